// Copyright (c) 2024, Jay Shah, Ganesh Bikshandi, Ying Zhang, Vijay Thakkar, Pradeep Ramani, Tri Dao.
// Splitting the different template instantiations to different files to speed up compilation.
// This file is auto-generated. See "generate_kernels.py"

#include "flash_fwd_launch_template.h"

#ifndef FLASHATTENTION_DISABLE_HDIM64
template void run_mha_fwd_<90, cutlass::half_t, 64, 64, true, false, false, true>(Flash_fwd_params &params, cudaStream_t stream);
#endif


// ===== COMPILED SASS (sm_90a) =====

	.target	sm_90a

	.elftype	@"ET_EXEC"


//--------------------- .note.nv.tkinfo           --------------------------
	.section	.note.nv.tkinfo,"",@"SHT_NOTE"
	.sectionflags	@"SHF_NOTE_NV_TKINFO"
	.tkinfo
        /*0018*/ 	.word	0x00000002
        /*0030*/ 	.string	""
        /*0030*/ 	.string	"ptxas"
        /*0030*/ 	.string	"Cuda compilation tools, release 13.0, V13.0.88"
        /*0030*/ 	.string	"Build cuda_13.0.r13.0/compiler.36424714_0"
        /*0030*/ 	.string	"-arch sm_90a -m 64 "



//--------------------- .note.nv.cuinfo           --------------------------
	.section	.note.nv.cuinfo,"",@"SHT_NOTE"
	.sectionflags	@"SHF_NOTE_NV_CUINFO"
        /*0018*/ 	.short	0x0002
        /*001a*/ 	.short	0x005a
        /*001c*/ 	.short	0x0082
	.zero		2


//--------------------- .nv.info                  --------------------------
	.section	.nv.info,"",@"SHT_CUDA_INFO"
	.align	4


	//----- nvinfo : EIATTR_REGCOUNT
	.align		4
        /*0000*/ 	.byte	0x04, 0x2f
        /*0002*/ 	.short	(.L_23 - .L_22)
	.align		4
.L_22:
        /*0004*/ 	.word	index@(_ZN7cutlass13device_kernelIN5flash11enable_sm90INS1_16FlashAttnFwdSm90INS1_25CollectiveMainloopFwdSm90ILi2EN4cute5tupleIJNS5_1CILi1EEES8_S8_EEENS6_IJNS7_ILi192EEENS7_ILi128EEENS7_ILi64EEEEEELi64ENS_6half_tEfNS_4arch4Sm90ELb1ELb0ELb0ELb1ELb0ELb1ELb0ELb1ELb1ELb1ELb1ELb0EEENS1_21CollectiveEpilogueFwdINS6_IJSA_SC_SB_EEES9_SE_SG_Li384ELb1ELb1ELb1ELb0EEENS1_36VarlenDynamicPersistentTileSchedulerILi192ELi128ELi384ELi128ELb1ELb1ELb1ELb1ELb1ELb1EEEEEEEEEvNT_6ParamsE)
        /*0008*/ 	.word	0x00000080


	//----- nvinfo : EIATTR_FRAME_SIZE
	.align		4
.L_23:
        /*000c*/ 	.byte	0x04, 0x11
        /*000e*/ 	.short	(.L_25 - .L_24)
	.align		4
.L_24:
        /*0010*/ 	.word	index@(_ZN7cutlass13device_kernelIN5flash11enable_sm90INS1_16FlashAttnFwdSm90INS1_25CollectiveMainloopFwdSm90ILi2EN4cute5tupleIJNS5_1CILi1EEES8_S8_EEENS6_IJNS7_ILi192EEENS7_ILi128EEENS7_ILi64EEEEEELi64ENS_6half_tEfNS_4arch4Sm90ELb1ELb0ELb0ELb1ELb0ELb1ELb0ELb1ELb1ELb1ELb1ELb0EEENS1_21CollectiveEpilogueFwdINS6_IJSA_SC_SB_EEES9_SE_SG_Li384ELb1ELb1ELb1ELb0EEENS1_36VarlenDynamicPersistentTileSchedulerILi192ELi128ELi384ELi128ELb1ELb1ELb1ELb1ELb1ELb1EEEEEEEEEvNT_6ParamsE)
        /*0014*/ 	.word	0x00000070


	//----- nvinfo : EIATTR_REGCOUNT
	.align		4
.L_25:
        /*0018*/ 	.byte	0x04, 0x2f
        /*001a*/ 	.short	(.L_27 - .L_26)
	.align		4
.L_26:
        /*001c*/ 	.word	index@(_ZN7cutlass13device_kernelIN5flash11enable_sm90INS1_16FlashAttnFwdSm90INS1_25CollectiveMainloopFwdSm90ILi2EN4cute5tupleIJNS5_1CILi1EEES8_S8_EEENS6_IJNS7_ILi192EEENS7_ILi128EEENS7_ILi64EEEEEELi64ENS_6half_tEfNS_4arch4Sm90ELb1ELb0ELb0ELb1ELb0ELb0ELb0ELb1ELb1ELb1ELb1ELb0EEENS1_21CollectiveEpilogueFwdINS6_IJSA_SC_SB_EEES9_SE_SG_Li384ELb1ELb1ELb1ELb0EEENS1_36VarlenDynamicPersistentTileSchedulerILi192ELi128ELi384ELi128ELb1ELb1ELb1ELb1ELb1ELb1EEEEEEEEEvNT_6ParamsE)
        /*0020*/ 	.word	0x00000080


	//----- nvinfo : EIATTR_FRAME_SIZE
	.align		4
.L_27:
        /*0024*/ 	.byte	0x04, 0x11
        /*0026*/ 	.short	(.L_29 - .L_28)
	.align		4
.L_28:
        /*0028*/ 	.word	index@(_ZN7cutlass13device_kernelIN5flash11enable_sm90INS1_16FlashAttnFwdSm90INS1_25CollectiveMainloopFwdSm90ILi2EN4cute5tupleIJNS5_1CILi1EEES8_S8_EEENS6_IJNS7_ILi192EEENS7_ILi128EEENS7_ILi64EEEEEELi64ENS_6half_tEfNS_4arch4Sm90ELb1ELb0ELb0ELb1ELb0ELb0ELb0ELb1ELb1ELb1ELb1ELb0EEENS1_21CollectiveEpilogueFwdINS6_IJSA_SC_SB_EEES9_SE_SG_Li384ELb1ELb1ELb1ELb0EEENS1_36VarlenDynamicPersistentTileSchedulerILi192ELi128ELi384ELi128ELb1ELb1ELb1ELb1ELb1ELb1EEEEEEEEEvNT_6ParamsE)
        /*002c*/ 	.word	0x00000050


	//----- nvinfo : EIATTR_REGCOUNT
	.align		4
.L_29:
        /*0030*/ 	.byte	0x04, 0x2f
        /*0032*/ 	.short	(.L_31 - .L_30)
	.align		4
.L_30:
        /*0034*/ 	.word	index@(_ZN7cutlass13device_kernelIN5flash11enable_sm90INS1_16FlashAttnFwdSm90INS1_25CollectiveMainloopFwdSm90ILi2EN4cute5tupleIJNS5_1CILi1EEES8_S8_EEENS6_IJNS7_ILi192EEENS7_ILi128EEENS7_ILi64EEEEEELi64ENS_6half_tEfNS_4arch4Sm90ELb1ELb0ELb0ELb0ELb0ELb0ELb0ELb1ELb1ELb1ELb1ELb0EEENS1_21CollectiveEpilogueFwdINS6_IJSA_SC_SB_EEES9_SE_SG_Li384ELb0ELb1ELb1ELb0EEENS1_19SingleTileSchedulerILb0ELb1ELb1ELi192EEEEEEEEEvNT_6ParamsE)
        /*0038*/ 	.word	0x00000080


	//----- nvinfo : EIATTR_FRAME_SIZE
	.align		4
.L_31:
        /*003c*/ 	.byte	0x04, 0x11
        /*003e*/ 	.short	(.L_33 - .L_32)
	.align		4
.L_32:
        /*0040*/ 	.word	index@(_ZN7cutlass13device_kernelIN5flash11enable_sm90INS1_16FlashAttnFwdSm90INS1_25CollectiveMainloopFwdSm90ILi2EN4cute5tupleIJNS5_1CILi1EEES8_S8_EEENS6_IJNS7_ILi192EEENS7_ILi128EEENS7_ILi64EEEEEELi64ENS_6half_tEfNS_4arch4Sm90ELb1ELb0ELb0ELb0ELb0ELb0ELb0ELb1ELb1ELb1ELb1ELb0EEENS1_21CollectiveEpilogueFwdINS6_IJSA_SC_SB_EEES9_SE_SG_Li384ELb0ELb1ELb1ELb0EEENS1_19SingleTileSchedulerILb0ELb1ELb1ELi192EEEEEEEEEvNT_6ParamsE)
        /*0044*/ 	.word	0x00000000


	//----- nvinfo : EIATTR_REGCOUNT
	.align		4
.L_33:
        /*0048*/ 	.byte	0x04, 0x2f
        /*004a*/ 	.short	(.L_35 - .L_34)
	.align		4
.L_34:
        /*004c*/ 	.word	index@(_ZN7cutlass13device_kernelIN5flash11enable_sm90INS1_16FlashAttnFwdSm90INS1_25CollectiveMainloopFwdSm90ILi2EN4cute5tupleIJNS5_1CILi1EEES8_S8_EEENS6_IJNS7_ILi192EEENS7_ILi128EEENS7_ILi64EEEEEELi64ENS_6half_tEfNS_4arch4Sm90ELb0ELb1ELb0ELb1ELb0ELb1ELb0ELb1ELb1ELb1ELb1ELb0EEENS1_21CollectiveEpilogueFwdINS6_IJSA_SC_SB_EEES9_SE_SG_Li384ELb1ELb1ELb1ELb0EEENS1_36VarlenDynamicPersistentTileSchedulerILi192ELi128ELi384ELi128ELb1ELb1ELb1ELb1ELb0ELb1EEEEEEEEEvNT_6ParamsE)
        /*0050*/ 	.word	0x00000080


	//----- nvinfo : EIATTR_FRAME_SIZE
	.align		4
.L_35:
        /*0054*/ 	.byte	0x04, 0x11
        /*0056*/ 	.short	(.L_37 - .L_36)
	.align		4
.L_36:
        /*0058*/ 	.word	index@(_ZN7cutlass13device_kernelIN5flash11enable_sm90INS1_16FlashAttnFwdSm90INS1_25CollectiveMainloopFwdSm90ILi2EN4cute5tupleIJNS5_1CILi1EEES8_S8_EEENS6_IJNS7_ILi192EEENS7_ILi128EEENS7_ILi64EEEEEELi64ENS_6half_tEfNS_4arch4Sm90ELb0ELb1ELb0ELb1ELb0ELb1ELb0ELb1ELb1ELb1ELb1ELb0EEENS1_21CollectiveEpilogueFwdINS6_IJSA_SC_SB_EEES9_SE_SG_Li384ELb1ELb1ELb1ELb0EEENS1_36VarlenDynamicPersistentTileSchedulerILi192ELi128ELi384ELi128ELb1ELb1ELb1ELb1ELb0ELb1EEEEEEEEEvNT_6ParamsE)
        /*005c*/ 	.word	0x00000070


	//----- nvinfo : EIATTR_REGCOUNT
	.align		4
.L_37:
        /*0060*/ 	.byte	0x04, 0x2f
        /*0062*/ 	.short	(.L_39 - .L_38)
	.align		4
.L_38:
        /*0064*/ 	.word	index@(_ZN7cutlass13device_kernelIN5flash11enable_sm90INS1_16FlashAttnFwdSm90INS1_25CollectiveMainloopFwdSm90ILi2EN4cute5tupleIJNS5_1CILi1EEES8_S8_EEENS6_IJNS7_ILi192EEENS7_ILi128EEENS7_ILi64EEEEEELi64ENS_6half_tEfNS_4arch4Sm90ELb0ELb1ELb0ELb1ELb0ELb0ELb0ELb1ELb1ELb1ELb1ELb0EEENS1_21CollectiveEpilogueFwdINS6_IJSA_SC_SB_EEES9_SE_SG_Li384ELb1ELb1ELb1ELb0EEENS1_36VarlenDynamicPersistentTileSchedulerILi192ELi128ELi384ELi128ELb1ELb1ELb1ELb1ELb0ELb1EEEEEEEEEvNT_6ParamsE)
        /*0068*/ 	.word	0x00000080


	//----- nvinfo : EIATTR_FRAME_SIZE
	.align		4
.L_39:
        /*006c*/ 	.byte	0x04, 0x11
        /*006e*/ 	.short	(.L_41 - .L_40)
	.align		4
.L_40:
        /*0070*/ 	.word	index@(_ZN7cutlass13device_kernelIN5flash11enable_sm90INS1_16FlashAttnFwdSm90INS1_25CollectiveMainloopFwdSm90ILi2EN4cute5tupleIJNS5_1CILi1EEES8_S8_EEENS6_IJNS7_ILi192EEENS7_ILi128EEENS7_ILi64EEEEEELi64ENS_6half_tEfNS_4arch4Sm90ELb0ELb1ELb0ELb1ELb0ELb0ELb0ELb1ELb1ELb1ELb1ELb0EEENS1_21CollectiveEpilogueFwdINS6_IJSA_SC_SB_EEES9_SE_SG_Li384ELb1ELb1ELb1ELb0EEENS1_36VarlenDynamicPersistentTileSchedulerILi192ELi128ELi384ELi128ELb1ELb1ELb1ELb1ELb0ELb1EEEEEEEEEvNT_6ParamsE)
        /*0074*/ 	.word	0x00000048


	//----- nvinfo : EIATTR_REGCOUNT
	.align		4
.L_41:
        /*0078*/ 	.byte	0x04, 0x2f
        /*007a*/ 	.short	(.L_43 - .L_42)
	.align		4
.L_42:
        /*007c*/ 	.word	index@(_ZN7cutlass13device_kernelIN5flash11enable_sm90INS1_16FlashAttnFwdSm90INS1_25CollectiveMainloopFwdSm90ILi2EN4cute5tupleIJNS5_1CILi1EEES8_S8_EEENS6_IJNS7_ILi192EEENS7_ILi128EEENS7_ILi64EEEEEELi64ENS_6half_tEfNS_4arch4Sm90ELb0ELb1ELb0ELb0ELb0ELb0ELb0ELb1ELb1ELb1ELb1ELb0EEENS1_21CollectiveEpilogueFwdINS6_IJSA_SC_SB_EEES9_SE_SG_Li384ELb0ELb1ELb1ELb0EEENS1_19SingleTileSchedulerILb0ELb1ELb1ELi192EEEEEEEEEvNT_6ParamsE)
        /*0080*/ 	.word	0x00000080


	//----- nvinfo : EIATTR_FRAME_SIZE
	.align		4
.L_43:
        /*0084*/ 	.byte	0x04, 0x11
        /*0086*/ 	.short	(.L_45 - .L_44)
	.align		4
.L_44:
        /*0088*/ 	.word	index@(_ZN7cutlass13device_kernelIN5flash11enable_sm90INS1_16FlashAttnFwdSm90INS1_25CollectiveMainloopFwdSm90ILi2EN4cute5tupleIJNS5_1CILi1EEES8_S8_EEENS6_IJNS7_ILi192EEENS7_ILi128EEENS7_ILi64EEEEEELi64ENS_6half_tEfNS_4arch4Sm90ELb0ELb1ELb0ELb0ELb0ELb0ELb0ELb1ELb1ELb1ELb1ELb0EEENS1_21CollectiveEpilogueFwdINS6_IJSA_SC_SB_EEES9_SE_SG_Li384ELb0ELb1ELb1ELb0EEENS1_19SingleTileSchedulerILb0ELb1ELb1ELi192EEEEEEEEEvNT_6ParamsE)
        /*008c*/ 	.word	0x00000000


	//----- nvinfo : EIATTR_REGCOUNT
	.align		4
.L_45:
        /*0090*/ 	.byte	0x04, 0x2f
        /*0092*/ 	.short	(.L_47 - .L_46)
	.align		4
.L_46:
        /*0094*/ 	.word	index@(_ZN7cutlass13device_kernelIN5flash11enable_sm90INS1_16FlashAttnFwdSm90INS1_25CollectiveMainloopFwdSm90ILi2EN4cute5tupleIJNS5_1CILi1EEES8_S8_EEENS6_IJNS7_ILi192EEESA_NS7_ILi64EEEEEELi64ENS_6half_tEfNS_4arch4Sm90ELb0ELb0ELb0ELb1ELb0ELb1ELb0ELb0ELb1ELb1ELb1ELb0EEENS1_21CollectiveEpilogueFwdINS6_IJSA_SB_SA_EEES9_SD_SF_Li384ELb1ELb1ELb1ELb0EEENS1_36VarlenDynamicPersistentTileSchedulerILi192ELi192ELi384ELi128ELb1ELb1ELb1ELb0ELb1ELb1EEEEEEEEEvNT_6ParamsE)
        /*0098*/ 	.word	0x00000080


	//----- nvinfo : EIATTR_FRAME_SIZE
	.align		4
.L_47:
        /*009c*/ 	.byte	0x04, 0x11
        /*009e*/ 	.short	(.L_49 - .L_48)
	.align		4
.L_48:
        /*00a0*/ 	.word	index@(_ZN7cutlass13device_kernelIN5flash11enable_sm90INS1_16FlashAttnFwdSm90INS1_25CollectiveMainloopFwdSm90ILi2EN4cute5tupleIJNS5_1CILi1EEES8_S8_EEENS6_IJNS7_ILi192EEESA_NS7_ILi64EEEEEELi64ENS_6half_tEfNS_4arch4Sm90ELb0ELb0ELb0ELb1ELb0ELb1ELb0ELb0ELb1ELb1ELb1ELb0EEENS1_21CollectiveEpilogueFwdINS6_IJSA_SB_SA_EEES9_SD_SF_Li384ELb1ELb1ELb1ELb0EEENS1_36VarlenDynamicPersistentTileSchedulerILi192ELi192ELi384ELi128ELb1ELb1ELb1ELb0ELb1ELb1EEEEEEEEEvNT_6ParamsE)
        /*00a4*/ 	.word	0x00000080


	//----- nvinfo : EIATTR_REGCOUNT
	.align		4
.L_49:
        /*00a8*/ 	.byte	0x04, 0x2f
        /*00aa*/ 	.short	(.L_51 - .L_50)
	.align		4
.L_50:
        /*00ac*/ 	.word	index@(_ZN7cutlass13device_kernelIN5flash11enable_sm90INS1_16FlashAttnFwdSm90INS1_25CollectiveMainloopFwdSm90ILi2EN4cute5tupleIJNS5_1CILi1EEES8_S8_EEENS6_IJNS7_ILi192EEESA_NS7_ILi64EEEEEELi64ENS_6half_tEfNS_4arch4Sm90ELb0ELb0ELb0ELb1ELb0ELb0ELb0ELb0ELb1ELb1ELb1ELb0EEENS1_21CollectiveEpilogueFwdINS6_IJSA_SB_SA_EEES9_SD_SF_Li384ELb1ELb1ELb1ELb0EEENS1_36VarlenDynamicPersistentTileSchedulerILi192ELi192ELi384ELi128ELb1ELb1ELb1ELb0ELb1ELb1EEEEEEEEEvNT_6ParamsE)
        /*00b0*/ 	.word	0x00000080


	//----- nvinfo : EIATTR_FRAME_SIZE
	.align		4
.L_51:
        /*00b4*/ 	.byte	0x04, 0x11
        /*00b6*/ 	.short	(.L_53 - .L_52)
	.align		4
.L_52:
        /*00b8*/ 	.word	index@(_ZN7cutlass13device_kernelIN5flash11enable_sm90INS1_16FlashAttnFwdSm90INS1_25CollectiveMainloopFwdSm90ILi2EN4cute5tupleIJNS5_1CILi1EEES8_S8_EEENS6_IJNS7_ILi192EEESA_NS7_ILi64EEEEEELi64ENS_6half_tEfNS_4arch4Sm90ELb0ELb0ELb0ELb1ELb0ELb0ELb0ELb0ELb1ELb1ELb1ELb0EEENS1_21CollectiveEpilogueFwdINS6_IJSA_SB_SA_EEES9_SD_SF_Li384ELb1ELb1ELb1ELb0EEENS1_36VarlenDynamicPersistentTileSchedulerILi192ELi192ELi384ELi128ELb1ELb1ELb1ELb0ELb1ELb1EEEEEEEEEvNT_6ParamsE)
        /*00bc*/ 	.word	0x00000068


	//----- nvinfo : EIATTR_REGCOUNT
	.align		4
.L_53:
        /*00c0*/ 	.byte	0x04, 0x2f
        /*00c2*/ 	.short	(.L_55 - .L_54)
	.align		4
.L_54:
        /*00c4*/ 	.word	index@(_ZN7cutlass13device_kernelIN5flash11enable_sm90INS1_16FlashAttnFwdSm90INS1_25CollectiveMainloopFwdSm90ILi2EN4cute5tupleIJNS5_1CILi1EEES8_S8_EEENS6_IJNS7_ILi192EEESA_NS7_ILi64EEEEEELi64ENS_6half_tEfNS_4arch4Sm90ELb0ELb0ELb0ELb0ELb0ELb0ELb0ELb0ELb1ELb1ELb1ELb0EEENS1_21CollectiveEpilogueFwdINS6_IJSA_SB_SA_EEES9_SD_SF_Li384ELb0ELb1ELb1ELb0EEENS1_19SingleTileSchedulerILb0ELb1ELb1ELi192EEEEEEEEEvNT_6ParamsE)
        /*00c8*/ 	.word	0x00000080


	//----- nvinfo : EIATTR_FRAME_SIZE
	.align		4
.L_55:
        /*00cc*/ 	.byte	0x04, 0x11
        /*00ce*/ 	.short	(.L_57 - .L_56)
	.align		4
.L_56:
        /*00d0*/ 	.word	index@(_ZN7cutlass13device_kernelIN5flash11enable_sm90INS1_16FlashAttnFwdSm90INS1_25CollectiveMainloopFwdSm90ILi2EN4cute5tupleIJNS5_1CILi1EEES8_S8_EEENS6_IJNS7_ILi192EEESA_NS7_ILi64EEEEEELi64ENS_6half_tEfNS_4arch4Sm90ELb0ELb0ELb0ELb0ELb0ELb0ELb0ELb0ELb1ELb1ELb1ELb0EEENS1_21CollectiveEpilogueFwdINS6_IJSA_SB_SA_EEES9_SD_SF_Li384ELb0ELb1ELb1ELb0EEENS1_19SingleTileSchedulerILb0ELb1ELb1ELi192EEEEEEEEEvNT_6ParamsE)
        /*00d4*/ 	.word	0x00000010


	//----- nvinfo : EIATTR_MIN_STACK_SIZE
	.align		4
.L_57:
        /*00d8*/ 	.byte	0x04, 0x12
        /*00da*/ 	.short	(.L_59 - .L_58)
	.align		4
.L_58:
        /*00dc*/ 	.word	index@(_ZN7cutlass13device_kernelIN5flash11enable_sm90INS1_16FlashAttnFwdSm90INS1_25CollectiveMainloopFwdSm90ILi2EN4cute5tupleIJNS5_1CILi1EEES8_S8_EEENS6_IJNS7_ILi192EEESA_NS7_ILi64EEEEEELi64ENS_6half_tEfNS_4arch4Sm90ELb0ELb0ELb0ELb0ELb0ELb0ELb0ELb0ELb1ELb1ELb1ELb0EEENS1_21CollectiveEpilogueFwdINS6_IJSA_SB_SA_EEES9_SD_SF_Li384ELb0ELb1ELb1ELb0EEENS1_19SingleTileSchedulerILb0ELb1ELb1ELi192EEEEEEEEEvNT_6ParamsE)
        /*00e0*/ 	.word	0x00000010


	//----- nvinfo : EIATTR_MIN_STACK_SIZE
	.align		4
.L_59:
        /*00e4*/ 	.byte	0x04, 0x12
        /*00e6*/ 	.short	(.L_61 - .L_60)
	.align		4
.L_60:
        /*00e8*/ 	.word	index@(_ZN7cutlass13device_kernelIN5flash11enable_sm90INS1_16FlashAttnFwdSm90INS1_25CollectiveMainloopFwdSm90ILi2EN4cute5tupleIJNS5_1CILi1EEES8_S8_EEENS6_IJNS7_ILi192EEESA_NS7_ILi64EEEEEELi64ENS_6half_tEfNS_4arch4Sm90ELb0ELb0ELb0ELb1ELb0ELb0ELb0ELb0ELb1ELb1ELb1ELb0EEENS1_21CollectiveEpilogueFwdINS6_IJSA_SB_SA_EEES9_SD_SF_Li384ELb1ELb1ELb1ELb0EEENS1_36VarlenDynamicPersistentTileSchedulerILi192ELi192ELi384ELi128ELb1ELb1ELb1ELb0ELb1ELb1EEEEEEEEEvNT_6ParamsE)
        /*00ec*/ 	.word	0x00000068


	//----- nvinfo : EIATTR_MIN_STACK_SIZE
	.align		4
.L_61:
        /*00f0*/ 	.byte	0x04, 0x12
        /*00f2*/ 	.short	(.L_63 - .L_62)
	.align		4
.L_62:
        /*00f4*/ 	.word	index@(_ZN7cutlass13device_kernelIN5flash11enable_sm90INS1_16FlashAttnFwdSm90INS1_25CollectiveMainloopFwdSm90ILi2EN4cute5tupleIJNS5_1CILi1EEES8_S8_EEENS6_IJNS7_ILi192EEESA_NS7_ILi64EEEEEELi64ENS_6half_tEfNS_4arch4Sm90ELb0ELb0ELb0ELb1ELb0ELb1ELb0ELb0ELb1ELb1ELb1ELb0EEENS1_21CollectiveEpilogueFwdINS6_IJSA_SB_SA_EEES9_SD_SF_Li384ELb1ELb1ELb1ELb0EEENS1_36VarlenDynamicPersistentTileSchedulerILi192ELi192ELi384ELi128ELb1ELb1ELb1ELb0ELb1ELb1EEEEEEEEEvNT_6ParamsE)
        /*00f8*/ 	.word	0x00000080


	//----- nvinfo : EIATTR_MIN_STACK_SIZE
	.align		4
.L_63:
        /*00fc*/ 	.byte	0x04, 0x12
        /*00fe*/ 	.short	(.L_65 - .L_64)
	.align		4
.L_64:
        /*0100*/ 	.word	index@(_ZN7cutlass13device_kernelIN5flash11enable_sm90INS1_16FlashAttnFwdSm90INS1_25CollectiveMainloopFwdSm90ILi2EN4cute5tupleIJNS5_1CILi1EEES8_S8_EEENS6_IJNS7_ILi192EEENS7_ILi128EEENS7_ILi64EEEEEELi64ENS_6half_tEfNS_4arch4Sm90ELb0ELb1ELb0ELb0ELb0ELb0ELb0ELb1ELb1ELb1ELb1ELb0EEENS1_21CollectiveEpilogueFwdINS6_IJSA_SC_SB_EEES9_SE_SG_Li384ELb0ELb1ELb1ELb0EEENS1_19SingleTileSchedulerILb0ELb1ELb1ELi192EEEEEEEEEvNT_6ParamsE)
        /*0104*/ 	.word	0x00000000


	//----- nvinfo : EIATTR_MIN_STACK_SIZE
	.align		4
.L_65:
        /*0108*/ 	.byte	0x04, 0x12
        /*010a*/ 	.short	(.L_67 - .L_66)
	.align		4
.L_66:
        /*010c*/ 	.word	index@(_ZN7cutlass13device_kernelIN5flash11enable_sm90INS1_16FlashAttnFwdSm90INS1_25CollectiveMainloopFwdSm90ILi2EN4cute5tupleIJNS5_1CILi1EEES8_S8_EEENS6_IJNS7_ILi192EEENS7_ILi128EEENS7_ILi64EEEEEELi64ENS_6half_tEfNS_4arch4Sm90ELb0ELb1ELb0ELb1ELb0ELb0ELb0ELb1ELb1ELb1ELb1ELb0EEENS1_21CollectiveEpilogueFwdINS6_IJSA_SC_SB_EEES9_SE_SG_Li384ELb1ELb1ELb1ELb0EEENS1_36VarlenDynamicPersistentTileSchedulerILi192ELi128ELi384ELi128ELb1ELb1ELb1ELb1ELb0ELb1EEEEEEEEEvNT_6ParamsE)
        /*0110*/ 	.word	0x00000048


	//----- nvinfo : EIATTR_MIN_STACK_SIZE
	.align		4
.L_67:
        /*0114*/ 	.byte	0x04, 0x12
        /*0116*/ 	.short	(.L_69 - .L_68)
	.align		4
.L_68:
        /*0118*/ 	.word	index@(_ZN7cutlass13device_kernelIN5flash11enable_sm90INS1_16FlashAttnFwdSm90INS1_25CollectiveMainloopFwdSm90ILi2EN4cute5tupleIJNS5_1CILi1EEES8_S8_EEENS6_IJNS7_ILi192EEENS7_ILi128EEENS7_ILi64EEEEEELi64ENS_6half_tEfNS_4arch4Sm90ELb0ELb1ELb0ELb1ELb0ELb1ELb0ELb1ELb1ELb1ELb1ELb0EEENS1_21CollectiveEpilogueFwdINS6_IJSA_SC_SB_EEES9_SE_SG_Li384ELb1ELb1ELb1ELb0EEENS1_36VarlenDynamicPersistentTileSchedulerILi192ELi128ELi384ELi128ELb1ELb1ELb1ELb1ELb0ELb1EEEEEEEEEvNT_6ParamsE)
        /*011c*/ 	.word	0x00000070


	//----- nvinfo : EIATTR_MIN_STACK_SIZE
	.align		4
.L_69:
        /*0120*/ 	.byte	0x04, 0x12
        /*0122*/ 	.short	(.L_71 - .L_70)
	.align		4
.L_70:
        /*0124*/ 	.word	index@(_ZN7cutlass13device_kernelIN5flash11enable_sm90INS1_16FlashAttnFwdSm90INS1_25CollectiveMainloopFwdSm90ILi2EN4cute5tupleIJNS5_1CILi1EEES8_S8_EEENS6_IJNS7_ILi192EEENS7_ILi128EEENS7_ILi64EEEEEELi64ENS_6half_tEfNS_4arch4Sm90ELb1ELb0ELb0ELb0ELb0ELb0ELb0ELb1ELb1ELb1ELb1ELb0EEENS1_21CollectiveEpilogueFwdINS6_IJSA_SC_SB_EEES9_SE_SG_Li384ELb0ELb1ELb1ELb0EEENS1_19SingleTileSchedulerILb0ELb1ELb1ELi192EEEEEEEEEvNT_6ParamsE)
        /*0128*/ 	.word	0x00000000


	//----- nvinfo : EIATTR_MIN_STACK_SIZE
	.align		4
.L_71:
        /*012c*/ 	.byte	0x04, 0x12
        /*012e*/ 	.short	(.L_73 - .L_72)
	.align		4
.L_72:
        /*0130*/ 	.word	index@(_ZN7cutlass13device_kernelIN5flash11enable_sm90INS1_16FlashAttnFwdSm90INS1_25CollectiveMainloopFwdSm90ILi2EN4cute5tupleIJNS5_1CILi1EEES8_S8_EEENS6_IJNS7_ILi192EEENS7_ILi128EEENS7_ILi64EEEEEELi64ENS_6half_tEfNS_4arch4Sm90ELb1ELb0ELb0ELb1ELb0ELb0ELb0ELb1ELb1ELb1ELb1ELb0EEENS1_21CollectiveEpilogueFwdINS6_IJSA_SC_SB_EEES9_SE_SG_Li384ELb1ELb1ELb1ELb0EEENS1_36VarlenDynamicPersistentTileSchedulerILi192ELi128ELi384ELi128ELb1ELb1ELb1ELb1ELb1ELb1EEEEEEEEEvNT_6ParamsE)
        /*0134*/ 	.word	0x00000050


	//----- nvinfo : EIATTR_MIN_STACK_SIZE
	.align		4
.L_73:
        /*0138*/ 	.byte	0x04, 0x12
        /*013a*/ 	.short	(.L_75 - .L_74)
	.align		4
.L_74:
        /*013c*/ 	.word	index@(_ZN7cutlass13device_kernelIN5flash11enable_sm90INS1_16FlashAttnFwdSm90INS1_25CollectiveMainloopFwdSm90ILi2EN4cute5tupleIJNS5_1CILi1EEES8_S8_EEENS6_IJNS7_ILi192EEENS7_ILi128EEENS7_ILi64EEEEEELi64ENS_6half_tEfNS_4arch4Sm90ELb1ELb0ELb0ELb1ELb0ELb1ELb0ELb1ELb1ELb1ELb1ELb0EEENS1_21CollectiveEpilogueFwdINS6_IJSA_SC_SB_EEES9_SE_SG_Li384ELb1ELb1ELb1ELb0EEENS1_36VarlenDynamicPersistentTileSchedulerILi192ELi128ELi384ELi128ELb1ELb1ELb1ELb1ELb1ELb1EEEEEEEEEvNT_6ParamsE)
        /*0140*/ 	.word	0x00000070
.L_75:


//--------------------- .nv.compat                --------------------------
	.section	.nv.compat,"",@"SHT_CUDA_COMPAT_INFO"
	.align	4
        /*0000*/ 	.byte	0x02, 0x09, 0x01, 0x00, 0x02, 0x02, 0x04, 0x00, 0x02, 0x05, 0x05, 0x00, 0x03, 0x07, 0x01, 0x01
        /*0010*/ 	.byte	0x02, 0x03, 0x01, 0x00, 0x02, 0x06, 0x01, 0x00, 0x04, 0x0b, 0x08, 0x00, 0x00, 0x00, 0x00, 0x00
        /*0020*/ 	.byte	0x00, 0x00, 0x00, 0x00


//--------------------- .nv.info._ZN7cutlass13device_kernelIN5flash11enable_sm90INS1_16FlashAttnFwdSm90INS1_25CollectiveMainloopFwdSm90ILi2EN4cute5tupleIJNS5_1CILi1EEES8_S8_EEENS6_IJNS7_ILi192EEESA_NS7_ILi64EEEEEELi64ENS_6half_tEfNS_4arch4Sm90ELb0ELb0ELb0ELb0ELb0ELb0ELb0ELb0ELb1ELb1ELb1ELb0EEENS1_21CollectiveEpilogueFwdINS6_IJSA_SB_SA_EEES9_SD_SF_Li384ELb0ELb1ELb1ELb0EEENS1_19SingleTileSchedulerILb0ELb1ELb1ELi192EEEEEEEEEvNT_6ParamsE --------------------------
	.section	.nv.info._ZN7cutlass13device_kernelIN5flash11enable_sm90INS1_16FlashAttnFwdSm90INS1_25CollectiveMainloopFwdSm90ILi2EN4cute5tupleIJNS5_1CILi1EEES8_S8_EEENS6_IJNS7_ILi192EEESA_NS7_ILi64EEEEEELi64ENS_6half_tEfNS_4arch4Sm90ELb0ELb0ELb0ELb0ELb0ELb0ELb0ELb0ELb1ELb1ELb1ELb0EEENS1_21CollectiveEpilogueFwdINS6_IJSA_SB_SA_EEES9_SD_SF_Li384ELb0ELb1ELb1ELb0EEENS1_19SingleTileSchedulerILb0ELb1ELb1ELi192EEEEEEEEEvNT_6ParamsE,"",@"SHT_CUDA_INFO"
	.sectionflags	@""
	.align	4


	//----- nvinfo : EIATTR_CUDA_API_VERSION
	.align		4
        /*0000*/ 	.byte	0x04, 0x37
        /*0002*/ 	.short	(.L_77 - .L_76)
.L_76:
        /*0004*/ 	.word	0x00000082


	//----- nvinfo : EIATTR_KPARAM_INFO
	.align		4
.L_77:
        /*0008*/ 	.byte	0x04, 0x17
        /*000a*/ 	.short	(.L_79 - .L_78)
.L_78:
        /*000c*/ 	.word	0x00000000
        /*0010*/ 	.short	0x0000
        /*0012*/ 	.short	0x0070
        /*0014*/ 	.byte	0x00, 0xf0, 0x01, 0x28


	//----- nvinfo : EIATTR_SPARSE_MMA_MASK
	.align		4
.L_79:
        /*0018*/ 	.byte	0x03, 0x50
        /*001a*/ 	.short	0x0000


	//----- nvinfo : EIATTR_MAXREG_COUNT
	.align		4
        /*001c*/ 	.byte	0x03, 0x1b
        /*001e*/ 	.short	0x0080


	//----- nvinfo : EIATTR_NUM_BARRIERS
	.align		4
        /*0020*/ 	.byte	0x02, 0x4c
        /*0022*/ 	.byte	0x10
	.zero		1


	//----- nvinfo : EIATTR_EXTERNS
	.align		4
        /*0024*/ 	.byte	0x04, 0x0f
        /*0026*/ 	.short	(.L_81 - .L_80)


	//   ....[0]....
	.align		4
.L_80:
        /*0028*/ 	.word	index@(__assertfail)


	//----- nvinfo : EIATTR_ANNOTATIONS
	.align		4
.L_81:
        /*002c*/ 	.byte	0x04, 0x55
        /*002e*/ 	.short	(.L_83 - .L_82)


	//   ....[0]....
.L_82:
        /*0030*/ 	.word	0x00000001
        /*0034*/ 	.byte	0xa0, 0x0a, 0x00, 0x00, 0x01, 0x00, 0x00, 0x00, 0x10, 0x0e, 0x00, 0x00, 0x01, 0x00, 0x00, 0x00
        /*0044*/ 	.byte	0xd0, 0x0f, 0x00, 0x00, 0x01, 0x00, 0x00, 0x00, 0x40, 0x12, 0x00, 0x00, 0x01, 0x00, 0x00, 0x00
        /*0054*/ 	.byte	0xa0, 0x12, 0x00, 0x00, 0x01, 0x00, 0x00, 0x00, 0x70, 0x13, 0x00, 0x00, 0x01, 0x00, 0x00, 0x00
        /*0064*/ 	.byte	0x90, 0x41, 0x00, 0x00, 0x01, 0x00, 0x00, 0x00, 0x30, 0x45, 0x00, 0x00, 0x01, 0x00, 0x00, 0x00
        /*0074*/ 	.byte	0xd0, 0x59, 0x00, 0x00, 0x01, 0x00, 0x00, 0x00, 0x90, 0x6c, 0x00, 0x00, 0x01, 0x00, 0x00, 0x00
        /*0084*/ 	.byte	0x30, 0x76, 0x00, 0x00, 0x01, 0x00, 0x00, 0x00, 0xd0, 0x85, 0x00, 0x00


	//----- nvinfo : EIATTR_MERCURY_ISA_VERSION
	.align		4
.L_83:
        /*0090*/ 	.byte	0x03, 0x5f
        /*0092*/ 	.short	0x0101


	//----- nvinfo : EIATTR_INT_WARP_WIDE_INSTR_OFFSETS
	.align		4
        /*0094*/ 	.byte	0x04, 0x31
        /*0096*/ 	.short	(.L_85 - .L_84)


	//   ....[0]....
.L_84:
        /*0098*/ 	.word	0x00000120


	//   ....[1]....
        /*009c*/ 	.word	0x000001c0


	//   ....[2]....
        /*00a0*/ 	.word	0x00000230


	//----- nvinfo : EIATTR_COOP_GROUP_MASK_REGIDS
	.align		4
.L_85:
        /*00a4*/ 	.byte	0x04, 0x29
        /*00a6*/ 	.short	(.L_87 - .L_86)


	//   ....[0]....
.L_86:
        /*00a8*/ 	.word	0xffffffff


	//   ....[1]....
        /*00ac*/ 	.word	0xffffffff


	//   ....[2]....
        /*00b0*/ 	.word	0xffffffff


	//   ....[3]....
        /*00b4*/ 	.word	0xffffffff


	//   ....[4]....
        /*00b8*/ 	.word	0xffffffff


	//   ....[5]....
        /*00bc*/ 	.word	0xffffffff


	//   ....[6]....
        /*00c0*/ 	.word	0xffffffff


	//   ....[7]....
        /*00c4*/ 	.word	0xffffffff


	//   ....[8]....
        /*00c8*/ 	.word	0xffffffff


	//   ....[9]....
        /*00cc*/ 	.word	0xffffffff


	//   ....[10]....
        /*00d0*/ 	.word	0xffffffff


	//   ....[11]....
        /*00d4*/ 	.word	0xffffffff


	//   ....[12]....
        /*00d8*/ 	.word	0xffffffff


	//   ....[13]....
        /*00dc*/ 	.word	0xffffffff


	//   ....[14]....
        /*00e0*/ 	.word	0xffffffff


	//   ....[15]....
        /*00e4*/ 	.word	0xffffffff


	//   ....[16]....
        /*00e8*/ 	.word	0xffffffff


	//   ....[17]....
        /*00ec*/ 	.word	0xffffffff


	//   ....[18]....
        /*00f0*/ 	.word	0xffffffff


	//   ....[19]....
        /*00f4*/ 	.word	0xffffffff


	//   ....[20]....
        /*00f8*/ 	.word	0xffffffff


	//   ....[21]....
        /*00fc*/ 	.word	0xffffffff


	//   ....[22]....
        /*0100*/ 	.word	0xffffffff


	//   ....[23]....
        /*0104*/ 	.word	0xffffffff


	//   ....[24]....
        /*0108*/ 	.word	0xffffffff


	//   ....[25]....
        /*010c*/ 	.word	0xffffffff


	//   ....[26]....
        /*0110*/ 	.word	0xffffffff


	//   ....[27]....
        /*0114*/ 	.word	0xffffffff


	//   ....[28]....
        /*0118*/ 	.word	0xffffffff


	//   ....[29]....
        /*011c*/ 	.word	0xffffffff


	//   ....[30]....
        /*0120*/ 	.word	0xffffffff


	//   ....[31]....
        /*0124*/ 	.word	0xffffffff


	//   ....[32]....
        /*0128*/ 	.word	0xffffffff


	//   ....[33]....
        /*012c*/ 	.word	0xffffffff


	//   ....[34]....
        /*0130*/ 	.word	0xffffffff


	//   ....[35]....
        /*0134*/ 	.word	0xffffffff


	//   ....[36]....
        /*0138*/ 	.word	0xffffffff


	//   ....[37]....
        /*013c*/ 	.word	0xffffffff


	//   ....[38]....
        /*0140*/ 	.word	0xffffffff


	//   ....[39]....
        /*0144*/ 	.word	0xffffffff


	//   ....[40]....
        /*0148*/ 	.word	0xffffffff


	//   ....[41]....
        /*014c*/ 	.word	0xffffffff


	//   ....[42]....
        /*0150*/ 	.word	0xffffffff


	//   ....[43]....
        /*0154*/ 	.word	0xffffffff


	//   ....[44]....
        /*0158*/ 	.word	0xffffffff


	//   ....[45]....
        /*015c*/ 	.word	0xffffffff


	//   ....[46]....
        /*0160*/ 	.word	0xffffffff


	//   ....[47]....
        /*0164*/ 	.word	0xffffffff


	//   ....[48]....
        /*0168*/ 	.word	0xffffffff


	//   ....[49]....
        /*016c*/ 	.word	0xffffffff


	//   ....[50]....
        /*0170*/ 	.word	0xffffffff


	//   ....[51]....
        /*0174*/ 	.word	0xffffffff


	//   ....[52]....
        /*0178*/ 	.word	0xffffffff


	//   ....[53]....
        /*017c*/ 	.word	0xffffffff


	//   ....[54]....
        /*0180*/ 	.word	0xffffffff


	//   ....[55]....
        /*0184*/ 	.word	0xffffffff


	//   ....[56]....
        /*0188*/ 	.word	0xffffffff


	//   ....[57]....
        /*018c*/ 	.word	0x0500000f


	//   ....[58]....
        /*0190*/ 	.word	0x0500000f


	//   ....[59]....
        /*0194*/ 	.word	0x0500000f


	//   ....[60]....
        /*0198*/ 	.word	0x0500000f


	//   ....[61]....
        /*019c*/ 	.word	0x0500000f


	//   ....[62]....
        /*01a0*/ 	.word	0x0500000f


	//   ....[63]....
        /*01a4*/ 	.word	0x0500000f


	//   ....[64]....
        /*01a8*/ 	.word	0x0500000f


	//   ....[65]....
        /*01ac*/ 	.word	0x0500000f


	//   ....[66]....
        /*01b0*/ 	.word	0x0500000f


	//   ....[67]....
        /*01b4*/ 	.word	0x0500000f


	//   ....[68]....
        /*01b8*/ 	.word	0x0500000f


	//   ....[69]....
        /*01bc*/ 	.word	0x0500000f


	//   ....[70]....
        /*01c0*/ 	.word	0x0500000f


	//   ....[71]....
        /*01c4*/ 	.word	0x0500000f


	//   ....[72]....
        /*01c8*/ 	.word	0x0500000f


	//   ....[73]....
        /*01cc*/ 	.word	0x0500000f


	//   ....[74]....
        /*01d0*/ 	.word	0x0500000f


	//   ....[75]....
        /*01d4*/ 	.word	0x0500000f


	//   ....[76]....
        /*01d8*/ 	.word	0x0500000f


	//   ....[77]....
        /*01dc*/ 	.word	0x0500000f


	//   ....[78]....
        /*01e0*/ 	.word	0x0500000f


	//   ....[79]....
        /*01e4*/ 	.word	0x0500000f


	//   ....[80]....
        /*01e8*/ 	.word	0x0500000f


	//   ....[81]....
        /*01ec*/ 	.word	0x0500000f


	//   ....[82]....
        /*01f0*/ 	.word	0x0500000f


	//----- nvinfo : EIATTR_COOP_GROUP_INSTR_OFFSETS
	.align		4
.L_87:
        /*01f4*/ 	.byte	0x04, 0x28
        /*01f6*/ 	.short	(.L_89 - .L_88)


	//   ....[0]....
.L_88:
        /*01f8*/ 	.word	0x00000060


	//   ....[1]....
        /*01fc*/ 	.word	0x00000130


	//   ....[2]....
        /*0200*/ 	.word	0x000001e0


	//   ....[3]....
        /*0204*/ 	.word	0x000003a0


	//   ....[4]....
        /*0208*/ 	.word	0x00000500


	//   ....[5]....
        /*020c*/ 	.word	0x00000620


	//   ....[6]....
        /*0210*/ 	.word	0x00000780


	//   ....[7]....
        /*0214*/ 	.word	0x00000f90


	//   ....[8]....
        /*0218*/ 	.word	0x000022c0


	//   ....[9]....
        /*021c*/ 	.word	0x00002390


	//   ....[10]....
        /*0220*/ 	.word	0x00002ae0


	//   ....[11]....
        /*0224*/ 	.word	0x00002b30


	//   ....[12]....
        /*0228*/ 	.word	0x00004030


	//   ....[13]....
        /*022c*/ 	.word	0x00004d50


	//   ....[14]....
        /*0230*/ 	.word	0x00004da0


	//   ....[15]....
        /*0234*/ 	.word	0x00004de0


	//   ....[16]....
        /*0238*/ 	.word	0x000058a0


	//   ....[17]....
        /*023c*/ 	.word	0x00006bc0


	//   ....[18]....
        /*0240*/ 	.word	0x00006d00


	//   ....[19]....
        /*0244*/ 	.word	0x00006d40


	//   ....[20]....
        /*0248*/ 	.word	0x00006df0


	//   ....[21]....
        /*024c*/ 	.word	0x00006e00


	//   ....[22]....
        /*0250*/ 	.word	0x00007d80


	//   ....[23]....
        /*0254*/ 	.word	0x00007d90


	//   ....[24]....
        /*0258*/ 	.word	0x00007da0


	//   ....[25]....
        /*025c*/ 	.word	0x00007db0


	//   ....[26]....
        /*0260*/ 	.word	0x00007e90


	//   ....[27]....
        /*0264*/ 	.word	0x00007eb0


	//   ....[28]....
        /*0268*/ 	.word	0x000081e0


	//   ....[29]....
        /*026c*/ 	.word	0x000081f0


	//   ....[30]....
        /*0270*/ 	.word	0x00008900


	//   ....[31]....
        /*0274*/ 	.word	0x000092c0


	//   ....[32]....
        /*0278*/ 	.word	0x00009cc0


	//   ....[33]....
        /*027c*/ 	.word	0x00009cd0


	//   ....[34]....
        /*0280*/ 	.word	0x00009ce0


	//   ....[35]....
        /*0284*/ 	.word	0x00009d00


	//   ....[36]....
        /*0288*/ 	.word	0x00009d70


	//   ....[37]....
        /*028c*/ 	.word	0x00009dd0


	//   ....[38]....
        /*0290*/ 	.word	0x00009de0


	//   ....[39]....
        /*0294*/ 	.word	0x00009e40


	//   ....[40]....
        /*0298*/ 	.word	0x00009e70


	//   ....[41]....
        /*029c*/ 	.word	0x00009ed0


	//   ....[42]....
        /*02a0*/ 	.word	0x00009ef0


	//   ....[43]....
        /*02a4*/ 	.word	0x00009f40


	//   ....[44]....
        /*02a8*/ 	.word	0x00009f70


	//   ....[45]....
        /*02ac*/ 	.word	0x00009fd0


	//   ....[46]....
        /*02b0*/ 	.word	0x00009ff0


	//   ....[47]....
        /*02b4*/ 	.word	0x0000a020


	//   ....[48]....
        /*02b8*/ 	.word	0x0000a050


	//   ....[49]....
        /*02bc*/ 	.word	0x0000a090


	//   ....[50]....
        /*02c0*/ 	.word	0x0000a0e0


	//   ....[51]....
        /*02c4*/ 	.word	0x0000a110


	//   ....[52]....
        /*02c8*/ 	.word	0x0000a130


	//   ....[53]....
        /*02cc*/ 	.word	0x0000a150


	//   ....[54]....
        /*02d0*/ 	.word	0x0000a1a0


	//   ....[55]....
        /*02d4*/ 	.word	0x0000a200


	//   ....[56]....
        /*02d8*/ 	.word	0x0000ba90


	//   ....[57]....
        /*02dc*/ 	.word	0x0000bf00


	//   ....[58]....
        /*02e0*/ 	.word	0x0000c070


	//   ....[59]....
        /*02e4*/ 	.word	0x0000c0c0


	//   ....[60]....
        /*02e8*/ 	.word	0x0000c1e0


	//   ....[61]....
        /*02ec*/ 	.word	0x0000c230


	//   ....[62]....
        /*02f0*/ 	.word	0x0000c2c0


	//   ....[63]....
        /*02f4*/ 	.word	0x0000c370


	//   ....[64]....
        /*02f8*/ 	.word	0x0000c400


	//   ....[65]....
        /*02fc*/ 	.word	0x0000c4a0


	//   ....[66]....
        /*0300*/ 	.word	0x0000c530


	//   ....[67]....
        /*0304*/ 	.word	0x0000c5e0


	//   ....[68]....
        /*0308*/ 	.word	0x0000c670


	//   ....[69]....
        /*030c*/ 	.word	0x0000c710


	//   ....[70]....
        /*0310*/ 	.word	0x0000c7a0


	//   ....[71]....
        /*0314*/ 	.word	0x0000c860


	//   ....[72]....
        /*0318*/ 	.word	0x0000c8c0


	//   ....[73]....
        /*031c*/ 	.word	0x0000c980


	//   ....[74]....
        /*0320*/ 	.word	0x0000c9f0


	//   ....[75]....
        /*0324*/ 	.word	0x0000cac0


	//   ....[76]....
        /*0328*/ 	.word	0x0000cb20


	//   ....[77]....
        /*032c*/ 	.word	0x0000cc00


	//   ....[78]....
        /*0330*/ 	.word	0x0000cc60


	//   ....[79]....
        /*0334*/ 	.word	0x0000cd20


	//   ....[80]....
        /*0338*/ 	.word	0x0000cd80


	//   ....[81]....
        /*033c*/ 	.word	0x0000ce40


	//   ....[82]....
        /*0340*/ 	.word	0x0000d210


	//----- nvinfo : EIATTR_REG_RECONFIG
	.align		4
.L_89:
        /*0344*/ 	.byte	0x01, 0x54
	.zero		2


	//----- nvinfo : EIATTR_SYSCALL_OFFSETS
	.align		4
        /*0348*/ 	.byte	0x04, 0x46
        /*034a*/ 	.short	(.L_91 - .L_90)


	//   ....[0]....
.L_90:
        /*034c*/ 	.word	0x000010f0


	//   ....[1]....
        /*0350*/ 	.word	0x00008f70


	//   ....[2]....
        /*0354*/ 	.word	0x000090b0


	//   ....[3]....
        /*0358*/ 	.word	0x000091a0


	//   ....[4]....
        /*035c*/ 	.word	0x00009840


	//----- nvinfo : EIATTR_MBARRIER_INSTR_OFFSETS
	.align		4
.L_91:
        /*0360*/ 	.byte	0x04, 0x39
        /*0362*/ 	.short	(.L_93 - .L_92)


	//   ....[0]....
.L_92:
        /*0364*/ 	.word	0x00000250
        /*0368*/ 	.word	0x000000ff
        /*036c*/ 	.word	0x00030800
        /*0370*/ 	.short	0x0100
        /*0372*/ 	.byte	0x08
	.zero		1


	//   ....[1]....
        /*0374*/ 	.word	0x00000260
        /*0378*/ 	.word	0x000000ff
        /*037c*/ 	.word	0x00030820
        /*0380*/ 	.short	0x0100
        /*0382*/ 	.byte	0x08
	.zero		1


	//   ....[2]....
        /*0384*/ 	.word	0x00000350
        /*0388*/ 	.word	0x000000ff
        /*038c*/ 	.word	0x00030830
        /*0390*/ 	.short	0x0100
        /*0392*/ 	.byte	0x08
	.zero		1


	//   ....[3]....
        /*0394*/ 	.word	0x00000360
        /*0398*/ 	.word	0x000000ff
        /*039c*/ 	.word	0x00030840
        /*03a0*/ 	.short	0x0100
        /*03a2*/ 	.byte	0x08
	.zero		1


	//   ....[4]....
        /*03a4*/ 	.word	0x00000370
        /*03a8*/ 	.word	0x000000ff
        /*03ac*/ 	.word	0x00030838
        /*03b0*/ 	.short	0x0100
        /*03b2*/ 	.byte	0x08
	.zero		1


	//   ....[5]....
        /*03b4*/ 	.word	0x00000380
        /*03b8*/ 	.word	0x000000ff
        /*03bc*/ 	.word	0x00030848
        /*03c0*/ 	.short	0x0100
        /*03c2*/ 	.byte	0x08
	.zero		1


	//   ....[6]....
        /*03c4*/ 	.word	0x000004b0
        /*03c8*/ 	.word	0x000000ff
        /*03cc*/ 	.word	0x00030850
        /*03d0*/ 	.short	0x0100
        /*03d2*/ 	.byte	0x08
	.zero		1


	//   ....[7]....
        /*03d4*/ 	.word	0x000004c0
        /*03d8*/ 	.word	0x000000ff
        /*03dc*/ 	.word	0x00030860
        /*03e0*/ 	.short	0x0100
        /*03e2*/ 	.byte	0x08
	.zero		1


	//   ....[8]....
        /*03e4*/ 	.word	0x000004d0
        /*03e8*/ 	.word	0x000000ff
        /*03ec*/ 	.word	0x00030858
        /*03f0*/ 	.short	0x0100
        /*03f2*/ 	.byte	0x08
	.zero		1


	//   ....[9]....
        /*03f4*/ 	.word	0x000004e0
        /*03f8*/ 	.word	0x000000ff
        /*03fc*/ 	.word	0x00030868
        /*0400*/ 	.short	0x0100
        /*0402*/ 	.byte	0x08
	.zero		1


	//   ....[10]....
        /*0404*/ 	.word	0x000005d0
        /*0408*/ 	.word	0x000000ff
        /*040c*/ 	.word	0x00030870
        /*0410*/ 	.short	0x0100
        /*0412*/ 	.byte	0x06
	.zero		1


	//   ....[11]....
        /*0414*/ 	.word	0x000005e0
        /*0418*/ 	.word	0x000000ff
        /*041c*/ 	.word	0x00030880
        /*0420*/ 	.short	0x0100
        /*0422*/ 	.byte	0x06
	.zero		1


	//   ....[12]....
        /*0424*/ 	.word	0x000005f0
        /*0428*/ 	.word	0x000000ff
        /*042c*/ 	.word	0x00030878
        /*0430*/ 	.short	0x0100
        /*0432*/ 	.byte	0x06
	.zero		1


	//   ....[13]....
        /*0434*/ 	.word	0x00000600
        /*0438*/ 	.word	0x000000ff
        /*043c*/ 	.word	0x00030888
        /*0440*/ 	.short	0x0100
        /*0442*/ 	.byte	0x06
	.zero		1


	//   ....[14]....
        /*0444*/ 	.word	0x00000730
        /*0448*/ 	.word	0x000000ff
        /*044c*/ 	.word	0x00030890
        /*0450*/ 	.short	0x0100
        /*0452*/ 	.byte	0x08
	.zero		1


	//   ....[15]....
        /*0454*/ 	.word	0x00000740
        /*0458*/ 	.word	0x000000ff
        /*045c*/ 	.word	0x000308a0
        /*0460*/ 	.short	0x0100
        /*0462*/ 	.byte	0x08
	.zero		1


	//   ....[16]....
        /*0464*/ 	.word	0x00000750
        /*0468*/ 	.word	0x000000ff
        /*046c*/ 	.word	0x00030898
        /*0470*/ 	.short	0x0100
        /*0472*/ 	.byte	0x08
	.zero		1


	//   ....[17]....
        /*0474*/ 	.word	0x00000760
        /*0478*/ 	.word	0x000000ff
        /*047c*/ 	.word	0x000308a8
        /*0480*/ 	.short	0x0100
        /*0482*/ 	.byte	0x08
	.zero		1


	//   ....[18]....
        /*0484*/ 	.word	0x00000890
        /*0488*/ 	.word	0x000000ff
        /*048c*/ 	.word	0x000308b0
        /*0490*/ 	.short	0x0100
        /*0492*/ 	.byte	0x08
	.zero		1


	//   ....[19]....
        /*0494*/ 	.word	0x000008a0
        /*0498*/ 	.word	0x000000ff
        /*049c*/ 	.word	0x000308c0
        /*04a0*/ 	.short	0x0100
        /*04a2*/ 	.byte	0x08
	.zero		1


	//   ....[20]....
        /*04a4*/ 	.word	0x000008b0
        /*04a8*/ 	.word	0x000000ff
        /*04ac*/ 	.word	0x000308b8
        /*04b0*/ 	.short	0x0100
        /*04b2*/ 	.byte	0x08
	.zero		1


	//   ....[21]....
        /*04b4*/ 	.word	0x000008c0
        /*04b8*/ 	.word	0x000000ff
        /*04bc*/ 	.word	0x000308c8
        /*04c0*/ 	.short	0x0100
        /*04c2*/ 	.byte	0x08
	.zero		1


	//   ....[22]....
        /*04c4*/ 	.word	0x00001130
        /*04c8*/ 	.word	0x000000ff
        /*04cc*/ 	.word	0x00030800
        /*04d0*/ 	.short	0x010a
        /*04d2*/ 	.byte	0x24
	.zero		1


	//   ....[23]....
        /*04d4*/ 	.word	0x00001210
        /*04d8*/ 	.word	0x000000ff
        /*04dc*/ 	.word	0x00030830
        /*04e0*/ 	.short	0x010a
        /*04e2*/ 	.byte	0x24
	.zero		1


	//   ....[24]....
        /*04e4*/ 	.word	0x000012f0
        /*04e8*/ 	.word	0x000000ff
        /*04ec*/ 	.word	0x00030830
        /*04f0*/ 	.short	0x010a
        /*04f2*/ 	.byte	0x24
	.zero		1


	//   ....[25]....
        /*04f4*/ 	.word	0x00002de0
        /*04f8*/ 	.word	0x00000004
        /*04fc*/ 	.word	0x00000000
        /*0500*/ 	.short	0x0101
        /*0502*/ 	.byte	0x3f
	.zero		1


	//   ....[26]....
        /*0504*/ 	.word	0x00004260
        /*0508*/ 	.word	0x00000003
        /*050c*/ 	.word	0x00030830
        /*0510*/ 	.short	0x010a
        /*0512*/ 	.byte	0x3f
	.zero		1


	//   ....[27]....
        /*0514*/ 	.word	0x000042a0
        /*0518*/ 	.word	0x00000003
        /*051c*/ 	.word	0x00030830
        /*0520*/ 	.short	0x010a
        /*0522*/ 	.byte	0x3f
	.zero		1


	//   ....[28]....
        /*0524*/ 	.word	0x000044d0
        /*0528*/ 	.word	0x000000ff
        /*052c*/ 	.word	0x00030850
        /*0530*/ 	.short	0x010a
        /*0532*/ 	.byte	0x05
	.zero		1


	//   ....[29]....
        /*0534*/ 	.word	0x00004510
        /*0538*/ 	.word	0x000000ff
        /*053c*/ 	.word	0x00030850
        /*0540*/ 	.short	0x010a
        /*0542*/ 	.byte	0x05
	.zero		1


	//   ....[30]....
        /*0544*/ 	.word	0x00005880
        /*0548*/ 	.word	0x00000009
        /*054c*/ 	.word	0x00000000
        /*0550*/ 	.short	0x0101
        /*0552*/ 	.byte	0x3f
	.zero		1


	//   ....[31]....
        /*0554*/ 	.word	0x000058b0
        /*0558*/ 	.word	0x0000000b
        /*055c*/ 	.word	0x00000000
        /*0560*/ 	.short	0x0101
        /*0562*/ 	.byte	0x3f
	.zero		1


	//   ....[32]....
        /*0564*/ 	.word	0x00006c30
        /*0568*/ 	.word	0x00000009
        /*056c*/ 	.word	0x00030850
        /*0570*/ 	.short	0x010a
        /*0572*/ 	.byte	0x3f
	.zero		1


	//   ....[33]....
        /*0574*/ 	.word	0x00006c70
        /*0578*/ 	.word	0x00000009
        /*057c*/ 	.word	0x00030850
        /*0580*/ 	.short	0x010a
        /*0582*/ 	.byte	0x3f
	.zero		1


	//   ....[34]....
        /*0584*/ 	.word	0x00007410
        /*0588*/ 	.word	0x00000008
        /*058c*/ 	.word	0x00000000
        /*0590*/ 	.short	0x0101
        /*0592*/ 	.byte	0x3f
	.zero		1


	//   ....[35]....
        /*0594*/ 	.word	0x00007e50
        /*0598*/ 	.word	0x000000ff
        /*059c*/ 	.word	0x00000000
        /*05a0*/ 	.short	0x0101
        /*05a2*/ 	.byte	0x04
	.zero		1


	//   ....[36]....
        /*05a4*/ 	.word	0x000094c0
        /*05a8*/ 	.word	0x000000ff
        /*05ac*/ 	.word	0x00030840
        /*05b0*/ 	.short	0x010a
        /*05b2*/ 	.byte	0x26
	.zero		1


	//   ....[37]....
        /*05b4*/ 	.word	0x0000a320
        /*05b8*/ 	.word	0x000000ff
        /*05bc*/ 	.word	0x00030800
        /*05c0*/ 	.short	0x0107
        /*05c2*/ 	.byte	0x26
	.zero		1


	//   ....[38]....
        /*05c4*/ 	.word	0x0000a360
        /*05c8*/ 	.word	0x000000ff
        /*05cc*/ 	.word	0x00030800
        /*05d0*/ 	.short	0x0101
        /*05d2*/ 	.byte	0x26
	.zero		1


	//   ....[39]....
        /*05d4*/ 	.word	0x0000a390
        /*05d8*/ 	.word	0x000000ff
        /*05dc*/ 	.word	0x00030820
        /*05e0*/ 	.short	0x010a
        /*05e2*/ 	.byte	0x26
	.zero		1


	//   ....[40]....
        /*05e4*/ 	.word	0x0000a6e0
        /*05e8*/ 	.word	0x000000ff
        /*05ec*/ 	.word	0x00030848
        /*05f0*/ 	.short	0x010a
        /*05f2*/ 	.byte	0x26
	.zero		1


	//   ....[41]....
        /*05f4*/ 	.word	0x0000a8d0
        /*05f8*/ 	.word	0x000000ff
        /*05fc*/ 	.word	0x00030860
        /*0600*/ 	.short	0x010a
        /*0602*/ 	.byte	0x26
	.zero		1


	//   ....[42]....
        /*0604*/ 	.word	0x0000acb0
        /*0608*/ 	.word	0x000000ff
        /*060c*/ 	.word	0x00030840
        /*0610*/ 	.short	0x010a
        /*0612*/ 	.byte	0x26
	.zero		1


	//   ....[43]....
        /*0614*/ 	.word	0x0000aed0
        /*0618*/ 	.word	0x000000ff
        /*061c*/ 	.word	0x00030868
        /*0620*/ 	.short	0x010a
        /*0622*/ 	.byte	0x26
	.zero		1


	//   ....[44]....
        /*0624*/ 	.word	0x0000b2f0
        /*0628*/ 	.word	0x000000ff
        /*062c*/ 	.word	0x00030848
        /*0630*/ 	.short	0x010a
        /*0632*/ 	.byte	0x26
	.zero		1


	//   ....[45]....
        /*0634*/ 	.word	0x0000b4f0
        /*0638*/ 	.word	0x000000ff
        /*063c*/ 	.word	0x00030860
        /*0640*/ 	.short	0x010a
        /*0642*/ 	.byte	0x26
	.zero		1


	//   ....[46]....
        /*0644*/ 	.word	0x0000b790
        /*0648*/ 	.word	0x00000003
        /*064c*/ 	.word	0x00030860
        /*0650*/ 	.short	0x010a
        /*0652*/ 	.byte	0x3f
	.zero		1


	//   ....[47]....
        /*0654*/ 	.word	0x0000ba50
        /*0658*/ 	.word	0x00000007
        /*065c*/ 	.word	0x00030820
        /*0660*/ 	.short	0x010a
        /*0662*/ 	.byte	0x3f
	.zero		1


	//   ....[48]....
        /*0664*/ 	.word	0x0000bb90
        /*0668*/ 	.word	0x00000005
        /*066c*/ 	.word	0x00000000
        /*0670*/ 	.short	0x010a
        /*0672*/ 	.byte	0x3f
	.zero		1


	//   ....[49]....
        /*0674*/ 	.word	0x0000bc00
        /*0678*/ 	.word	0x00000003
        /*067c*/ 	.word	0x00000000
        /*0680*/ 	.short	0x010a
        /*0682*/ 	.byte	0x3f
	.zero		1


	//   ....[50]....
        /*0684*/ 	.word	0x0000bc60
        /*0688*/ 	.word	0x00000005
        /*068c*/ 	.word	0x00000000
        /*0690*/ 	.short	0x010a
        /*0692*/ 	.byte	0x3f
	.zero		1


	//   ....[51]....
        /*0694*/ 	.word	0x0000bc90
        /*0698*/ 	.word	0x00000003
        /*069c*/ 	.word	0x00000000
        /*06a0*/ 	.short	0x010a
        /*06a2*/ 	.byte	0x3f
	.zero		1


	//   ....[52]....
        /*06a4*/ 	.word	0x0000bd00
        /*06a8*/ 	.word	0x00000003
        /*06ac*/ 	.word	0x00030800
        /*06b0*/ 	.short	0x010a
        /*06b2*/ 	.byte	0x3f
	.zero		1


	//   ....[53]....
        /*06b4*/ 	.word	0x0000bd60
        /*06b8*/ 	.word	0x00000003
        /*06bc*/ 	.word	0x00030830
        /*06c0*/ 	.short	0x010a
        /*06c2*/ 	.byte	0x3f
	.zero		1


	//   ....[54]....
        /*06c4*/ 	.word	0x0000bdb0
        /*06c8*/ 	.word	0x00000003
        /*06cc*/ 	.word	0x00030830
        /*06d0*/ 	.short	0x010a
        /*06d2*/ 	.byte	0x3f
	.zero		1


	//   ....[55]....
        /*06d4*/ 	.word	0x0000be10
        /*06d8*/ 	.word	0x00000003
        /*06dc*/ 	.word	0x00030850
        /*06e0*/ 	.short	0x010a
        /*06e2*/ 	.byte	0x3f
	.zero		1


	//   ....[56]....
        /*06e4*/ 	.word	0x0000be60
        /*06e8*/ 	.word	0x00000009
        /*06ec*/ 	.word	0x00030850
        /*06f0*/ 	.short	0x010a
        /*06f2*/ 	.byte	0x3f
	.zero		1


	//   ....[57]....
        /*06f4*/ 	.word	0x0000bfc0
        /*06f8*/ 	.word	0x00000003
        /*06fc*/ 	.word	0x00030840
        /*0700*/ 	.short	0x010a
        /*0702*/ 	.byte	0x3f
	.zero		1


	//   ....[58]....
        /*0704*/ 	.word	0x0000ce80
        /*0708*/ 	.word	0x00000003
        /*070c*/ 	.word	0x00030820
        /*0710*/ 	.short	0x010a
        /*0712*/ 	.byte	0x3f
	.zero		1


	//   ....[59]....
        /*0714*/ 	.word	0x0000cee0
        /*0718*/ 	.word	0x00000003
        /*071c*/ 	.word	0x00030848
        /*0720*/ 	.short	0x010a
        /*0722*/ 	.byte	0x3f
	.zero		1


	//   ....[60]....
        /*0724*/ 	.word	0x0000cf40
        /*0728*/ 	.word	0x00000003
        /*072c*/ 	.word	0x00030860
        /*0730*/ 	.short	0x010a
        /*0732*/ 	.byte	0x3f
	.zero		1


	//   ....[61]....
        /*0734*/ 	.word	0x0000cfa0
        /*0738*/ 	.word	0x00000003
        /*073c*/ 	.word	0x00030840
        /*0740*/ 	.short	0x010a
        /*0742*/ 	.byte	0x3f
	.zero		1


	//   ....[62]....
        /*0744*/ 	.word	0x0000d000
        /*0748*/ 	.word	0x00000003
        /*074c*/ 	.word	0x00030868
        /*0750*/ 	.short	0x010a
        /*0752*/ 	.byte	0x3f
	.zero		1


	//   ....[63]....
        /*0754*/ 	.word	0x0000d060
        /*0758*/ 	.word	0x00000002
        /*075c*/ 	.word	0x00030848
        /*0760*/ 	.short	0x010a
        /*0762*/ 	.byte	0x3f
	.zero		1


	//   ....[64]....
        /*0764*/ 	.word	0x0000d0c0
        /*0768*/ 	.word	0x00000002
        /*076c*/ 	.word	0x00030860
        /*0770*/ 	.short	0x010a
        /*0772*/ 	.byte	0x3f
	.zero		1


	//   ....[65]....
        /*0774*/ 	.word	0x0000d110
        /*0778*/ 	.word	0x00000003
        /*077c*/ 	.word	0x00030860
        /*0780*/ 	.short	0x010a
        /*0782*/ 	.byte	0x3f
	.zero		1


	//   ....[66]....
        /*0784*/ 	.word	0x0000d160
        /*0788*/ 	.word	0x00000007
        /*078c*/ 	.word	0x00030820
        /*0790*/ 	.short	0x010a
        /*0792*/ 	.byte	0x3f
	.zero		1


	//   ....[67]....
        /*0794*/ 	.word	0x0000d2d0
        /*0798*/ 	.word	0x00000005
        /*079c*/ 	.word	0x00000000
        /*07a0*/ 	.short	0x010a
        /*07a2*/ 	.byte	0x3f
	.zero		1


	//   ....[68]....
        /*07a4*/ 	.word	0x0000d320
        /*07a8*/ 	.word	0x00000003
        /*07ac*/ 	.word	0x00000000
        /*07b0*/ 	.short	0x010a
        /*07b2*/ 	.byte	0x3f
	.zero		1


	//   ....[69]....
        /*07b4*/ 	.word	0x0000d370
        /*07b8*/ 	.word	0x00000005
        /*07bc*/ 	.word	0x00000000
        /*07c0*/ 	.short	0x010a
        /*07c2*/ 	.byte	0x3f
	.zero		1


	//----- nvinfo : EIATTR_NUM_MBARRIERS
	.align		4
.L_93:
        /*07c4*/ 	.byte	0x03, 0x38
        /*07c6*/ 	.short	0x0016


	//----- nvinfo : EIATTR_EXIT_INSTR_OFFSETS
	.align		4
        /*07c8*/ 	.byte	0x04, 0x1c
        /*07ca*/ 	.short	(.L_95 - .L_94)


	//   ....[0]....
.L_94:
        /*07cc*/ 	.word	0x0000bce0


	//----- nvinfo : EIATTR_MAX_THREADS
	.align		4
.L_95:
        /*07d0*/ 	.byte	0x04, 0x05
        /*07d2*/ 	.short	(.L_97 - .L_96)
.L_96:
        /*07d4*/ 	.word	0x00000200
        /*07d8*/ 	.word	0x00000001
        /*07dc*/ 	.word	0x00000001


	//----- nvinfo : EIATTR_CRS_STACK_SIZE
	.align		4
.L_97:
        /*07e0*/ 	.byte	0x04, 0x1e
        /*07e2*/ 	.short	(.L_99 - .L_98)
.L_98:
        /*07e4*/ 	.word	0x00000000


	//----- nvinfo : EIATTR_CBANK_PARAM_SIZE
	.align		4
.L_99:
        /*07e8*/ 	.byte	0x03, 0x19
        /*07ea*/ 	.short	0x0a70


	//----- nvinfo : EIATTR_PARAM_CBANK
	.align		4
        /*07ec*/ 	.byte	0x04, 0x0a
        /*07ee*/ 	.short	(.L_101 - .L_100)
	.align		4
.L_100:
        /*07f0*/ 	.word	index@(.nv.constant0._ZN7cutlass13device_kernelIN5flash11enable_sm90INS1_16FlashAttnFwdSm90INS1_25CollectiveMainloopFwdSm90ILi2EN4cute5tupleIJNS5_1CILi1EEES8_S8_EEENS6_IJNS7_ILi192EEESA_NS7_ILi64EEEEEELi64ENS_6half_tEfNS_4arch4Sm90ELb0ELb0ELb0ELb0ELb0ELb0ELb0ELb0ELb1ELb1ELb1ELb0EEENS1_21CollectiveEpilogueFwdINS6_IJSA_SB_SA_EEES9_SD_SF_Li384ELb0ELb1ELb1ELb0EEENS1_19SingleTileSchedulerILb0ELb1ELb1ELi192EEEEEEEEEvNT_6ParamsE)
        /*07f4*/ 	.short	0x0210
        /*07f6*/ 	.short	0x0a70


	//----- nvinfo : EIATTR_SW_WAR
	.align		4
.L_101:
        /*07f8*/ 	.byte	0x04, 0x36
        /*07fa*/ 	.short	(.L_103 - .L_102)
.L_102:
        /*07fc*/ 	.word	0x00000008
.L_103:


//--------------------- .nv.info._ZN7cutlass13device_kernelIN5flash11enable_sm90INS1_16FlashAttnFwdSm90INS1_25CollectiveMainloopFwdSm90ILi2EN4cute5tupleIJNS5_1CILi1EEES8_S8_EEENS6_IJNS7_ILi192EEESA_NS7_ILi64EEEEEELi64ENS_6half_tEfNS_4arch4Sm90ELb0ELb0ELb0ELb1ELb0ELb0ELb0ELb0ELb1ELb1ELb1ELb0EEENS1_21CollectiveEpilogueFwdINS6_IJSA_SB_SA_EEES9_SD_SF_Li384ELb1ELb1ELb1ELb0EEENS1_36VarlenDynamicPersistentTileSchedulerILi192ELi192ELi384ELi128ELb1ELb1ELb1ELb0ELb1ELb1EEEEEEEEEvNT_6ParamsE --------------------------
	.section	.nv.info._ZN7cutlass13device_kernelIN5flash11enable_sm90INS1_16FlashAttnFwdSm90INS1_25CollectiveMainloopFwdSm90ILi2EN4cute5tupleIJNS5_1CILi1EEES8_S8_EEENS6_IJNS7_ILi192EEESA_NS7_ILi64EEEEEELi64ENS_6half_tEfNS_4arch4Sm90ELb0ELb0ELb0ELb1ELb0ELb0ELb0ELb0ELb1ELb1ELb1ELb0EEENS1_21CollectiveEpilogueFwdINS6_IJSA_SB_SA_EEES9_SD_SF_Li384ELb1ELb1ELb1ELb0EEENS1_36VarlenDynamicPersistentTileSchedulerILi192ELi192ELi384ELi128ELb1ELb1ELb1ELb0ELb1ELb1EEEEEEEEEvNT_6ParamsE,"",@"SHT_CUDA_INFO"
	.sectionflags	@""
	.align	4


	//----- nvinfo : EIATTR_CUDA_API_VERSION
	.align		4
        /*0000*/ 	.byte	0x04, 0x37
        /*0002*/ 	.short	(.L_105 - .L_104)
.L_104:
        /*0004*/ 	.word	0x00000082


	//----- nvinfo : EIATTR_KPARAM_INFO
	.align		4
.L_105:
        /*0008*/ 	.byte	0x04, 0x17
        /*000a*/ 	.short	(.L_107 - .L_106)
.L_106:
        /*000c*/ 	.word	0x00000000
        /*0010*/ 	.short	0x0000
        /*0012*/ 	.short	0x0070
        /*0014*/ 	.byte	0x00, 0xf0, 0x01, 0x2a


	//----- nvinfo : EIATTR_SPARSE_MMA_MASK
	.align		4
.L_107:
        /*0018*/ 	.byte	0x03, 0x50
        /*001a*/ 	.short	0x0000


	//----- nvinfo : EIATTR_MAXREG_COUNT
	.align		4
        /*001c*/ 	.byte	0x03, 0x1b
        /*001e*/ 	.short	0x0080


	//----- nvinfo : EIATTR_NUM_BARRIERS
	.align		4
        /*0020*/ 	.byte	0x02, 0x4c
        /*0022*/ 	.byte	0x10
	.zero		1


	//----- nvinfo : EIATTR_EXTERNS
	.align		4
        /*0024*/ 	.byte	0x04, 0x0f
        /*0026*/ 	.short	(.L_109 - .L_108)


	//   ....[0]....
	.align		4
.L_108:
        /*0028*/ 	.word	index@(__assertfail)


	//----- nvinfo : EIATTR_ANNOTATIONS
	.align		4
.L_109:
        /*002c*/ 	.byte	0x04, 0x55
        /*002e*/ 	.short	(.L_111 - .L_110)


	//   ....[0]....
.L_110:
        /*0030*/ 	.word	0x00000001
        /*0034*/ 	.byte	0x30, 0x09, 0x00, 0x00, 0x01, 0x00, 0x00, 0x00, 0x80, 0x0a, 0x00, 0x00, 0x01, 0x00, 0x00, 0x00
        /* <DEDUP_REMOVED lines=50> */
        /*0364*/ 	.byte	0xa0, 0xfd, 0x00, 0x00


	//----- nvinfo : EIATTR_MERCURY_ISA_VERSION
	.align		4
.L_111:
        /*0368*/ 	.byte	0x03, 0x5f
        /*036a*/ 	.short	0x0101


	//----- nvinfo : EIATTR_UNUSED_LOAD_BYTE_OFFSET
	.align		4
        /*036c*/ 	.byte	0x04, 0x44
        /*036e*/ 	.short	(.L_113 - .L_112)


	//   ....[0]....
.L_112:
        /*0370*/ 	.word	0x00000a40
        /*0374*/ 	.word	0x0000fff0


	//   ....[1]....
        /*0378*/ 	.word	0x00007cb0
        /*037c*/ 	.word	0x0000fff0


	//----- nvinfo : EIATTR_INT_WARP_WIDE_INSTR_OFFSETS
	.align		4
.L_113:
        /*0380*/ 	.byte	0x04, 0x31
        /*0382*/ 	.short	(.L_115 - .L_114)


	//   ....[0]....
.L_114:
        /*0384*/ 	.word	0x00000120


	//   ....[1]....
        /*0388*/ 	.word	0x000001c0


	//   ....[2]....
        /*038c*/ 	.word	0x00000230


	//   ....[3]....
        /*0390*/ 	.word	0x0000b570


	//   ....[4]....
        /*0394*/ 	.word	0x0000b600


	//   ....[5]....
        /*0398*/ 	.word	0x0000e6b0


	//   ....[6]....
        /*039c*/ 	.word	0x0000e740


	//----- nvinfo : EIATTR_COOP_GROUP_MASK_REGIDS
	.align		4
.L_115:
        /*03a0*/ 	.byte	0x04, 0x29
        /*03a2*/ 	.short	(.L_117 - .L_116)


	//   ....[0]....
.L_116:
        /*03a4*/ 	.word	0xffffffff


	//   ....[1]....
        /*03a8*/ 	.word	0xffffffff


	//   ....[2]....
        /*03ac*/ 	.word	0xffffffff


	//   ....[3]....
        /*03b0*/ 	.word	0xffffffff


	//   ....[4]....
        /*03b4*/ 	.word	0xffffffff


	//   ....[5]....
        /*03b8*/ 	.word	0xffffffff


	//   ....[6]....
        /*03bc*/ 	.word	0xffffffff


	//   ....[7]....
        /*03c0*/ 	.word	0xffffffff


	//   ....[8]....
        /*03c4*/ 	.word	0xffffffff


	//   ....[9]....
        /*03c8*/ 	.word	0xffffffff


	//   ....[10]....
        /*03cc*/ 	.word	0xffffffff


	//   ....[11]....
        /*03d0*/ 	.word	0xffffffff


	//   ....[12]....
        /*03d4*/ 	.word	0xffffffff


	//   ....[13]....
        /*03d8*/ 	.word	0xffffffff


	//   ....[14]....
        /*03dc*/ 	.word	0xffffffff


	//   ....[15]....
        /*03e0*/ 	.word	0xffffffff


	//   ....[16]....
        /*03e4*/ 	.word	0xffffffff


	//   ....[17]....
        /*03e8*/ 	.word	0xffffffff


	//   ....[18]....
        /*03ec*/ 	.word	0xffffffff


	//   ....[19]....
        /*03f0*/ 	.word	0xffffffff


	//   ....[20]....
        /*03f4*/ 	.word	0xffffffff


	//   ....[21]....
        /*03f8*/ 	.word	0xffffffff


	//   ....[22]....
        /*03fc*/ 	.word	0xffffffff


	//   ....[23]....
        /*0400*/ 	.word	0xffffffff


	//   ....[24]....
        /*0404*/ 	.word	0xffffffff


	//   ....[25]....
        /*0408*/ 	.word	0xffffffff


	//   ....[26]....
        /*040c*/ 	.word	0xffffffff


	//   ....[27]....
        /*0410*/ 	.word	0xffffffff


	//   ....[28]....
        /*0414*/ 	.word	0xffffffff


	//   ....[29]....
        /*0418*/ 	.word	0xffffffff


	//   ....[30]....
        /*041c*/ 	.word	0xffffffff


	//   ....[31]....
        /*0420*/ 	.word	0xffffffff


	//   ....[32]....
        /*0424*/ 	.word	0xffffffff


	//   ....[33]....
        /*0428*/ 	.word	0xffffffff


	//   ....[34]....
        /*042c*/ 	.word	0xffffffff


	//   ....[35]....
        /*0430*/ 	.word	0xffffffff


	//   ....[36]....
        /*0434*/ 	.word	0xffffffff


	//   ....[37]....
        /*0438*/ 	.word	0xffffffff


	//   ....[38]....
        /*043c*/ 	.word	0xffffffff


	//   ....[39]....
        /*0440*/ 	.word	0xffffffff


	//   ....[40]....
        /*0444*/ 	.word	0xffffffff


	//   ....[41]....
        /*0448*/ 	.word	0xffffffff


	//   ....[42]....
        /*044c*/ 	.word	0xffffffff


	//   ....[43]....
        /*0450*/ 	.word	0xffffffff


	//   ....[44]....
        /*0454*/ 	.word	0xffffffff


	//   ....[45]....
        /*0458*/ 	.word	0xffffffff


	//   ....[46]....
        /*045c*/ 	.word	0xffffffff


	//   ....[47]....
        /*0460*/ 	.word	0xffffffff


	//   ....[48]....
        /*0464*/ 	.word	0xffffffff


	//   ....[49]....
        /*0468*/ 	.word	0xffffffff


	//   ....[50]....
        /*046c*/ 	.word	0xffffffff


	//   ....[51]....
        /*0470*/ 	.word	0xffffffff


	//   ....[52]....
        /*0474*/ 	.word	0xffffffff


	//   ....[53]....
        /*0478*/ 	.word	0xffffffff


	//   ....[54]....
        /*047c*/ 	.word	0xffffffff


	//   ....[55]....
        /*0480*/ 	.word	0xffffffff


	//   ....[56]....
        /*0484*/ 	.word	0xffffffff


	//   ....[57]....
        /*0488*/ 	.word	0xffffffff


	//   ....[58]....
        /*048c*/ 	.word	0xffffffff


	//   ....[59]....
        /*0490*/ 	.word	0xffffffff


	//   ....[60]....
        /*0494*/ 	.word	0xffffffff


	//   ....[61]....
        /*0498*/ 	.word	0xffffffff


	//   ....[62]....
        /*049c*/ 	.word	0xffffffff


	//   ....[63]....
        /*04a0*/ 	.word	0xffffffff


	//   ....[64]....
        /*04a4*/ 	.word	0xffffffff


	//   ....[65]....
        /*04a8*/ 	.word	0xffffffff


	//   ....[66]....
        /*04ac*/ 	.word	0xffffffff


	//   ....[67]....
        /*04b0*/ 	.word	0xffffffff


	//   ....[68]....
        /*04b4*/ 	.word	0xffffffff


	//   ....[69]....
        /*04b8*/ 	.word	0xffffffff


	//   ....[70]....
        /*04bc*/ 	.word	0xffffffff


	//   ....[71]....
        /*04c0*/ 	.word	0xffffffff


	//   ....[72]....
        /*04c4*/ 	.word	0xffffffff


	//   ....[73]....
        /*04c8*/ 	.word	0xffffffff


	//   ....[74]....
        /*04cc*/ 	.word	0xffffffff


	//   ....[75]....
        /*04d0*/ 	.word	0xffffffff


	//   ....[76]....
        /*04d4*/ 	.word	0xffffffff


	//   ....[77]....
        /*04d8*/ 	.word	0xffffffff


	//   ....[78]....
        /*04dc*/ 	.word	0xffffffff


	//   ....[79]....
        /*04e0*/ 	.word	0xffffffff


	//   ....[80]....
        /*04e4*/ 	.word	0xffffffff


	//   ....[81]....
        /*04e8*/ 	.word	0xffffffff


	//   ....[82]....
        /*04ec*/ 	.word	0xffffffff


	//   ....[83]....
        /*04f0*/ 	.word	0xffffffff


	//   ....[84]....
        /*04f4*/ 	.word	0xffffffff


	//   ....[85]....
        /*04f8*/ 	.word	0xffffffff


	//   ....[86]....
        /*04fc*/ 	.word	0xffffffff


	//   ....[87]....
        /*0500*/ 	.word	0xffffffff


	//   ....[88]....
        /*0504*/ 	.word	0xffffffff


	//   ....[89]....
        /*0508*/ 	.word	0xffffffff


	//   ....[90]....
        /*050c*/ 	.word	0xffffffff


	//   ....[91]....
        /*0510*/ 	.word	0xffffffff


	//   ....[92]....
        /*0514*/ 	.word	0xffffffff


	//   ....[93]....
        /*0518*/ 	.word	0xffffffff


	//   ....[94]....
        /*051c*/ 	.word	0xffffffff


	//   ....[95]....
        /*0520*/ 	.word	0xffffffff


	//   ....[96]....
        /*0524*/ 	.word	0xffffffff


	//   ....[97]....
        /*0528*/ 	.word	0xffffffff


	//   ....[98]....
        /*052c*/ 	.word	0xffffffff


	//   ....[99]....
        /*0530*/ 	.word	0xffffffff


	//   ....[100]....
        /*0534*/ 	.word	0xffffffff


	//   ....[101]....
        /*0538*/ 	.word	0xffffffff


	//   ....[102]....
        /*053c*/ 	.word	0xffffffff


	//   ....[103]....
        /*0540*/ 	.word	0xffffffff


	//   ....[104]....
        /*0544*/ 	.word	0xffffffff


	//   ....[105]....
        /*0548*/ 	.word	0xffffffff


	//   ....[106]....
        /*054c*/ 	.word	0xffffffff


	//   ....[107]....
        /*0550*/ 	.word	0x0500000f


	//   ....[108]....
        /*0554*/ 	.word	0x0500000f


	//   ....[109]....
        /*0558*/ 	.word	0x0500000f


	//   ....[110]....
        /*055c*/ 	.word	0x0500000f


	//   ....[111]....
        /*0560*/ 	.word	0x0500000f


	//   ....[112]....
        /*0564*/ 	.word	0x0500000f


	//   ....[113]....
        /*0568*/ 	.word	0x0500000f


	//   ....[114]....
        /*056c*/ 	.word	0x0500000f


	//   ....[115]....
        /*0570*/ 	.word	0x0500000f


	//   ....[116]....
        /*0574*/ 	.word	0x0500000f


	//   ....[117]....
        /*0578*/ 	.word	0x0500000f


	//   ....[118]....
        /*057c*/ 	.word	0x0500000f


	//   ....[119]....
        /*0580*/ 	.word	0x0500000f


	//   ....[120]....
        /*0584*/ 	.word	0x0500000f


	//   ....[121]....
        /*0588*/ 	.word	0x0500000f


	//   ....[122]....
        /*058c*/ 	.word	0x0500000f


	//   ....[123]....
        /*0590*/ 	.word	0x0500000f


	//   ....[124]....
        /*0594*/ 	.word	0x0500000f


	//   ....[125]....
        /*0598*/ 	.word	0x0500000f


	//   ....[126]....
        /*059c*/ 	.word	0x0500000f


	//   ....[127]....
        /*05a0*/ 	.word	0x0500000f


	//   ....[128]....
        /*05a4*/ 	.word	0x0500000f


	//   ....[129]....
        /*05a8*/ 	.word	0x0500000f


	//   ....[130]....
        /*05ac*/ 	.word	0x0500000f


	//   ....[131]....
        /*05b0*/ 	.word	0x0500000f


	//   ....[132]....
        /*05b4*/ 	.word	0x0500000f


	//   ....[133]....
        /*05b8*/ 	.word	0x0500000f


	//   ....[134]....
        /*05bc*/ 	.word	0x0500000f


	//   ....[135]....
        /*05c0*/ 	.word	0x0500000f


	//   ....[136]....
        /*05c4*/ 	.word	0x0500000f


	//   ....[137]....
        /*05c8*/ 	.word	0x0500000f


	//   ....[138]....
        /*05cc*/ 	.word	0x0500000f


	//   ....[139]....
        /*05d0*/ 	.word	0x0500000f


	//   ....[140]....
        /*05d4*/ 	.word	0x0500000f


	//   ....[141]....
        /*05d8*/ 	.word	0x0500000f


	//   ....[142]....
        /*05dc*/ 	.word	0x0500000f


	//   ....[143]....
        /*05e0*/ 	.word	0x0500000f


	//   ....[144]....
        /*05e4*/ 	.word	0x0500000f


	//   ....[145]....
        /*05e8*/ 	.word	0x0500000f


	//   ....[146]....
        /*05ec*/ 	.word	0x0500000f


	//   ....[147]....
        /*05f0*/ 	.word	0x0500000f


	//   ....[148]....
        /*05f4*/ 	.word	0x0500000f


	//   ....[149]....
        /*05f8*/ 	.word	0x0500000f


	//   ....[150]....
        /*05fc*/ 	.word	0x0500000f


	//----- nvinfo : EIATTR_COOP_GROUP_INSTR_OFFSETS
	.align		4
.L_117:
        /*0600*/ 	.byte	0x04, 0x28
        /*0602*/ 	.short	(.L_119 - .L_118)


	//   ....[0]....
.L_118:
        /*0604*/ 	.word	0x00000060


	//   ....[1]....
        /*0608*/ 	.word	0x00000130


	//   ....[2]....
        /*060c*/ 	.word	0x000001e0


	//   ....[3]....
        /*0610*/ 	.word	0x000003a0


	//   ....[4]....
        /*0614*/ 	.word	0x00000500


	//   ....[5]....
        /*0618*/ 	.word	0x00000620


	//   ....[6]....
        /*061c*/ 	.word	0x00000780


	//   ....[7]....
        /*0620*/ 	.word	0x00001860


	//   ....[8]....
        /*0624*/ 	.word	0x00002b80


	//   ....[9]....
        /*0628*/ 	.word	0x00002ca0


	//   ....[10]....
        /*062c*/ 	.word	0x00003450


	//   ....[11]....
        /*0630*/ 	.word	0x000034d0


	//   ....[12]....
        /*0634*/ 	.word	0x00004670


	//   ....[13]....
        /*0638*/ 	.word	0x00005360


	//   ....[14]....
        /*063c*/ 	.word	0x00005380


	//   ....[15]....
        /*0640*/ 	.word	0x000053b0


	//   ....[16]....
        /*0644*/ 	.word	0x000053c0


	//   ....[17]....
        /*0648*/ 	.word	0x00007190


	//   ....[18]....
        /*064c*/ 	.word	0x000072b0


	//   ....[19]....
        /*0650*/ 	.word	0x000072f0


	//   ....[20]....
        /*0654*/ 	.word	0x00007460


	//   ....[21]....
        /*0658*/ 	.word	0x00007480


	//   ....[22]....
        /*065c*/ 	.word	0x00008500


	//   ....[23]....
        /*0660*/ 	.word	0x00008510


	//   ....[24]....
        /*0664*/ 	.word	0x00008520


	//   ....[25]....
        /*0668*/ 	.word	0x00008560


	//   ....[26]....
        /*066c*/ 	.word	0x00008ac0


	//   ....[27]....
        /*0670*/ 	.word	0x00008ae0


	//   ....[28]....
        /*0674*/ 	.word	0x00008af0


	//   ....[29]....
        /*0678*/ 	.word	0x00008b10


	//   ....[30]....
        /*067c*/ 	.word	0x00008b30


	//   ....[31]....
        /*0680*/ 	.word	0x00008b50


	//   ....[32]....
        /*0684*/ 	.word	0x00008cb0


	//   ....[33]....
        /*0688*/ 	.word	0x00008cc0


	//   ....[34]....
        /*068c*/ 	.word	0x000090e0


	//   ....[35]....
        /*0690*/ 	.word	0x00009110


	//   ....[36]....
        /*0694*/ 	.word	0x00009350


	//   ....[37]....
        /*0698*/ 	.word	0x00009360


	//   ....[38]....
        /*069c*/ 	.word	0x00009e60


	//   ....[39]....
        /*06a0*/ 	.word	0x00009e90


	//   ....[40]....
        /*06a4*/ 	.word	0x00009ed0


	//   ....[41]....
        /*06a8*/ 	.word	0x00009f00


	//   ....[42]....
        /*06ac*/ 	.word	0x00009f10


	//   ....[43]....
        /*06b0*/ 	.word	0x00009f20


	//   ....[44]....
        /*06b4*/ 	.word	0x00009f30


	//   ....[45]....
        /*06b8*/ 	.word	0x00009f50


	//   ....[46]....
        /*06bc*/ 	.word	0x0000a0b0


	//   ....[47]....
        /*06c0*/ 	.word	0x0000a2b0


	//   ....[48]....
        /*06c4*/ 	.word	0x0000a2e0


	//   ....[49]....
        /*06c8*/ 	.word	0x0000a310


	//   ....[50]....
        /*06cc*/ 	.word	0x0000a340


	//   ....[51]....
        /*06d0*/ 	.word	0x0000a370


	//   ....[52]....
        /*06d4*/ 	.word	0x0000a3a0


	//   ....[53]....
        /*06d8*/ 	.word	0x0000a520


	//   ....[54]....
        /*06dc*/ 	.word	0x0000a550


	//   ....[55]....
        /*06e0*/ 	.word	0x0000a580


	//   ....[56]....
        /*06e4*/ 	.word	0x0000a5b0


	//   ....[57]....
        /*06e8*/ 	.word	0x0000a5e0


	//   ....[58]....
        /*06ec*/ 	.word	0x0000a610


	//   ....[59]....
        /*06f0*/ 	.word	0x0000a6a0


	//   ....[60]....
        /*06f4*/ 	.word	0x0000a6d0


	//   ....[61]....
        /*06f8*/ 	.word	0x0000a6e0


	//   ....[62]....
        /*06fc*/ 	.word	0x0000a780


	//   ....[63]....
        /*0700*/ 	.word	0x0000bb10


	//   ....[64]....
        /*0704*/ 	.word	0x0000c670


	//   ....[65]....
        /*0708*/ 	.word	0x0000c680


	//   ....[66]....
        /*070c*/ 	.word	0x0000c6a0


	//   ....[67]....
        /*0710*/ 	.word	0x0000c730


	//   ....[68]....
        /*0714*/ 	.word	0x0000c750


	//   ....[69]....
        /*0718*/ 	.word	0x0000c7d0


	//   ....[70]....
        /*071c*/ 	.word	0x0000c7f0


	//   ....[71]....
        /*0720*/ 	.word	0x0000c870


	//   ....[72]....
        /*0724*/ 	.word	0x0000c890


	//   ....[73]....
        /*0728*/ 	.word	0x0000c910


	//   ....[74]....
        /*072c*/ 	.word	0x0000c930


	//   ....[75]....
        /*0730*/ 	.word	0x0000c9b0


	//   ....[76]....
        /*0734*/ 	.word	0x0000c9d0


	//   ....[77]....
        /*0738*/ 	.word	0x0000ca50


	//   ....[78]....
        /*073c*/ 	.word	0x0000ca70


	//   ....[79]....
        /*0740*/ 	.word	0x0000ca80


	//   ....[80]....
        /*0744*/ 	.word	0x0000caf0


	//   ....[81]....
        /*0748*/ 	.word	0x0000cb40


	//   ....[82]....
        /*074c*/ 	.word	0x0000cbf0


	//   ....[83]....
        /*0750*/ 	.word	0x0000cc00


	//   ....[84]....
        /*0754*/ 	.word	0x0000cc70


	//   ....[85]....
        /*0758*/ 	.word	0x0000cc80


	//   ....[86]....
        /*075c*/ 	.word	0x0000ccc0


	//   ....[87]....
        /*0760*/ 	.word	0x0000cce0


	//   ....[88]....
        /*0764*/ 	.word	0x0000ec30


	//   ....[89]....
        /*0768*/ 	.word	0x0000ec60


	//   ....[90]....
        /*076c*/ 	.word	0x0000ecc0


	//   ....[91]....
        /*0770*/ 	.word	0x0000ecf0


	//   ....[92]....
        /*0774*/ 	.word	0x0000ed20


	//   ....[93]....
        /*0778*/ 	.word	0x0000ed50


	//   ....[94]....
        /*077c*/ 	.word	0x0000ed80


	//   ....[95]....
        /*0780*/ 	.word	0x0000edb0


	//   ....[96]....
        /*0784*/ 	.word	0x0000ef50


	//   ....[97]....
        /*0788*/ 	.word	0x0000ef80


	//   ....[98]....
        /*078c*/ 	.word	0x0000efb0


	//   ....[99]....
        /*0790*/ 	.word	0x0000efe0


	//   ....[100]....
        /*0794*/ 	.word	0x0000f010


	//   ....[101]....
        /*0798*/ 	.word	0x0000f040


	//   ....[102]....
        /*079c*/ 	.word	0x0000f100


	//   ....[103]....
        /*07a0*/ 	.word	0x0000f120


	//   ....[104]....
        /*07a4*/ 	.word	0x0000f130


	//   ....[105]....
        /*07a8*/ 	.word	0x0000f190


	//   ....[106]....
        /*07ac*/ 	.word	0x0000f7b0


	//   ....[107]....
        /*07b0*/ 	.word	0x0000fc90


	//   ....[108]....
        /*07b4*/ 	.word	0x0000fe40


	//   ....[109]....
        /*07b8*/ 	.word	0x0000fe90


	//   ....[110]....
        /*07bc*/ 	.word	0x0000fef0


	//   ....[111]....
        /*07c0*/ 	.word	0x0000ffe0


	//   ....[112]....
        /*07c4*/ 	.word	0x00010040


	//   ....[113]....
        /*07c8*/ 	.word	0x00010140


	//   ....[114]....
        /*07cc*/ 	.word	0x000101a0


	//   ....[115]....
        /*07d0*/ 	.word	0x000102a0


	//   ....[116]....
        /*07d4*/ 	.word	0x00010300


	//   ....[117]....
        /*07d8*/ 	.word	0x00010400


	//   ....[118]....
        /*07dc*/ 	.word	0x00010460


	//   ....[119]....
        /*07e0*/ 	.word	0x00010560


	//   ....[120]....
        /*07e4*/ 	.word	0x000105c0


	//   ....[121]....
        /*07e8*/ 	.word	0x000106c0


	//   ....[122]....
        /*07ec*/ 	.word	0x00010720


	//   ....[123]....
        /*07f0*/ 	.word	0x000107d0


	//   ....[124]....
        /*07f4*/ 	.word	0x000108a0


	//   ....[125]....
        /*07f8*/ 	.word	0x00010970


	//   ....[126]....
        /*07fc*/ 	.word	0x000109d0


	//   ....[127]....
        /*0800*/ 	.word	0x00010ab0


	//   ....[128]....
        /*0804*/ 	.word	0x00010b10


	//   ....[129]....
        /*0808*/ 	.word	0x00010be0


	//   ....[130]....
        /*080c*/ 	.word	0x00010c40


	//   ....[131]....
        /*0810*/ 	.word	0x00010d00


	//   ....[132]....
        /*0814*/ 	.word	0x00011020


	//   ....[133]....
        /*0818*/ 	.word	0x000110c0


	//   ....[134]....
        /*081c*/ 	.word	0x00011240


	//   ....[135]....
        /*0820*/ 	.word	0x000112b0


	//   ....[136]....
        /*0824*/ 	.word	0x00011320


	//   ....[137]....
        /*0828*/ 	.word	0x00011390


	//   ....[138]....
        /*082c*/ 	.word	0x00011400


	//   ....[139]....
        /*0830*/ 	.word	0x00011480


	//   ....[140]....
        /*0834*/ 	.word	0x00011500


	//   ....[141]....
        /*0838*/ 	.word	0x00011590


	//   ....[142]....
        /*083c*/ 	.word	0x00011600


	//   ....[143]....
        /*0840*/ 	.word	0x00011670


	//   ....[144]....
        /*0844*/ 	.word	0x000116e0


	//   ....[145]....
        /*0848*/ 	.word	0x00011760


	//   ....[146]....
        /*084c*/ 	.word	0x000117d0


	//   ....[147]....
        /*0850*/ 	.word	0x00011870


	//   ....[148]....
        /*0854*/ 	.word	0x000118c0


	//   ....[149]....
        /*0858*/ 	.word	0x00011950


	//   ....[150]....
        /*085c*/ 	.word	0x00011a80


	//----- nvinfo : EIATTR_REG_RECONFIG
	.align		4
.L_119:
        /*0860*/ 	.byte	0x01, 0x54
	.zero		2


	//----- nvinfo : EIATTR_SYSCALL_OFFSETS
	.align		4
        /*0864*/ 	.byte	0x04, 0x46
        /*0866*/ 	.short	(.L_121 - .L_120)


	//   ....[0]....
.L_120:
        /*0868*/ 	.word	0x00001a20


	//   ....[1]....
        /*086c*/ 	.word	0x0000b760


	//   ....[2]....
        /*0870*/ 	.word	0x0000b8b0


	//   ....[3]....
        /*0874*/ 	.word	0x0000b9b0


	//   ....[4]....
        /*0878*/ 	.word	0x0000c1a0


	//----- nvinfo : EIATTR_MBARRIER_INSTR_OFFSETS
	.align		4
.L_121:
        /*087c*/ 	.byte	0x04, 0x39
        /*087e*/ 	.short	(.L_123 - .L_122)


	//   ....[0]....
.L_122:
        /*0880*/ 	.word	0x00000250
        /*0884*/ 	.word	0x000000ff
        /*0888*/ 	.word	0x00030800
        /*088c*/ 	.short	0x0100
        /*088e*/ 	.byte	0x08
	.zero		1


	//   ....[1]....
        /*0890*/ 	.word	0x00000260
        /*0894*/ 	.word	0x000000ff
        /*0898*/ 	.word	0x00030820
        /*089c*/ 	.short	0x0100
        /*089e*/ 	.byte	0x08
	.zero		1


	//   ....[2]....
        /*08a0*/ 	.word	0x00000350
        /*08a4*/ 	.word	0x000000ff
        /*08a8*/ 	.word	0x00030830
        /*08ac*/ 	.short	0x0100
        /*08ae*/ 	.byte	0x08
	.zero		1


	//   ....[3]....
        /*08b0*/ 	.word	0x00000360
        /*08b4*/ 	.word	0x000000ff
        /*08b8*/ 	.word	0x00030840
        /*08bc*/ 	.short	0x0100
        /*08be*/ 	.byte	0x08
	.zero		1


	//   ....[4]....
        /*08c0*/ 	.word	0x00000370
        /*08c4*/ 	.word	0x000000ff
        /*08c8*/ 	.word	0x00030838
        /*08cc*/ 	.short	0x0100
        /*08ce*/ 	.byte	0x08
	.zero		1


	//   ....[5]....
        /*08d0*/ 	.word	0x00000380
        /*08d4*/ 	.word	0x000000ff
        /*08d8*/ 	.word	0x00030848
        /*08dc*/ 	.short	0x0100
        /*08de*/ 	.byte	0x08
	.zero		1


	//   ....[6]....
        /*08e0*/ 	.word	0x000004b0
        /*08e4*/ 	.word	0x000000ff
        /*08e8*/ 	.word	0x00030850
        /*08ec*/ 	.short	0x0100
        /*08ee*/ 	.byte	0x08
	.zero		1


	//   ....[7]....
        /*08f0*/ 	.word	0x000004c0
        /*08f4*/ 	.word	0x000000ff
        /*08f8*/ 	.word	0x00030860
        /*08fc*/ 	.short	0x0100
        /*08fe*/ 	.byte	0x08
	.zero		1


	//   ....[8]....
        /*0900*/ 	.word	0x000004d0
        /*0904*/ 	.word	0x000000ff
        /*0908*/ 	.word	0x00030858
        /*090c*/ 	.short	0x0100
        /*090e*/ 	.byte	0x08
	.zero		1


	//   ....[9]....
        /*0910*/ 	.word	0x000004e0
        /*0914*/ 	.word	0x000000ff
        /*0918*/ 	.word	0x00030868
        /*091c*/ 	.short	0x0100
        /*091e*/ 	.byte	0x08
	.zero		1


	//   ....[10]....
        /*0920*/ 	.word	0x000005d0
        /*0924*/ 	.word	0x000000ff
        /*0928*/ 	.word	0x00030870
        /*092c*/ 	.short	0x0100
        /*092e*/ 	.byte	0x06
	.zero		1


	//   ....[11]....
        /*0930*/ 	.word	0x000005e0
        /*0934*/ 	.word	0x000000ff
        /*0938*/ 	.word	0x00030880
        /*093c*/ 	.short	0x0100
        /*093e*/ 	.byte	0x06
	.zero		1


	//   ....[12]....
        /*0940*/ 	.word	0x000005f0
        /*0944*/ 	.word	0x000000ff
        /*0948*/ 	.word	0x00030878
        /*094c*/ 	.short	0x0100
        /*094e*/ 	.byte	0x06
	.zero		1


	//   ....[13]....
        /*0950*/ 	.word	0x00000600
        /*0954*/ 	.word	0x000000ff
        /*0958*/ 	.word	0x00030888
        /*095c*/ 	.short	0x0100
        /*095e*/ 	.byte	0x06
	.zero		1


	//   ....[14]....
        /*0960*/ 	.word	0x00000730
        /*0964*/ 	.word	0x000000ff
        /*0968*/ 	.word	0x00030890
        /*096c*/ 	.short	0x0100
        /*096e*/ 	.byte	0x08
	.zero		1


	//   ....[15]....
        /*0970*/ 	.word	0x00000740
        /*0974*/ 	.word	0x000000ff
        /*0978*/ 	.word	0x000308a0
        /*097c*/ 	.short	0x0100
        /*097e*/ 	.byte	0x08
	.zero		1


	//   ....[16]....
        /*0980*/ 	.word	0x00000750
        /*0984*/ 	.word	0x000000ff
        /*0988*/ 	.word	0x00030898
        /*098c*/ 	.short	0x0100
        /*098e*/ 	.byte	0x08
	.zero		1


	//   ....[17]....
        /*0990*/ 	.word	0x00000760
        /*0994*/ 	.word	0x000000ff
        /*0998*/ 	.word	0x000308a8
        /*099c*/ 	.short	0x0100
        /*099e*/ 	.byte	0x08
	.zero		1


	//   ....[18]....
        /*09a0*/ 	.word	0x00000890
        /*09a4*/ 	.word	0x000000ff
        /*09a8*/ 	.word	0x000308b0
        /*09ac*/ 	.short	0x0100
        /*09ae*/ 	.byte	0x08
	.zero		1


	//   ....[19]....
        /*09b0*/ 	.word	0x000008a0
        /*09b4*/ 	.word	0x000000ff
        /*09b8*/ 	.word	0x000308c0
        /*09bc*/ 	.short	0x0100
        /*09be*/ 	.byte	0x08
	.zero		1


	//   ....[20]....
        /*09c0*/ 	.word	0x000008b0
        /*09c4*/ 	.word	0x000000ff
        /*09c8*/ 	.word	0x000308b8
        /*09cc*/ 	.short	0x0100
        /*09ce*/ 	.byte	0x08
	.zero		1


	//   ....[21]....
        /*09d0*/ 	.word	0x000008c0
        /*09d4*/ 	.word	0x000000ff
        /*09d8*/ 	.word	0x000308c8
        /*09dc*/ 	.short	0x0100
        /*09de*/ 	.byte	0x08
	.zero		1


	//   ....[22]....
        /*09e0*/ 	.word	0x00001a90
        /*09e4*/ 	.word	0x000000ff
        /*09e8*/ 	.word	0x00030800
        /*09ec*/ 	.short	0x010a
        /*09ee*/ 	.byte	0x25
	.zero		1


	//   ....[23]....
        /*09f0*/ 	.word	0x00001b00
        /*09f4*/ 	.word	0x00000004
        /*09f8*/ 	.word	0x00030830
        /*09fc*/ 	.short	0x010a
        /*09fe*/ 	.byte	0x3f
	.zero		1


	//   ....[24]....
        /*0a00*/ 	.word	0x00001b70
        /*0a04*/ 	.word	0x00000004
        /*0a08*/ 	.word	0x00030830
        /*0a0c*/ 	.short	0x010a
        /*0a0e*/ 	.byte	0x3f
	.zero		1


	//   ....[25]....
        /*0a10*/ 	.word	0x00002cc0
        /*0a14*/ 	.word	0x00000004
        /*0a18*/ 	.word	0x00000000
        /*0a1c*/ 	.short	0x0101
        /*0a1e*/ 	.byte	0x3f
	.zero		1


	//   ....[26]....
        /*0a20*/ 	.word	0x00004880
        /*0a24*/ 	.word	0x000000ff
        /*0a28*/ 	.word	0x00030830
        /*0a2c*/ 	.short	0x010a
        /*0a2e*/ 	.byte	0x07
	.zero		1


	//   ....[27]....
        /*0a30*/ 	.word	0x000048c0
        /*0a34*/ 	.word	0x000000ff
        /*0a38*/ 	.word	0x00030830
        /*0a3c*/ 	.short	0x010a
        /*0a3e*/ 	.byte	0x07
	.zero		1


	//   ....[28]....
        /*0a40*/ 	.word	0x00004ad0
        /*0a44*/ 	.word	0x000000ff
        /*0a48*/ 	.word	0x00030850
        /*0a4c*/ 	.short	0x010a
        /*0a4e*/ 	.byte	0x07
	.zero		1


	//   ....[29]....
        /*0a50*/ 	.word	0x00004b10
        /*0a54*/ 	.word	0x000000ff
        /*0a58*/ 	.word	0x00030850
        /*0a5c*/ 	.short	0x010a
        /*0a5e*/ 	.byte	0x07
	.zero		1


	//   ....[30]....
        /*0a60*/ 	.word	0x00006680
        /*0a64*/ 	.word	0x00000007
        /*0a68*/ 	.word	0x00000000
        /*0a6c*/ 	.short	0x0101
        /*0a6e*/ 	.byte	0x3f
	.zero		1


	//   ....[31]....
        /*0a70*/ 	.word	0x00006830
        /*0a74*/ 	.word	0x00000007
        /*0a78*/ 	.word	0x00000000
        /*0a7c*/ 	.short	0x0101
        /*0a7e*/ 	.byte	0x3f
	.zero		1


	//   ....[32]....
        /*0a80*/ 	.word	0x00007200
        /*0a84*/ 	.word	0x000000ff
        /*0a88*/ 	.word	0x00030850
        /*0a8c*/ 	.short	0x010a
        /*0a8e*/ 	.byte	0x0c
	.zero		1


	//   ....[33]....
        /*0a90*/ 	.word	0x00007240
        /*0a94*/ 	.word	0x000000ff
        /*0a98*/ 	.word	0x00030850
        /*0a9c*/ 	.short	0x010a
        /*0a9e*/ 	.byte	0x0c
	.zero		1


	//   ....[34]....
        /*0aa0*/ 	.word	0x00007a50
        /*0aa4*/ 	.word	0x0000000a
        /*0aa8*/ 	.word	0x00000000
        /*0aac*/ 	.short	0x0101
        /*0aae*/ 	.byte	0x3f
	.zero		1


	//   ....[35]....
        /*0ab0*/ 	.word	0x00008c80
        /*0ab4*/ 	.word	0x000000ff
        /*0ab8*/ 	.word	0x00000000
        /*0abc*/ 	.short	0x0101
        /*0abe*/ 	.byte	0x04
	.zero		1


	//   ....[36]....
        /*0ac0*/ 	.word	0x00009100
        /*0ac4*/ 	.word	0x000000ff
        /*0ac8*/ 	.word	0x00000000
        /*0acc*/ 	.short	0x0101
        /*0ace*/ 	.byte	0x04
	.zero		1


	//   ....[37]....
        /*0ad0*/ 	.word	0x0000bd20
        /*0ad4*/ 	.word	0x00000000
        /*0ad8*/ 	.word	0x00030840
        /*0adc*/ 	.short	0x010a
        /*0ade*/ 	.byte	0x3f
	.zero		1


	//   ....[38]....
        /*0ae0*/ 	.word	0x0000cd90
        /*0ae4*/ 	.word	0x00000011
        /*0ae8*/ 	.word	0x00030800
        /*0aec*/ 	.short	0x0107
        /*0aee*/ 	.byte	0x3f
	.zero		1


	//   ....[39]....
        /*0af0*/ 	.word	0x0000ce80
        /*0af4*/ 	.word	0x00000011
        /*0af8*/ 	.word	0x00030800
        /*0afc*/ 	.short	0x0101
        /*0afe*/ 	.byte	0x3f
	.zero		1


	//   ....[40]....
        /*0b00*/ 	.word	0x0000cea0
        /*0b04*/ 	.word	0x00000011
        /*0b08*/ 	.word	0x00030820
        /*0b0c*/ 	.short	0x010a
        /*0b0e*/ 	.byte	0x3f
	.zero		1


	//   ....[41]....
        /*0b10*/ 	.word	0x0000d230
        /*0b14*/ 	.word	0x00000002
        /*0b18*/ 	.word	0x00030840
        /*0b1c*/ 	.short	0x010a
        /*0b1e*/ 	.byte	0x3f
	.zero		1


	//   ....[42]....
        /*0b20*/ 	.word	0x0000d4b0
        /*0b24*/ 	.word	0x00000003
        /*0b28*/ 	.word	0x00000060
        /*0b2c*/ 	.short	0x010a
        /*0b2e*/ 	.byte	0x3f
	.zero		1


	//   ....[43]....
        /*0b30*/ 	.word	0x0000da00
        /*0b34*/ 	.word	0x00000002
        /*0b38*/ 	.word	0x00030840
        /*0b3c*/ 	.short	0x010a
        /*0b3e*/ 	.byte	0x3f
	.zero		1


	//   ....[44]....
        /*0b40*/ 	.word	0x0000dc80
        /*0b44*/ 	.word	0x0000000a
        /*0b48*/ 	.word	0x00000060
        /*0b4c*/ 	.short	0x010a
        /*0b4e*/ 	.byte	0x3f
	.zero		1


	//   ....[45]....
        /*0b50*/ 	.word	0x0000e110
        /*0b54*/ 	.word	0x00000002
        /*0b58*/ 	.word	0x00030840
        /*0b5c*/ 	.short	0x010a
        /*0b5e*/ 	.byte	0x3f
	.zero		1


	//   ....[46]....
        /*0b60*/ 	.word	0x0000e3a0
        /*0b64*/ 	.word	0x00000007
        /*0b68*/ 	.word	0x00000060
        /*0b6c*/ 	.short	0x010a
        /*0b6e*/ 	.byte	0x3f
	.zero		1


	//   ....[47]....
        /*0b70*/ 	.word	0x0000e7e0
        /*0b74*/ 	.word	0x00000003
        /*0b78*/ 	.word	0x00030860
        /*0b7c*/ 	.short	0x010a
        /*0b7e*/ 	.byte	0x3f
	.zero		1


	//   ....[48]....
        /*0b80*/ 	.word	0x0000f730
        /*0b84*/ 	.word	0x00000009
        /*0b88*/ 	.word	0x00030820
        /*0b8c*/ 	.short	0x010a
        /*0b8e*/ 	.byte	0x3f
	.zero		1


	//   ....[49]....
        /*0b90*/ 	.word	0x0000f8d0
        /*0b94*/ 	.word	0x00000007
        /*0b98*/ 	.word	0x00000000
        /*0b9c*/ 	.short	0x010a
        /*0b9e*/ 	.byte	0x3f
	.zero		1


	//   ....[50]....
        /*0ba0*/ 	.word	0x0000f940
        /*0ba4*/ 	.word	0x00000003
        /*0ba8*/ 	.word	0x00000000
        /*0bac*/ 	.short	0x010a
        /*0bae*/ 	.byte	0x3f
	.zero		1


	//   ....[51]....
        /*0bb0*/ 	.word	0x0000f9a0
        /*0bb4*/ 	.word	0x00000005
        /*0bb8*/ 	.word	0x00000000
        /*0bbc*/ 	.short	0x010a
        /*0bbe*/ 	.byte	0x3f
	.zero		1


	//   ....[52]....
        /*0bc0*/ 	.word	0x0000f9d0
        /*0bc4*/ 	.word	0x00000003
        /*0bc8*/ 	.word	0x00000000
        /*0bcc*/ 	.short	0x010a
        /*0bce*/ 	.byte	0x3f
	.zero		1


	//   ....[53]....
        /*0bd0*/ 	.word	0x0000fa40
        /*0bd4*/ 	.word	0x00000003
        /*0bd8*/ 	.word	0x00030800
        /*0bdc*/ 	.short	0x010a
        /*0bde*/ 	.byte	0x3f
	.zero		1


	//   ....[54]....
        /*0be0*/ 	.word	0x0000fa90
        /*0be4*/ 	.word	0x00000004
        /*0be8*/ 	.word	0x00030830
        /*0bec*/ 	.short	0x010a
        /*0bee*/ 	.byte	0x3f
	.zero		1


	//   ....[55]....
        /*0bf0*/ 	.word	0x0000faf0
        /*0bf4*/ 	.word	0x00000003
        /*0bf8*/ 	.word	0x00030830
        /*0bfc*/ 	.short	0x010a
        /*0bfe*/ 	.byte	0x3f
	.zero		1


	//   ....[56]....
        /*0c00*/ 	.word	0x0000fb50
        /*0c04*/ 	.word	0x00000003
        /*0c08*/ 	.word	0x00030850
        /*0c0c*/ 	.short	0x010a
        /*0c0e*/ 	.byte	0x3f
	.zero		1


	//   ....[57]....
        /*0c10*/ 	.word	0x0000fbb0
        /*0c14*/ 	.word	0x00000007
        /*0c18*/ 	.word	0x00030850
        /*0c1c*/ 	.short	0x010a
        /*0c1e*/ 	.byte	0x3f
	.zero		1


	//   ....[58]....
        /*0c20*/ 	.word	0x0000fd50
        /*0c24*/ 	.word	0x00000000
        /*0c28*/ 	.word	0x00030840
        /*0c2c*/ 	.short	0x010a
        /*0c2e*/ 	.byte	0x3f
	.zero		1


	//   ....[59]....
        /*0c30*/ 	.word	0x00010d40
        /*0c34*/ 	.word	0x00000011
        /*0c38*/ 	.word	0x00030820
        /*0c3c*/ 	.short	0x010a
        /*0c3e*/ 	.byte	0x3f
	.zero		1


	//   ....[60]....
        /*0c40*/ 	.word	0x00010d90
        /*0c44*/ 	.word	0x00000002
        /*0c48*/ 	.word	0x00030840
        /*0c4c*/ 	.short	0x010a
        /*0c4e*/ 	.byte	0x3f
	.zero		1


	//   ....[61]....
        /*0c50*/ 	.word	0x00010de0
        /*0c54*/ 	.word	0x00000003
        /*0c58*/ 	.word	0x00000060
        /*0c5c*/ 	.short	0x010a
        /*0c5e*/ 	.byte	0x3f
	.zero		1


	//   ....[62]....
        /*0c60*/ 	.word	0x00010e30
        /*0c64*/ 	.word	0x00000002
        /*0c68*/ 	.word	0x00030840
        /*0c6c*/ 	.short	0x010a
        /*0c6e*/ 	.byte	0x3f
	.zero		1


	//   ....[63]....
        /*0c70*/ 	.word	0x00010e80
        /*0c74*/ 	.word	0x0000000a
        /*0c78*/ 	.word	0x00000060
        /*0c7c*/ 	.short	0x010a
        /*0c7e*/ 	.byte	0x3f
	.zero		1


	//   ....[64]....
        /*0c80*/ 	.word	0x00010ed0
        /*0c84*/ 	.word	0x00000002
        /*0c88*/ 	.word	0x00030840
        /*0c8c*/ 	.short	0x010a
        /*0c8e*/ 	.byte	0x3f
	.zero		1


	//   ....[65]....
        /*0c90*/ 	.word	0x00010f20
        /*0c94*/ 	.word	0x00000007
        /*0c98*/ 	.word	0x00000060
        /*0c9c*/ 	.short	0x010a
        /*0c9e*/ 	.byte	0x3f
	.zero		1


	//   ....[66]....
        /*0ca0*/ 	.word	0x00010f70
        /*0ca4*/ 	.word	0x00000003
        /*0ca8*/ 	.word	0x00030860
        /*0cac*/ 	.short	0x010a
        /*0cae*/ 	.byte	0x3f
	.zero		1


	//   ....[67]....
        /*0cb0*/ 	.word	0x000119a0
        /*0cb4*/ 	.word	0x00000009
        /*0cb8*/ 	.word	0x00030820
        /*0cbc*/ 	.short	0x010a
        /*0cbe*/ 	.byte	0x3f
	.zero		1


	//   ....[68]....
        /*0cc0*/ 	.word	0x00011b40
        /*0cc4*/ 	.word	0x00000007
        /*0cc8*/ 	.word	0x00000000
        /*0ccc*/ 	.short	0x010a
        /*0cce*/ 	.byte	0x3f
	.zero		1


	//   ....[69]....
        /*0cd0*/ 	.word	0x00011b90
        /*0cd4*/ 	.word	0x00000003
        /*0cd8*/ 	.word	0x00000000
        /*0cdc*/ 	.short	0x010a
        /*0cde*/ 	.byte	0x3f
	.zero		1


	//   ....[70]....
        /*0ce0*/ 	.word	0x00011be0
        /*0ce4*/ 	.word	0x00000005
        /*0ce8*/ 	.word	0x00000000
        /*0cec*/ 	.short	0x010a
        /*0cee*/ 	.byte	0x3f
	.zero		1


	//----- nvinfo : EIATTR_NUM_MBARRIERS
	.align		4
.L_123:
        /*0cf0*/ 	.byte	0x03, 0x38
        /*0cf2*/ 	.short	0x0016


	//----- nvinfo : EIATTR_EXIT_INSTR_OFFSETS
	.align		4
        /*0cf4*/ 	.byte	0x04, 0x1c
        /*0cf6*/ 	.short	(.L_125 - .L_124)


	//   ....[0]....
.L_124:
        /*0cf8*/ 	.word	0x00000a70


	//   ....[1]....
        /*0cfc*/ 	.word	0x0000a050


	//   ....[2]....
        /*0d00*/ 	.word	0x0000fa20


	//----- nvinfo : EIATTR_MAX_THREADS
	.align		4
.L_125:
        /*0d04*/ 	.byte	0x04, 0x05
        /*0d06*/ 	.short	(.L_127 - .L_126)
.L_126:
        /*0d08*/ 	.word	0x00000200
        /*0d0c*/ 	.word	0x00000001
        /*0d10*/ 	.word	0x00000001


	//----- nvinfo : EIATTR_CRS_STACK_SIZE
	.align		4
.L_127:
        /*0d14*/ 	.byte	0x04, 0x1e
        /*0d16*/ 	.short	(.L_129 - .L_128)
.L_128:
        /*0d18*/ 	.word	0x00000000


	//----- nvinfo : EIATTR_CBANK_PARAM_SIZE
	.align		4
.L_129:
        /*0d1c*/ 	.byte	0x03, 0x19
        /*0d1e*/ 	.short	0x0af0


	//----- nvinfo : EIATTR_PARAM_CBANK
	.align		4
        /*0d20*/ 	.byte	0x04, 0x0a
        /*0d22*/ 	.short	(.L_131 - .L_130)
	.align		4
.L_130:
        /*0d24*/ 	.word	index@(.nv.constant0._ZN7cutlass13device_kernelIN5flash11enable_sm90INS1_16FlashAttnFwdSm90INS1_25CollectiveMainloopFwdSm90ILi2EN4cute5tupleIJNS5_1CILi1EEES8_S8_EEENS6_IJNS7_ILi192EEESA_NS7_ILi64EEEEEELi64ENS_6half_tEfNS_4arch4Sm90ELb0ELb0ELb0ELb1ELb0ELb0ELb0ELb0ELb1ELb1ELb1ELb0EEENS1_21CollectiveEpilogueFwdINS6_IJSA_SB_SA_EEES9_SD_SF_Li384ELb1ELb1ELb1ELb0EEENS1_36VarlenDynamicPersistentTileSchedulerILi192ELi192ELi384ELi128ELb1ELb1ELb1ELb0ELb1ELb1EEEEEEEEEvNT_6ParamsE)
        /*0d28*/ 	.short	0x0210
        /*0d2a*/ 	.short	0x0af0


	//----- nvinfo : EIATTR_SW_WAR
	.align		4
.L_131:
        /*0d2c*/ 	.byte	0x04, 0x36
        /*0d2e*/ 	.short	(.L_133 - .L_132)
.L_132:
        /*0d30*/ 	.word	0x00000008
.L_133:


//--------------------- .nv.info._ZN7cutlass13device_kernelIN5flash11enable_sm90INS1_16FlashAttnFwdSm90INS1_25CollectiveMainloopFwdSm90ILi2EN4cute5tupleIJNS5_1CILi1EEES8_S8_EEENS6_IJNS7_ILi192EEESA_NS7_ILi64EEEEEELi64ENS_6half_tEfNS_4arch4Sm90ELb0ELb0ELb0ELb1ELb0ELb1ELb0ELb0ELb1ELb1ELb1ELb0EEENS1_21CollectiveEpilogueFwdINS6_IJSA_SB_SA_EEES9_SD_SF_Li384ELb1ELb1ELb1ELb0EEENS1_36VarlenDynamicPersistentTileSchedulerILi192ELi192ELi384ELi128ELb1ELb1ELb1ELb0ELb1ELb1EEEEEEEEEvNT_6ParamsE --------------------------
	.section	.nv.info._ZN7cutlass13device_kernelIN5flash11enable_sm90INS1_16FlashAttnFwdSm90INS1_25CollectiveMainloopFwdSm90ILi2EN4cute5tupleIJNS5_1CILi1EEES8_S8_EEENS6_IJNS7_ILi192EEESA_NS7_ILi64EEEEEELi64ENS_6half_tEfNS_4arch4Sm90ELb0ELb0ELb0ELb1ELb0ELb1ELb0ELb0ELb1ELb1ELb1ELb0EEENS1_21CollectiveEpilogueFwdINS6_IJSA_SB_SA_EEES9_SD_SF_Li384ELb1ELb1ELb1ELb0EEENS1_36VarlenDynamicPersistentTileSchedulerILi192ELi192ELi384ELi128ELb1ELb1ELb1ELb0ELb1ELb1EEEEEEEEEvNT_6ParamsE,"",@"SHT_CUDA_INFO"
	.sectionflags	@""
	.align	4


	//----- nvinfo : EIATTR_CUDA_API_VERSION
	.align		4
        /*0000*/ 	.byte	0x04, 0x37
        /*0002*/ 	.short	(.L_135 - .L_134)
.L_134:
        /*0004*/ 	.word	0x00000082


	//----- nvinfo : EIATTR_KPARAM_INFO
	.align		4
.L_135:
        /*0008*/ 	.byte	0x04, 0x17
        /*000a*/ 	.short	(.L_137 - .L_136)
.L_136:
        /*000c*/ 	.word	0x00000000
        /*0010*/ 	.short	0x0000
        /*0012*/ 	.short	0x0070
        /*0014*/ 	.byte	0x00, 0xf0, 0x01, 0x2a


	//----- nvinfo : EIATTR_SPARSE_MMA_MASK
	.align		4
.L_137:
        /*0018*/ 	.byte	0x03, 0x50
        /*001a*/ 	.short	0x0000


	//----- nvinfo : EIATTR_MAXREG_COUNT
	.align		4
        /*001c*/ 	.byte	0x03, 0x1b
        /*001e*/ 	.short	0x0080


	//----- nvinfo : EIATTR_NUM_BARRIERS
	.align		4
        /*0020*/ 	.byte	0x02, 0x4c
        /*0022*/ 	.byte	0x10
	.zero		1


	//----- nvinfo : EIATTR_EXTERNS
	.align		4
        /*0024*/ 	.byte	0x04, 0x0f
        /*0026*/ 	.short	(.L_139 - .L_138)


	//   ....[0]....
	.align		4
.L_138:
        /*0028*/ 	.word	index@(__assertfail)


	//----- nvinfo : EIATTR_ANNOTATIONS
	.align		4
.L_139:
        /*002c*/ 	.byte	0x04, 0x55
        /*002e*/ 	.short	(.L_141 - .L_140)


	//   ....[0]....
.L_140:
        /* <DEDUP_REMOVED lines=77> */
        /*04f4*/ 	.byte	0xf0, 0x7e, 0x01, 0x00, 0x01, 0x00, 0x00, 0x00, 0x00, 0x93, 0x01, 0x00


	//----- nvinfo : EIATTR_MERCURY_ISA_VERSION
	.align		4
.L_141:
        /*0500*/ 	.byte	0x03, 0x5f
        /*0502*/ 	.short	0x0101


	//----- nvinfo : EIATTR_UNUSED_LOAD_BYTE_OFFSET
	.align		4
        /*0504*/ 	.byte	0x04, 0x44
        /*0506*/ 	.short	(.L_143 - .L_142)


	//   ....[0]....
.L_142:
        /*0508*/ 	.word	0x00000ad0
        /*050c*/ 	.word	0x0000fff0


	//   ....[1]....
        /*0510*/ 	.word	0x0000ed60
        /*0514*/ 	.word	0x0000fff0


	//----- nvinfo : EIATTR_INT_WARP_WIDE_INSTR_OFFSETS
	.align		4
.L_143:
        /*0518*/ 	.byte	0x04, 0x31
        /*051a*/ 	.short	(.L_145 - .L_144)


	//   ....[0]....
.L_144:
        /*051c*/ 	.word	0x00000180


	//   ....[1]....
        /*0520*/ 	.word	0x00000220


	//   ....[2]....
        /*0524*/ 	.word	0x00000290


	//   ....[3]....
        /*0528*/ 	.word	0x000137b0


	//   ....[4]....
        /*052c*/ 	.word	0x00013840


	//   ....[5]....
        /*0530*/ 	.word	0x00016940


	//   ....[6]....
        /*0534*/ 	.word	0x000169d0


	//----- nvinfo : EIATTR_COOP_GROUP_MASK_REGIDS
	.align		4
.L_145:
        /*0538*/ 	.byte	0x04, 0x29
        /*053a*/ 	.short	(.L_147 - .L_146)


	//   ....[0]....
.L_146:
        /*053c*/ 	.word	0xffffffff


	//   ....[1]....
        /*0540*/ 	.word	0xffffffff


	//   ....[2]....
        /*0544*/ 	.word	0xffffffff


	//   ....[3]....
        /*0548*/ 	.word	0xffffffff


	//   ....[4]....
        /*054c*/ 	.word	0xffffffff


	//   ....[5]....
        /*0550*/ 	.word	0xffffffff


	//   ....[6]....
        /*0554*/ 	.word	0xffffffff


	//   ....[7]....
        /*0558*/ 	.word	0xffffffff


	//   ....[8]....
        /*055c*/ 	.word	0xffffffff


	//   ....[9]....
        /*0560*/ 	.word	0xffffffff


	//   ....[10]....
        /*0564*/ 	.word	0xffffffff


	//   ....[11]....
        /*0568*/ 	.word	0xffffffff


	//   ....[12]....
        /*056c*/ 	.word	0xffffffff


	//   ....[13]....
        /*0570*/ 	.word	0xffffffff


	//   ....[14]....
        /*0574*/ 	.word	0xffffffff


	//   ....[15]....
        /*0578*/ 	.word	0xffffffff


	//   ....[16]....
        /*057c*/ 	.word	0xffffffff


	//   ....[17]....
        /*0580*/ 	.word	0xffffffff


	//   ....[18]....
        /*0584*/ 	.word	0xffffffff


	//   ....[19]....
        /*0588*/ 	.word	0xffffffff


	//   ....[20]....
        /*058c*/ 	.word	0xffffffff


	//   ....[21]....
        /*0590*/ 	.word	0xffffffff


	//   ....[22]....
        /*0594*/ 	.word	0xffffffff


	//   ....[23]....
        /*0598*/ 	.word	0xffffffff


	//   ....[24]....
        /*059c*/ 	.word	0xffffffff


	//   ....[25]....
        /*05a0*/ 	.word	0xffffffff


	//   ....[26]....
        /*05a4*/ 	.word	0xffffffff


	//   ....[27]....
        /*05a8*/ 	.word	0xffffffff


	//   ....[28]....
        /*05ac*/ 	.word	0xffffffff


	//   ....[29]....
        /*05b0*/ 	.word	0xffffffff


	//   ....[30]....
        /*05b4*/ 	.word	0xffffffff


	//   ....[31]....
        /*05b8*/ 	.word	0xffffffff


	//   ....[32]....
        /*05bc*/ 	.word	0xffffffff


	//   ....[33]....
        /*05c0*/ 	.word	0xffffffff


	//   ....[34]....
        /*05c4*/ 	.word	0xffffffff


	//   ....[35]....
        /*05c8*/ 	.word	0xffffffff


	//   ....[36]....
        /*05cc*/ 	.word	0xffffffff


	//   ....[37]....
        /*05d0*/ 	.word	0xffffffff


	//   ....[38]....
        /*05d4*/ 	.word	0xffffffff


	//   ....[39]....
        /*05d8*/ 	.word	0xffffffff


	//   ....[40]....
        /*05dc*/ 	.word	0xffffffff


	//   ....[41]....
        /*05e0*/ 	.word	0xffffffff


	//   ....[42]....
        /*05e4*/ 	.word	0xffffffff


	//   ....[43]....
        /*05e8*/ 	.word	0xffffffff


	//   ....[44]....
        /*05ec*/ 	.word	0xffffffff


	//   ....[45]....
        /*05f0*/ 	.word	0xffffffff


	//   ....[46]....
        /*05f4*/ 	.word	0xffffffff


	//   ....[47]....
        /*05f8*/ 	.word	0xffffffff


	//   ....[48]....
        /*05fc*/ 	.word	0xffffffff


	//   ....[49]....
        /*0600*/ 	.word	0xffffffff


	//   ....[50]....
        /*0604*/ 	.word	0xffffffff


	//   ....[51]....
        /*0608*/ 	.word	0xffffffff


	//   ....[52]....
        /*060c*/ 	.word	0xffffffff


	//   ....[53]....
        /*0610*/ 	.word	0xffffffff


	//   ....[54]....
        /*0614*/ 	.word	0xffffffff


	//   ....[55]....
        /*0618*/ 	.word	0xffffffff


	//   ....[56]....
        /*061c*/ 	.word	0xffffffff


	//   ....[57]....
        /*0620*/ 	.word	0xffffffff


	//   ....[58]....
        /*0624*/ 	.word	0xffffffff


	//   ....[59]....
        /*0628*/ 	.word	0xffffffff


	//   ....[60]....
        /*062c*/ 	.word	0xffffffff


	//   ....[61]....
        /*0630*/ 	.word	0xffffffff


	//   ....[62]....
        /*0634*/ 	.word	0xffffffff


	//   ....[63]....
        /*0638*/ 	.word	0xffffffff


	//   ....[64]....
        /*063c*/ 	.word	0xffffffff


	//   ....[65]....
        /*0640*/ 	.word	0xffffffff


	//   ....[66]....
        /*0644*/ 	.word	0xffffffff


	//   ....[67]....
        /*0648*/ 	.word	0xffffffff


	//   ....[68]....
        /*064c*/ 	.word	0xffffffff


	//   ....[69]....
        /*0650*/ 	.word	0xffffffff


	//   ....[70]....
        /*0654*/ 	.word	0xffffffff


	//   ....[71]....
        /*0658*/ 	.word	0xffffffff


	//   ....[72]....
        /*065c*/ 	.word	0xffffffff


	//   ....[73]....
        /*0660*/ 	.word	0xffffffff


	//   ....[74]....
        /*0664*/ 	.word	0xffffffff


	//   ....[75]....
        /*0668*/ 	.word	0xffffffff


	//   ....[76]....
        /*066c*/ 	.word	0xffffffff


	//   ....[77]....
        /*0670*/ 	.word	0xffffffff


	//   ....[78]....
        /*0674*/ 	.word	0xffffffff


	//   ....[79]....
        /*0678*/ 	.word	0xffffffff


	//   ....[80]....
        /*067c*/ 	.word	0xffffffff


	//   ....[81]....
        /*0680*/ 	.word	0xffffffff


	//   ....[82]....
        /*0684*/ 	.word	0xffffffff


	//   ....[83]....
        /*0688*/ 	.word	0xffffffff


	//   ....[84]....
        /*068c*/ 	.word	0xffffffff


	//   ....[85]....
        /*0690*/ 	.word	0xffffffff


	//   ....[86]....
        /*0694*/ 	.word	0xffffffff


	//   ....[87]....
        /*0698*/ 	.word	0xffffffff


	//   ....[88]....
        /*069c*/ 	.word	0xffffffff


	//   ....[89]....
        /*06a0*/ 	.word	0xffffffff


	//   ....[90]....
        /*06a4*/ 	.word	0xffffffff


	//   ....[91]....
        /*06a8*/ 	.word	0xffffffff


	//   ....[92]....
        /*06ac*/ 	.word	0xffffffff


	//   ....[93]....
        /*06b0*/ 	.word	0xffffffff


	//   ....[94]....
        /*06b4*/ 	.word	0xffffffff


	//   ....[95]....
        /*06b8*/ 	.word	0xffffffff


	//   ....[96]....
        /*06bc*/ 	.word	0xffffffff


	//   ....[97]....
        /*06c0*/ 	.word	0xffffffff


	//   ....[98]....
        /*06c4*/ 	.word	0xffffffff


	//   ....[99]....
        /*06c8*/ 	.word	0xffffffff


	//   ....[100]....
        /*06cc*/ 	.word	0xffffffff


	//   ....[101]....
        /*06d0*/ 	.word	0xffffffff


	//   ....[102]....
        /*06d4*/ 	.word	0xffffffff


	//   ....[103]....
        /*06d8*/ 	.word	0xffffffff


	//   ....[104]....
        /*06dc*/ 	.word	0xffffffff


	//   ....[105]....
        /*06e0*/ 	.word	0xffffffff


	//   ....[106]....
        /*06e4*/ 	.word	0xffffffff


	//   ....[107]....
        /*06e8*/ 	.word	0xffffffff


	//   ....[108]....
        /*06ec*/ 	.word	0xffffffff


	//   ....[109]....
        /*06f0*/ 	.word	0xffffffff


	//   ....[110]....
        /*06f4*/ 	.word	0xffffffff


	//   ....[111]....
        /*06f8*/ 	.word	0xffffffff


	//   ....[112]....
        /*06fc*/ 	.word	0xffffffff


	//   ....[113]....
        /*0700*/ 	.word	0xffffffff


	//   ....[114]....
        /*0704*/ 	.word	0xffffffff


	//   ....[115]....
        /*0708*/ 	.word	0xffffffff


	//   ....[116]....
        /*070c*/ 	.word	0x0500000f


	//   ....[117]....
        /*0710*/ 	.word	0x0500000f


	//   ....[118]....
        /*0714*/ 	.word	0x0500000f


	//   ....[119]....
        /*0718*/ 	.word	0x0500000f


	//   ....[120]....
        /*071c*/ 	.word	0x0500000f


	//   ....[121]....
        /*0720*/ 	.word	0x0500000f


	//   ....[122]....
        /*0724*/ 	.word	0x0500000f


	//   ....[123]....
        /*0728*/ 	.word	0x0500000f


	//   ....[124]....
        /*072c*/ 	.word	0x0500000f


	//   ....[125]....
        /*0730*/ 	.word	0x0500000f


	//   ....[126]....
        /*0734*/ 	.word	0x0500000f


	//   ....[127]....
        /*0738*/ 	.word	0x0500000f


	//   ....[128]....
        /*073c*/ 	.word	0x0500000f


	//   ....[129]....
        /*0740*/ 	.word	0x0500000f


	//   ....[130]....
        /*0744*/ 	.word	0x0500000f


	//   ....[131]....
        /*0748*/ 	.word	0x0500000f


	//   ....[132]....
        /*074c*/ 	.word	0x0500000f


	//   ....[133]....
        /*0750*/ 	.word	0x0500000f


	//   ....[134]....
        /*0754*/ 	.word	0x0500000f


	//   ....[135]....
        /*0758*/ 	.word	0x0500000f


	//   ....[136]....
        /*075c*/ 	.word	0x0500000f


	//   ....[137]....
        /*0760*/ 	.word	0x0500000f


	//   ....[138]....
        /*0764*/ 	.word	0x0500000f


	//   ....[139]....
        /*0768*/ 	.word	0x0500000f


	//   ....[140]....
        /*076c*/ 	.word	0x0500000f


	//   ....[141]....
        /*0770*/ 	.word	0x0500000f


	//   ....[142]....
        /*0774*/ 	.word	0x0500000f


	//   ....[143]....
        /*0778*/ 	.word	0x0500000f


	//   ....[144]....
        /*077c*/ 	.word	0x0500000f


	//   ....[145]....
        /*0780*/ 	.word	0x0500000f


	//   ....[146]....
        /*0784*/ 	.word	0x0500000f


	//   ....[147]....
        /*0788*/ 	.word	0x0500000f


	//   ....[148]....
        /*078c*/ 	.word	0x0500000f


	//   ....[149]....
        /*0790*/ 	.word	0x0500000f


	//   ....[150]....
        /*0794*/ 	.word	0x0500000f


	//   ....[151]....
        /*0798*/ 	.word	0x0500000f


	//   ....[152]....
        /*079c*/ 	.word	0x0500000f


	//   ....[153]....
        /*07a0*/ 	.word	0x0500000f


	//   ....[154]....
        /*07a4*/ 	.word	0x0500000f


	//   ....[155]....
        /*07a8*/ 	.word	0x0500000f


	//   ....[156]....
        /*07ac*/ 	.word	0x0500000f


	//   ....[157]....
        /*07b0*/ 	.word	0x0500000f


	//   ....[158]....
        /*07b4*/ 	.word	0x0500000f


	//   ....[159]....
        /*07b8*/ 	.word	0x0500000f


	//   ....[160]....
        /*07bc*/ 	.word	0x0500000f


	//   ....[161]....
        /*07c0*/ 	.word	0x0500000f


	//   ....[162]....
        /*07c4*/ 	.word	0x0500000f


	//   ....[163]....
        /*07c8*/ 	.word	0x0500000f


	//   ....[164]....
        /*07cc*/ 	.word	0x0500000f


	//   ....[165]....
        /*07d0*/ 	.word	0x0500000f


	//   ....[166]....
        /*07d4*/ 	.word	0x0500000f


	//   ....[167]....
        /*07d8*/ 	.word	0x0500000f


	//   ....[168]....
        /*07dc*/ 	.word	0x0500000f


	//   ....[169]....
        /*07e0*/ 	.word	0x0500000f


	//   ....[170]....
        /*07e4*/ 	.word	0x0500000f


	//   ....[171]....
        /*07e8*/ 	.word	0x0500000f


	//   ....[172]....
        /*07ec*/ 	.word	0x0500000f


	//   ....[173]....
        /*07f0*/ 	.word	0x0500000f


	//   ....[174]....
        /*07f4*/ 	.word	0x0500000f


	//   ....[175]....
        /*07f8*/ 	.word	0x0500000f


	//   ....[176]....
        /*07fc*/ 	.word	0x0500000f


	//   ....[177]....
        /*0800*/ 	.word	0x0500000f


	//   ....[178]....
        /*0804*/ 	.word	0x0500000f


	//   ....[179]....
        /*0808*/ 	.word	0x0500000f


	//   ....[180]....
        /*080c*/ 	.word	0x0500000f


	//   ....[181]....
        /*0810*/ 	.word	0x0500000f


	//   ....[182]....
        /*0814*/ 	.word	0x0500000f


	//   ....[183]....
        /*0818*/ 	.word	0x0500000f


	//   ....[184]....
        /*081c*/ 	.word	0x0500000f


	//   ....[185]....
        /*0820*/ 	.word	0x0500000f


	//   ....[186]....
        /*0824*/ 	.word	0x0500000f


	//   ....[187]....
        /*0828*/ 	.word	0x0500000f


	//   ....[188]....
        /*082c*/ 	.word	0x0500000f


	//   ....[189]....
        /*0830*/ 	.word	0x0500000f


	//----- nvinfo : EIATTR_COOP_GROUP_INSTR_OFFSETS
	.align		4
.L_147:
        /*0834*/ 	.byte	0x04, 0x28
        /*0836*/ 	.short	(.L_149 - .L_148)


	//   ....[0]....
.L_148:
        /*0838*/ 	.word	0x00000060


	//   ....[1]....
        /*083c*/ 	.word	0x00000190


	//   ....[2]....
        /*0840*/ 	.word	0x00000240


	//   ....[3]....
        /*0844*/ 	.word	0x00000400


	//   ....[4]....
        /*0848*/ 	.word	0x00000560


	//   ....[5]....
        /*084c*/ 	.word	0x00000680


	//   ....[6]....
        /*0850*/ 	.word	0x000007e0


	//   ....[7]....
        /*0854*/ 	.word	0x00005cb0


	//   ....[8]....
        /*0858*/ 	.word	0x000062b0


	//   ....[9]....
        /*085c*/ 	.word	0x000062c0


	//   ....[10]....
        /*0860*/ 	.word	0x000062d0


	//   ....[11]....
        /*0864*/ 	.word	0x000062e0


	//   ....[12]....
        /*0868*/ 	.word	0x00007360


	//   ....[13]....
        /*086c*/ 	.word	0x00007370


	//   ....[14]....
        /*0870*/ 	.word	0x00007380


	//   ....[15]....
        /*0874*/ 	.word	0x00007390


	//   ....[16]....
        /*0878*/ 	.word	0x00009490


	//   ....[17]....
        /*087c*/ 	.word	0x00009590


	//   ....[18]....
        /*0880*/ 	.word	0x00009cc0


	//   ....[19]....
        /*0884*/ 	.word	0x00009d20


	//   ....[20]....
        /*0888*/ 	.word	0x0000b1e0


	//   ....[21]....
        /*088c*/ 	.word	0x0000bf40


	//   ....[22]....
        /*0890*/ 	.word	0x0000bf70


	//   ....[23]....
        /*0894*/ 	.word	0x0000c010


	//   ....[24]....
        /*0898*/ 	.word	0x0000c020


	//   ....[25]....
        /*089c*/ 	.word	0x0000dfd0


	//   ....[26]....
        /*08a0*/ 	.word	0x0000e210


	//   ....[27]....
        /*08a4*/ 	.word	0x0000e350


	//   ....[28]....
        /*08a8*/ 	.word	0x0000e900


	//   ....[29]....
        /*08ac*/ 	.word	0x0000e920


	//   ....[30]....
        /*08b0*/ 	.word	0x0000f680


	//   ....[31]....
        /*08b4*/ 	.word	0x0000f6a0


	//   ....[32]....
        /*08b8*/ 	.word	0x0000f6b0


	//   ....[33]....
        /*08bc*/ 	.word	0x0000f6c0


	//   ....[34]....
        /*08c0*/ 	.word	0x0000fbf0


	//   ....[35]....
        /*08c4*/ 	.word	0x0000fc30


	//   ....[36]....
        /*08c8*/ 	.word	0x0000fc60


	//   ....[37]....
        /*08cc*/ 	.word	0x0000fc90


	//   ....[38]....
        /*08d0*/ 	.word	0x0000fcb0


	//   ....[39]....
        /*08d4*/ 	.word	0x0000fcc0


	//   ....[40]....
        /*08d8*/ 	.word	0x0000fd00


	//   ....[41]....
        /*08dc*/ 	.word	0x0000fd30


	//   ....[42]....
        /*08e0*/ 	.word	0x00010220


	//   ....[43]....
        /*08e4*/ 	.word	0x00010230


	//   ....[44]....
        /*08e8*/ 	.word	0x000104b0


	//   ....[45]....
        /*08ec*/ 	.word	0x000104c0


	//   ....[46]....
        /*08f0*/ 	.word	0x00010f50


	//   ....[47]....
        /*08f4*/ 	.word	0x00010f80


	//   ....[48]....
        /*08f8*/ 	.word	0x00010fa0


	//   ....[49]....
        /*08fc*/ 	.word	0x00010fd0


	//   ....[50]....
        /*0900*/ 	.word	0x00011000


	//   ....[51]....
        /*0904*/ 	.word	0x00011010


	//   ....[52]....
        /*0908*/ 	.word	0x00011040


	//   ....[53]....
        /*090c*/ 	.word	0x000110b0


	//   ....[54]....
        /*0910*/ 	.word	0x000111e0


	//   ....[55]....
        /*0914*/ 	.word	0x00011400


	//   ....[56]....
        /*0918*/ 	.word	0x00011430


	//   ....[57]....
        /*091c*/ 	.word	0x00011460


	//   ....[58]....
        /*0920*/ 	.word	0x00011490


	//   ....[59]....
        /*0924*/ 	.word	0x000114c0


	//   ....[60]....
        /*0928*/ 	.word	0x000114f0


	//   ....[61]....
        /*092c*/ 	.word	0x00011670


	//   ....[62]....
        /*0930*/ 	.word	0x000116a0


	//   ....[63]....
        /*0934*/ 	.word	0x000116d0


	//   ....[64]....
        /*0938*/ 	.word	0x00011700


	//   ....[65]....
        /*093c*/ 	.word	0x00011730


	//   ....[66]....
        /*0940*/ 	.word	0x00011760


	//   ....[67]....
        /*0944*/ 	.word	0x000117f0


	//   ....[68]....
        /*0948*/ 	.word	0x00011820


	//   ....[69]....
        /*094c*/ 	.word	0x00011830


	//   ....[70]....
        /*0950*/ 	.word	0x000118d0


	//   ....[71]....
        /*0954*/ 	.word	0x00012850


	//   ....[72]....
        /*0958*/ 	.word	0x00013d50


	//   ....[73]....
        /*095c*/ 	.word	0x000148f0


	//   ....[74]....
        /*0960*/ 	.word	0x00014900


	//   ....[75]....
        /*0964*/ 	.word	0x00014920


	//   ....[76]....
        /*0968*/ 	.word	0x00014980


	//   ....[77]....
        /*096c*/ 	.word	0x000149a0


	//   ....[78]....
        /*0970*/ 	.word	0x00014a20


	//   ....[79]....
        /*0974*/ 	.word	0x00014a40


	//   ....[80]....
        /*0978*/ 	.word	0x00014ac0


	//   ....[81]....
        /*097c*/ 	.word	0x00014ae0


	//   ....[82]....
        /*0980*/ 	.word	0x00014b60


	//   ....[83]....
        /*0984*/ 	.word	0x00014b80


	//   ....[84]....
        /*0988*/ 	.word	0x00014c00


	//   ....[85]....
        /*098c*/ 	.word	0x00014c20


	//   ....[86]....
        /*0990*/ 	.word	0x00014ca0


	//   ....[87]....
        /*0994*/ 	.word	0x00014cc0


	//   ....[88]....
        /*0998*/ 	.word	0x00014cd0


	//   ....[89]....
        /*099c*/ 	.word	0x00014d40


	//   ....[90]....
        /*09a0*/ 	.word	0x00014d90


	//   ....[91]....
        /*09a4*/ 	.word	0x00014e50


	//   ....[92]....
        /*09a8*/ 	.word	0x00014e60


	//   ....[93]....
        /*09ac*/ 	.word	0x00014ed0


	//   ....[94]....
        /*09b0*/ 	.word	0x00014ee0


	//   ....[95]....
        /*09b4*/ 	.word	0x00014f20


	//   ....[96]....
        /*09b8*/ 	.word	0x00014f40


	//   ....[97]....
        /*09bc*/ 	.word	0x00016ee0


	//   ....[98]....
        /*09c0*/ 	.word	0x00016f10


	//   ....[99]....
        /*09c4*/ 	.word	0x00016f70


	//   ....[100]....
        /*09c8*/ 	.word	0x00016fa0


	//   ....[101]....
        /*09cc*/ 	.word	0x00016fd0


	//   ....[102]....
        /*09d0*/ 	.word	0x00017000


	//   ....[103]....
        /*09d4*/ 	.word	0x00017030


	//   ....[104]....
        /*09d8*/ 	.word	0x00017060


	//   ....[105]....
        /*09dc*/ 	.word	0x00017200


	//   ....[106]....
        /*09e0*/ 	.word	0x00017230


	//   ....[107]....
        /*09e4*/ 	.word	0x00017260


	//   ....[108]....
        /*09e8*/ 	.word	0x00017290


	//   ....[109]....
        /*09ec*/ 	.word	0x000172c0


	//   ....[110]....
        /*09f0*/ 	.word	0x000172f0


	//   ....[111]....
        /*09f4*/ 	.word	0x000173b0


	//   ....[112]....
        /*09f8*/ 	.word	0x000173d0


	//   ....[113]....
        /*09fc*/ 	.word	0x000173e0


	//   ....[114]....
        /*0a00*/ 	.word	0x00017440


	//   ....[115]....
        /*0a04*/ 	.word	0x00017a60


	//   ....[116]....
        /*0a08*/ 	.word	0x00017ec0


	//   ....[117]....
        /*0a0c*/ 	.word	0x00017f70


	//   ....[118]....
        /*0a10*/ 	.word	0x00018000


	//   ....[119]....
        /*0a14*/ 	.word	0x00018050


	//   ....[120]....
        /*0a18*/ 	.word	0x000180a0


	//   ....[121]....
        /*0a1c*/ 	.word	0x00018180


	//   ....[122]....
        /*0a20*/ 	.word	0x00018210


	//   ....[123]....
        /*0a24*/ 	.word	0x00018260


	//   ....[124]....
        /*0a28*/ 	.word	0x000182b0


	//   ....[125]....
        /*0a2c*/ 	.word	0x000184d0


	//   ....[126]....
        /*0a30*/ 	.word	0x00018530


	//   ....[127]....
        /*0a34*/ 	.word	0x000185f0


	//   ....[128]....
        /*0a38*/ 	.word	0x00018660


	//   ....[129]....
        /*0a3c*/ 	.word	0x000186c0


	//   ....[130]....
        /*0a40*/ 	.word	0x00018770


	//   ....[131]....
        /*0a44*/ 	.word	0x000187d0


	//   ....[132]....
        /*0a48*/ 	.word	0x00018860


	//   ....[133]....
        /*0a4c*/ 	.word	0x000188e0


	//   ....[134]....
        /*0a50*/ 	.word	0x00018930


	//   ....[135]....
        /*0a54*/ 	.word	0x000189c0


	//   ....[136]....
        /*0a58*/ 	.word	0x00018a50


	//   ....[137]....
        /*0a5c*/ 	.word	0x00018af0


	//   ....[138]....
        /*0a60*/ 	.word	0x00018b90


	//   ....[139]....
        /*0a64*/ 	.word	0x00018bf0


	//   ....[140]....
        /*0a68*/ 	.word	0x00018c60


	//   ....[141]....
        /*0a6c*/ 	.word	0x00018cc0


	//   ....[142]....
        /*0a70*/ 	.word	0x00018d30


	//   ....[143]....
        /*0a74*/ 	.word	0x00018e00


	//   ....[144]....
        /*0a78*/ 	.word	0x00018e50


	//   ....[145]....
        /*0a7c*/ 	.word	0x00018f10


	//   ....[146]....
        /*0a80*/ 	.word	0x000191f0


	//   ....[147]....
        /*0a84*/ 	.word	0x000193a0


	//   ....[148]....
        /*0a88*/ 	.word	0x000193f0


	//   ....[149]....
        /*0a8c*/ 	.word	0x00019450


	//   ....[150]....
        /*0a90*/ 	.word	0x00019510


	//   ....[151]....
        /*0a94*/ 	.word	0x00019570


	//   ....[152]....
        /*0a98*/ 	.word	0x00019670


	//   ....[153]....
        /*0a9c*/ 	.word	0x000196d0


	//   ....[154]....
        /*0aa0*/ 	.word	0x000197d0


	//   ....[155]....
        /*0aa4*/ 	.word	0x00019830


	//   ....[156]....
        /*0aa8*/ 	.word	0x00019930


	//   ....[157]....
        /*0aac*/ 	.word	0x00019990


	//   ....[158]....
        /*0ab0*/ 	.word	0x00019a90


	//   ....[159]....
        /*0ab4*/ 	.word	0x00019af0


	//   ....[160]....
        /*0ab8*/ 	.word	0x00019bf0


	//   ....[161]....
        /*0abc*/ 	.word	0x00019c50


	//   ....[162]....
        /*0ac0*/ 	.word	0x00019d00


	//   ....[163]....
        /*0ac4*/ 	.word	0x00019dd0


	//   ....[164]....
        /*0ac8*/ 	.word	0x00019ea0


	//   ....[165]....
        /*0acc*/ 	.word	0x00019f00


	//   ....[166]....
        /*0ad0*/ 	.word	0x00019ff0


	//   ....[167]....
        /*0ad4*/ 	.word	0x0001a050


	//   ....[168]....
        /*0ad8*/ 	.word	0x0001a120


	//   ....[169]....
        /*0adc*/ 	.word	0x0001a180


	//   ....[170]....
        /*0ae0*/ 	.word	0x0001a240


	//   ....[171]....
        /*0ae4*/ 	.word	0x0001a560


	//   ....[172]....
        /*0ae8*/ 	.word	0x0001a600


	//   ....[173]....
        /*0aec*/ 	.word	0x0001a780


	//   ....[174]....
        /*0af0*/ 	.word	0x0001a7f0


	//   ....[175]....
        /*0af4*/ 	.word	0x0001a860


	//   ....[176]....
        /*0af8*/ 	.word	0x0001a8d0


	//   ....[177]....
        /*0afc*/ 	.word	0x0001a940


	//   ....[178]....
        /*0b00*/ 	.word	0x0001a9c0


	//   ....[179]....
        /*0b04*/ 	.word	0x0001aa40


	//   ....[180]....
        /*0b08*/ 	.word	0x0001aad0


	//   ....[181]....
        /*0b0c*/ 	.word	0x0001ab40


	//   ....[182]....
        /*0b10*/ 	.word	0x0001abb0


	//   ....[183]....
        /*0b14*/ 	.word	0x0001ac20


	//   ....[184]....
        /*0b18*/ 	.word	0x0001aca0


	//   ....[185]....
        /*0b1c*/ 	.word	0x0001ad10


	//   ....[186]....
        /*0b20*/ 	.word	0x0001adb0


	//   ....[187]....
        /*0b24*/ 	.word	0x0001ae00


	//   ....[188]....
        /*0b28*/ 	.word	0x0001ae90


	//   ....[189]....
        /*0b2c*/ 	.word	0x0001afc0


	//----- nvinfo : EIATTR_REG_RECONFIG
	.align		4
.L_149:
        /*0b30*/ 	.byte	0x01, 0x54
	.zero		2


	//----- nvinfo : EIATTR_SYSCALL_OFFSETS
	.align		4
        /*0b34*/ 	.byte	0x04, 0x46
        /*0b36*/ 	.short	(.L_151 - .L_150)


	//   ....[0]....
.L_150:
        /*0b38*/ 	.word	0x00001bc0


	//   ....[1]....
        /*0b3c*/ 	.word	0x00001d10


	//   ....[2]....
        /*0b40*/ 	.word	0x00005e90


	//   ....[3]....
        /*0b44*/ 	.word	0x00006220


	//   ....[4]....
        /*0b48*/ 	.word	0x000139a0


	//   ....[5]....
        /*0b4c*/ 	.word	0x00013af0


	//   ....[6]....
        /*0b50*/ 	.word	0x00013bf0


	//   ....[7]....
        /*0b54*/ 	.word	0x00014420


	//----- nvinfo : EIATTR_MBARRIER_INSTR_OFFSETS
	.align		4
.L_151:
        /*0b58*/ 	.byte	0x04, 0x39
        /*0b5a*/ 	.short	(.L_153 - .L_152)


	//   ....[0]....
.L_152:
        /*0b5c*/ 	.word	0x000002b0
        /*0b60*/ 	.word	0x000000ff
        /*0b64*/ 	.word	0x00030800
        /*0b68*/ 	.short	0x0100
        /*0b6a*/ 	.byte	0x08
	.zero		1


	//   ....[1]....
        /*0b6c*/ 	.word	0x000002c0
        /*0b70*/ 	.word	0x000000ff
        /*0b74*/ 	.word	0x00030820
        /*0b78*/ 	.short	0x0100
        /*0b7a*/ 	.byte	0x08
	.zero		1


	//   ....[2]....
        /*0b7c*/ 	.word	0x000003b0
        /*0b80*/ 	.word	0x000000ff
        /*0b84*/ 	.word	0x00030830
        /*0b88*/ 	.short	0x0100
        /*0b8a*/ 	.byte	0x08
	.zero		1


	//   ....[3]....
        /*0b8c*/ 	.word	0x000003c0
        /*0b90*/ 	.word	0x000000ff
        /*0b94*/ 	.word	0x00030840
        /*0b98*/ 	.short	0x0100
        /*0b9a*/ 	.byte	0x08
	.zero		1


	//   ....[4]....
        /*0b9c*/ 	.word	0x000003d0
        /*0ba0*/ 	.word	0x000000ff
        /*0ba4*/ 	.word	0x00030838
        /*0ba8*/ 	.short	0x0100
        /*0baa*/ 	.byte	0x08
	.zero		1


	//   ....[5]....
        /*0bac*/ 	.word	0x000003e0
        /*0bb0*/ 	.word	0x000000ff
        /*0bb4*/ 	.word	0x00030848
        /*0bb8*/ 	.short	0x0100
        /*0bba*/ 	.byte	0x08
	.zero		1


	//   ....[6]....
        /*0bbc*/ 	.word	0x00000510
        /*0bc0*/ 	.word	0x000000ff
        /*0bc4*/ 	.word	0x00030850
        /*0bc8*/ 	.short	0x0100
        /*0bca*/ 	.byte	0x08
	.zero		1


	//   ....[7]....
        /*0bcc*/ 	.word	0x00000520
        /*0bd0*/ 	.word	0x000000ff
        /*0bd4*/ 	.word	0x00030860
        /*0bd8*/ 	.short	0x0100
        /*0bda*/ 	.byte	0x08
	.zero		1


	//   ....[8]....
        /*0bdc*/ 	.word	0x00000530
        /*0be0*/ 	.word	0x000000ff
        /*0be4*/ 	.word	0x00030858
        /*0be8*/ 	.short	0x0100
        /*0bea*/ 	.byte	0x08
	.zero		1


	//   ....[9]....
        /*0bec*/ 	.word	0x00000540
        /*0bf0*/ 	.word	0x000000ff
        /*0bf4*/ 	.word	0x00030868
        /*0bf8*/ 	.short	0x0100
        /*0bfa*/ 	.byte	0x08
	.zero		1


	//   ....[10]....
        /*0bfc*/ 	.word	0x00000630
        /*0c00*/ 	.word	0x000000ff
        /*0c04*/ 	.word	0x00030870
        /*0c08*/ 	.short	0x0100
        /*0c0a*/ 	.byte	0x06
	.zero		1


	//   ....[11]....
        /*0c0c*/ 	.word	0x00000640
        /*0c10*/ 	.word	0x000000ff
        /*0c14*/ 	.word	0x00030880
        /*0c18*/ 	.short	0x0100
        /*0c1a*/ 	.byte	0x06
	.zero		1


	//   ....[12]....
        /*0c1c*/ 	.word	0x00000650
        /*0c20*/ 	.word	0x000000ff
        /*0c24*/ 	.word	0x00030878
        /*0c28*/ 	.short	0x0100
        /*0c2a*/ 	.byte	0x06
	.zero		1


	//   ....[13]....
        /*0c2c*/ 	.word	0x00000660
        /*0c30*/ 	.word	0x000000ff
        /*0c34*/ 	.word	0x00030888
        /*0c38*/ 	.short	0x0100
        /*0c3a*/ 	.byte	0x06
	.zero		1


	//   ....[14]....
        /*0c3c*/ 	.word	0x00000790
        /*0c40*/ 	.word	0x000000ff
        /*0c44*/ 	.word	0x00030890
        /*0c48*/ 	.short	0x0100
        /*0c4a*/ 	.byte	0x08
	.zero		1


	//   ....[15]....
        /*0c4c*/ 	.word	0x000007a0
        /*0c50*/ 	.word	0x000000ff
        /*0c54*/ 	.word	0x000308a0
        /*0c58*/ 	.short	0x0100
        /*0c5a*/ 	.byte	0x08
	.zero		1


	//   ....[16]....
        /*0c5c*/ 	.word	0x000007b0
        /*0c60*/ 	.word	0x000000ff
        /*0c64*/ 	.word	0x00030898
        /*0c68*/ 	.short	0x0100
        /*0c6a*/ 	.byte	0x08
	.zero		1


	//   ....[17]....
        /*0c6c*/ 	.word	0x000007c0
        /*0c70*/ 	.word	0x000000ff
        /*0c74*/ 	.word	0x000308a8
        /*0c78*/ 	.short	0x0100
        /*0c7a*/ 	.byte	0x08
	.zero		1


	//   ....[18]....
        /*0c7c*/ 	.word	0x000008f0
        /*0c80*/ 	.word	0x000000ff
        /*0c84*/ 	.word	0x000308b0
        /*0c88*/ 	.short	0x0100
        /*0c8a*/ 	.byte	0x08
	.zero		1


	//   ....[19]....
        /*0c8c*/ 	.word	0x00000900
        /*0c90*/ 	.word	0x000000ff
        /*0c94*/ 	.word	0x000308c0
        /*0c98*/ 	.short	0x0100
        /*0c9a*/ 	.byte	0x08
	.zero		1


	//   ....[20]....
        /*0c9c*/ 	.word	0x00000910
        /*0ca0*/ 	.word	0x000000ff
        /*0ca4*/ 	.word	0x000308b8
        /*0ca8*/ 	.short	0x0100
        /*0caa*/ 	.byte	0x08
	.zero		1


	//   ....[21]....
        /*0cac*/ 	.word	0x00000920
        /*0cb0*/ 	.word	0x000000ff
        /*0cb4*/ 	.word	0x000308c8
        /*0cb8*/ 	.short	0x0100
        /*0cba*/ 	.byte	0x08
	.zero		1


	//   ....[22]....
        /*0cbc*/ 	.word	0x00002ec0
        /*0cc0*/ 	.word	0x00000052
        /*0cc4*/ 	.word	0x00030890
        /*0cc8*/ 	.short	0x010a
        /*0cca*/ 	.byte	0x3f
	.zero		1


	//   ....[23]....
        /*0ccc*/ 	.word	0x000040b0
        /*0cd0*/ 	.word	0x00000052
        /*0cd4*/ 	.word	0x00030890
        /*0cd8*/ 	.short	0x010a
        /*0cda*/ 	.byte	0x3f
	.zero		1


	//   ....[24]....
        /*0cdc*/ 	.word	0x00005180
        /*0ce0*/ 	.word	0x00000052
        /*0ce4*/ 	.word	0x00030890
        /*0ce8*/ 	.short	0x010a
        /*0cea*/ 	.byte	0x3f
	.zero		1


	//   ....[25]....
        /*0cec*/ 	.word	0x000053a0
        /*0cf0*/ 	.word	0x0000000c
        /*0cf4*/ 	.word	0x00000000
        /*0cf8*/ 	.short	0x0101
        /*0cfa*/ 	.byte	0x3f
	.zero		1


	//   ....[26]....
        /*0cfc*/ 	.word	0x000053e0
        /*0d00*/ 	.word	0x00000052
        /*0d04*/ 	.word	0x000308b0
        /*0d08*/ 	.short	0x010a
        /*0d0a*/ 	.byte	0x3f
	.zero		1


	//   ....[27]....
        /*0d0c*/ 	.word	0x000057a0
        /*0d10*/ 	.word	0x00000052
        /*0d14*/ 	.word	0x00000000
        /*0d18*/ 	.short	0x0101
        /*0d1a*/ 	.byte	0x3f
	.zero		1


	//   ....[28]....
        /*0d1c*/ 	.word	0x00005f30
        /*0d20*/ 	.word	0x00000002
        /*0d24*/ 	.word	0x00030800
        /*0d28*/ 	.short	0x010a
        /*0d2a*/ 	.byte	0x3f
	.zero		1


	//   ....[29]....
        /*0d2c*/ 	.word	0x00005f80
        /*0d30*/ 	.word	0x00000002
        /*0d34*/ 	.word	0x00030800
        /*0d38*/ 	.short	0x010a
        /*0d3a*/ 	.byte	0x3f
	.zero		1


	//   ....[30]....
        /*0d3c*/ 	.word	0x00006600
        /*0d40*/ 	.word	0x00000002
        /*0d44*/ 	.word	0x00030800
        /*0d48*/ 	.short	0x010a
        /*0d4a*/ 	.byte	0x3f
	.zero		1


	//   ....[31]....
        /*0d4c*/ 	.word	0x00007570
        /*0d50*/ 	.word	0x00000002
        /*0d54*/ 	.word	0x00030800
        /*0d58*/ 	.short	0x010a
        /*0d5a*/ 	.byte	0x3f
	.zero		1


	//   ....[32]....
        /*0d5c*/ 	.word	0x00008410
        /*0d60*/ 	.word	0x00000008
        /*0d64*/ 	.word	0x00030830
        /*0d68*/ 	.short	0x010a
        /*0d6a*/ 	.byte	0x3f
	.zero		1


	//   ....[33]....
        /*0d6c*/ 	.word	0x000084d0
        /*0d70*/ 	.word	0x00000008
        /*0d74*/ 	.word	0x00030830
        /*0d78*/ 	.short	0x010a
        /*0d7a*/ 	.byte	0x3f
	.zero		1


	//   ....[34]....
        /*0d7c*/ 	.word	0x00009f00
        /*0d80*/ 	.word	0x00000008
        /*0d84*/ 	.word	0x00000000
        /*0d88*/ 	.short	0x0101
        /*0d8a*/ 	.byte	0x3f
	.zero		1


	//   ....[35]....
        /*0d8c*/ 	.word	0x0000b410
        /*0d90*/ 	.word	0x00000000
        /*0d94*/ 	.word	0x00030830
        /*0d98*/ 	.short	0x010a
        /*0d9a*/ 	.byte	0x3f
	.zero		1


	//   ....[36]....
        /*0d9c*/ 	.word	0x0000b460
        /*0da0*/ 	.word	0x00000000
        /*0da4*/ 	.word	0x00030830
        /*0da8*/ 	.short	0x010a
        /*0daa*/ 	.byte	0x3f
	.zero		1


	//   ....[37]....
        /*0dac*/ 	.word	0x0000b7b0
        /*0db0*/ 	.word	0x00000003
        /*0db4*/ 	.word	0x00030850
        /*0db8*/ 	.short	0x010a
        /*0dba*/ 	.byte	0x3f
	.zero		1


	//   ....[38]....
        /*0dbc*/ 	.word	0x0000b800
        /*0dc0*/ 	.word	0x00000003
        /*0dc4*/ 	.word	0x00030850
        /*0dc8*/ 	.short	0x010a
        /*0dca*/ 	.byte	0x3f
	.zero		1


	//   ....[39]....
        /*0dcc*/ 	.word	0x0000ce50
        /*0dd0*/ 	.word	0x0000000e
        /*0dd4*/ 	.word	0x00000000
        /*0dd8*/ 	.short	0x0101
        /*0dda*/ 	.byte	0x3f
	.zero		1


	//   ....[40]....
        /*0ddc*/ 	.word	0x0000ce60
        /*0de0*/ 	.word	0x0000000d
        /*0de4*/ 	.word	0x00000000
        /*0de8*/ 	.short	0x0101
        /*0dea*/ 	.byte	0x3f
	.zero		1


	//   ....[41]....
        /*0dec*/ 	.word	0x0000e050
        /*0df0*/ 	.word	0x0000000d
        /*0df4*/ 	.word	0x00030850
        /*0df8*/ 	.short	0x010a
        /*0dfa*/ 	.byte	0x3f
	.zero		1


	//   ....[42]....
        /*0dfc*/ 	.word	0x0000e110
        /*0e00*/ 	.word	0x0000000d
        /*0e04*/ 	.word	0x00030850
        /*0e08*/ 	.short	0x010a
        /*0e0a*/ 	.byte	0x3f
	.zero		1


	//   ....[43]....
        /*0e0c*/ 	.word	0x0000ea50
        /*0e10*/ 	.word	0x00000007
        /*0e14*/ 	.word	0x00000000
        /*0e18*/ 	.short	0x0101
        /*0e1a*/ 	.byte	0x3f
	.zero		1


	//   ....[44]....
        /*0e1c*/ 	.word	0x0000fbc0
        /*0e20*/ 	.word	0x00000003
        /*0e24*/ 	.word	0x00000000
        /*0e28*/ 	.short	0x0101
        /*0e2a*/ 	.byte	0x3f
	.zero		1


	//   ....[45]....
        /*0e2c*/ 	.word	0x000100d0
        /*0e30*/ 	.word	0x00000008
        /*0e34*/ 	.word	0x00000000
        /*0e38*/ 	.short	0x0101
        /*0e3a*/ 	.byte	0x3f
	.zero		1


	//   ....[46]....
        /*0e3c*/ 	.word	0x00012930
        /*0e40*/ 	.word	0x00000010
        /*0e44*/ 	.word	0x00030820
        /*0e48*/ 	.short	0x010a
        /*0e4a*/ 	.byte	0x3f
	.zero		1


	//   ....[47]....
        /*0e4c*/ 	.word	0x000129f0
        /*0e50*/ 	.word	0x00000007
        /*0e54*/ 	.word	0x000308a0
        /*0e58*/ 	.short	0x010a
        /*0e5a*/ 	.byte	0x3f
	.zero		1


	//   ....[48]....
        /*0e5c*/ 	.word	0x00012c20
        /*0e60*/ 	.word	0x00000007
        /*0e64*/ 	.word	0x000308c0
        /*0e68*/ 	.short	0x010a
        /*0e6a*/ 	.byte	0x3f
	.zero		1


	//   ....[49]....
        /*0e6c*/ 	.word	0x00012fa0
        /*0e70*/ 	.word	0x00000006
        /*0e74*/ 	.word	0x000308a0
        /*0e78*/ 	.short	0x010a
        /*0e7a*/ 	.byte	0x3f
	.zero		1


	//   ....[50]....
        /*0e7c*/ 	.word	0x000131c0
        /*0e80*/ 	.word	0x00000006
        /*0e84*/ 	.word	0x000308c0
        /*0e88*/ 	.short	0x010a
        /*0e8a*/ 	.byte	0x3f
	.zero		1


	//   ....[51]....
        /*0e8c*/ 	.word	0x00013f80
        /*0e90*/ 	.word	0x00000000
        /*0e94*/ 	.word	0x00030840
        /*0e98*/ 	.short	0x010a
        /*0e9a*/ 	.byte	0x3f
	.zero		1


	//   ....[52]....
        /*0e9c*/ 	.word	0x00014ff0
        /*0ea0*/ 	.word	0x00000010
        /*0ea4*/ 	.word	0x00030800
        /*0ea8*/ 	.short	0x0107
        /*0eaa*/ 	.byte	0x3f
	.zero		1


	//   ....[53]....
        /*0eac*/ 	.word	0x000150e0
        /*0eb0*/ 	.word	0x00000010
        /*0eb4*/ 	.word	0x00030800
        /*0eb8*/ 	.short	0x0101
        /*0eba*/ 	.byte	0x3f
	.zero		1


	//   ....[54]....
        /*0ebc*/ 	.word	0x00015100
        /*0ec0*/ 	.word	0x00000010
        /*0ec4*/ 	.word	0x00030820
        /*0ec8*/ 	.short	0x010a
        /*0eca*/ 	.byte	0x3f
	.zero		1


	//   ....[55]....
        /*0ecc*/ 	.word	0x000154a0
        /*0ed0*/ 	.word	0x00000002
        /*0ed4*/ 	.word	0x00030840
        /*0ed8*/ 	.short	0x010a
        /*0eda*/ 	.byte	0x3f
	.zero		1


	//   ....[56]....
        /*0edc*/ 	.word	0x00015720
        /*0ee0*/ 	.word	0x00000003
        /*0ee4*/ 	.word	0x00000060
        /*0ee8*/ 	.short	0x010a
        /*0eea*/ 	.byte	0x3f
	.zero		1


	//   ....[57]....
        /*0eec*/ 	.word	0x00015c80
        /*0ef0*/ 	.word	0x00000002
        /*0ef4*/ 	.word	0x00030840
        /*0ef8*/ 	.short	0x010a
        /*0efa*/ 	.byte	0x3f
	.zero		1


	//   ....[58]....
        /*0efc*/ 	.word	0x00015f00
        /*0f00*/ 	.word	0x0000000a
        /*0f04*/ 	.word	0x00000060
        /*0f08*/ 	.short	0x010a
        /*0f0a*/ 	.byte	0x3f
	.zero		1


	//   ....[59]....
        /*0f0c*/ 	.word	0x000163a0
        /*0f10*/ 	.word	0x00000002
        /*0f14*/ 	.word	0x00030840
        /*0f18*/ 	.short	0x010a
        /*0f1a*/ 	.byte	0x3f
	.zero		1


	//   ....[60]....
        /*0f1c*/ 	.word	0x00016630
        /*0f20*/ 	.word	0x00000003
        /*0f24*/ 	.word	0x00000060
        /*0f28*/ 	.short	0x010a
        /*0f2a*/ 	.byte	0x3f
	.zero		1


	//   ....[61]....
        /*0f2c*/ 	.word	0x00016a80
        /*0f30*/ 	.word	0x00000003
        /*0f34*/ 	.word	0x00030860
        /*0f38*/ 	.short	0x010a
        /*0f3a*/ 	.byte	0x3f
	.zero		1


	//   ....[62]....
        /*0f3c*/ 	.word	0x000179e0
        /*0f40*/ 	.word	0x00000009
        /*0f44*/ 	.word	0x00030820
        /*0f48*/ 	.short	0x010a
        /*0f4a*/ 	.byte	0x3f
	.zero		1


	//   ....[63]....
        /*0f4c*/ 	.word	0x00017b70
        /*0f50*/ 	.word	0x00000007
        /*0f54*/ 	.word	0x00000000
        /*0f58*/ 	.short	0x010a
        /*0f5a*/ 	.byte	0x3f
	.zero		1


	//   ....[64]....
        /*0f5c*/ 	.word	0x00017be0
        /*0f60*/ 	.word	0x00000003
        /*0f64*/ 	.word	0x00000000
        /*0f68*/ 	.short	0x010a
        /*0f6a*/ 	.byte	0x3f
	.zero		1


	//   ....[65]....
        /*0f6c*/ 	.word	0x00017c40
        /*0f70*/ 	.word	0x00000005
        /*0f74*/ 	.word	0x00000000
        /*0f78*/ 	.short	0x010a
        /*0f7a*/ 	.byte	0x3f
	.zero		1


	//   ....[66]....
        /*0f7c*/ 	.word	0x00017c70
        /*0f80*/ 	.word	0x00000003
        /*0f84*/ 	.word	0x00000000
        /*0f88*/ 	.short	0x010a
        /*0f8a*/ 	.byte	0x3f
	.zero		1


	//   ....[67]....
        /*0f8c*/ 	.word	0x00017cd0
        /*0f90*/ 	.word	0x00000052
        /*0f94*/ 	.word	0x00030890
        /*0f98*/ 	.short	0x010a
        /*0f9a*/ 	.byte	0x3f
	.zero		1


	//   ....[68]....
        /*0f9c*/ 	.word	0x00017d20
        /*0fa0*/ 	.word	0x00000052
        /*0fa4*/ 	.word	0x00030890
        /*0fa8*/ 	.short	0x010a
        /*0faa*/ 	.byte	0x3f
	.zero		1


	//   ....[69]....
        /*0fac*/ 	.word	0x00017d70
        /*0fb0*/ 	.word	0x00000052
        /*0fb4*/ 	.word	0x00030890
        /*0fb8*/ 	.short	0x010a
        /*0fba*/ 	.byte	0x3f
	.zero		1


	//   ....[70]....
        /*0fbc*/ 	.word	0x00017dc0
        /*0fc0*/ 	.word	0x00000052
        /*0fc4*/ 	.word	0x000308b0
        /*0fc8*/ 	.short	0x010a
        /*0fca*/ 	.byte	0x3f
	.zero		1


	//   ....[71]....
        /*0fcc*/ 	.word	0x000180d0
        /*0fd0*/ 	.word	0x00000002
        /*0fd4*/ 	.word	0x00030800
        /*0fd8*/ 	.short	0x010a
        /*0fda*/ 	.byte	0x3f
	.zero		1


	//   ....[72]....
        /*0fdc*/ 	.word	0x000182e0
        /*0fe0*/ 	.word	0x00000002
        /*0fe4*/ 	.word	0x00030800
        /*0fe8*/ 	.short	0x010a
        /*0fea*/ 	.byte	0x3f
	.zero		1


	//   ....[73]....
        /*0fec*/ 	.word	0x00018330
        /*0ff0*/ 	.word	0x00000008
        /*0ff4*/ 	.word	0x00030830
        /*0ff8*/ 	.short	0x010a
        /*0ffa*/ 	.byte	0x3f
	.zero		1


	//   ....[74]....
        /*0ffc*/ 	.word	0x00018380
        /*1000*/ 	.word	0x00000000
        /*1004*/ 	.word	0x00030830
        /*1008*/ 	.short	0x010a
        /*100a*/ 	.byte	0x3f
	.zero		1


	//   ....[75]....
        /*100c*/ 	.word	0x000183d0
        /*1010*/ 	.word	0x00000003
        /*1014*/ 	.word	0x00030850
        /*1018*/ 	.short	0x010a
        /*101a*/ 	.byte	0x3f
	.zero		1


	//   ....[76]....
        /*101c*/ 	.word	0x00018420
        /*1020*/ 	.word	0x0000000d
        /*1024*/ 	.word	0x00030850
        /*1028*/ 	.short	0x010a
        /*102a*/ 	.byte	0x3f
	.zero		1


	//   ....[77]....
        /*102c*/ 	.word	0x00018fd0
        /*1030*/ 	.word	0x00000010
        /*1034*/ 	.word	0x00030820
        /*1038*/ 	.short	0x010a
        /*103a*/ 	.byte	0x3f
	.zero		1


	//   ....[78]....
        /*103c*/ 	.word	0x00019020
        /*1040*/ 	.word	0x00000007
        /*1044*/ 	.word	0x000308a0
        /*1048*/ 	.short	0x010a
        /*104a*/ 	.byte	0x3f
	.zero		1


	//   ....[79]....
        /*104c*/ 	.word	0x00019070
        /*1050*/ 	.word	0x00000007
        /*1054*/ 	.word	0x000308c0
        /*1058*/ 	.short	0x010a
        /*105a*/ 	.byte	0x3f
	.zero		1


	//   ....[80]....
        /*105c*/ 	.word	0x000190c0
        /*1060*/ 	.word	0x00000006
        /*1064*/ 	.word	0x000308a0
        /*1068*/ 	.short	0x010a
        /*106a*/ 	.byte	0x3f
	.zero		1


	//   ....[81]....
        /*106c*/ 	.word	0x00019110
        /*1070*/ 	.word	0x00000006
        /*1074*/ 	.word	0x000308c0
        /*1078*/ 	.short	0x010a
        /*107a*/ 	.byte	0x3f
	.zero		1


	//   ....[82]....
        /*107c*/ 	.word	0x000192b0
        /*1080*/ 	.word	0x00000000
        /*1084*/ 	.word	0x00030840
        /*1088*/ 	.short	0x010a
        /*108a*/ 	.byte	0x3f
	.zero		1


	//   ....[83]....
        /*108c*/ 	.word	0x0001a280
        /*1090*/ 	.word	0x00000010
        /*1094*/ 	.word	0x00030820
        /*1098*/ 	.short	0x010a
        /*109a*/ 	.byte	0x3f
	.zero		1


	//   ....[84]....
        /*109c*/ 	.word	0x0001a2d0
        /*10a0*/ 	.word	0x00000002
        /*10a4*/ 	.word	0x00030840
        /*10a8*/ 	.short	0x010a
        /*10aa*/ 	.byte	0x3f
	.zero		1


	//   ....[85]....
        /*10ac*/ 	.word	0x0001a320
        /*10b0*/ 	.word	0x00000003
        /*10b4*/ 	.word	0x00000060
        /*10b8*/ 	.short	0x010a
        /*10ba*/ 	.byte	0x3f
	.zero		1


	//   ....[86]....
        /*10bc*/ 	.word	0x0001a370
        /*10c0*/ 	.word	0x00000002
        /*10c4*/ 	.word	0x00030840
        /*10c8*/ 	.short	0x010a
        /*10ca*/ 	.byte	0x3f
	.zero		1


	//   ....[87]....
        /*10cc*/ 	.word	0x0001a3c0
        /*10d0*/ 	.word	0x0000000a
        /*10d4*/ 	.word	0x00000060
        /*10d8*/ 	.short	0x010a
        /*10da*/ 	.byte	0x3f
	.zero		1


	//   ....[88]....
        /*10dc*/ 	.word	0x0001a410
        /*10e0*/ 	.word	0x00000002
        /*10e4*/ 	.word	0x00030840
        /*10e8*/ 	.short	0x010a
        /*10ea*/ 	.byte	0x3f
	.zero		1


	//   ....[89]....
        /*10ec*/ 	.word	0x0001a460
        /*10f0*/ 	.word	0x00000003
        /*10f4*/ 	.word	0x00000060
        /*10f8*/ 	.short	0x010a
        /*10fa*/ 	.byte	0x3f
	.zero		1


	//   ....[90]....
        /*10fc*/ 	.word	0x0001a4b0
        /*1100*/ 	.word	0x00000003
        /*1104*/ 	.word	0x00030860
        /*1108*/ 	.short	0x010a
        /*110a*/ 	.byte	0x3f
	.zero		1


	//   ....[91]....
        /*110c*/ 	.word	0x0001aee0
        /*1110*/ 	.word	0x00000009
        /*1114*/ 	.word	0x00030820
        /*1118*/ 	.short	0x010a
        /*111a*/ 	.byte	0x3f
	.zero		1


	//   ....[92]....
        /*111c*/ 	.word	0x0001b080
        /*1120*/ 	.word	0x00000007
        /*1124*/ 	.word	0x00000000
        /*1128*/ 	.short	0x010a
        /*112a*/ 	.byte	0x3f
	.zero		1


	//   ....[93]....
        /*112c*/ 	.word	0x0001b0d0
        /*1130*/ 	.word	0x00000003
        /*1134*/ 	.word	0x00000000
        /*1138*/ 	.short	0x010a
        /*113a*/ 	.byte	0x3f
	.zero		1


	//   ....[94]....
        /*113c*/ 	.word	0x0001b120
        /*1140*/ 	.word	0x00000005
        /*1144*/ 	.word	0x00000000
        /*1148*/ 	.short	0x010a
        /*114a*/ 	.byte	0x3f
	.zero		1


	//----- nvinfo : EIATTR_NUM_MBARRIERS
	.align		4
.L_153:
        /*114c*/ 	.byte	0x03, 0x38
        /*114e*/ 	.short	0x0016


	//----- nvinfo : EIATTR_EXIT_INSTR_OFFSETS
	.align		4
        /*1150*/ 	.byte	0x04, 0x1c
        /*1152*/ 	.short	(.L_155 - .L_154)


	//   ....[0]....
.L_154:
        /*1154*/ 	.word	0x00017cc0


	//----- nvinfo : EIATTR_MAX_THREADS
	.align		4
.L_155:
        /*1158*/ 	.byte	0x04, 0x05
        /*115a*/ 	.short	(.L_157 - .L_156)
.L_156:
        /*115c*/ 	.word	0x00000200
        /*1160*/ 	.word	0x00000001
        /*1164*/ 	.word	0x00000001


	//----- nvinfo : EIATTR_CRS_STACK_SIZE
	.align		4
.L_157:
        /*1168*/ 	.byte	0x04, 0x1e
        /*116a*/ 	.short	(.L_159 - .L_158)
.L_158:
        /*116c*/ 	.word	0x00000000


	//----- nvinfo : EIATTR_CBANK_PARAM_SIZE
	.align		4
.L_159:
        /*1170*/ 	.byte	0x03, 0x19
        /*1172*/ 	.short	0x0af0


	//----- nvinfo : EIATTR_PARAM_CBANK
	.align		4
        /*1174*/ 	.byte	0x04, 0x0a
        /*1176*/ 	.short	(.L_161 - .L_160)
	.align		4
.L_160:
        /*1178*/ 	.word	index@(.nv.constant0._ZN7cutlass13device_kernelIN5flash11enable_sm90INS1_16FlashAttnFwdSm90INS1_25CollectiveMainloopFwdSm90ILi2EN4cute5tupleIJNS5_1CILi1EEES8_S8_EEENS6_IJNS7_ILi192EEESA_NS7_ILi64EEEEEELi64ENS_6half_tEfNS_4arch4Sm90ELb0ELb0ELb0ELb1ELb0ELb1ELb0ELb0ELb1ELb1ELb1ELb0EEENS1_21CollectiveEpilogueFwdINS6_IJSA_SB_SA_EEES9_SD_SF_Li384ELb1ELb1ELb1ELb0EEENS1_36VarlenDynamicPersistentTileSchedulerILi192ELi192ELi384ELi128ELb1ELb1ELb1ELb0ELb1ELb1EEEEEEEEEvNT_6ParamsE)
        /*117c*/ 	.short	0x0210
        /*117e*/ 	.short	0x0af0


	//----- nvinfo : EIATTR_SW_WAR
	.align		4
.L_161:
        /*1180*/ 	.byte	0x04, 0x36
        /*1182*/ 	.short	(.L_163 - .L_162)
.L_162:
        /*1184*/ 	.word	0x00000008
.L_163:


//--------------------- .nv.info._ZN7cutlass13device_kernelIN5flash11enable_sm90INS1_16FlashAttnFwdSm90INS1_25CollectiveMainloopFwdSm90ILi2EN4cute5tupleIJNS5_1CILi1EEES8_S8_EEENS6_IJNS7_ILi192EEENS7_ILi128EEENS7_ILi64EEEEEELi64ENS_6half_tEfNS_4arch4Sm90ELb0ELb1ELb0ELb0ELb0ELb0ELb0ELb1ELb1ELb1ELb1ELb0EEENS1_21CollectiveEpilogueFwdINS6_IJSA_SC_SB_EEES9_SE_SG_Li384ELb0ELb1ELb1ELb0EEENS1_19SingleTileSchedulerILb0ELb1ELb1ELi192EEEEEEEEEvNT_6ParamsE --------------------------
	.section	.nv.info._ZN7cutlass13device_kernelIN5flash11enable_sm90INS1_16FlashAttnFwdSm90INS1_25CollectiveMainloopFwdSm90ILi2EN4cute5tupleIJNS5_1CILi1EEES8_S8_EEENS6_IJNS7_ILi192EEENS7_ILi128EEENS7_ILi64EEEEEELi64ENS_6half_tEfNS_4arch4Sm90ELb0ELb1ELb0ELb0ELb0ELb0ELb0ELb1ELb1ELb1ELb1ELb0EEENS1_21CollectiveEpilogueFwdINS6_IJSA_SC_SB_EEES9_SE_SG_Li384ELb0ELb1ELb1ELb0EEENS1_19SingleTileSchedulerILb0ELb1ELb1ELi192EEEEEEEEEvNT_6ParamsE,"",@"SHT_CUDA_INFO"
	.sectionflags	@""
	.align	4


	//----- nvinfo : EIATTR_CUDA_API_VERSION
	.align		4
        /*0000*/ 	.byte	0x04, 0x37
        /*0002*/ 	.short	(.L_165 - .L_164)
.L_164:
        /*0004*/ 	.word	0x00000082


	//----- nvinfo : EIATTR_KPARAM_INFO
	.align		4
.L_165:
        /*0008*/ 	.byte	0x04, 0x17
        /*000a*/ 	.short	(.L_167 - .L_166)
.L_166:
        /*000c*/ 	.word	0x00000000
        /*0010*/ 	.short	0x0000
        /*0012*/ 	.short	0x0070
        /*0014*/ 	.byte	0x00, 0xf0, 0x01, 0x28


	//----- nvinfo : EIATTR_SPARSE_MMA_MASK
	.align		4
.L_167:
        /*0018*/ 	.byte	0x03, 0x50
        /*001a*/ 	.short	0x0000


	//----- nvinfo : EIATTR_MAXREG_COUNT
	.align		4
        /*001c*/ 	.byte	0x03, 0x1b
        /*001e*/ 	.short	0x0080


	//----- nvinfo : EIATTR_NUM_BARRIERS
	.align		4
        /*0020*/ 	.byte	0x02, 0x4c
        /*0022*/ 	.byte	0x10
	.zero		1


	//----- nvinfo : EIATTR_EXTERNS
	.align		4
        /*0024*/ 	.byte	0x04, 0x0f
        /*0026*/ 	.short	(.L_169 - .L_168)


	//   ....[0]....
	.align		4
.L_168:
        /*0028*/ 	.word	index@(__assertfail)


	//----- nvinfo : EIATTR_MERCURY_ISA_VERSION
	.align		4
.L_169:
        /*002c*/ 	.byte	0x03, 0x5f
        /*002e*/ 	.short	0x0101


	//----- nvinfo : EIATTR_INT_WARP_WIDE_INSTR_OFFSETS
	.align		4
        /*0030*/ 	.byte	0x04, 0x31
        /*0032*/ 	.short	(.L_171 - .L_170)


	//   ....[0]....
.L_170:
        /*0034*/ 	.word	0x00000120


	//   ....[1]....
        /*0038*/ 	.word	0x00000160


	//   ....[2]....
        /*003c*/ 	.word	0x000001d0


	//----- nvinfo : EIATTR_COOP_GROUP_MASK_REGIDS
	.align		4
.L_171:
        /*0040*/ 	.byte	0x04, 0x29
        /*0042*/ 	.short	(.L_173 - .L_172)


	//   ....[0]....
.L_172:
        /*0044*/ 	.word	0xffffffff


	//   ....[1]....
        /*0048*/ 	.word	0xffffffff


	//   ....[2]....
        /*004c*/ 	.word	0xffffffff


	//   ....[3]....
        /*0050*/ 	.word	0xffffffff


	//   ....[4]....
        /*0054*/ 	.word	0xffffffff


	//   ....[5]....
        /*0058*/ 	.word	0xffffffff


	//   ....[6]....
        /*005c*/ 	.word	0xffffffff


	//   ....[7]....
        /*0060*/ 	.word	0xffffffff


	//   ....[8]....
        /*0064*/ 	.word	0xffffffff


	//   ....[9]....
        /*0068*/ 	.word	0xffffffff


	//   ....[10]....
        /*006c*/ 	.word	0xffffffff


	//   ....[11]....
        /*0070*/ 	.word	0xffffffff


	//   ....[12]....
        /*0074*/ 	.word	0xffffffff


	//   ....[13]....
        /*0078*/ 	.word	0xffffffff


	//   ....[14]....
        /*007c*/ 	.word	0xffffffff


	//   ....[15]....
        /*0080*/ 	.word	0xffffffff


	//   ....[16]....
        /*0084*/ 	.word	0xffffffff


	//   ....[17]....
        /*0088*/ 	.word	0xffffffff


	//   ....[18]....
        /*008c*/ 	.word	0xffffffff


	//   ....[19]....
        /*0090*/ 	.word	0xffffffff


	//   ....[20]....
        /*0094*/ 	.word	0xffffffff


	//   ....[21]....
        /*0098*/ 	.word	0xffffffff


	//   ....[22]....
        /*009c*/ 	.word	0xffffffff


	//   ....[23]....
        /*00a0*/ 	.word	0xffffffff


	//   ....[24]....
        /*00a4*/ 	.word	0xffffffff


	//   ....[25]....
        /*00a8*/ 	.word	0xffffffff


	//   ....[26]....
        /*00ac*/ 	.word	0xffffffff


	//   ....[27]....
        /*00b0*/ 	.word	0xffffffff


	//   ....[28]....
        /*00b4*/ 	.word	0xffffffff


	//   ....[29]....
        /*00b8*/ 	.word	0xffffffff


	//   ....[30]....
        /*00bc*/ 	.word	0xffffffff


	//   ....[31]....
        /*00c0*/ 	.word	0xffffffff


	//   ....[32]....
        /*00c4*/ 	.word	0xffffffff


	//   ....[33]....
        /*00c8*/ 	.word	0xffffffff


	//   ....[34]....
        /*00cc*/ 	.word	0xffffffff


	//   ....[35]....
        /*00d0*/ 	.word	0xffffffff


	//   ....[36]....
        /*00d4*/ 	.word	0xffffffff


	//   ....[37]....
        /*00d8*/ 	.word	0xffffffff


	//   ....[38]....
        /*00dc*/ 	.word	0xffffffff


	//   ....[39]....
        /*00e0*/ 	.word	0xffffffff


	//   ....[40]....
        /*00e4*/ 	.word	0xffffffff


	//   ....[41]....
        /*00e8*/ 	.word	0xffffffff


	//   ....[42]....
        /*00ec*/ 	.word	0xffffffff


	//   ....[43]....
        /*00f0*/ 	.word	0xffffffff


	//   ....[44]....
        /*00f4*/ 	.word	0xffffffff


	//   ....[45]....
        /*00f8*/ 	.word	0xffffffff


	//   ....[46]....
        /*00fc*/ 	.word	0xffffffff


	//   ....[47]....
        /*0100*/ 	.word	0xffffffff


	//   ....[48]....
        /*0104*/ 	.word	0xffffffff


	//   ....[49]....
        /*0108*/ 	.word	0xffffffff


	//   ....[50]....
        /*010c*/ 	.word	0xffffffff


	//   ....[51]....
        /*0110*/ 	.word	0xffffffff


	//   ....[52]....
        /*0114*/ 	.word	0xffffffff


	//   ....[53]....
        /*0118*/ 	.word	0xffffffff


	//   ....[54]....
        /*011c*/ 	.word	0xffffffff


	//   ....[55]....
        /*0120*/ 	.word	0xffffffff


	//   ....[56]....
        /*0124*/ 	.word	0xffffffff


	//   ....[57]....
        /*0128*/ 	.word	0xffffffff


	//   ....[58]....
        /*012c*/ 	.word	0xffffffff


	//   ....[59]....
        /*0130*/ 	.word	0xffffffff


	//   ....[60]....
        /*0134*/ 	.word	0xffffffff


	//   ....[61]....
        /*0138*/ 	.word	0xffffffff


	//   ....[62]....
        /*013c*/ 	.word	0xffffffff


	//   ....[63]....
        /*0140*/ 	.word	0xffffffff


	//   ....[64]....
        /*0144*/ 	.word	0xffffffff


	//   ....[65]....
        /*0148*/ 	.word	0xffffffff


	//   ....[66]....
        /*014c*/ 	.word	0xffffffff


	//   ....[67]....
        /*0150*/ 	.word	0xffffffff


	//   ....[68]....
        /*0154*/ 	.word	0xffffffff


	//   ....[69]....
        /*0158*/ 	.word	0x0500000f


	//   ....[70]....
        /*015c*/ 	.word	0x0500000f


	//   ....[71]....
        /*0160*/ 	.word	0x0500000f


	//   ....[72]....
        /*0164*/ 	.word	0x0500000f


	//   ....[73]....
        /*0168*/ 	.word	0x0500000f


	//   ....[74]....
        /*016c*/ 	.word	0x0500000f


	//   ....[75]....
        /*0170*/ 	.word	0x0500000f


	//   ....[76]....
        /*0174*/ 	.word	0x0500000f


	//   ....[77]....
        /*0178*/ 	.word	0x0500000f


	//   ....[78]....
        /*017c*/ 	.word	0x0500000f


	//   ....[79]....
        /*0180*/ 	.word	0x0500000f


	//   ....[80]....
        /*0184*/ 	.word	0x0500000f


	//   ....[81]....
        /*0188*/ 	.word	0x0500000f


	//   ....[82]....
        /*018c*/ 	.word	0x0500000f


	//   ....[83]....
        /*0190*/ 	.word	0x0500000f


	//   ....[84]....
        /*0194*/ 	.word	0x0500000f


	//   ....[85]....
        /*0198*/ 	.word	0x0500000f


	//   ....[86]....
        /*019c*/ 	.word	0x0500000f


	//   ....[87]....
        /*01a0*/ 	.word	0x0500000f


	//   ....[88]....
        /*01a4*/ 	.word	0x0500000f


	//   ....[89]....
        /*01a8*/ 	.word	0x0500000f


	//   ....[90]....
        /*01ac*/ 	.word	0x0500000f


	//   ....[91]....
        /*01b0*/ 	.word	0x0500000f


	//   ....[92]....
        /*01b4*/ 	.word	0x0500000f


	//   ....[93]....
        /*01b8*/ 	.word	0x0500000f


	//   ....[94]....
        /*01bc*/ 	.word	0x0500000f


	//----- nvinfo : EIATTR_COOP_GROUP_INSTR_OFFSETS
	.align		4
.L_173:
        /*01c0*/ 	.byte	0x04, 0x28
        /*01c2*/ 	.short	(.L_175 - .L_174)


	//   ....[0]....
.L_174:
        /*01c4*/ 	.word	0x00000060


	//   ....[1]....
        /*01c8*/ 	.word	0x00000130


	//   ....[2]....
        /*01cc*/ 	.word	0x00000180


	//   ....[3]....
        /*01d0*/ 	.word	0x000003b0


	//   ....[4]....
        /*01d4*/ 	.word	0x00000510


	//   ....[5]....
        /*01d8*/ 	.word	0x00000630


	//   ....[6]....
        /*01dc*/ 	.word	0x00000790


	//   ....[7]....
        /*01e0*/ 	.word	0x000014a0


	//   ....[8]....
        /*01e4*/ 	.word	0x00001bf0


	//   ....[9]....
        /*01e8*/ 	.word	0x00001f00


	//   ....[10]....
        /*01ec*/ 	.word	0x00003180


	//   ....[11]....
        /*01f0*/ 	.word	0x000032b0


	//   ....[12]....
        /*01f4*/ 	.word	0x00003c40


	//   ....[13]....
        /*01f8*/ 	.word	0x00003cc0


	//   ....[14]....
        /*01fc*/ 	.word	0x00005160


	//   ....[15]....
        /*0200*/ 	.word	0x000053e0


	//   ....[16]....
        /*0204*/ 	.word	0x00005f30


	//   ....[17]....
        /*0208*/ 	.word	0x00005f50


	//   ....[18]....
        /*020c*/ 	.word	0x000069d0


	//   ....[19]....
        /*0210*/ 	.word	0x00006a50


	//   ....[20]....
        /*0214*/ 	.word	0x00008160


	//   ....[21]....
        /*0218*/ 	.word	0x00008190


	//   ....[22]....
        /*021c*/ 	.word	0x00008720


	//   ....[23]....
        /*0220*/ 	.word	0x000087a0


	//   ....[24]....
        /*0224*/ 	.word	0x00009cf0


	//   ....[25]....
        /*0228*/ 	.word	0x0000a130


	//   ....[26]....
        /*022c*/ 	.word	0x0000acc0


	//   ....[27]....
        /*0230*/ 	.word	0x0000ace0


	//   ....[28]....
        /*0234*/ 	.word	0x0000b6d0


	//   ....[29]....
        /*0238*/ 	.word	0x0000b750


	//   ....[30]....
        /*023c*/ 	.word	0x0000c600


	//   ....[31]....
        /*0240*/ 	.word	0x0000c630


	//   ....[32]....
        /*0244*/ 	.word	0x0000c720


	//   ....[33]....
        /*0248*/ 	.word	0x0000c730


	//   ....[34]....
        /*024c*/ 	.word	0x0000d4c0


	//   ....[35]....
        /*0250*/ 	.word	0x0000d500


	//   ....[36]....
        /*0254*/ 	.word	0x0000d540


	//   ....[37]....
        /*0258*/ 	.word	0x0000d560


	//   ....[38]....
        /*025c*/ 	.word	0x0000d580


	//   ....[39]....
        /*0260*/ 	.word	0x0000d590


	//   ....[40]....
        /*0264*/ 	.word	0x0000d8d0


	//   ....[41]....
        /*0268*/ 	.word	0x0000d8e0


	//   ....[42]....
        /*026c*/ 	.word	0x0000e000


	//   ....[43]....
        /*0270*/ 	.word	0x0000eeb0


	//   ....[44]....
        /*0274*/ 	.word	0x0000f830


	//   ....[45]....
        /*0278*/ 	.word	0x0000f860


	//   ....[46]....
        /*027c*/ 	.word	0x0000f890


	//   ....[47]....
        /*0280*/ 	.word	0x0000f8b0


	//   ....[48]....
        /*0284*/ 	.word	0x0000f8c0


	//   ....[49]....
        /*0288*/ 	.word	0x0000f910


	//   ....[50]....
        /*028c*/ 	.word	0x0000f970


	//   ....[51]....
        /*0290*/ 	.word	0x0000f990


	//   ....[52]....
        /*0294*/ 	.word	0x0000f9f0


	//   ....[53]....
        /*0298*/ 	.word	0x0000fa20


	//   ....[54]....
        /*029c*/ 	.word	0x0000fa90


	//   ....[55]....
        /*02a0*/ 	.word	0x0000fac0


	//   ....[56]....
        /*02a4*/ 	.word	0x0000faf0


	//   ....[57]....
        /*02a8*/ 	.word	0x0000fb20


	//   ....[58]....
        /*02ac*/ 	.word	0x0000fb70


	//   ....[59]....
        /*02b0*/ 	.word	0x0000fb90


	//   ....[60]....
        /*02b4*/ 	.word	0x0000fbd0


	//   ....[61]....
        /*02b8*/ 	.word	0x0000fc00


	//   ....[62]....
        /*02bc*/ 	.word	0x0000fc30


	//   ....[63]....
        /*02c0*/ 	.word	0x0000fca0


	//   ....[64]....
        /*02c4*/ 	.word	0x0000fd20


	//   ....[65]....
        /*02c8*/ 	.word	0x0000fd30


	//   ....[66]....
        /*02cc*/ 	.word	0x0000fd60


	//   ....[67]....
        /*02d0*/ 	.word	0x0000fd90


	//   ....[68]....
        /*02d4*/ 	.word	0x00011650


	//   ....[69]....
        /*02d8*/ 	.word	0x00011c70


	//   ....[70]....
        /*02dc*/ 	.word	0x00011de0


	//   ....[71]....
        /*02e0*/ 	.word	0x00011e30


	//   ....[72]....
        /*02e4*/ 	.word	0x00011f50


	//   ....[73]....
        /*02e8*/ 	.word	0x00011fa0


	//   ....[74]....
        /*02ec*/ 	.word	0x00012030


	//   ....[75]....
        /*02f0*/ 	.word	0x000120e0


	//   ....[76]....
        /*02f4*/ 	.word	0x00012180


	//   ....[77]....
        /*02f8*/ 	.word	0x00012220


	//   ....[78]....
        /*02fc*/ 	.word	0x000122b0


	//   ....[79]....
        /*0300*/ 	.word	0x00012350


	//   ....[80]....
        /*0304*/ 	.word	0x000123f0


	//   ....[81]....
        /*0308*/ 	.word	0x00012480


	//   ....[82]....
        /*030c*/ 	.word	0x00012510


	//   ....[83]....
        /*0310*/ 	.word	0x000125c0


	//   ....[84]....
        /*0314*/ 	.word	0x00012620


	//   ....[85]....
        /*0318*/ 	.word	0x000126d0


	//   ....[86]....
        /*031c*/ 	.word	0x00012760


	//   ....[87]....
        /*0320*/ 	.word	0x00012840


	//   ....[88]....
        /*0324*/ 	.word	0x000128a0


	//   ....[89]....
        /*0328*/ 	.word	0x00012960


	//   ....[90]....
        /*032c*/ 	.word	0x000129c0


	//   ....[91]....
        /*0330*/ 	.word	0x00012a80


	//   ....[92]....
        /*0334*/ 	.word	0x00012b00


	//   ....[93]....
        /*0338*/ 	.word	0x00012bb0


	//   ....[94]....
        /*033c*/ 	.word	0x00012f80


	//----- nvinfo : EIATTR_REG_RECONFIG
	.align		4
.L_175:
        /*0340*/ 	.byte	0x01, 0x54
	.zero		2


	//----- nvinfo : EIATTR_SYSCALL_OFFSETS
	.align		4
        /*0344*/ 	.byte	0x04, 0x46
        /*0346*/ 	.short	(.L_177 - .L_176)


	//   ....[0]....
.L_176:
        /*0348*/ 	.word	0x00001660


	//   ....[1]....
        /*034c*/ 	.word	0x0000eb60


	//   ....[2]....
        /*0350*/ 	.word	0x0000eca0


	//   ....[3]....
        /*0354*/ 	.word	0x0000ed90


	//   ....[4]....
        /*0358*/ 	.word	0x0000f410


	//----- nvinfo : EIATTR_MBARRIER_INSTR_OFFSETS
	.align		4
.L_177:
        /*035c*/ 	.byte	0x04, 0x39
        /*035e*/ 	.short	(.L_179 - .L_178)


	//   ....[0]....
.L_178:
        /*0360*/ 	.word	0x00000260
        /*0364*/ 	.word	0x000000ff
        /*0368*/ 	.word	0x00016800
        /*036c*/ 	.short	0x0100
        /*036e*/ 	.byte	0x08
	.zero		1


	//   ....[1]....
        /*0370*/ 	.word	0x00000270
        /*0374*/ 	.word	0x000000ff
        /*0378*/ 	.word	0x00016820
        /*037c*/ 	.short	0x0100
        /*037e*/ 	.byte	0x08
	.zero		1


	//   ....[2]....
        /*0380*/ 	.word	0x00000360
        /*0384*/ 	.word	0x000000ff
        /*0388*/ 	.word	0x00016830
        /*038c*/ 	.short	0x0100
        /*038e*/ 	.byte	0x08
	.zero		1


	//   ....[3]....
        /*0390*/ 	.word	0x00000370
        /*0394*/ 	.word	0x000000ff
        /*0398*/ 	.word	0x00016840
        /*039c*/ 	.short	0x0100
        /*039e*/ 	.byte	0x08
	.zero		1


	//   ....[4]....
        /*03a0*/ 	.word	0x00000380
        /*03a4*/ 	.word	0x000000ff
        /*03a8*/ 	.word	0x00016838
        /*03ac*/ 	.short	0x0100
        /*03ae*/ 	.byte	0x08
	.zero		1


	//   ....[5]....
        /*03b0*/ 	.word	0x00000390
        /*03b4*/ 	.word	0x000000ff
        /*03b8*/ 	.word	0x00016848
        /*03bc*/ 	.short	0x0100
        /*03be*/ 	.byte	0x08
	.zero		1


	//   ....[6]....
        /*03c0*/ 	.word	0x000004c0
        /*03c4*/ 	.word	0x000000ff
        /*03c8*/ 	.word	0x00016850
        /*03cc*/ 	.short	0x0100
        /*03ce*/ 	.byte	0x08
	.zero		1


	//   ....[7]....
        /*03d0*/ 	.word	0x000004d0
        /*03d4*/ 	.word	0x000000ff
        /*03d8*/ 	.word	0x00016860
        /*03dc*/ 	.short	0x0100
        /*03de*/ 	.byte	0x08
	.zero		1


	//   ....[8]....
        /*03e0*/ 	.word	0x000004e0
        /*03e4*/ 	.word	0x000000ff
        /*03e8*/ 	.word	0x00016858
        /*03ec*/ 	.short	0x0100
        /*03ee*/ 	.byte	0x08
	.zero		1


	//   ....[9]....
        /*03f0*/ 	.word	0x000004f0
        /*03f4*/ 	.word	0x000000ff
        /*03f8*/ 	.word	0x00016868
        /*03fc*/ 	.short	0x0100
        /*03fe*/ 	.byte	0x08
	.zero		1


	//   ....[10]....
        /*0400*/ 	.word	0x000005e0
        /*0404*/ 	.word	0x000000ff
        /*0408*/ 	.word	0x00016870
        /*040c*/ 	.short	0x0100
        /*040e*/ 	.byte	0x06
	.zero		1


	//   ....[11]....
        /*0410*/ 	.word	0x000005f0
        /*0414*/ 	.word	0x000000ff
        /*0418*/ 	.word	0x00016880
        /*041c*/ 	.short	0x0100
        /*041e*/ 	.byte	0x06
	.zero		1


	//   ....[12]....
        /*0420*/ 	.word	0x00000600
        /*0424*/ 	.word	0x000000ff
        /*0428*/ 	.word	0x00016878
        /*042c*/ 	.short	0x0100
        /*042e*/ 	.byte	0x06
	.zero		1


	//   ....[13]....
        /*0430*/ 	.word	0x00000610
        /*0434*/ 	.word	0x000000ff
        /*0438*/ 	.word	0x00016888
        /*043c*/ 	.short	0x0100
        /*043e*/ 	.byte	0x06
	.zero		1


	//   ....[14]....
        /*0440*/ 	.word	0x00000740
        /*0444*/ 	.word	0x000000ff
        /*0448*/ 	.word	0x00016890
        /*044c*/ 	.short	0x0100
        /*044e*/ 	.byte	0x08
	.zero		1


	//   ....[15]....
        /*0450*/ 	.word	0x00000750
        /*0454*/ 	.word	0x000000ff
        /*0458*/ 	.word	0x000168a0
        /*045c*/ 	.short	0x0100
        /*045e*/ 	.byte	0x08
	.zero		1


	//   ....[16]....
        /*0460*/ 	.word	0x00000760
        /*0464*/ 	.word	0x000000ff
        /*0468*/ 	.word	0x00016898
        /*046c*/ 	.short	0x0100
        /*046e*/ 	.byte	0x08
	.zero		1


	//   ....[17]....
        /*0470*/ 	.word	0x00000770
        /*0474*/ 	.word	0x000000ff
        /*0478*/ 	.word	0x000168a8
        /*047c*/ 	.short	0x0100
        /*047e*/ 	.byte	0x08
	.zero		1


	//   ....[18]....
        /*0480*/ 	.word	0x000008a0
        /*0484*/ 	.word	0x000000ff
        /*0488*/ 	.word	0x000168b0
        /*048c*/ 	.short	0x0100
        /*048e*/ 	.byte	0x08
	.zero		1


	//   ....[19]....
        /*0490*/ 	.word	0x000008b0
        /*0494*/ 	.word	0x000000ff
        /*0498*/ 	.word	0x000168c0
        /*049c*/ 	.short	0x0100
        /*049e*/ 	.byte	0x08
	.zero		1


	//   ....[20]....
        /*04a0*/ 	.word	0x000008c0
        /*04a4*/ 	.word	0x000000ff
        /*04a8*/ 	.word	0x000168b8
        /*04ac*/ 	.short	0x0100
        /*04ae*/ 	.byte	0x08
	.zero		1


	//   ....[21]....
        /*04b0*/ 	.word	0x000008d0
        /*04b4*/ 	.word	0x000000ff
        /*04b8*/ 	.word	0x000168c8
        /*04bc*/ 	.short	0x0100
        /*04be*/ 	.byte	0x08
	.zero		1


	//   ....[22]....
        /*04c0*/ 	.word	0x00001680
        /*04c4*/ 	.word	0x000000ff
        /*04c8*/ 	.word	0x00016800
        /*04cc*/ 	.short	0x010a
        /*04ce*/ 	.byte	0x26
	.zero		1


	//   ....[23]....
        /*04d0*/ 	.word	0x000016f0
        /*04d4*/ 	.word	0x000000ff
        /*04d8*/ 	.word	0x00016830
        /*04dc*/ 	.short	0x010a
        /*04de*/ 	.byte	0x26
	.zero		1


	//   ....[24]....
        /*04e0*/ 	.word	0x00001760
        /*04e4*/ 	.word	0x000000ff
        /*04e8*/ 	.word	0x00016830
        /*04ec*/ 	.short	0x010a
        /*04ee*/ 	.byte	0x26
	.zero		1


	//   ....[25]....
        /*04f0*/ 	.word	0x00001d30
        /*04f4*/ 	.word	0x00000004
        /*04f8*/ 	.word	0x00000000
        /*04fc*/ 	.short	0x0101
        /*04fe*/ 	.byte	0x3f
	.zero		1


	//   ....[26]....
        /*0500*/ 	.word	0x00004b30
        /*0504*/ 	.word	0x000000ff
        /*0508*/ 	.word	0x00016830
        /*050c*/ 	.short	0x010a
        /*050e*/ 	.byte	0x0a
	.zero		1


	//   ....[27]....
        /*0510*/ 	.word	0x00004b70
        /*0514*/ 	.word	0x000000ff
        /*0518*/ 	.word	0x00016830
        /*051c*/ 	.short	0x010a
        /*051e*/ 	.byte	0x0a
	.zero		1


	//   ....[28]....
        /*0520*/ 	.word	0x00004d70
        /*0524*/ 	.word	0x000000ff
        /*0528*/ 	.word	0x00016850
        /*052c*/ 	.short	0x010a
        /*052e*/ 	.byte	0x0a
	.zero		1


	//   ....[29]....
        /*0530*/ 	.word	0x00004db0
        /*0534*/ 	.word	0x000000ff
        /*0538*/ 	.word	0x00016850
        /*053c*/ 	.short	0x010a
        /*053e*/ 	.byte	0x0a
	.zero		1


	//   ....[30]....
        /*0540*/ 	.word	0x000051f0
        /*0544*/ 	.word	0x0000000f
        /*0548*/ 	.word	0x00000000
        /*054c*/ 	.short	0x0101
        /*054e*/ 	.byte	0x3f
	.zero		1


	//   ....[31]....
        /*0550*/ 	.word	0x00006f30
        /*0554*/ 	.word	0x0000002e
        /*0558*/ 	.word	0x00000000
        /*055c*/ 	.short	0x0101
        /*055e*/ 	.byte	0x3f
	.zero		1


	//   ....[32]....
        /*0560*/ 	.word	0x00007bb0
        /*0564*/ 	.word	0x000000ff
        /*0568*/ 	.word	0x00016830
        /*056c*/ 	.short	0x010a
        /*056e*/ 	.byte	0x0a
	.zero		1


	//   ....[33]....
        /*0570*/ 	.word	0x00007bf0
        /*0574*/ 	.word	0x000000ff
        /*0578*/ 	.word	0x00016830
        /*057c*/ 	.short	0x010a
        /*057e*/ 	.byte	0x0a
	.zero		1


	//   ....[34]....
        /*0580*/ 	.word	0x00007df0
        /*0584*/ 	.word	0x000000ff
        /*0588*/ 	.word	0x00016850
        /*058c*/ 	.short	0x010a
        /*058e*/ 	.byte	0x0a
	.zero		1


	//   ....[35]....
        /*0590*/ 	.word	0x00007e30
        /*0594*/ 	.word	0x000000ff
        /*0598*/ 	.word	0x00016850
        /*059c*/ 	.short	0x010a
        /*059e*/ 	.byte	0x0a
	.zero		1


	//   ....[36]....
        /*05a0*/ 	.word	0x000090e0
        /*05a4*/ 	.word	0x0000001f
        /*05a8*/ 	.word	0x00000000
        /*05ac*/ 	.short	0x0101
        /*05ae*/ 	.byte	0x3f
	.zero		1


	//   ....[37]....
        /*05b0*/ 	.word	0x00009290
        /*05b4*/ 	.word	0x0000001f
        /*05b8*/ 	.word	0x00000000
        /*05bc*/ 	.short	0x0101
        /*05be*/ 	.byte	0x3f
	.zero		1


	//   ....[38]....
        /*05c0*/ 	.word	0x00009900
        /*05c4*/ 	.word	0x000000ff
        /*05c8*/ 	.word	0x00016830
        /*05cc*/ 	.short	0x010a
        /*05ce*/ 	.byte	0x0a
	.zero		1


	//   ....[39]....
        /*05d0*/ 	.word	0x00009940
        /*05d4*/ 	.word	0x000000ff
        /*05d8*/ 	.word	0x00016830
        /*05dc*/ 	.short	0x010a
        /*05de*/ 	.byte	0x0a
	.zero		1


	//   ....[40]....
        /*05e0*/ 	.word	0x00009b30
        /*05e4*/ 	.word	0x000000ff
        /*05e8*/ 	.word	0x00016850
        /*05ec*/ 	.short	0x010a
        /*05ee*/ 	.byte	0x0a
	.zero		1


	//   ....[41]....
        /*05f0*/ 	.word	0x00009b70
        /*05f4*/ 	.word	0x000000ff
        /*05f8*/ 	.word	0x00016850
        /*05fc*/ 	.short	0x010a
        /*05fe*/ 	.byte	0x0a
	.zero		1


	//   ....[42]....
        /*0600*/ 	.word	0x00009f70
        /*0604*/ 	.word	0x0000000f
        /*0608*/ 	.word	0x00000000
        /*060c*/ 	.short	0x0101
        /*060e*/ 	.byte	0x3f
	.zero		1


	//   ....[43]....
        /*0610*/ 	.word	0x0000bc30
        /*0614*/ 	.word	0x0000002e
        /*0618*/ 	.word	0x00000000
        /*061c*/ 	.short	0x0101
        /*061e*/ 	.byte	0x3f
	.zero		1


	//   ....[44]....
        /*0620*/ 	.word	0x0000c570
        /*0624*/ 	.word	0x000000ff
        /*0628*/ 	.word	0x00016850
        /*062c*/ 	.short	0x010a
        /*062e*/ 	.byte	0x07
	.zero		1


	//   ....[45]....
        /*0630*/ 	.word	0x0000c5b0
        /*0634*/ 	.word	0x000000ff
        /*0638*/ 	.word	0x00016850
        /*063c*/ 	.short	0x010a
        /*063e*/ 	.byte	0x07
	.zero		1


	//   ....[46]....
        /*0640*/ 	.word	0x0000cac0
        /*0644*/ 	.word	0x0000000d
        /*0648*/ 	.word	0x00000000
        /*064c*/ 	.short	0x0101
        /*064e*/ 	.byte	0x3f
	.zero		1


	//   ....[47]....
        /*0650*/ 	.word	0x0000d570
        /*0654*/ 	.word	0x000000ff
        /*0658*/ 	.word	0x00000000
        /*065c*/ 	.short	0x0101
        /*065e*/ 	.byte	0x04
	.zero		1


	//   ....[48]....
        /*0660*/ 	.word	0x0000f0b0
        /*0664*/ 	.word	0x000000ff
        /*0668*/ 	.word	0x00016840
        /*066c*/ 	.short	0x010a
        /*066e*/ 	.byte	0x26
	.zero		1


	//   ....[49]....
        /*0670*/ 	.word	0x0000feb0
        /*0674*/ 	.word	0x000000ff
        /*0678*/ 	.word	0x00016800
        /*067c*/ 	.short	0x0107
        /*067e*/ 	.byte	0x26
	.zero		1


	//   ....[50]....
        /*0680*/ 	.word	0x0000fef0
        /*0684*/ 	.word	0x000000ff
        /*0688*/ 	.word	0x00016800
        /*068c*/ 	.short	0x0101
        /*068e*/ 	.byte	0x26
	.zero		1


	//   ....[51]....
        /*0690*/ 	.word	0x0000ff20
        /*0694*/ 	.word	0x000000ff
        /*0698*/ 	.word	0x00016820
        /*069c*/ 	.short	0x010a
        /*069e*/ 	.byte	0x26
	.zero		1


	//   ....[52]....
        /*06a0*/ 	.word	0x000102b0
        /*06a4*/ 	.word	0x000000ff
        /*06a8*/ 	.word	0x00016848
        /*06ac*/ 	.short	0x010a
        /*06ae*/ 	.byte	0x26
	.zero		1


	//   ....[53]....
        /*06b0*/ 	.word	0x000104a0
        /*06b4*/ 	.word	0x000000ff
        /*06b8*/ 	.word	0x00016860
        /*06bc*/ 	.short	0x010a
        /*06be*/ 	.byte	0x26
	.zero		1


	//   ....[54]....
        /*06c0*/ 	.word	0x00010880
        /*06c4*/ 	.word	0x000000ff
        /*06c8*/ 	.word	0x00016840
        /*06cc*/ 	.short	0x010a
        /*06ce*/ 	.byte	0x26
	.zero		1


	//   ....[55]....
        /*06d0*/ 	.word	0x00010aa0
        /*06d4*/ 	.word	0x000000ff
        /*06d8*/ 	.word	0x00016868
        /*06dc*/ 	.short	0x010a
        /*06de*/ 	.byte	0x26
	.zero		1


	//   ....[56]....
        /*06e0*/ 	.word	0x00010ec0
        /*06e4*/ 	.word	0x000000ff
        /*06e8*/ 	.word	0x00016848
        /*06ec*/ 	.short	0x010a
        /*06ee*/ 	.byte	0x26
	.zero		1


	//   ....[57]....
        /*06f0*/ 	.word	0x000110c0
        /*06f4*/ 	.word	0x000000ff
        /*06f8*/ 	.word	0x00016860
        /*06fc*/ 	.short	0x010a
        /*06fe*/ 	.byte	0x26
	.zero		1


	//   ....[58]....
        /*0700*/ 	.word	0x00011360
        /*0704*/ 	.word	0x00000004
        /*0708*/ 	.word	0x00016860
        /*070c*/ 	.short	0x010a
        /*070e*/ 	.byte	0x3f
	.zero		1


	//   ....[59]....
        /*0710*/ 	.word	0x00011610
        /*0714*/ 	.word	0x00000007
        /*0718*/ 	.word	0x00016820
        /*071c*/ 	.short	0x010a
        /*071e*/ 	.byte	0x3f
	.zero		1


	//   ....[60]....
        /*0720*/ 	.word	0x00011760
        /*0724*/ 	.word	0x00000006
        /*0728*/ 	.word	0x00000000
        /*072c*/ 	.short	0x010a
        /*072e*/ 	.byte	0x3f
	.zero		1


	//   ....[61]....
        /*0730*/ 	.word	0x000117d0
        /*0734*/ 	.word	0x00000003
        /*0738*/ 	.word	0x00000000
        /*073c*/ 	.short	0x010a
        /*073e*/ 	.byte	0x3f
	.zero		1


	//   ....[62]....
        /*0740*/ 	.word	0x00011830
        /*0744*/ 	.word	0x00000000
        /*0748*/ 	.word	0x00000000
        /*074c*/ 	.short	0x010a
        /*074e*/ 	.byte	0x3f
	.zero		1


	//   ....[63]....
        /*0750*/ 	.word	0x00011860
        /*0754*/ 	.word	0x00000003
        /*0758*/ 	.word	0x00000000
        /*075c*/ 	.short	0x010a
        /*075e*/ 	.byte	0x3f
	.zero		1


	//   ....[64]....
        /*0760*/ 	.word	0x000118d0
        /*0764*/ 	.word	0x00000003
        /*0768*/ 	.word	0x00016800
        /*076c*/ 	.short	0x010a
        /*076e*/ 	.byte	0x3f
	.zero		1


	//   ....[65]....
        /*0770*/ 	.word	0x00011930
        /*0774*/ 	.word	0x00000003
        /*0778*/ 	.word	0x00016830
        /*077c*/ 	.short	0x010a
        /*077e*/ 	.byte	0x3f
	.zero		1


	//   ....[66]....
        /*0780*/ 	.word	0x00011990
        /*0784*/ 	.word	0x00000008
        /*0788*/ 	.word	0x00016830
        /*078c*/ 	.short	0x010a
        /*078e*/ 	.byte	0x3f
	.zero		1


	//   ....[67]....
        /*0790*/ 	.word	0x000119f0
        /*0794*/ 	.word	0x00000008
        /*0798*/ 	.word	0x00016850
        /*079c*/ 	.short	0x010a
        /*079e*/ 	.byte	0x3f
	.zero		1


	//   ....[68]....
        /*07a0*/ 	.word	0x00011a50
        /*07a4*/ 	.word	0x00000007
        /*07a8*/ 	.word	0x00016830
        /*07ac*/ 	.short	0x010a
        /*07ae*/ 	.byte	0x3f
	.zero		1


	//   ....[69]....
        /*07b0*/ 	.word	0x00011ab0
        /*07b4*/ 	.word	0x00000007
        /*07b8*/ 	.word	0x00016850
        /*07bc*/ 	.short	0x010a
        /*07be*/ 	.byte	0x3f
	.zero		1


	//   ....[70]....
        /*07c0*/ 	.word	0x00011b10
        /*07c4*/ 	.word	0x00000007
        /*07c8*/ 	.word	0x00016830
        /*07cc*/ 	.short	0x010a
        /*07ce*/ 	.byte	0x3f
	.zero		1


	//   ....[71]....
        /*07d0*/ 	.word	0x00011b70
        /*07d4*/ 	.word	0x00000007
        /*07d8*/ 	.word	0x00016850
        /*07dc*/ 	.short	0x010a
        /*07de*/ 	.byte	0x3f
	.zero		1


	//   ....[72]....
        /*07e0*/ 	.word	0x00011bd0
        /*07e4*/ 	.word	0x00000003
        /*07e8*/ 	.word	0x00016850
        /*07ec*/ 	.short	0x010a
        /*07ee*/ 	.byte	0x3f
	.zero		1


	//   ....[73]....
        /*07f0*/ 	.word	0x00011d30
        /*07f4*/ 	.word	0x00000003
        /*07f8*/ 	.word	0x00016840
        /*07fc*/ 	.short	0x010a
        /*07fe*/ 	.byte	0x3f
	.zero		1


	//   ....[74]....
        /*0800*/ 	.word	0x00012bf0
        /*0804*/ 	.word	0x00000005
        /*0808*/ 	.word	0x00016820
        /*080c*/ 	.short	0x010a
        /*080e*/ 	.byte	0x3f
	.zero		1


	//   ....[75]....
        /*0810*/ 	.word	0x00012c50
        /*0814*/ 	.word	0x00000005
        /*0818*/ 	.word	0x00016848
        /*081c*/ 	.short	0x010a
        /*081e*/ 	.byte	0x3f
	.zero		1


	//   ....[76]....
        /*0820*/ 	.word	0x00012cb0
        /*0824*/ 	.word	0x00000005
        /*0828*/ 	.word	0x00016860
        /*082c*/ 	.short	0x010a
        /*082e*/ 	.byte	0x3f
	.zero		1


	//   ....[77]....
        /*0830*/ 	.word	0x00012d10
        /*0834*/ 	.word	0x00000005
        /*0838*/ 	.word	0x00016840
        /*083c*/ 	.short	0x010a
        /*083e*/ 	.byte	0x3f
	.zero		1


	//   ....[78]....
        /*0840*/ 	.word	0x00012d70
        /*0844*/ 	.word	0x00000005
        /*0848*/ 	.word	0x00016868
        /*084c*/ 	.short	0x010a
        /*084e*/ 	.byte	0x3f
	.zero		1


	//   ....[79]....
        /*0850*/ 	.word	0x00012dd0
        /*0854*/ 	.word	0x00000004
        /*0858*/ 	.word	0x00016848
        /*085c*/ 	.short	0x010a
        /*085e*/ 	.byte	0x3f
	.zero		1


	//   ....[80]....
        /*0860*/ 	.word	0x00012e30
        /*0864*/ 	.word	0x00000004
        /*0868*/ 	.word	0x00016860
        /*086c*/ 	.short	0x010a
        /*086e*/ 	.byte	0x3f
	.zero		1


	//   ....[81]....
        /*0870*/ 	.word	0x00012e80
        /*0874*/ 	.word	0x00000004
        /*0878*/ 	.word	0x00016860
        /*087c*/ 	.short	0x010a
        /*087e*/ 	.byte	0x3f
	.zero		1


	//   ....[82]....
        /*0880*/ 	.word	0x00012ed0
        /*0884*/ 	.word	0x00000007
        /*0888*/ 	.word	0x00016820
        /*088c*/ 	.short	0x010a
        /*088e*/ 	.byte	0x3f
	.zero		1


	//   ....[83]....
        /*0890*/ 	.word	0x00013040
        /*0894*/ 	.word	0x00000006
        /*0898*/ 	.word	0x00000000
        /*089c*/ 	.short	0x010a
        /*089e*/ 	.byte	0x3f
	.zero		1


	//   ....[84]....
        /*08a0*/ 	.word	0x00013090
        /*08a4*/ 	.word	0x00000003
        /*08a8*/ 	.word	0x00000000
        /*08ac*/ 	.short	0x010a
        /*08ae*/ 	.byte	0x3f
	.zero		1


	//   ....[85]....
        /*08b0*/ 	.word	0x000130e0
        /*08b4*/ 	.word	0x00000000
        /*08b8*/ 	.word	0x00000000
        /*08bc*/ 	.short	0x010a
        /*08be*/ 	.byte	0x3f
	.zero		1


	//----- nvinfo : EIATTR_NUM_MBARRIERS
	.align		4
.L_179:
        /*08c0*/ 	.byte	0x03, 0x38
        /*08c2*/ 	.short	0x0016


	//----- nvinfo : EIATTR_EXIT_INSTR_OFFSETS
	.align		4
        /*08c4*/ 	.byte	0x04, 0x1c
        /*08c6*/ 	.short	(.L_181 - .L_180)


	//   ....[0]....
.L_180:
        /*08c8*/ 	.word	0x000118b0


	//----- nvinfo : EIATTR_MAX_THREADS
	.align		4
.L_181:
        /*08cc*/ 	.byte	0x04, 0x05
        /*08ce*/ 	.short	(.L_183 - .L_182)
.L_182:
        /*08d0*/ 	.word	0x00000200
        /*08d4*/ 	.word	0x00000001
        /*08d8*/ 	.word	0x00000001


	//----- nvinfo : EIATTR_CRS_STACK_SIZE
	.align		4
.L_183:
        /*08dc*/ 	.byte	0x04, 0x1e
        /*08de*/ 	.short	(.L_185 - .L_184)
.L_184:
        /*08e0*/ 	.word	0x00000000


	//----- nvinfo : EIATTR_CBANK_PARAM_SIZE
	.align		4
.L_185:
        /*08e4*/ 	.byte	0x03, 0x19
        /*08e6*/ 	.short	0x0a70


	//----- nvinfo : EIATTR_PARAM_CBANK
	.align		4
        /*08e8*/ 	.byte	0x04, 0x0a
        /*08ea*/ 	.short	(.L_187 - .L_186)
	.align		4
.L_186:
        /*08ec*/ 	.word	index@(.nv.constant0._ZN7cutlass13device_kernelIN5flash11enable_sm90INS1_16FlashAttnFwdSm90INS1_25CollectiveMainloopFwdSm90ILi2EN4cute5tupleIJNS5_1CILi1EEES8_S8_EEENS6_IJNS7_ILi192EEENS7_ILi128EEENS7_ILi64EEEEEELi64ENS_6half_tEfNS_4arch4Sm90ELb0ELb1ELb0ELb0ELb0ELb0ELb0ELb1ELb1ELb1ELb1ELb0EEENS1_21CollectiveEpilogueFwdINS6_IJSA_SC_SB_EEES9_SE_SG_Li384ELb0ELb1ELb1ELb0EEENS1_19SingleTileSchedulerILb0ELb1ELb1ELi192EEEEEEEEEvNT_6ParamsE)
        /*08f0*/ 	.short	0x0210
        /*08f2*/ 	.short	0x0a70


	//----- nvinfo : EIATTR_SW_WAR
	.align		4
.L_187:
        /*08f4*/ 	.byte	0x04, 0x36
        /*08f6*/ 	.short	(.L_189 - .L_188)
.L_188:
        /*08f8*/ 	.word	0x00000008
.L_189:


//--------------------- .nv.info._ZN7cutlass13device_kernelIN5flash11enable_sm90INS1_16FlashAttnFwdSm90INS1_25CollectiveMainloopFwdSm90ILi2EN4cute5tupleIJNS5_1CILi1EEES8_S8_EEENS6_IJNS7_ILi192EEENS7_ILi128EEENS7_ILi64EEEEEELi64ENS_6half_tEfNS_4arch4Sm90ELb0ELb1ELb0ELb1ELb0ELb0ELb0ELb1ELb1ELb1ELb1ELb0EEENS1_21CollectiveEpilogueFwdINS6_IJSA_SC_SB_EEES9_SE_SG_Li384ELb1ELb1ELb1ELb0EEENS1_36VarlenDynamicPersistentTileSchedulerILi192ELi128ELi384ELi128ELb1ELb1ELb1ELb1ELb0ELb1EEEEEEEEEvNT_6ParamsE --------------------------
	.section	.nv.info._ZN7cutlass13device_kernelIN5flash11enable_sm90INS1_16FlashAttnFwdSm90INS1_25CollectiveMainloopFwdSm90ILi2EN4cute5tupleIJNS5_1CILi1EEES8_S8_EEENS6_IJNS7_ILi192EEENS7_ILi128EEENS7_ILi64EEEEEELi64ENS_6half_tEfNS_4arch4Sm90ELb0ELb1ELb0ELb1ELb0ELb0ELb0ELb1ELb1ELb1ELb1ELb0EEENS1_21CollectiveEpilogueFwdINS6_IJSA_SC_SB_EEES9_SE_SG_Li384ELb1ELb1ELb1ELb0EEENS1_36VarlenDynamicPersistentTileSchedulerILi192ELi128ELi384ELi128ELb1ELb1ELb1ELb1ELb0ELb1EEEEEEEEEvNT_6ParamsE,"",@"SHT_CUDA_INFO"
	.sectionflags	@""
	.align	4


	//----- nvinfo : EIATTR_CUDA_API_VERSION
	.align		4
        /*0000*/ 	.byte	0x04, 0x37
        /*0002*/ 	.short	(.L_191 - .L_190)
.L_190:
        /*0004*/ 	.word	0x00000082


	//----- nvinfo : EIATTR_KPARAM_INFO
	.align		4
.L_191:
        /*0008*/ 	.byte	0x04, 0x17
        /*000a*/ 	.short	(.L_193 - .L_192)
.L_192:
        /*000c*/ 	.word	0x00000000
        /*0010*/ 	.short	0x0000
        /*0012*/ 	.short	0x0070
        /*0014*/ 	.byte	0x00, 0xf0, 0x01, 0x2a


	//----- nvinfo : EIATTR_SPARSE_MMA_MASK
	.align		4
.L_193:
        /*0018*/ 	.byte	0x03, 0x50
        /*001a*/ 	.short	0x0000


	//----- nvinfo : EIATTR_MAXREG_COUNT
	.align		4
        /*001c*/ 	.byte	0x03, 0x1b
        /*001e*/ 	.short	0x0080


	//----- nvinfo : EIATTR_NUM_BARRIERS
	.align		4
        /*0020*/ 	.byte	0x02, 0x4c
        /*0022*/ 	.byte	0x10
	.zero		1


	//----- nvinfo : EIATTR_EXTERNS
	.align		4
        /*0024*/ 	.byte	0x04, 0x0f
        /*0026*/ 	.short	(.L_195 - .L_194)


	//   ....[0]....
	.align		4
.L_194:
        /*0028*/ 	.word	index@(__assertfail)


	//----- nvinfo : EIATTR_ANNOTATIONS
	.align		4
.L_195:
        /*002c*/ 	.byte	0x04, 0x55
        /*002e*/ 	.short	(.L_197 - .L_196)


	//   ....[0]....
.L_196:
        /* <DEDUP_REMOVED lines=29> */


	//----- nvinfo : EIATTR_MERCURY_ISA_VERSION
	.align		4
.L_197:
        /*01e8*/ 	.byte	0x03, 0x5f
        /*01ea*/ 	.short	0x0101


	//----- nvinfo : EIATTR_UNUSED_LOAD_BYTE_OFFSET
	.align		4
        /*01ec*/ 	.byte	0x04, 0x44
        /*01ee*/ 	.short	(.L_199 - .L_198)


	//   ....[0]....
.L_198:
        /*01f0*/ 	.word	0x00000a40
        /*01f4*/ 	.word	0x0000fff0


	//   ....[1]....
        /*01f8*/ 	.word	0x0000d3f0
        /*01fc*/ 	.word	0x0000fff0


	//----- nvinfo : EIATTR_INT_WARP_WIDE_INSTR_OFFSETS
	.align		4
.L_199:
        /*0200*/ 	.byte	0x04, 0x31
        /*0202*/ 	.short	(.L_201 - .L_200)


	//   ....[0]....
.L_200:
        /*0204*/ 	.word	0x00000130


	//   ....[1]....
        /*0208*/ 	.word	0x00000170


	//   ....[2]....
        /*020c*/ 	.word	0x000001e0


	//   ....[3]....
        /*0210*/ 	.word	0x000114f0


	//   ....[4]....
        /*0214*/ 	.word	0x00011580


	//   ....[5]....
        /*0218*/ 	.word	0x000145d0


	//   ....[6]....
        /*021c*/ 	.word	0x00014660


	//----- nvinfo : EIATTR_COOP_GROUP_MASK_REGIDS
	.align		4
.L_201:
        /*0220*/ 	.byte	0x04, 0x29
        /*0222*/ 	.short	(.L_203 - .L_202)


	//   ....[0]....
.L_202:
        /*0224*/ 	.word	0xffffffff


	//   ....[1]....
        /*0228*/ 	.word	0xffffffff


	//   ....[2]....
        /*022c*/ 	.word	0xffffffff


	//   ....[3]....
        /*0230*/ 	.word	0xffffffff


	//   ....[4]....
        /*0234*/ 	.word	0xffffffff


	//   ....[5]....
        /*0238*/ 	.word	0xffffffff


	//   ....[6]....
        /*023c*/ 	.word	0xffffffff


	//   ....[7]....
        /*0240*/ 	.word	0xffffffff


	//   ....[8]....
        /*0244*/ 	.word	0xffffffff


	//   ....[9]....
        /*0248*/ 	.word	0xffffffff


	//   ....[10]....
        /*024c*/ 	.word	0xffffffff


	//   ....[11]....
        /*0250*/ 	.word	0xffffffff


	//   ....[12]....
        /*0254*/ 	.word	0xffffffff


	//   ....[13]....
        /*0258*/ 	.word	0xffffffff


	//   ....[14]....
        /*025c*/ 	.word	0xffffffff


	//   ....[15]....
        /*0260*/ 	.word	0xffffffff


	//   ....[16]....
        /*0264*/ 	.word	0xffffffff


	//   ....[17]....
        /*0268*/ 	.word	0xffffffff


	//   ....[18]....
        /*026c*/ 	.word	0xffffffff


	//   ....[19]....
        /*0270*/ 	.word	0xffffffff


	//   ....[20]....
        /*0274*/ 	.word	0xffffffff


	//   ....[21]....
        /*0278*/ 	.word	0xffffffff


	//   ....[22]....
        /*027c*/ 	.word	0xffffffff


	//   ....[23]....
        /*0280*/ 	.word	0xffffffff


	//   ....[24]....
        /*0284*/ 	.word	0xffffffff


	//   ....[25]....
        /*0288*/ 	.word	0xffffffff


	//   ....[26]....
        /*028c*/ 	.word	0xffffffff


	//   ....[27]....
        /*0290*/ 	.word	0xffffffff


	//   ....[28]....
        /*0294*/ 	.word	0xffffffff


	//   ....[29]....
        /*0298*/ 	.word	0xffffffff


	//   ....[30]....
        /*029c*/ 	.word	0xffffffff


	//   ....[31]....
        /*02a0*/ 	.word	0xffffffff


	//   ....[32]....
        /*02a4*/ 	.word	0xffffffff


	//   ....[33]....
        /*02a8*/ 	.word	0xffffffff


	//   ....[34]....
        /*02ac*/ 	.word	0xffffffff


	//   ....[35]....
        /*02b0*/ 	.word	0xffffffff


	//   ....[36]....
        /*02b4*/ 	.word	0xffffffff


	//   ....[37]....
        /*02b8*/ 	.word	0xffffffff


	//   ....[38]....
        /*02bc*/ 	.word	0xffffffff


	//   ....[39]....
        /*02c0*/ 	.word	0xffffffff


	//   ....[40]....
        /*02c4*/ 	.word	0xffffffff


	//   ....[41]....
        /*02c8*/ 	.word	0xffffffff


	//   ....[42]....
        /*02cc*/ 	.word	0xffffffff


	//   ....[43]....
        /*02d0*/ 	.word	0xffffffff


	//   ....[44]....
        /*02d4*/ 	.word	0xffffffff


	//   ....[45]....
        /*02d8*/ 	.word	0xffffffff


	//   ....[46]....
        /*02dc*/ 	.word	0xffffffff


	//   ....[47]....
        /*02e0*/ 	.word	0xffffffff


	//   ....[48]....
        /*02e4*/ 	.word	0xffffffff


	//   ....[49]....
        /*02e8*/ 	.word	0xffffffff


	//   ....[50]....
        /*02ec*/ 	.word	0xffffffff


	//   ....[51]....
        /*02f0*/ 	.word	0xffffffff


	//   ....[52]....
        /*02f4*/ 	.word	0xffffffff


	//   ....[53]....
        /*02f8*/ 	.word	0xffffffff


	//   ....[54]....
        /*02fc*/ 	.word	0xffffffff


	//   ....[55]....
        /*0300*/ 	.word	0xffffffff


	//   ....[56]....
        /*0304*/ 	.word	0xffffffff


	//   ....[57]....
        /*0308*/ 	.word	0xffffffff


	//   ....[58]....
        /*030c*/ 	.word	0xffffffff


	//   ....[59]....
        /*0310*/ 	.word	0xffffffff


	//   ....[60]....
        /*0314*/ 	.word	0xffffffff


	//   ....[61]....
        /*0318*/ 	.word	0xffffffff


	//   ....[62]....
        /*031c*/ 	.word	0xffffffff


	//   ....[63]....
        /*0320*/ 	.word	0xffffffff


	//   ....[64]....
        /*0324*/ 	.word	0xffffffff


	//   ....[65]....
        /*0328*/ 	.word	0xffffffff


	//   ....[66]....
        /*032c*/ 	.word	0xffffffff


	//   ....[67]....
        /*0330*/ 	.word	0xffffffff


	//   ....[68]....
        /*0334*/ 	.word	0xffffffff


	//   ....[69]....
        /*0338*/ 	.word	0xffffffff


	//   ....[70]....
        /*033c*/ 	.word	0xffffffff


	//   ....[71]....
        /*0340*/ 	.word	0xffffffff


	//   ....[72]....
        /*0344*/ 	.word	0xffffffff


	//   ....[73]....
        /*0348*/ 	.word	0xffffffff


	//   ....[74]....
        /*034c*/ 	.word	0xffffffff


	//   ....[75]....
        /*0350*/ 	.word	0xffffffff


	//   ....[76]....
        /*0354*/ 	.word	0xffffffff


	//   ....[77]....
        /*0358*/ 	.word	0xffffffff


	//   ....[78]....
        /*035c*/ 	.word	0xffffffff


	//   ....[79]....
        /*0360*/ 	.word	0xffffffff


	//   ....[80]....
        /*0364*/ 	.word	0xffffffff


	//   ....[81]....
        /*0368*/ 	.word	0xffffffff


	//   ....[82]....
        /*036c*/ 	.word	0xffffffff


	//   ....[83]....
        /*0370*/ 	.word	0xffffffff


	//   ....[84]....
        /*0374*/ 	.word	0xffffffff


	//   ....[85]....
        /*0378*/ 	.word	0xffffffff


	//   ....[86]....
        /*037c*/ 	.word	0xffffffff


	//   ....[87]....
        /*0380*/ 	.word	0xffffffff


	//   ....[88]....
        /*0384*/ 	.word	0xffffffff


	//   ....[89]....
        /*0388*/ 	.word	0xffffffff


	//   ....[90]....
        /*038c*/ 	.word	0xffffffff


	//   ....[91]....
        /*0390*/ 	.word	0xffffffff


	//   ....[92]....
        /*0394*/ 	.word	0xffffffff


	//   ....[93]....
        /*0398*/ 	.word	0xffffffff


	//   ....[94]....
        /*039c*/ 	.word	0xffffffff


	//   ....[95]....
        /*03a0*/ 	.word	0xffffffff


	//   ....[96]....
        /*03a4*/ 	.word	0xffffffff


	//   ....[97]....
        /*03a8*/ 	.word	0xffffffff


	//   ....[98]....
        /*03ac*/ 	.word	0xffffffff


	//   ....[99]....
        /*03b0*/ 	.word	0xffffffff


	//   ....[100]....
        /*03b4*/ 	.word	0xffffffff


	//   ....[101]....
        /*03b8*/ 	.word	0xffffffff


	//   ....[102]....
        /*03bc*/ 	.word	0xffffffff


	//   ....[103]....
        /*03c0*/ 	.word	0xffffffff


	//   ....[104]....
        /*03c4*/ 	.word	0xffffffff


	//   ....[105]....
        /*03c8*/ 	.word	0xffffffff


	//   ....[106]....
        /*03cc*/ 	.word	0xffffffff


	//   ....[107]....
        /*03d0*/ 	.word	0xffffffff


	//   ....[108]....
        /*03d4*/ 	.word	0xffffffff


	//   ....[109]....
        /*03d8*/ 	.word	0xffffffff


	//   ....[110]....
        /*03dc*/ 	.word	0xffffffff


	//   ....[111]....
        /*03e0*/ 	.word	0xffffffff


	//   ....[112]....
        /*03e4*/ 	.word	0xffffffff


	//   ....[113]....
        /*03e8*/ 	.word	0xffffffff


	//   ....[114]....
        /*03ec*/ 	.word	0xffffffff


	//   ....[115]....
        /*03f0*/ 	.word	0xffffffff


	//   ....[116]....
        /*03f4*/ 	.word	0xffffffff


	//   ....[117]....
        /*03f8*/ 	.word	0xffffffff


	//   ....[118]....
        /*03fc*/ 	.word	0xffffffff


	//   ....[119]....
        /*0400*/ 	.word	0x0500000f


	//   ....[120]....
        /*0404*/ 	.word	0x0500000f


	//   ....[121]....
        /*0408*/ 	.word	0x0500000f


	//   ....[122]....
        /*040c*/ 	.word	0x0500000f


	//   ....[123]....
        /*0410*/ 	.word	0x0500000f


	//   ....[124]....
        /*0414*/ 	.word	0x0500000f


	//   ....[125]....
        /*0418*/ 	.word	0x0500000f


	//   ....[126]....
        /*041c*/ 	.word	0x0500000f


	//   ....[127]....
        /*0420*/ 	.word	0x0500000f


	//   ....[128]....
        /*0424*/ 	.word	0x0500000f


	//   ....[129]....
        /*0428*/ 	.word	0x0500000f


	//   ....[130]....
        /*042c*/ 	.word	0x0500000f


	//   ....[131]....
        /*0430*/ 	.word	0x0500000f


	//   ....[132]....
        /*0434*/ 	.word	0x0500000f


	//   ....[133]....
        /*0438*/ 	.word	0x0500000f


	//   ....[134]....
        /*043c*/ 	.word	0x0500000f


	//   ....[135]....
        /*0440*/ 	.word	0x0500000f


	//   ....[136]....
        /*0444*/ 	.word	0x0500000f


	//   ....[137]....
        /*0448*/ 	.word	0x0500000f


	//   ....[138]....
        /*044c*/ 	.word	0x0500000f


	//   ....[139]....
        /*0450*/ 	.word	0x0500000f


	//   ....[140]....
        /*0454*/ 	.word	0x0500000f


	//   ....[141]....
        /*0458*/ 	.word	0x0500000f


	//   ....[142]....
        /*045c*/ 	.word	0x0500000f


	//   ....[143]....
        /*0460*/ 	.word	0x0500000f


	//   ....[144]....
        /*0464*/ 	.word	0x0500000f


	//   ....[145]....
        /*0468*/ 	.word	0x0500000f


	//   ....[146]....
        /*046c*/ 	.word	0x0500000f


	//   ....[147]....
        /*0470*/ 	.word	0x0500000f


	//   ....[148]....
        /*0474*/ 	.word	0x0500000f


	//   ....[149]....
        /*0478*/ 	.word	0x0500000f


	//   ....[150]....
        /*047c*/ 	.word	0x0500000f


	//   ....[151]....
        /*0480*/ 	.word	0x0500000f


	//   ....[152]....
        /*0484*/ 	.word	0x0500000f


	//   ....[153]....
        /*0488*/ 	.word	0x0500000f


	//   ....[154]....
        /*048c*/ 	.word	0x0500000f


	//   ....[155]....
        /*0490*/ 	.word	0x0500000f


	//   ....[156]....
        /*0494*/ 	.word	0x0500000f


	//   ....[157]....
        /*0498*/ 	.word	0x0500000f


	//   ....[158]....
        /*049c*/ 	.word	0x0500000f


	//   ....[159]....
        /*04a0*/ 	.word	0x0500000f


	//   ....[160]....
        /*04a4*/ 	.word	0x0500000f


	//   ....[161]....
        /*04a8*/ 	.word	0x0500000f


	//   ....[162]....
        /*04ac*/ 	.word	0x0500000f


	//----- nvinfo : EIATTR_COOP_GROUP_INSTR_OFFSETS
	.align		4
.L_203:
        /*04b0*/ 	.byte	0x04, 0x28
        /*04b2*/ 	.short	(.L_205 - .L_204)


	//   ....[0]....
.L_204:
        /*04b4*/ 	.word	0x00000070


	//   ....[1]....
        /*04b8*/ 	.word	0x00000140


	//   ....[2]....
        /*04bc*/ 	.word	0x00000190


	//   ....[3]....
        /*04c0*/ 	.word	0x000003c0


	//   ....[4]....
        /*04c4*/ 	.word	0x00000520


	//   ....[5]....
        /*04c8*/ 	.word	0x00000640


	//   ....[6]....
        /*04cc*/ 	.word	0x000007a0


	//   ....[7]....
        /*04d0*/ 	.word	0x00001d00


	//   ....[8]....
        /*04d4*/ 	.word	0x000022d0


	//   ....[9]....
        /*04d8*/ 	.word	0x000030f0


	//   ....[10]....
        /*04dc*/ 	.word	0x00003890


	//   ....[11]....
        /*04e0*/ 	.word	0x000039a0


	//   ....[12]....
        /*04e4*/ 	.word	0x00004290


	//   ....[13]....
        /*04e8*/ 	.word	0x000042f0


	//   ....[14]....
        /*04ec*/ 	.word	0x00005830


	//   ....[15]....
        /*04f0*/ 	.word	0x00005a80


	//   ....[16]....
        /*04f4*/ 	.word	0x00006660


	//   ....[17]....
        /*04f8*/ 	.word	0x00006760


	//   ....[18]....
        /*04fc*/ 	.word	0x00006f90


	//   ....[19]....
        /*0500*/ 	.word	0x00007000


	//   ....[20]....
        /*0504*/ 	.word	0x000087c0


	//   ....[21]....
        /*0508*/ 	.word	0x000087f0


	//   ....[22]....
        /*050c*/ 	.word	0x00008d00


	//   ....[23]....
        /*0510*/ 	.word	0x00008d70


	//   ....[24]....
        /*0514*/ 	.word	0x0000a5b0


	//   ....[25]....
        /*0518*/ 	.word	0x0000a7f0


	//   ....[26]....
        /*051c*/ 	.word	0x0000b3c0


	//   ....[27]....
        /*0520*/ 	.word	0x0000b4c0


	//   ....[28]....
        /*0524*/ 	.word	0x0000bcf0


	//   ....[29]....
        /*0528*/ 	.word	0x0000bd70


	//   ....[30]....
        /*052c*/ 	.word	0x0000ccb0


	//   ....[31]....
        /*0530*/ 	.word	0x0000ccf0


	//   ....[32]....
        /*0534*/ 	.word	0x0000ce10


	//   ....[33]....
        /*0538*/ 	.word	0x0000ce20


	//   ....[34]....
        /*053c*/ 	.word	0x0000dc90


	//   ....[35]....
        /*0540*/ 	.word	0x0000dca0


	//   ....[36]....
        /*0544*/ 	.word	0x0000dcb0


	//   ....[37]....
        /*0548*/ 	.word	0x0000dcf0


	//   ....[38]....
        /*054c*/ 	.word	0x0000e2a0


	//   ....[39]....
        /*0550*/ 	.word	0x0000e2e0


	//   ....[40]....
        /*0554*/ 	.word	0x0000e300


	//   ....[41]....
        /*0558*/ 	.word	0x0000e340


	//   ....[42]....
        /*055c*/ 	.word	0x0000e360


	//   ....[43]....
        /*0560*/ 	.word	0x0000e370


	//   ....[44]....
        /*0564*/ 	.word	0x0000e390


	//   ....[45]....
        /*0568*/ 	.word	0x0000e3b0


	//   ....[46]....
        /*056c*/ 	.word	0x0000e7d0


	//   ....[47]....
        /*0570*/ 	.word	0x0000e800


	//   ....[48]....
        /*0574*/ 	.word	0x0000ea50


	//   ....[49]....
        /*0578*/ 	.word	0x0000ea60


	//   ....[50]....
        /*057c*/ 	.word	0x0000f590


	//   ....[51]....
        /*0580*/ 	.word	0x0000f5c0


	//   ....[52]....
        /*0584*/ 	.word	0x0000f600


	//   ....[53]....
        /*0588*/ 	.word	0x0000f630


	//   ....[54]....
        /*058c*/ 	.word	0x0000f640


	//   ....[55]....
        /*0590*/ 	.word	0x0000f650


	//   ....[56]....
        /*0594*/ 	.word	0x0000f660


	//   ....[57]....
        /*0598*/ 	.word	0x0000f680


	//   ....[58]....
        /*059c*/ 	.word	0x0000f7f0


	//   ....[59]....
        /*05a0*/ 	.word	0x0000fa10


	//   ....[60]....
        /*05a4*/ 	.word	0x0000fa40


	//   ....[61]....
        /*05a8*/ 	.word	0x0000fa70


	//   ....[62]....
        /*05ac*/ 	.word	0x0000faa0


	//   ....[63]....
        /*05b0*/ 	.word	0x0000fad0


	//   ....[64]....
        /*05b4*/ 	.word	0x0000fb00


	//   ....[65]....
        /*05b8*/ 	.word	0x0000fc90


	//   ....[66]....
        /*05bc*/ 	.word	0x0000fcc0


	//   ....[67]....
        /*05c0*/ 	.word	0x0000fcf0


	//   ....[68]....
        /*05c4*/ 	.word	0x0000fd20


	//   ....[69]....
        /*05c8*/ 	.word	0x0000fd50


	//   ....[70]....
        /*05cc*/ 	.word	0x0000fd80


	//   ....[71]....
        /*05d0*/ 	.word	0x0000fe10


	//   ....[72]....
        /*05d4*/ 	.word	0x0000fe40


	//   ....[73]....
        /*05d8*/ 	.word	0x0000fe50


	//   ....[74]....
        /*05dc*/ 	.word	0x0000fe90


	//   ....[75]....
        /*05e0*/ 	.word	0x00011a70


	//   ....[76]....
        /*05e4*/ 	.word	0x00012610


	//   ....[77]....
        /*05e8*/ 	.word	0x00012630


	//   ....[78]....
        /*05ec*/ 	.word	0x000126d0


	//   ....[79]....
        /*05f0*/ 	.word	0x000126e0


	//   ....[80]....
        /*05f4*/ 	.word	0x00012750


	//   ....[81]....
        /*05f8*/ 	.word	0x00012760


	//   ....[82]....
        /*05fc*/ 	.word	0x000127d0


	//   ....[83]....
        /*0600*/ 	.word	0x000127e0


	//   ....[84]....
        /*0604*/ 	.word	0x00012850


	//   ....[85]....
        /*0608*/ 	.word	0x00012860


	//   ....[86]....
        /*060c*/ 	.word	0x000128d0


	//   ....[87]....
        /*0610*/ 	.word	0x000128e0


	//   ....[88]....
        /*0614*/ 	.word	0x00012950


	//   ....[89]....
        /*0618*/ 	.word	0x00012960


	//   ....[90]....
        /*061c*/ 	.word	0x00012970


	//   ....[91]....
        /*0620*/ 	.word	0x000129b0


	//   ....[92]....
        /*0624*/ 	.word	0x000129d0


	//   ....[93]....
        /*0628*/ 	.word	0x00012a20


	//   ....[94]....
        /*062c*/ 	.word	0x00012ae0


	//   ....[95]....
        /*0630*/ 	.word	0x00012af0


	//   ....[96]....
        /*0634*/ 	.word	0x00012b60


	//   ....[97]....
        /*0638*/ 	.word	0x00012b70


	//   ....[98]....
        /*063c*/ 	.word	0x00012bb0


	//   ....[99]....
        /*0640*/ 	.word	0x00012bd0


	//   ....[100]....
        /*0644*/ 	.word	0x00014b90


	//   ....[101]....
        /*0648*/ 	.word	0x00014ba0


	//   ....[102]....
        /*064c*/ 	.word	0x00014bf0


	//   ....[103]....
        /*0650*/ 	.word	0x00014c30


	//   ....[104]....
        /*0654*/ 	.word	0x00014c60


	//   ....[105]....
        /*0658*/ 	.word	0x00014c90


	//   ....[106]....
        /*065c*/ 	.word	0x00014cc0


	//   ....[107]....
        /*0660*/ 	.word	0x00014cf0


	//   ....[108]....
        /*0664*/ 	.word	0x00014e90


	//   ....[109]....
        /*0668*/ 	.word	0x00014ec0


	//   ....[110]....
        /*066c*/ 	.word	0x00014ef0


	//   ....[111]....
        /*0670*/ 	.word	0x00014f20


	//   ....[112]....
        /*0674*/ 	.word	0x00014f50


	//   ....[113]....
        /*0678*/ 	.word	0x00014f80


	//   ....[114]....
        /*067c*/ 	.word	0x00015040


	//   ....[115]....
        /*0680*/ 	.word	0x00015060


	//   ....[116]....
        /*0684*/ 	.word	0x00015080


	//   ....[117]....
        /*0688*/ 	.word	0x000150e0


	//   ....[118]....
        /*068c*/ 	.word	0x00015b00


	//   ....[119]....
        /*0690*/ 	.word	0x00016160


	//   ....[120]....
        /*0694*/ 	.word	0x00016340


	//   ....[121]....
        /*0698*/ 	.word	0x00016390


	//   ....[122]....
        /*069c*/ 	.word	0x000163f0


	//   ....[123]....
        /*06a0*/ 	.word	0x000164c0


	//   ....[124]....
        /*06a4*/ 	.word	0x00016520


	//   ....[125]....
        /*06a8*/ 	.word	0x00016600


	//   ....[126]....
        /*06ac*/ 	.word	0x00016660


	//   ....[127]....
        /*06b0*/ 	.word	0x00016740


	//   ....[128]....
        /*06b4*/ 	.word	0x000167a0


	//   ....[129]....
        /*06b8*/ 	.word	0x00016880


	//   ....[130]....
        /*06bc*/ 	.word	0x000168e0


	//   ....[131]....
        /*06c0*/ 	.word	0x000169c0


	//   ....[132]....
        /*06c4*/ 	.word	0x00016a20


	//   ....[133]....
        /*06c8*/ 	.word	0x00016b00


	//   ....[134]....
        /*06cc*/ 	.word	0x00016b60


	//   ....[135]....
        /*06d0*/ 	.word	0x00016c50


	//   ....[136]....
        /*06d4*/ 	.word	0x00016cc0


	//   ....[137]....
        /*06d8*/ 	.word	0x00016d90


	//   ....[138]....
        /*06dc*/ 	.word	0x00016df0


	//   ....[139]....
        /*06e0*/ 	.word	0x00016ee0


	//   ....[140]....
        /*06e4*/ 	.word	0x00016f40


	//   ....[141]....
        /*06e8*/ 	.word	0x00017010


	//   ....[142]....
        /*06ec*/ 	.word	0x00017070


	//   ....[143]....
        /*06f0*/ 	.word	0x00017130


	//   ....[144]....
        /*06f4*/ 	.word	0x00017450


	//   ....[145]....
        /*06f8*/ 	.word	0x000174f0


	//   ....[146]....
        /*06fc*/ 	.word	0x00017660


	//   ....[147]....
        /*0700*/ 	.word	0x000176d0


	//   ....[148]....
        /*0704*/ 	.word	0x00017740


	//   ....[149]....
        /*0708*/ 	.word	0x000177b0


	//   ....[150]....
        /*070c*/ 	.word	0x00017820


	//   ....[151]....
        /*0710*/ 	.word	0x000178a0


	//   ....[152]....
        /*0714*/ 	.word	0x00017920


	//   ....[153]....
        /*0718*/ 	.word	0x000179b0


	//   ....[154]....
        /*071c*/ 	.word	0x00017a20


	//   ....[155]....
        /*0720*/ 	.word	0x00017a90


	//   ....[156]....
        /*0724*/ 	.word	0x00017b00


	//   ....[157]....
        /*0728*/ 	.word	0x00017b80


	//   ....[158]....
        /*072c*/ 	.word	0x00017bf0


	//   ....[159]....
        /*0730*/ 	.word	0x00017c80


	//   ....[160]....
        /*0734*/ 	.word	0x00017ce0


	//   ....[161]....
        /*0738*/ 	.word	0x00017d70


	//   ....[162]....
        /*073c*/ 	.word	0x00017ea0


	//----- nvinfo : EIATTR_REG_RECONFIG
	.align		4
.L_205:
        /*0740*/ 	.byte	0x01, 0x54
	.zero		2


	//----- nvinfo : EIATTR_SYSCALL_OFFSETS
	.align		4
        /*0744*/ 	.byte	0x04, 0x46
        /*0746*/ 	.short	(.L_207 - .L_206)


	//   ....[0]....
.L_206:
        /*0748*/ 	.word	0x00001eb0


	//   ....[1]....
        /*074c*/ 	.word	0x000116e0


	//   ....[2]....
        /*0750*/ 	.word	0x00011830


	//   ....[3]....
        /*0754*/ 	.word	0x00011920


	//   ....[4]....
        /*0758*/ 	.word	0x00012120


	//----- nvinfo : EIATTR_MBARRIER_INSTR_OFFSETS
	.align		4
.L_207:
        /*075c*/ 	.byte	0x04, 0x39
        /*075e*/ 	.short	(.L_209 - .L_208)


	//   ....[0]....
.L_208:
        /*0760*/ 	.word	0x00000270
        /*0764*/ 	.word	0x000000ff
        /*0768*/ 	.word	0x00016800
        /*076c*/ 	.short	0x0100
        /*076e*/ 	.byte	0x08
	.zero		1


	//   ....[1]....
        /*0770*/ 	.word	0x00000280
        /*0774*/ 	.word	0x000000ff
        /*0778*/ 	.word	0x00016820
        /*077c*/ 	.short	0x0100
        /*077e*/ 	.byte	0x08
	.zero		1


	//   ....[2]....
        /*0780*/ 	.word	0x00000370
        /*0784*/ 	.word	0x000000ff
        /*0788*/ 	.word	0x00016830
        /*078c*/ 	.short	0x0100
        /*078e*/ 	.byte	0x08
	.zero		1


	//   ....[3]....
        /*0790*/ 	.word	0x00000380
        /*0794*/ 	.word	0x000000ff
        /*0798*/ 	.word	0x00016840
        /*079c*/ 	.short	0x0100
        /*079e*/ 	.byte	0x08
	.zero		1


	//   ....[4]....
        /*07a0*/ 	.word	0x00000390
        /*07a4*/ 	.word	0x000000ff
        /*07a8*/ 	.word	0x00016838
        /*07ac*/ 	.short	0x0100
        /*07ae*/ 	.byte	0x08
	.zero		1


	//   ....[5]....
        /*07b0*/ 	.word	0x000003a0
        /*07b4*/ 	.word	0x000000ff
        /*07b8*/ 	.word	0x00016848
        /*07bc*/ 	.short	0x0100
        /*07be*/ 	.byte	0x08
	.zero		1


	//   ....[6]....
        /*07c0*/ 	.word	0x000004d0
        /*07c4*/ 	.word	0x000000ff
        /*07c8*/ 	.word	0x00016850
        /*07cc*/ 	.short	0x0100
        /*07ce*/ 	.byte	0x08
	.zero		1


	//   ....[7]....
        /*07d0*/ 	.word	0x000004e0
        /*07d4*/ 	.word	0x000000ff
        /*07d8*/ 	.word	0x00016860
        /*07dc*/ 	.short	0x0100
        /*07de*/ 	.byte	0x08
	.zero		1


	//   ....[8]....
        /*07e0*/ 	.word	0x000004f0
        /*07e4*/ 	.word	0x000000ff
        /*07e8*/ 	.word	0x00016858
        /*07ec*/ 	.short	0x0100
        /*07ee*/ 	.byte	0x08
	.zero		1


	//   ....[9]....
        /*07f0*/ 	.word	0x00000500
        /*07f4*/ 	.word	0x000000ff
        /*07f8*/ 	.word	0x00016868
        /*07fc*/ 	.short	0x0100
        /*07fe*/ 	.byte	0x08
	.zero		1


	//   ....[10]....
        /*0800*/ 	.word	0x000005f0
        /*0804*/ 	.word	0x000000ff
        /*0808*/ 	.word	0x00016870
        /*080c*/ 	.short	0x0100
        /*080e*/ 	.byte	0x06
	.zero		1


	//   ....[11]....
        /*0810*/ 	.word	0x00000600
        /*0814*/ 	.word	0x000000ff
        /*0818*/ 	.word	0x00016880
        /*081c*/ 	.short	0x0100
        /*081e*/ 	.byte	0x06
	.zero		1


	//   ....[12]....
        /*0820*/ 	.word	0x00000610
        /*0824*/ 	.word	0x000000ff
        /*0828*/ 	.word	0x00016878
        /*082c*/ 	.short	0x0100
        /*082e*/ 	.byte	0x06
	.zero		1


	//   ....[13]....
        /*0830*/ 	.word	0x00000620
        /*0834*/ 	.word	0x000000ff
        /*0838*/ 	.word	0x00016888
        /*083c*/ 	.short	0x0100
        /*083e*/ 	.byte	0x06
	.zero		1


	//   ....[14]....
        /*0840*/ 	.word	0x00000750
        /*0844*/ 	.word	0x000000ff
        /*0848*/ 	.word	0x00016890
        /*084c*/ 	.short	0x0100
        /*084e*/ 	.byte	0x08
	.zero		1


	//   ....[15]....
        /*0850*/ 	.word	0x00000760
        /*0854*/ 	.word	0x000000ff
        /*0858*/ 	.word	0x000168a0
        /*085c*/ 	.short	0x0100
        /*085e*/ 	.byte	0x08
	.zero		1


	//   ....[16]....
        /*0860*/ 	.word	0x00000770
        /*0864*/ 	.word	0x000000ff
        /*0868*/ 	.word	0x00016898
        /*086c*/ 	.short	0x0100
        /*086e*/ 	.byte	0x08
	.zero		1


	//   ....[17]....
        /*0870*/ 	.word	0x00000780
        /*0874*/ 	.word	0x000000ff
        /*0878*/ 	.word	0x000168a8
        /*087c*/ 	.short	0x0100
        /*087e*/ 	.byte	0x08
	.zero		1


	//   ....[18]....
        /*0880*/ 	.word	0x000008b0
        /*0884*/ 	.word	0x000000ff
        /*0888*/ 	.word	0x000168b0
        /*088c*/ 	.short	0x0100
        /*088e*/ 	.byte	0x08
	.zero		1


	//   ....[19]....
        /*0890*/ 	.word	0x000008c0
        /*0894*/ 	.word	0x000000ff
        /*0898*/ 	.word	0x000168c0
        /*089c*/ 	.short	0x0100
        /*089e*/ 	.byte	0x08
	.zero		1


	//   ....[20]....
        /*08a0*/ 	.word	0x000008d0
        /*08a4*/ 	.word	0x000000ff
        /*08a8*/ 	.word	0x000168b8
        /*08ac*/ 	.short	0x0100
        /*08ae*/ 	.byte	0x08
	.zero		1


	//   ....[21]....
        /*08b0*/ 	.word	0x000008e0
        /*08b4*/ 	.word	0x000000ff
        /*08b8*/ 	.word	0x000168c8
        /*08bc*/ 	.short	0x0100
        /*08be*/ 	.byte	0x08
	.zero		1


	//   ....[22]....
        /*08c0*/ 	.word	0x00001f30
        /*08c4*/ 	.word	0x000000ff
        /*08c8*/ 	.word	0x00016800
        /*08cc*/ 	.short	0x010a
        /*08ce*/ 	.byte	0x2d
	.zero		1


	//   ....[23]....
        /*08d0*/ 	.word	0x00001fb0
        /*08d4*/ 	.word	0x00000003
        /*08d8*/ 	.word	0x00016830
        /*08dc*/ 	.short	0x010a
        /*08de*/ 	.byte	0x3f
	.zero		1


	//   ....[24]....
        /*08e0*/ 	.word	0x00002010
        /*08e4*/ 	.word	0x00000003
        /*08e8*/ 	.word	0x00016830
        /*08ec*/ 	.short	0x010a
        /*08ee*/ 	.byte	0x3f
	.zero		1


	//   ....[25]....
        /*08f0*/ 	.word	0x000023b0
        /*08f4*/ 	.word	0x00000000
        /*08f8*/ 	.word	0x00000000
        /*08fc*/ 	.short	0x0101
        /*08fe*/ 	.byte	0x3f
	.zero		1


	//   ....[26]....
        /*0900*/ 	.word	0x000051c0
        /*0904*/ 	.word	0x000000ff
        /*0908*/ 	.word	0x00016830
        /*090c*/ 	.short	0x010a
        /*090e*/ 	.byte	0x06
	.zero		1


	//   ....[27]....
        /*0910*/ 	.word	0x00005200
        /*0914*/ 	.word	0x000000ff
        /*0918*/ 	.word	0x00016830
        /*091c*/ 	.short	0x010a
        /*091e*/ 	.byte	0x06
	.zero		1


	//   ....[28]....
        /*0920*/ 	.word	0x00005400
        /*0924*/ 	.word	0x000000ff
        /*0928*/ 	.word	0x00016850
        /*092c*/ 	.short	0x010a
        /*092e*/ 	.byte	0x06
	.zero		1


	//   ....[29]....
        /*0930*/ 	.word	0x00005440
        /*0934*/ 	.word	0x000000ff
        /*0938*/ 	.word	0x00016850
        /*093c*/ 	.short	0x010a
        /*093e*/ 	.byte	0x06
	.zero		1


	//   ....[30]....
        /*0940*/ 	.word	0x00005880
        /*0944*/ 	.word	0x00000007
        /*0948*/ 	.word	0x00000000
        /*094c*/ 	.short	0x0101
        /*094e*/ 	.byte	0x3f
	.zero		1


	//   ....[31]....
        /*0950*/ 	.word	0x00007400
        /*0954*/ 	.word	0x00000005
        /*0958*/ 	.word	0x00000000
        /*095c*/ 	.short	0x0101
        /*095e*/ 	.byte	0x3f
	.zero		1


	//   ....[32]....
        /*0960*/ 	.word	0x00008220
        /*0964*/ 	.word	0x000000ff
        /*0968*/ 	.word	0x00016830
        /*096c*/ 	.short	0x010a
        /*096e*/ 	.byte	0x06
	.zero		1


	//   ....[33]....
        /*0970*/ 	.word	0x00008260
        /*0974*/ 	.word	0x000000ff
        /*0978*/ 	.word	0x00016830
        /*097c*/ 	.short	0x010a
        /*097e*/ 	.byte	0x06
	.zero		1


	//   ....[34]....
        /*0980*/ 	.word	0x00008460
        /*0984*/ 	.word	0x000000ff
        /*0988*/ 	.word	0x00016850
        /*098c*/ 	.short	0x010a
        /*098e*/ 	.byte	0x06
	.zero		1


	//   ....[35]....
        /*0990*/ 	.word	0x000084a0
        /*0994*/ 	.word	0x000000ff
        /*0998*/ 	.word	0x00016850
        /*099c*/ 	.short	0x010a
        /*099e*/ 	.byte	0x06
	.zero		1


	//   ....[36]....
        /*09a0*/ 	.word	0x00009500
        /*09a4*/ 	.word	0x0000001b
        /*09a8*/ 	.word	0x00000000
        /*09ac*/ 	.short	0x0101
        /*09ae*/ 	.byte	0x3f
	.zero		1


	//   ....[37]....
        /*09b0*/ 	.word	0x000097c0
        /*09b4*/ 	.word	0x0000001f
        /*09b8*/ 	.word	0x00000000
        /*09bc*/ 	.short	0x0101
        /*09be*/ 	.byte	0x3f
	.zero		1


	//   ....[38]....
        /*09c0*/ 	.word	0x00009f50
        /*09c4*/ 	.word	0x000000ff
        /*09c8*/ 	.word	0x00016830
        /*09cc*/ 	.short	0x010a
        /*09ce*/ 	.byte	0x06
	.zero		1


	//   ....[39]....
        /*09d0*/ 	.word	0x00009f90
        /*09d4*/ 	.word	0x000000ff
        /*09d8*/ 	.word	0x00016830
        /*09dc*/ 	.short	0x010a
        /*09de*/ 	.byte	0x06
	.zero		1


	//   ....[40]....
        /*09e0*/ 	.word	0x0000a190
        /*09e4*/ 	.word	0x000000ff
        /*09e8*/ 	.word	0x00016850
        /*09ec*/ 	.short	0x010a
        /*09ee*/ 	.byte	0x06
	.zero		1


	//   ....[41]....
        /*09f0*/ 	.word	0x0000a1d0
        /*09f4*/ 	.word	0x000000ff
        /*09f8*/ 	.word	0x00016850
        /*09fc*/ 	.short	0x010a
        /*09fe*/ 	.byte	0x06
	.zero		1


	//   ....[42]....
        /*0a00*/ 	.word	0x0000a640
        /*0a04*/ 	.word	0x00000002
        /*0a08*/ 	.word	0x00000000
        /*0a0c*/ 	.short	0x0101
        /*0a0e*/ 	.byte	0x3f
	.zero		1


	//   ....[43]....
        /*0a10*/ 	.word	0x0000c400
        /*0a14*/ 	.word	0x0000001b
        /*0a18*/ 	.word	0x00000000
        /*0a1c*/ 	.short	0x0101
        /*0a1e*/ 	.byte	0x3f
	.zero		1


	//   ....[44]....
        /*0a20*/ 	.word	0x0000cc20
        /*0a24*/ 	.word	0x000000ff
        /*0a28*/ 	.word	0x00016850
        /*0a2c*/ 	.short	0x010a
        /*0a2e*/ 	.byte	0x05
	.zero		1


	//   ....[45]....
        /*0a30*/ 	.word	0x0000cc60
        /*0a34*/ 	.word	0x000000ff
        /*0a38*/ 	.word	0x00016850
        /*0a3c*/ 	.short	0x010a
        /*0a3e*/ 	.byte	0x05
	.zero		1


	//   ....[46]....
        /*0a40*/ 	.word	0x0000d190
        /*0a44*/ 	.word	0x00000009
        /*0a48*/ 	.word	0x00000000
        /*0a4c*/ 	.short	0x0101
        /*0a4e*/ 	.byte	0x3f
	.zero		1


	//   ....[47]....
        /*0a50*/ 	.word	0x0000e160
        /*0a54*/ 	.word	0x00000000
        /*0a58*/ 	.word	0x00000000
        /*0a5c*/ 	.short	0x0101
        /*0a5e*/ 	.byte	0x3f
	.zero		1


	//   ....[48]....
        /*0a60*/ 	.word	0x0000e7f0
        /*0a64*/ 	.word	0x00000006
        /*0a68*/ 	.word	0x00000000
        /*0a6c*/ 	.short	0x0101
        /*0a6e*/ 	.byte	0x3f
	.zero		1


	//   ....[49]....
        /*0a70*/ 	.word	0x00011c90
        /*0a74*/ 	.word	0x00000000
        /*0a78*/ 	.word	0x00016840
        /*0a7c*/ 	.short	0x010a
        /*0a7e*/ 	.byte	0x3f
	.zero		1


	//   ....[50]....
        /*0a80*/ 	.word	0x00012c80
        /*0a84*/ 	.word	0x00000011
        /*0a88*/ 	.word	0x00016800
        /*0a8c*/ 	.short	0x0107
        /*0a8e*/ 	.byte	0x3f
	.zero		1


	//   ....[51]....
        /*0a90*/ 	.word	0x00012d70
        /*0a94*/ 	.word	0x00000011
        /*0a98*/ 	.word	0x00016800
        /*0a9c*/ 	.short	0x0101
        /*0a9e*/ 	.byte	0x3f
	.zero		1


	//   ....[52]....
        /*0aa0*/ 	.word	0x00012d90
        /*0aa4*/ 	.word	0x00000011
        /*0aa8*/ 	.word	0x00016820
        /*0aac*/ 	.short	0x010a
        /*0aae*/ 	.byte	0x3f
	.zero		1


	//   ....[53]....
        /*0ab0*/ 	.word	0x00013170
        /*0ab4*/ 	.word	0x00000002
        /*0ab8*/ 	.word	0x00016840
        /*0abc*/ 	.short	0x010a
        /*0abe*/ 	.byte	0x3f
	.zero		1


	//   ....[54]....
        /*0ac0*/ 	.word	0x000133f0
        /*0ac4*/ 	.word	0x00000003
        /*0ac8*/ 	.word	0x00000060
        /*0acc*/ 	.short	0x010a
        /*0ace*/ 	.byte	0x3f
	.zero		1


	//   ....[55]....
        /*0ad0*/ 	.word	0x00013930
        /*0ad4*/ 	.word	0x00000002
        /*0ad8*/ 	.word	0x00016840
        /*0adc*/ 	.short	0x010a
        /*0ade*/ 	.byte	0x3f
	.zero		1


	//   ....[56]....
        /*0ae0*/ 	.word	0x00013bb0
        /*0ae4*/ 	.word	0x0000000a
        /*0ae8*/ 	.word	0x00000060
        /*0aec*/ 	.short	0x010a
        /*0aee*/ 	.byte	0x3f
	.zero		1


	//   ....[57]....
        /*0af0*/ 	.word	0x00014040
        /*0af4*/ 	.word	0x00000002
        /*0af8*/ 	.word	0x00016840
        /*0afc*/ 	.short	0x010a
        /*0afe*/ 	.byte	0x3f
	.zero		1


	//   ....[58]....
        /*0b00*/ 	.word	0x000142d0
        /*0b04*/ 	.word	0x00000007
        /*0b08*/ 	.word	0x00000060
        /*0b0c*/ 	.short	0x010a
        /*0b0e*/ 	.byte	0x3f
	.zero		1


	//   ....[59]....
        /*0b10*/ 	.word	0x00014710
        /*0b14*/ 	.word	0x00000003
        /*0b18*/ 	.word	0x00016860
        /*0b1c*/ 	.short	0x010a
        /*0b1e*/ 	.byte	0x3f
	.zero		1


	//   ....[60]....
        /*0b20*/ 	.word	0x00015a80
        /*0b24*/ 	.word	0x00000009
        /*0b28*/ 	.word	0x00016820
        /*0b2c*/ 	.short	0x010a
        /*0b2e*/ 	.byte	0x3f
	.zero		1


	//   ....[61]....
        /*0b30*/ 	.word	0x00015c20
        /*0b34*/ 	.word	0x00000007
        /*0b38*/ 	.word	0x00000000
        /*0b3c*/ 	.short	0x010a
        /*0b3e*/ 	.byte	0x3f
	.zero		1


	//   ....[62]....
        /*0b40*/ 	.word	0x00015c90
        /*0b44*/ 	.word	0x00000003
        /*0b48*/ 	.word	0x00000000
        /*0b4c*/ 	.short	0x010a
        /*0b4e*/ 	.byte	0x3f
	.zero		1


	//   ....[63]....
        /*0b50*/ 	.word	0x00015cf0
        /*0b54*/ 	.word	0x00000005
        /*0b58*/ 	.word	0x00000000
        /*0b5c*/ 	.short	0x010a
        /*0b5e*/ 	.byte	0x3f
	.zero		1


	//   ....[64]....
        /*0b60*/ 	.word	0x00015d20
        /*0b64*/ 	.word	0x00000003
        /*0b68*/ 	.word	0x00000000
        /*0b6c*/ 	.short	0x010a
        /*0b6e*/ 	.byte	0x3f
	.zero		1


	//   ....[65]....
        /*0b70*/ 	.word	0x00015d90
        /*0b74*/ 	.word	0x00000003
        /*0b78*/ 	.word	0x00016800
        /*0b7c*/ 	.short	0x010a
        /*0b7e*/ 	.byte	0x3f
	.zero		1


	//   ....[66]....
        /*0b80*/ 	.word	0x00015de0
        /*0b84*/ 	.word	0x00000003
        /*0b88*/ 	.word	0x00016830
        /*0b8c*/ 	.short	0x010a
        /*0b8e*/ 	.byte	0x3f
	.zero		1


	//   ....[67]....
        /*0b90*/ 	.word	0x00015e40
        /*0b94*/ 	.word	0x00000007
        /*0b98*/ 	.word	0x00016830
        /*0b9c*/ 	.short	0x010a
        /*0b9e*/ 	.byte	0x3f
	.zero		1


	//   ....[68]....
        /*0ba0*/ 	.word	0x00015ea0
        /*0ba4*/ 	.word	0x00000007
        /*0ba8*/ 	.word	0x00016850
        /*0bac*/ 	.short	0x010a
        /*0bae*/ 	.byte	0x3f
	.zero		1


	//   ....[69]....
        /*0bb0*/ 	.word	0x00015f00
        /*0bb4*/ 	.word	0x00000009
        /*0bb8*/ 	.word	0x00016830
        /*0bbc*/ 	.short	0x010a
        /*0bbe*/ 	.byte	0x3f
	.zero		1


	//   ....[70]....
        /*0bc0*/ 	.word	0x00015f60
        /*0bc4*/ 	.word	0x00000002
        /*0bc8*/ 	.word	0x00016850
        /*0bcc*/ 	.short	0x010a
        /*0bce*/ 	.byte	0x3f
	.zero		1


	//   ....[71]....
        /*0bd0*/ 	.word	0x00015fc0
        /*0bd4*/ 	.word	0x00000009
        /*0bd8*/ 	.word	0x00016830
        /*0bdc*/ 	.short	0x010a
        /*0bde*/ 	.byte	0x3f
	.zero		1


	//   ....[72]....
        /*0be0*/ 	.word	0x00016020
        /*0be4*/ 	.word	0x00000002
        /*0be8*/ 	.word	0x00016850
        /*0bec*/ 	.short	0x010a
        /*0bee*/ 	.byte	0x3f
	.zero		1


	//   ....[73]....
        /*0bf0*/ 	.word	0x00016080
        /*0bf4*/ 	.word	0x00000006
        /*0bf8*/ 	.word	0x00016850
        /*0bfc*/ 	.short	0x010a
        /*0bfe*/ 	.byte	0x3f
	.zero		1


	//   ....[74]....
        /*0c00*/ 	.word	0x00016220
        /*0c04*/ 	.word	0x00000000
        /*0c08*/ 	.word	0x00016840
        /*0c0c*/ 	.short	0x010a
        /*0c0e*/ 	.byte	0x3f
	.zero		1


	//   ....[75]....
        /*0c10*/ 	.word	0x00017170
        /*0c14*/ 	.word	0x00000011
        /*0c18*/ 	.word	0x00016820
        /*0c1c*/ 	.short	0x010a
        /*0c1e*/ 	.byte	0x3f
	.zero		1


	//   ....[76]....
        /*0c20*/ 	.word	0x000171c0
        /*0c24*/ 	.word	0x00000002
        /*0c28*/ 	.word	0x00016840
        /*0c2c*/ 	.short	0x010a
        /*0c2e*/ 	.byte	0x3f
	.zero		1


	//   ....[77]....
        /*0c30*/ 	.word	0x00017210
        /*0c34*/ 	.word	0x00000003
        /*0c38*/ 	.word	0x00000060
        /*0c3c*/ 	.short	0x010a
        /*0c3e*/ 	.byte	0x3f
	.zero		1


	//   ....[78]....
        /*0c40*/ 	.word	0x00017260
        /*0c44*/ 	.word	0x00000002
        /*0c48*/ 	.word	0x00016840
        /*0c4c*/ 	.short	0x010a
        /*0c4e*/ 	.byte	0x3f
	.zero		1


	//   ....[79]....
        /*0c50*/ 	.word	0x000172b0
        /*0c54*/ 	.word	0x0000000a
        /*0c58*/ 	.word	0x00000060
        /*0c5c*/ 	.short	0x010a
        /*0c5e*/ 	.byte	0x3f
	.zero		1


	//   ....[80]....
        /*0c60*/ 	.word	0x00017300
        /*0c64*/ 	.word	0x00000002
        /*0c68*/ 	.word	0x00016840
        /*0c6c*/ 	.short	0x010a
        /*0c6e*/ 	.byte	0x3f
	.zero		1


	//   ....[81]....
        /*0c70*/ 	.word	0x00017350
        /*0c74*/ 	.word	0x00000007
        /*0c78*/ 	.word	0x00000060
        /*0c7c*/ 	.short	0x010a
        /*0c7e*/ 	.byte	0x3f
	.zero		1


	//   ....[82]....
        /*0c80*/ 	.word	0x000173a0
        /*0c84*/ 	.word	0x00000003
        /*0c88*/ 	.word	0x00016860
        /*0c8c*/ 	.short	0x010a
        /*0c8e*/ 	.byte	0x3f
	.zero		1


	//   ....[83]....
        /*0c90*/ 	.word	0x00017dc0
        /*0c94*/ 	.word	0x00000009
        /*0c98*/ 	.word	0x00016820
        /*0c9c*/ 	.short	0x010a
        /*0c9e*/ 	.byte	0x3f
	.zero		1


	//   ....[84]....
        /*0ca0*/ 	.word	0x00017f60
        /*0ca4*/ 	.word	0x00000007
        /*0ca8*/ 	.word	0x00000000
        /*0cac*/ 	.short	0x010a
        /*0cae*/ 	.byte	0x3f
	.zero		1


	//   ....[85]....
        /*0cb0*/ 	.word	0x00017fb0
        /*0cb4*/ 	.word	0x00000003
        /*0cb8*/ 	.word	0x00000000
        /*0cbc*/ 	.short	0x010a
        /*0cbe*/ 	.byte	0x3f
	.zero		1


	//   ....[86]....
        /*0cc0*/ 	.word	0x00018000
        /*0cc4*/ 	.word	0x00000005
        /*0cc8*/ 	.word	0x00000000
        /*0ccc*/ 	.short	0x010a
        /*0cce*/ 	.byte	0x3f
	.zero		1


	//----- nvinfo : EIATTR_NUM_MBARRIERS
	.align		4
.L_209:
        /*0cd0*/ 	.byte	0x03, 0x38
        /*0cd2*/ 	.short	0x0016


	//----- nvinfo : EIATTR_EXIT_INSTR_OFFSETS
	.align		4
        /*0cd4*/ 	.byte	0x04, 0x1c
        /*0cd6*/ 	.short	(.L_211 - .L_210)


	//   ....[0]....
.L_210:
        /*0cd8*/ 	.word	0x00000a80


	//   ....[1]....
        /*0cdc*/ 	.word	0x0000f790


	//   ....[2]....
        /*0ce0*/ 	.word	0x00015d70


	//----- nvinfo : EIATTR_MAX_THREADS
	.align		4
.L_211:
        /*0ce4*/ 	.byte	0x04, 0x05
        /*0ce6*/ 	.short	(.L_213 - .L_212)
.L_212:
        /*0ce8*/ 	.word	0x00000200
        /*0cec*/ 	.word	0x00000001
        /*0cf0*/ 	.word	0x00000001


	//----- nvinfo : EIATTR_CRS_STACK_SIZE
	.align		4
.L_213:
        /*0cf4*/ 	.byte	0x04, 0x1e
        /*0cf6*/ 	.short	(.L_215 - .L_214)
.L_214:
        /*0cf8*/ 	.word	0x00000000


	//----- nvinfo : EIATTR_CBANK_PARAM_SIZE
	.align		4
.L_215:
        /*0cfc*/ 	.byte	0x03, 0x19
        /*0cfe*/ 	.short	0x0af0


	//----- nvinfo : EIATTR_PARAM_CBANK
	.align		4
        /*0d00*/ 	.byte	0x04, 0x0a
        /*0d02*/ 	.short	(.L_217 - .L_216)
	.align		4
.L_216:
        /*0d04*/ 	.word	index@(.nv.constant0._ZN7cutlass13device_kernelIN5flash11enable_sm90INS1_16FlashAttnFwdSm90INS1_25CollectiveMainloopFwdSm90ILi2EN4cute5tupleIJNS5_1CILi1EEES8_S8_EEENS6_IJNS7_ILi192EEENS7_ILi128EEENS7_ILi64EEEEEELi64ENS_6half_tEfNS_4arch4Sm90ELb0ELb1ELb0ELb1ELb0ELb0ELb0ELb1ELb1ELb1ELb1ELb0EEENS1_21CollectiveEpilogueFwdINS6_IJSA_SC_SB_EEES9_SE_SG_Li384ELb1ELb1ELb1ELb0EEENS1_36VarlenDynamicPersistentTileSchedulerILi192ELi128ELi384ELi128ELb1ELb1ELb1ELb1ELb0ELb1EEEEEEEEEvNT_6ParamsE)
        /*0d08*/ 	.short	0x0210
        /*0d0a*/ 	.short	0x0af0


	//----- nvinfo : EIATTR_SW_WAR
	.align		4
.L_217:
        /*0d0c*/ 	.byte	0x04, 0x36
        /*0d0e*/ 	.short	(.L_219 - .L_218)
.L_218:
        /*0d10*/ 	.word	0x00000008
.L_219:


//--------------------- .nv.info._ZN7cutlass13device_kernelIN5flash11enable_sm90INS1_16FlashAttnFwdSm90INS1_25CollectiveMainloopFwdSm90ILi2EN4cute5tupleIJNS5_1CILi1EEES8_S8_EEENS6_IJNS7_ILi192EEENS7_ILi128EEENS7_ILi64EEEEEELi64ENS_6half_tEfNS_4arch4Sm90ELb0ELb1ELb0ELb1ELb0ELb1ELb0ELb1ELb1ELb1ELb1ELb0EEENS1_21CollectiveEpilogueFwdINS6_IJSA_SC_SB_EEES9_SE_SG_Li384ELb1ELb1ELb1ELb0EEENS1_36VarlenDynamicPersistentTileSchedulerILi192ELi128ELi384ELi128ELb1ELb1ELb1ELb1ELb0ELb1EEEEEEEEEvNT_6ParamsE --------------------------
	.section	.nv.info._ZN7cutlass13device_kernelIN5flash11enable_sm90INS1_16FlashAttnFwdSm90INS1_25CollectiveMainloopFwdSm90ILi2EN4cute5tupleIJNS5_1CILi1EEES8_S8_EEENS6_IJNS7_ILi192EEENS7_ILi128EEENS7_ILi64EEEEEELi64ENS_6half_tEfNS_4arch4Sm90ELb0ELb1ELb0ELb1ELb0ELb1ELb0ELb1ELb1ELb1ELb1ELb0EEENS1_21CollectiveEpilogueFwdINS6_IJSA_SC_SB_EEES9_SE_SG_Li384ELb1ELb1ELb1ELb0EEENS1_36VarlenDynamicPersistentTileSchedulerILi192ELi128ELi384ELi128ELb1ELb1ELb1ELb1ELb0ELb1EEEEEEEEEvNT_6ParamsE,"",@"SHT_CUDA_INFO"
	.sectionflags	@""
	.align	4


	//----- nvinfo : EIATTR_CUDA_API_VERSION
	.align		4
        /*0000*/ 	.byte	0x04, 0x37
        /*0002*/ 	.short	(.L_221 - .L_220)
.L_220:
        /*0004*/ 	.word	0x00000082


	//----- nvinfo : EIATTR_KPARAM_INFO
	.align		4
.L_221:
        /*0008*/ 	.byte	0x04, 0x17
        /*000a*/ 	.short	(.L_223 - .L_222)
.L_222:
        /*000c*/ 	.word	0x00000000
        /*0010*/ 	.short	0x0000
        /*0012*/ 	.short	0x0070
        /*0014*/ 	.byte	0x00, 0xf0, 0x01, 0x2a


	//----- nvinfo : EIATTR_SPARSE_MMA_MASK
	.align		4
.L_223:
        /*0018*/ 	.byte	0x03, 0x50
        /*001a*/ 	.short	0x0000


	//----- nvinfo : EIATTR_MAXREG_COUNT
	.align		4
        /*001c*/ 	.byte	0x03, 0x1b
        /*001e*/ 	.short	0x0080


	//----- nvinfo : EIATTR_NUM_BARRIERS
	.align		4
        /*0020*/ 	.byte	0x02, 0x4c
        /*0022*/ 	.byte	0x10
	.zero		1


	//----- nvinfo : EIATTR_EXTERNS
	.align		4
        /*0024*/ 	.byte	0x04, 0x0f
        /*0026*/ 	.short	(.L_225 - .L_224)


	//   ....[0]....
	.align		4
.L_224:
        /*0028*/ 	.word	index@(__assertfail)


	//----- nvinfo : EIATTR_ANNOTATIONS
	.align		4
.L_225:
        /*002c*/ 	.byte	0x04, 0x55
        /*002e*/ 	.short	(.L_227 - .L_226)


	//   ....[0]....
.L_226:
        /* <DEDUP_REMOVED lines=81> */


	//----- nvinfo : EIATTR_MERCURY_ISA_VERSION
	.align		4
.L_227:
        /*0530*/ 	.byte	0x03, 0x5f
        /*0532*/ 	.short	0x0101


	//----- nvinfo : EIATTR_UNUSED_LOAD_BYTE_OFFSET
	.align		4
        /*0534*/ 	.byte	0x04, 0x44
        /*0536*/ 	.short	(.L_229 - .L_228)


	//   ....[0]....
.L_228:
        /*0538*/ 	.word	0x00000ae0
        /*053c*/ 	.word	0x0000fff0


	//   ....[1]....
        /*0540*/ 	.word	0x00015290
        /*0544*/ 	.word	0x0000fff0


	//----- nvinfo : EIATTR_INT_WARP_WIDE_INSTR_OFFSETS
	.align		4
.L_229:
        /*0548*/ 	.byte	0x04, 0x31
        /*054a*/ 	.short	(.L_231 - .L_230)


	//   ....[0]....
.L_230:
        /*054c*/ 	.word	0x00000180


	//   ....[1]....
        /*0550*/ 	.word	0x00000220


	//   ....[2]....
        /*0554*/ 	.word	0x00000290


	//   ....[3]....
        /*0558*/ 	.word	0x0001a910


	//   ....[4]....
        /*055c*/ 	.word	0x0001a9a0


	//   ....[5]....
        /*0560*/ 	.word	0x0001da00


	//   ....[6]....
        /*0564*/ 	.word	0x0001da90


	//----- nvinfo : EIATTR_COOP_GROUP_MASK_REGIDS
	.align		4
.L_231:
        /*0568*/ 	.byte	0x04, 0x29
        /*056a*/ 	.short	(.L_233 - .L_232)


	//   ....[0]....
.L_232:
        /*056c*/ 	.word	0xffffffff


	//   ....[1]....
        /*0570*/ 	.word	0xffffffff


	//   ....[2]....
        /*0574*/ 	.word	0xffffffff


	//   ....[3]....
        /*0578*/ 	.word	0xffffffff


	//   ....[4]....
        /*057c*/ 	.word	0xffffffff


	//   ....[5]....
        /*0580*/ 	.word	0xffffffff


	//   ....[6]....
        /*0584*/ 	.word	0xffffffff


	//   ....[7]....
        /*0588*/ 	.word	0xffffffff


	//   ....[8]....
        /*058c*/ 	.word	0xffffffff


	//   ....[9]....
        /*0590*/ 	.word	0xffffffff


	//   ....[10]....
        /*0594*/ 	.word	0xffffffff


	//   ....[11]....
        /*0598*/ 	.word	0xffffffff


	//   ....[12]....
        /*059c*/ 	.word	0xffffffff


	//   ....[13]....
        /*05a0*/ 	.word	0xffffffff


	//   ....[14]....
        /*05a4*/ 	.word	0xffffffff


	//   ....[15]....
        /*05a8*/ 	.word	0xffffffff


	//   ....[16]....
        /*05ac*/ 	.word	0xffffffff


	//   ....[17]....
        /*05b0*/ 	.word	0xffffffff


	//   ....[18]....
        /*05b4*/ 	.word	0xffffffff


	//   ....[19]....
        /*05b8*/ 	.word	0xffffffff


	//   ....[20]....
        /*05bc*/ 	.word	0xffffffff


	//   ....[21]....
        /*05c0*/ 	.word	0xffffffff


	//   ....[22]....
        /*05c4*/ 	.word	0xffffffff


	//   ....[23]....
        /*05c8*/ 	.word	0xffffffff


	//   ....[24]....
        /*05cc*/ 	.word	0xffffffff


	//   ....[25]....
        /*05d0*/ 	.word	0xffffffff


	//   ....[26]....
        /*05d4*/ 	.word	0xffffffff


	//   ....[27]....
        /*05d8*/ 	.word	0xffffffff


	//   ....[28]....
        /*05dc*/ 	.word	0xffffffff


	//   ....[29]....
        /*05e0*/ 	.word	0xffffffff


	//   ....[30]....
        /*05e4*/ 	.word	0xffffffff


	//   ....[31]....
        /*05e8*/ 	.word	0xffffffff


	//   ....[32]....
        /*05ec*/ 	.word	0xffffffff


	//   ....[33]....
        /*05f0*/ 	.word	0xffffffff


	//   ....[34]....
        /*05f4*/ 	.word	0xffffffff


	//   ....[35]....
        /*05f8*/ 	.word	0xffffffff


	//   ....[36]....
        /*05fc*/ 	.word	0xffffffff


	//   ....[37]....
        /*0600*/ 	.word	0xffffffff


	//   ....[38]....
        /*0604*/ 	.word	0xffffffff


	//   ....[39]....
        /*0608*/ 	.word	0xffffffff


	//   ....[40]....
        /*060c*/ 	.word	0xffffffff


	//   ....[41]....
        /*0610*/ 	.word	0xffffffff


	//   ....[42]....
        /*0614*/ 	.word	0xffffffff


	//   ....[43]....
        /*0618*/ 	.word	0xffffffff


	//   ....[44]....
        /*061c*/ 	.word	0xffffffff


	//   ....[45]....
        /*0620*/ 	.word	0xffffffff


	//   ....[46]....
        /*0624*/ 	.word	0xffffffff


	//   ....[47]....
        /*0628*/ 	.word	0xffffffff


	//   ....[48]....
        /*062c*/ 	.word	0xffffffff


	//   ....[49]....
        /*0630*/ 	.word	0xffffffff


	//   ....[50]....
        /*0634*/ 	.word	0xffffffff


	//   ....[51]....
        /*0638*/ 	.word	0xffffffff


	//   ....[52]....
        /*063c*/ 	.word	0xffffffff


	//   ....[53]....
        /*0640*/ 	.word	0xffffffff


	//   ....[54]....
        /*0644*/ 	.word	0xffffffff


	//   ....[55]....
        /*0648*/ 	.word	0xffffffff


	//   ....[56]....
        /*064c*/ 	.word	0xffffffff


	//   ....[57]....
        /*0650*/ 	.word	0xffffffff


	//   ....[58]....
        /*0654*/ 	.word	0xffffffff


	//   ....[59]....
        /*0658*/ 	.word	0xffffffff


	//   ....[60]....
        /*065c*/ 	.word	0xffffffff


	//   ....[61]....
        /*0660*/ 	.word	0xffffffff


	//   ....[62]....
        /*0664*/ 	.word	0xffffffff


	//   ....[63]....
        /*0668*/ 	.word	0xffffffff


	//   ....[64]....
        /*066c*/ 	.word	0xffffffff


	//   ....[65]....
        /*0670*/ 	.word	0xffffffff


	//   ....[66]....
        /*0674*/ 	.word	0xffffffff


	//   ....[67]....
        /*0678*/ 	.word	0xffffffff


	//   ....[68]....
        /*067c*/ 	.word	0xffffffff


	//   ....[69]....
        /*0680*/ 	.word	0xffffffff


	//   ....[70]....
        /*0684*/ 	.word	0xffffffff


	//   ....[71]....
        /*0688*/ 	.word	0xffffffff


	//   ....[72]....
        /*068c*/ 	.word	0xffffffff


	//   ....[73]....
        /*0690*/ 	.word	0xffffffff


	//   ....[74]....
        /*0694*/ 	.word	0xffffffff


	//   ....[75]....
        /*0698*/ 	.word	0xffffffff


	//   ....[76]....
        /*069c*/ 	.word	0xffffffff


	//   ....[77]....
        /*06a0*/ 	.word	0xffffffff


	//   ....[78]....
        /*06a4*/ 	.word	0xffffffff


	//   ....[79]....
        /*06a8*/ 	.word	0xffffffff


	//   ....[80]....
        /*06ac*/ 	.word	0xffffffff


	//   ....[81]....
        /*06b0*/ 	.word	0xffffffff


	//   ....[82]....
        /*06b4*/ 	.word	0xffffffff


	//   ....[83]....
        /*06b8*/ 	.word	0xffffffff


	//   ....[84]....
        /*06bc*/ 	.word	0xffffffff


	//   ....[85]....
        /*06c0*/ 	.word	0xffffffff


	//   ....[86]....
        /*06c4*/ 	.word	0xffffffff


	//   ....[87]....
        /*06c8*/ 	.word	0xffffffff


	//   ....[88]....
        /*06cc*/ 	.word	0xffffffff


	//   ....[89]....
        /*06d0*/ 	.word	0xffffffff


	//   ....[90]....
        /*06d4*/ 	.word	0xffffffff


	//   ....[91]....
        /*06d8*/ 	.word	0xffffffff


	//   ....[92]....
        /*06dc*/ 	.word	0xffffffff


	//   ....[93]....
        /*06e0*/ 	.word	0xffffffff


	//   ....[94]....
        /*06e4*/ 	.word	0xffffffff


	//   ....[95]....
        /*06e8*/ 	.word	0xffffffff


	//   ....[96]....
        /*06ec*/ 	.word	0xffffffff


	//   ....[97]....
        /*06f0*/ 	.word	0xffffffff


	//   ....[98]....
        /*06f4*/ 	.word	0xffffffff


	//   ....[99]....
        /*06f8*/ 	.word	0xffffffff


	//   ....[100]....
        /*06fc*/ 	.word	0xffffffff


	//   ....[101]....
        /*0700*/ 	.word	0xffffffff


	//   ....[102]....
        /*0704*/ 	.word	0xffffffff


	//   ....[103]....
        /*0708*/ 	.word	0xffffffff


	//   ....[104]....
        /*070c*/ 	.word	0xffffffff


	//   ....[105]....
        /*0710*/ 	.word	0xffffffff


	//   ....[106]....
        /*0714*/ 	.word	0xffffffff


	//   ....[107]....
        /*0718*/ 	.word	0xffffffff


	//   ....[108]....
        /*071c*/ 	.word	0xffffffff


	//   ....[109]....
        /*0720*/ 	.word	0xffffffff


	//   ....[110]....
        /*0724*/ 	.word	0xffffffff


	//   ....[111]....
        /*0728*/ 	.word	0xffffffff


	//   ....[112]....
        /*072c*/ 	.word	0xffffffff


	//   ....[113]....
        /*0730*/ 	.word	0xffffffff


	//   ....[114]....
        /*0734*/ 	.word	0xffffffff


	//   ....[115]....
        /*0738*/ 	.word	0xffffffff


	//   ....[116]....
        /*073c*/ 	.word	0xffffffff


	//   ....[117]....
        /*0740*/ 	.word	0xffffffff


	//   ....[118]....
        /*0744*/ 	.word	0xffffffff


	//   ....[119]....
        /*0748*/ 	.word	0xffffffff


	//   ....[120]....
        /*074c*/ 	.word	0xffffffff


	//   ....[121]....
        /*0750*/ 	.word	0xffffffff


	//   ....[122]....
        /*0754*/ 	.word	0xffffffff


	//   ....[123]....
        /*0758*/ 	.word	0xffffffff


	//   ....[124]....
        /*075c*/ 	.word	0xffffffff


	//   ....[125]....
        /*0760*/ 	.word	0xffffffff


	//   ....[126]....
        /*0764*/ 	.word	0xffffffff


	//   ....[127]....
        /*0768*/ 	.word	0xffffffff


	//   ....[128]....
        /*076c*/ 	.word	0xffffffff


	//   ....[129]....
        /*0770*/ 	.word	0xffffffff


	//   ....[130]....
        /*0774*/ 	.word	0xffffffff


	//   ....[131]....
        /*0778*/ 	.word	0xffffffff


	//   ....[132]....
        /*077c*/ 	.word	0xffffffff


	//   ....[133]....
        /*0780*/ 	.word	0xffffffff


	//   ....[134]....
        /*0784*/ 	.word	0xffffffff


	//   ....[135]....
        /*0788*/ 	.word	0xffffffff


	//   ....[136]....
        /*078c*/ 	.word	0x0500000f


	//   ....[137]....
        /*0790*/ 	.word	0x0500000f


	//   ....[138]....
        /*0794*/ 	.word	0x0500000f


	//   ....[139]....
        /*0798*/ 	.word	0x0500000f


	//   ....[140]....
        /*079c*/ 	.word	0x0500000f


	//   ....[141]....
        /*07a0*/ 	.word	0x0500000f


	//   ....[142]....
        /*07a4*/ 	.word	0x0500000f


	//   ....[143]....
        /*07a8*/ 	.word	0x0500000f


	//   ....[144]....
        /*07ac*/ 	.word	0x0500000f


	//   ....[145]....
        /*07b0*/ 	.word	0x0500000f


	//   ....[146]....
        /*07b4*/ 	.word	0x0500000f


	//   ....[147]....
        /*07b8*/ 	.word	0x0500000f


	//   ....[148]....
        /*07bc*/ 	.word	0x0500000f


	//   ....[149]....
        /*07c0*/ 	.word	0x0500000f


	//   ....[150]....
        /*07c4*/ 	.word	0x0500000f


	//   ....[151]....
        /*07c8*/ 	.word	0x0500000f


	//   ....[152]....
        /*07cc*/ 	.word	0x0500000f


	//   ....[153]....
        /*07d0*/ 	.word	0x0500000f


	//   ....[154]....
        /*07d4*/ 	.word	0x0500000f


	//   ....[155]....
        /*07d8*/ 	.word	0x0500000f


	//   ....[156]....
        /*07dc*/ 	.word	0x0500000f


	//   ....[157]....
        /*07e0*/ 	.word	0x0500000f


	//   ....[158]....
        /*07e4*/ 	.word	0x0500000f


	//   ....[159]....
        /*07e8*/ 	.word	0x0500000f


	//   ....[160]....
        /*07ec*/ 	.word	0x0500000f


	//   ....[161]....
        /*07f0*/ 	.word	0x0500000f


	//   ....[162]....
        /*07f4*/ 	.word	0x0500000f


	//   ....[163]....
        /*07f8*/ 	.word	0x0500000f


	//   ....[164]....
        /*07fc*/ 	.word	0x0500000f


	//   ....[165]....
        /*0800*/ 	.word	0x0500000f


	//   ....[166]....
        /*0804*/ 	.word	0x0500000f


	//   ....[167]....
        /*0808*/ 	.word	0x0500000f


	//   ....[168]....
        /*080c*/ 	.word	0x0500000f


	//   ....[169]....
        /*0810*/ 	.word	0x0500000f


	//   ....[170]....
        /*0814*/ 	.word	0x0500000f


	//   ....[171]....
        /*0818*/ 	.word	0x0500000f


	//   ....[172]....
        /*081c*/ 	.word	0x0500000f


	//   ....[173]....
        /*0820*/ 	.word	0x0500000f


	//   ....[174]....
        /*0824*/ 	.word	0x0500000f


	//   ....[175]....
        /*0828*/ 	.word	0x0500000f


	//   ....[176]....
        /*082c*/ 	.word	0x0500000f


	//   ....[177]....
        /*0830*/ 	.word	0x0500000f


	//   ....[178]....
        /*0834*/ 	.word	0x0500000f


	//   ....[179]....
        /*0838*/ 	.word	0x0500000f


	//   ....[180]....
        /*083c*/ 	.word	0x0500000f


	//   ....[181]....
        /*0840*/ 	.word	0x0500000f


	//   ....[182]....
        /*0844*/ 	.word	0x0500000f


	//   ....[183]....
        /*0848*/ 	.word	0x0500000f


	//   ....[184]....
        /*084c*/ 	.word	0x0500000f


	//   ....[185]....
        /*0850*/ 	.word	0x0500000f


	//   ....[186]....
        /*0854*/ 	.word	0x0500000f


	//   ....[187]....
        /*0858*/ 	.word	0x0500000f


	//   ....[188]....
        /*085c*/ 	.word	0x0500000f


	//   ....[189]....
        /*0860*/ 	.word	0x0500000f


	//   ....[190]....
        /*0864*/ 	.word	0x0500000f


	//   ....[191]....
        /*0868*/ 	.word	0x0500000f


	//   ....[192]....
        /*086c*/ 	.word	0x0500000f


	//   ....[193]....
        /*0870*/ 	.word	0x0500000f


	//   ....[194]....
        /*0874*/ 	.word	0x0500000f


	//   ....[195]....
        /*0878*/ 	.word	0x0500000f


	//   ....[196]....
        /*087c*/ 	.word	0x0500000f


	//   ....[197]....
        /*0880*/ 	.word	0x0500000f


	//   ....[198]....
        /*0884*/ 	.word	0x0500000f


	//   ....[199]....
        /*0888*/ 	.word	0x0500000f


	//   ....[200]....
        /*088c*/ 	.word	0x0500000f


	//   ....[201]....
        /*0890*/ 	.word	0x0500000f


	//   ....[202]....
        /*0894*/ 	.word	0x0500000f


	//   ....[203]....
        /*0898*/ 	.word	0x0500000f


	//   ....[204]....
        /*089c*/ 	.word	0x0500000f


	//   ....[205]....
        /*08a0*/ 	.word	0x0500000f


	//   ....[206]....
        /*08a4*/ 	.word	0x0500000f


	//   ....[207]....
        /*08a8*/ 	.word	0x0500000f


	//   ....[208]....
        /*08ac*/ 	.word	0x0500000f


	//   ....[209]....
        /*08b0*/ 	.word	0x0500000f


	//   ....[210]....
        /*08b4*/ 	.word	0x0500000f


	//   ....[211]....
        /*08b8*/ 	.word	0x0500000f


	//   ....[212]....
        /*08bc*/ 	.word	0x0500000f


	//   ....[213]....
        /*08c0*/ 	.word	0x0500000f


	//   ....[214]....
        /*08c4*/ 	.word	0x0500000f


	//   ....[215]....
        /*08c8*/ 	.word	0x0500000f


	//   ....[216]....
        /*08cc*/ 	.word	0x0500000f


	//   ....[217]....
        /*08d0*/ 	.word	0x0500000f


	//----- nvinfo : EIATTR_COOP_GROUP_INSTR_OFFSETS
	.align		4
.L_233:
        /*08d4*/ 	.byte	0x04, 0x28
        /*08d6*/ 	.short	(.L_235 - .L_234)


	//   ....[0]....
.L_234:
        /*08d8*/ 	.word	0x00000060


	//   ....[1]....
        /*08dc*/ 	.word	0x00000190


	//   ....[2]....
        /*08e0*/ 	.word	0x00000240


	//   ....[3]....
        /*08e4*/ 	.word	0x00000400


	//   ....[4]....
        /*08e8*/ 	.word	0x00000560


	//   ....[5]....
        /*08ec*/ 	.word	0x00000680


	//   ....[6]....
        /*08f0*/ 	.word	0x000007e0


	//   ....[7]....
        /*08f4*/ 	.word	0x000063e0


	//   ....[8]....
        /*08f8*/ 	.word	0x00006bb0


	//   ....[9]....
        /*08fc*/ 	.word	0x00006bc0


	//   ....[10]....
        /*0900*/ 	.word	0x00006bd0


	//   ....[11]....
        /*0904*/ 	.word	0x00006be0


	//   ....[12]....
        /*0908*/ 	.word	0x00006ee0


	//   ....[13]....
        /*090c*/ 	.word	0x00006ef0


	//   ....[14]....
        /*0910*/ 	.word	0x00006f00


	//   ....[15]....
        /*0914*/ 	.word	0x00006f10


	//   ....[16]....
        /*0918*/ 	.word	0x000081e0


	//   ....[17]....
        /*091c*/ 	.word	0x00008200


	//   ....[18]....
        /*0920*/ 	.word	0x00008210


	//   ....[19]....
        /*0924*/ 	.word	0x00008220


	//   ....[20]....
        /*0928*/ 	.word	0x00008330


	//   ....[21]....
        /*092c*/ 	.word	0x00008340


	//   ....[22]....
        /*0930*/ 	.word	0x00008350


	//   ....[23]....
        /*0934*/ 	.word	0x000083d0


	//   ....[24]....
        /*0938*/ 	.word	0x00009a10


	//   ....[25]....
        /*093c*/ 	.word	0x00009c80


	//   ....[26]....
        /*0940*/ 	.word	0x0000aec0


	//   ....[27]....
        /*0944*/ 	.word	0x0000af70


	//   ....[28]....
        /*0948*/ 	.word	0x0000b8e0


	//   ....[29]....
        /*094c*/ 	.word	0x0000b940


	//   ....[30]....
        /*0950*/ 	.word	0x0000d130


	//   ....[31]....
        /*0954*/ 	.word	0x0000d390


	//   ....[32]....
        /*0958*/ 	.word	0x0000dd80


	//   ....[33]....
        /*095c*/ 	.word	0x0000dda0


	//   ....[34]....
        /*0960*/ 	.word	0x0000ed00


	//   ....[35]....
        /*0964*/ 	.word	0x0000ed20


	//   ....[36]....
        /*0968*/ 	.word	0x00010290


	//   ....[37]....
        /*096c*/ 	.word	0x000102c0


	//   ....[38]....
        /*0970*/ 	.word	0x00010790


	//   ....[39]....
        /*0974*/ 	.word	0x000108d0


	//   ....[40]....
        /*0978*/ 	.word	0x00012330


	//   ....[41]....
        /*097c*/ 	.word	0x00012550


	//   ....[42]....
        /*0980*/ 	.word	0x00012f30


	//   ....[43]....
        /*0984*/ 	.word	0x00012f60


	//   ....[44]....
        /*0988*/ 	.word	0x00013d00


	//   ....[45]....
        /*098c*/ 	.word	0x00013d70


	//   ....[46]....
        /*0990*/ 	.word	0x00014a90


	//   ....[47]....
        /*0994*/ 	.word	0x00014ac0


	//   ....[48]....
        /*0998*/ 	.word	0x00014e40


	//   ....[49]....
        /*099c*/ 	.word	0x00014e50


	//   ....[50]....
        /*09a0*/ 	.word	0x00015b80


	//   ....[51]....
        /*09a4*/ 	.word	0x00015ba0


	//   ....[52]....
        /*09a8*/ 	.word	0x00015bb0


	//   ....[53]....
        /*09ac*/ 	.word	0x00015bc0


	//   ....[54]....
        /*09b0*/ 	.word	0x00016100


	//   ....[55]....
        /*09b4*/ 	.word	0x00016140


	//   ....[56]....
        /*09b8*/ 	.word	0x00016170


	//   ....[57]....
        /*09bc*/ 	.word	0x000161a0


	//   ....[58]....
        /*09c0*/ 	.word	0x000161c0


	//   ....[59]....
        /*09c4*/ 	.word	0x000161d0


	//   ....[60]....
        /*09c8*/ 	.word	0x00016220


	//   ....[61]....
        /*09cc*/ 	.word	0x00016270


	//   ....[62]....
        /*09d0*/ 	.word	0x000166f0


	//   ....[63]....
        /*09d4*/ 	.word	0x00016700


	//   ....[64]....
        /*09d8*/ 	.word	0x00016980


	//   ....[65]....
        /*09dc*/ 	.word	0x00016990


	//   ....[66]....
        /*09e0*/ 	.word	0x00017470


	//   ....[67]....
        /*09e4*/ 	.word	0x000174a0


	//   ....[68]....
        /*09e8*/ 	.word	0x000174c0


	//   ....[69]....
        /*09ec*/ 	.word	0x000174f0


	//   ....[70]....
        /*09f0*/ 	.word	0x00017520


	//   ....[71]....
        /*09f4*/ 	.word	0x00017530


	//   ....[72]....
        /*09f8*/ 	.word	0x00017570


	//   ....[73]....
        /*09fc*/ 	.word	0x000175b0


	//   ....[74]....
        /*0a00*/ 	.word	0x00017720


	//   ....[75]....
        /*0a04*/ 	.word	0x00017920


	//   ....[76]....
        /*0a08*/ 	.word	0x00017950


	//   ....[77]....
        /*0a0c*/ 	.word	0x00017980


	//   ....[78]....
        /*0a10*/ 	.word	0x000179b0


	//   ....[79]....
        /*0a14*/ 	.word	0x000179e0


	//   ....[80]....
        /*0a18*/ 	.word	0x00017a10


	//   ....[81]....
        /*0a1c*/ 	.word	0x00017ba0


	//   ....[82]....
        /*0a20*/ 	.word	0x00017bd0


	//   ....[83]....
        /*0a24*/ 	.word	0x00017c00


	//   ....[84]....
        /*0a28*/ 	.word	0x00017c30


	//   ....[85]....
        /*0a2c*/ 	.word	0x00017c60


	//   ....[86]....
        /*0a30*/ 	.word	0x00017c90


	//   ....[87]....
        /*0a34*/ 	.word	0x00017d20


	//   ....[88]....
        /*0a38*/ 	.word	0x00017d50


	//   ....[89]....
        /*0a3c*/ 	.word	0x00017d60


	//   ....[90]....
        /*0a40*/ 	.word	0x00017da0


	//   ....[91]....
        /*0a44*/ 	.word	0x00019530


	//   ....[92]....
        /*0a48*/ 	.word	0x0001aea0


	//   ....[93]....
        /*0a4c*/ 	.word	0x0001ba10


	//   ....[94]....
        /*0a50*/ 	.word	0x0001ba30


	//   ....[95]....
        /*0a54*/ 	.word	0x0001ba50


	//   ....[96]....
        /*0a58*/ 	.word	0x0001bae0


	//   ....[97]....
        /*0a5c*/ 	.word	0x0001baf0


	//   ....[98]....
        /*0a60*/ 	.word	0x0001bb60


	//   ....[99]....
        /*0a64*/ 	.word	0x0001bb70


	//   ....[100]....
        /*0a68*/ 	.word	0x0001bbe0


	//   ....[101]....
        /*0a6c*/ 	.word	0x0001bbf0


	//   ....[102]....
        /*0a70*/ 	.word	0x0001bc60


	//   ....[103]....
        /*0a74*/ 	.word	0x0001bc70


	//   ....[104]....
        /*0a78*/ 	.word	0x0001bce0


	//   ....[105]....
        /*0a7c*/ 	.word	0x0001bcf0


	//   ....[106]....
        /*0a80*/ 	.word	0x0001bd60


	//   ....[107]....
        /*0a84*/ 	.word	0x0001bd70


	//   ....[108]....
        /*0a88*/ 	.word	0x0001bd80


	//   ....[109]....
        /*0a8c*/ 	.word	0x0001bdc0


	//   ....[110]....
        /*0a90*/ 	.word	0x0001be20


	//   ....[111]....
        /*0a94*/ 	.word	0x0001bef0


	//   ....[112]....
        /*0a98*/ 	.word	0x0001bf00


	//   ....[113]....
        /*0a9c*/ 	.word	0x0001bf70


	//   ....[114]....
        /*0aa0*/ 	.word	0x0001bf80


	//   ....[115]....
        /*0aa4*/ 	.word	0x0001bfc0


	//   ....[116]....
        /*0aa8*/ 	.word	0x0001bfe0


	//   ....[117]....
        /*0aac*/ 	.word	0x0001df80


	//   ....[118]....
        /*0ab0*/ 	.word	0x0001dfb0


	//   ....[119]....
        /*0ab4*/ 	.word	0x0001e010


	//   ....[120]....
        /*0ab8*/ 	.word	0x0001e040


	//   ....[121]....
        /*0abc*/ 	.word	0x0001e070


	//   ....[122]....
        /*0ac0*/ 	.word	0x0001e0a0


	//   ....[123]....
        /*0ac4*/ 	.word	0x0001e0d0


	//   ....[124]....
        /*0ac8*/ 	.word	0x0001e100


	//   ....[125]....
        /*0acc*/ 	.word	0x0001e2a0


	//   ....[126]....
        /*0ad0*/ 	.word	0x0001e2d0


	//   ....[127]....
        /*0ad4*/ 	.word	0x0001e300


	//   ....[128]....
        /*0ad8*/ 	.word	0x0001e330


	//   ....[129]....
        /*0adc*/ 	.word	0x0001e360


	//   ....[130]....
        /*0ae0*/ 	.word	0x0001e390


	//   ....[131]....
        /*0ae4*/ 	.word	0x0001e450


	//   ....[132]....
        /*0ae8*/ 	.word	0x0001e470


	//   ....[133]....
        /*0aec*/ 	.word	0x0001e490


	//   ....[134]....
        /*0af0*/ 	.word	0x0001e4f0


	//   ....[135]....
        /*0af4*/ 	.word	0x0001ef10


	//   ....[136]....
        /*0af8*/ 	.word	0x0001f370


	//   ....[137]....
        /*0afc*/ 	.word	0x0001f420


	//   ....[138]....
        /*0b00*/ 	.word	0x0001f4b0


	//   ....[139]....
        /*0b04*/ 	.word	0x0001f500


	//   ....[140]....
        /*0b08*/ 	.word	0x0001f550


	//   ....[141]....
        /*0b0c*/ 	.word	0x0001f5e0


	//   ....[142]....
        /*0b10*/ 	.word	0x0001f670


	//   ....[143]....
        /*0b14*/ 	.word	0x0001f6c0


	//   ....[144]....
        /*0b18*/ 	.word	0x0001f710


	//   ....[145]....
        /*0b1c*/ 	.word	0x0001f800


	//   ....[146]....
        /*0b20*/ 	.word	0x0001f8b0


	//   ....[147]....
        /*0b24*/ 	.word	0x0001f930


	//   ....[148]....
        /*0b28*/ 	.word	0x0001f9c0


	//   ....[149]....
        /*0b2c*/ 	.word	0x0001fae0


	//   ....[150]....
        /*0b30*/ 	.word	0x0001fc00


	//   ....[151]....
        /*0b34*/ 	.word	0x0001fcd0


	//   ....[152]....
        /*0b38*/ 	.word	0x0001fd20


	//   ....[153]....
        /*0b3c*/ 	.word	0x00020080


	//   ....[154]....
        /*0b40*/ 	.word	0x000200e0


	//   ....[155]....
        /*0b44*/ 	.word	0x000201a0


	//   ....[156]....
        /*0b48*/ 	.word	0x00020230


	//   ....[157]....
        /*0b4c*/ 	.word	0x00020290


	//   ....[158]....
        /*0b50*/ 	.word	0x00020300


	//   ....[159]....
        /*0b54*/ 	.word	0x00020360


	//   ....[160]....
        /*0b58*/ 	.word	0x00020410


	//   ....[161]....
        /*0b5c*/ 	.word	0x00020490


	//   ....[162]....
        /*0b60*/ 	.word	0x000204e0


	//   ....[163]....
        /*0b64*/ 	.word	0x00020570


	//   ....[164]....
        /*0b68*/ 	.word	0x00020600


	//   ....[165]....
        /*0b6c*/ 	.word	0x000206a0


	//   ....[166]....
        /*0b70*/ 	.word	0x00020740


	//   ....[167]....
        /*0b74*/ 	.word	0x000207a0


	//   ....[168]....
        /*0b78*/ 	.word	0x00020830


	//   ....[169]....
        /*0b7c*/ 	.word	0x00020890


	//   ....[170]....
        /*0b80*/ 	.word	0x00020900


	//   ....[171]....
        /*0b84*/ 	.word	0x00020960


	//   ....[172]....
        /*0b88*/ 	.word	0x00020a10


	//   ....[173]....
        /*0b8c*/ 	.word	0x00020ad0


	//   ....[174]....
        /*0b90*/ 	.word	0x00020db0


	//   ....[175]....
        /*0b94*/ 	.word	0x00020f90


	//   ....[176]....
        /*0b98*/ 	.word	0x00020fe0


	//   ....[177]....
        /*0b9c*/ 	.word	0x00021040


	//   ....[178]....
        /*0ba0*/ 	.word	0x00021120


	//   ....[179]....
        /*0ba4*/ 	.word	0x00021180


	//   ....[180]....
        /*0ba8*/ 	.word	0x00021260


	//   ....[181]....
        /*0bac*/ 	.word	0x000212c0


	//   ....[182]....
        /*0bb0*/ 	.word	0x000213a0


	//   ....[183]....
        /*0bb4*/ 	.word	0x00021400


	//   ....[184]....
        /*0bb8*/ 	.word	0x000214e0


	//   ....[185]....
        /*0bbc*/ 	.word	0x00021540


	//   ....[186]....
        /*0bc0*/ 	.word	0x00021620


	//   ....[187]....
        /*0bc4*/ 	.word	0x00021680


	//   ....[188]....
        /*0bc8*/ 	.word	0x00021760


	//   ....[189]....
        /*0bcc*/ 	.word	0x000217c0


	//   ....[190]....
        /*0bd0*/ 	.word	0x000218b0


	//   ....[191]....
        /*0bd4*/ 	.word	0x00021920


	//   ....[192]....
        /*0bd8*/ 	.word	0x00021a00


	//   ....[193]....
        /*0bdc*/ 	.word	0x00021a60


	//   ....[194]....
        /*0be0*/ 	.word	0x00021b50


	//   ....[195]....
        /*0be4*/ 	.word	0x00021bb0


	//   ....[196]....
        /*0be8*/ 	.word	0x00021c80


	//   ....[197]....
        /*0bec*/ 	.word	0x00021ce0


	//   ....[198]....
        /*0bf0*/ 	.word	0x00021da0


	//   ....[199]....
        /*0bf4*/ 	.word	0x000220c0


	//   ....[200]....
        /*0bf8*/ 	.word	0x00022160


	//   ....[201]....
        /*0bfc*/ 	.word	0x000222d0


	//   ....[202]....
        /*0c00*/ 	.word	0x00022340


	//   ....[203]....
        /*0c04*/ 	.word	0x000223b0


	//   ....[204]....
        /*0c08*/ 	.word	0x00022420


	//   ....[205]....
        /*0c0c*/ 	.word	0x00022490


	//   ....[206]....
        /*0c10*/ 	.word	0x00022510


	//   ....[207]....
        /*0c14*/ 	.word	0x00022590


	//   ....[208]....
        /*0c18*/ 	.word	0x00022620


	//   ....[209]....
        /*0c1c*/ 	.word	0x00022690


	//   ....[210]....
        /*0c20*/ 	.word	0x00022700


	//   ....[211]....
        /*0c24*/ 	.word	0x00022770


	//   ....[212]....
        /*0c28*/ 	.word	0x000227f0


	//   ....[213]....
        /*0c2c*/ 	.word	0x00022860


	//   ....[214]....
        /*0c30*/ 	.word	0x00022910


	//   ....[215]....
        /*0c34*/ 	.word	0x00022960


	//   ....[216]....
        /*0c38*/ 	.word	0x000229f0


	//   ....[217]....
        /*0c3c*/ 	.word	0x00022b20


	//----- nvinfo : EIATTR_REG_RECONFIG
	.align		4
.L_235:
        /*0c40*/ 	.byte	0x01, 0x54
	.zero		2


	//----- nvinfo : EIATTR_SYSCALL_OFFSETS
	.align		4
        /*0c44*/ 	.byte	0x04, 0x46
        /*0c46*/ 	.short	(.L_237 - .L_236)


	//   ....[0]....
.L_236:
        /*0c48*/ 	.word	0x00001e80


	//   ....[1]....
        /*0c4c*/ 	.word	0x00001fd0


	//   ....[2]....
        /*0c50*/ 	.word	0x000065b0


	//   ....[3]....
        /*0c54*/ 	.word	0x000068d0


	//   ....[4]....
        /*0c58*/ 	.word	0x0001ab00


	//   ....[5]....
        /*0c5c*/ 	.word	0x0001ac50


	//   ....[6]....
        /*0c60*/ 	.word	0x0001ad40


	//   ....[7]....
        /*0c64*/ 	.word	0x0001b520


	//----- nvinfo : EIATTR_MBARRIER_INSTR_OFFSETS
	.align		4
.L_237:
        /*0c68*/ 	.byte	0x04, 0x39
        /*0c6a*/ 	.short	(.L_239 - .L_238)


	//   ....[0]....
.L_238:
        /*0c6c*/ 	.word	0x000002b0
        /*0c70*/ 	.word	0x000000ff
        /*0c74*/ 	.word	0x00016800
        /*0c78*/ 	.short	0x0100
        /*0c7a*/ 	.byte	0x08
	.zero		1


	//   ....[1]....
        /*0c7c*/ 	.word	0x000002c0
        /*0c80*/ 	.word	0x000000ff
        /*0c84*/ 	.word	0x00016820
        /*0c88*/ 	.short	0x0100
        /*0c8a*/ 	.byte	0x08
	.zero		1


	//   ....[2]....
        /*0c8c*/ 	.word	0x000003b0
        /*0c90*/ 	.word	0x000000ff
        /*0c94*/ 	.word	0x00016830
        /*0c98*/ 	.short	0x0100
        /*0c9a*/ 	.byte	0x08
	.zero		1


	//   ....[3]....
        /*0c9c*/ 	.word	0x000003c0
        /*0ca0*/ 	.word	0x000000ff
        /*0ca4*/ 	.word	0x00016840
        /*0ca8*/ 	.short	0x0100
        /*0caa*/ 	.byte	0x08
	.zero		1


	//   ....[4]....
        /*0cac*/ 	.word	0x000003d0
        /*0cb0*/ 	.word	0x000000ff
        /*0cb4*/ 	.word	0x00016838
        /*0cb8*/ 	.short	0x0100
        /*0cba*/ 	.byte	0x08
	.zero		1


	//   ....[5]....
        /*0cbc*/ 	.word	0x000003e0
        /*0cc0*/ 	.word	0x000000ff
        /*0cc4*/ 	.word	0x00016848
        /*0cc8*/ 	.short	0x0100
        /*0cca*/ 	.byte	0x08
	.zero		1


	//   ....[6]....
        /*0ccc*/ 	.word	0x00000510
        /*0cd0*/ 	.word	0x000000ff
        /*0cd4*/ 	.word	0x00016850
        /*0cd8*/ 	.short	0x0100
        /*0cda*/ 	.byte	0x08
	.zero		1


	//   ....[7]....
        /*0cdc*/ 	.word	0x00000520
        /*0ce0*/ 	.word	0x000000ff
        /*0ce4*/ 	.word	0x00016860
        /*0ce8*/ 	.short	0x0100
        /*0cea*/ 	.byte	0x08
	.zero		1


	//   ....[8]....
        /*0cec*/ 	.word	0x00000530
        /*0cf0*/ 	.word	0x000000ff
        /*0cf4*/ 	.word	0x00016858
        /*0cf8*/ 	.short	0x0100
        /*0cfa*/ 	.byte	0x08
	.zero		1


	//   ....[9]....
        /*0cfc*/ 	.word	0x00000540
        /*0d00*/ 	.word	0x000000ff
        /*0d04*/ 	.word	0x00016868
        /*0d08*/ 	.short	0x0100
        /*0d0a*/ 	.byte	0x08
	.zero		1


	//   ....[10]....
        /*0d0c*/ 	.word	0x00000630
        /*0d10*/ 	.word	0x000000ff
        /*0d14*/ 	.word	0x00016870
        /*0d18*/ 	.short	0x0100
        /*0d1a*/ 	.byte	0x06
	.zero		1


	//   ....[11]....
        /*0d1c*/ 	.word	0x00000640
        /*0d20*/ 	.word	0x000000ff
        /*0d24*/ 	.word	0x00016880
        /*0d28*/ 	.short	0x0100
        /*0d2a*/ 	.byte	0x06
	.zero		1


	//   ....[12]....
        /*0d2c*/ 	.word	0x00000650
        /*0d30*/ 	.word	0x000000ff
        /*0d34*/ 	.word	0x00016878
        /*0d38*/ 	.short	0x0100
        /*0d3a*/ 	.byte	0x06
	.zero		1


	//   ....[13]....
        /*0d3c*/ 	.word	0x00000660
        /*0d40*/ 	.word	0x000000ff
        /*0d44*/ 	.word	0x00016888
        /*0d48*/ 	.short	0x0100
        /*0d4a*/ 	.byte	0x06
	.zero		1


	//   ....[14]....
        /*0d4c*/ 	.word	0x00000790
        /*0d50*/ 	.word	0x000000ff
        /*0d54*/ 	.word	0x00016890
        /*0d58*/ 	.short	0x0100
        /*0d5a*/ 	.byte	0x08
	.zero		1


	//   ....[15]....
        /*0d5c*/ 	.word	0x000007a0
        /*0d60*/ 	.word	0x000000ff
        /*0d64*/ 	.word	0x000168a0
        /*0d68*/ 	.short	0x0100
        /*0d6a*/ 	.byte	0x08
	.zero		1


	//   ....[16]....
        /*0d6c*/ 	.word	0x000007b0
        /*0d70*/ 	.word	0x000000ff
        /*0d74*/ 	.word	0x00016898
        /*0d78*/ 	.short	0x0100
        /*0d7a*/ 	.byte	0x08
	.zero		1


	//   ....[17]....
        /*0d7c*/ 	.word	0x000007c0
        /*0d80*/ 	.word	0x000000ff
        /*0d84*/ 	.word	0x000168a8
        /*0d88*/ 	.short	0x0100
        /*0d8a*/ 	.byte	0x08
	.zero		1


	//   ....[18]....
        /*0d8c*/ 	.word	0x000008f0
        /*0d90*/ 	.word	0x000000ff
        /*0d94*/ 	.word	0x000168b0
        /*0d98*/ 	.short	0x0100
        /*0d9a*/ 	.byte	0x08
	.zero		1


	//   ....[19]....
        /*0d9c*/ 	.word	0x00000900
        /*0da0*/ 	.word	0x000000ff
        /*0da4*/ 	.word	0x000168c0
        /*0da8*/ 	.short	0x0100
        /*0daa*/ 	.byte	0x08
	.zero		1


	//   ....[20]....
        /*0dac*/ 	.word	0x00000910
        /*0db0*/ 	.word	0x000000ff
        /*0db4*/ 	.word	0x000168b8
        /*0db8*/ 	.short	0x0100
        /*0dba*/ 	.byte	0x08
	.zero		1


	//   ....[21]....
        /*0dbc*/ 	.word	0x00000920
        /*0dc0*/ 	.word	0x000000ff
        /*0dc4*/ 	.word	0x000168c8
        /*0dc8*/ 	.short	0x0100
        /*0dca*/ 	.byte	0x08
	.zero		1


	//   ....[22]....
        /*0dcc*/ 	.word	0x00003130
        /*0dd0*/ 	.word	0x0000004d
        /*0dd4*/ 	.word	0x00016890
        /*0dd8*/ 	.short	0x010a
        /*0dda*/ 	.byte	0x3f
	.zero		1


	//   ....[23]....
        /*0ddc*/ 	.word	0x00004380
        /*0de0*/ 	.word	0x0000004d
        /*0de4*/ 	.word	0x00016890
        /*0de8*/ 	.short	0x010a
        /*0dea*/ 	.byte	0x3f
	.zero		1


	//   ....[24]....
        /*0dec*/ 	.word	0x00005480
        /*0df0*/ 	.word	0x0000004d
        /*0df4*/ 	.word	0x00016890
        /*0df8*/ 	.short	0x010a
        /*0dfa*/ 	.byte	0x3f
	.zero		1


	//   ....[25]....
        /*0dfc*/ 	.word	0x00005690
        /*0e00*/ 	.word	0x0000000c
        /*0e04*/ 	.word	0x00000000
        /*0e08*/ 	.short	0x0101
        /*0e0a*/ 	.byte	0x3f
	.zero		1


	//   ....[26]....
        /*0e0c*/ 	.word	0x000056d0
        /*0e10*/ 	.word	0x0000004d
        /*0e14*/ 	.word	0x000168b0
        /*0e18*/ 	.short	0x010a
        /*0e1a*/ 	.byte	0x3f
	.zero		1


	//   ....[27]....
        /*0e1c*/ 	.word	0x00005ab0
        /*0e20*/ 	.word	0x0000004d
        /*0e24*/ 	.word	0x00000000
        /*0e28*/ 	.short	0x0101
        /*0e2a*/ 	.byte	0x3f
	.zero		1


	//   ....[28]....
        /*0e2c*/ 	.word	0x00006650
        /*0e30*/ 	.word	0x00000010
        /*0e34*/ 	.word	0x00016800
        /*0e38*/ 	.short	0x010a
        /*0e3a*/ 	.byte	0x3f
	.zero		1


	//   ....[29]....
        /*0e3c*/ 	.word	0x000066a0
        /*0e40*/ 	.word	0x00000010
        /*0e44*/ 	.word	0x00016800
        /*0e48*/ 	.short	0x010a
        /*0e4a*/ 	.byte	0x3f
	.zero		1


	//   ....[30]....
        /*0e4c*/ 	.word	0x00007160
        /*0e50*/ 	.word	0x00000010
        /*0e54*/ 	.word	0x00016800
        /*0e58*/ 	.short	0x010a
        /*0e5a*/ 	.byte	0x3f
	.zero		1


	//   ....[31]....
        /*0e5c*/ 	.word	0x00008680
        /*0e60*/ 	.word	0x00000010
        /*0e64*/ 	.word	0x00016800
        /*0e68*/ 	.short	0x010a
        /*0e6a*/ 	.byte	0x3f
	.zero		1


	//   ....[32]....
        /*0e6c*/ 	.word	0x00009580
        /*0e70*/ 	.word	0x00000007
        /*0e74*/ 	.word	0x00016830
        /*0e78*/ 	.short	0x010a
        /*0e7a*/ 	.byte	0x3f
	.zero		1


	//   ....[33]....
        /*0e7c*/ 	.word	0x000095f0
        /*0e80*/ 	.word	0x00000007
        /*0e84*/ 	.word	0x00016830
        /*0e88*/ 	.short	0x010a
        /*0e8a*/ 	.byte	0x3f
	.zero		1


	//   ....[34]....
        /*0e8c*/ 	.word	0x00009aa0
        /*0e90*/ 	.word	0x00000000
        /*0e94*/ 	.word	0x00000000
        /*0e98*/ 	.short	0x0101
        /*0e9a*/ 	.byte	0x3f
	.zero		1


	//   ....[35]....
        /*0e9c*/ 	.word	0x0000c8b0
        /*0ea0*/ 	.word	0x00000009
        /*0ea4*/ 	.word	0x00016830
        /*0ea8*/ 	.short	0x010a
        /*0eaa*/ 	.byte	0x3f
	.zero		1


	//   ....[36]....
        /*0eac*/ 	.word	0x0000c900
        /*0eb0*/ 	.word	0x00000009
        /*0eb4*/ 	.word	0x00016830
        /*0eb8*/ 	.short	0x010a
        /*0eba*/ 	.byte	0x3f
	.zero		1


	//   ....[37]....
        /*0ebc*/ 	.word	0x0000cc30
        /*0ec0*/ 	.word	0x00000008
        /*0ec4*/ 	.word	0x00016850
        /*0ec8*/ 	.short	0x010a
        /*0eca*/ 	.byte	0x3f
	.zero		1


	//   ....[38]....
        /*0ecc*/ 	.word	0x0000cc70
        /*0ed0*/ 	.word	0x00000008
        /*0ed4*/ 	.word	0x00016850
        /*0ed8*/ 	.short	0x010a
        /*0eda*/ 	.byte	0x3f
	.zero		1


	//   ....[39]....
        /*0edc*/ 	.word	0x0000d170
        /*0ee0*/ 	.word	0x00000008
        /*0ee4*/ 	.word	0x00000000
        /*0ee8*/ 	.short	0x0101
        /*0eea*/ 	.byte	0x3f
	.zero		1


	//   ....[40]....
        /*0eec*/ 	.word	0x0000db70
        /*0ef0*/ 	.word	0x00000000
        /*0ef4*/ 	.word	0x00000000
        /*0ef8*/ 	.short	0x0101
        /*0efa*/ 	.byte	0x3f
	.zero		1


	//   ....[41]....
        /*0efc*/ 	.word	0x0000fb30
        /*0f00*/ 	.word	0x00000000
        /*0f04*/ 	.word	0x00016830
        /*0f08*/ 	.short	0x010a
        /*0f0a*/ 	.byte	0x3f
	.zero		1


	//   ....[42]....
        /*0f0c*/ 	.word	0x0000fb80
        /*0f10*/ 	.word	0x00000000
        /*0f14*/ 	.word	0x00016830
        /*0f18*/ 	.short	0x010a
        /*0f1a*/ 	.byte	0x3f
	.zero		1


	//   ....[43]....
        /*0f1c*/ 	.word	0x0000feb0
        /*0f20*/ 	.word	0x00000002
        /*0f24*/ 	.word	0x00016850
        /*0f28*/ 	.short	0x010a
        /*0f2a*/ 	.byte	0x3f
	.zero		1


	//   ....[44]....
        /*0f2c*/ 	.word	0x0000fef0
        /*0f30*/ 	.word	0x00000002
        /*0f34*/ 	.word	0x00016850
        /*0f38*/ 	.short	0x010a
        /*0f3a*/ 	.byte	0x3f
	.zero		1


	//   ....[45]....
        /*0f3c*/ 	.word	0x00010f30
        /*0f40*/ 	.word	0x0000002f
        /*0f44*/ 	.word	0x00000000
        /*0f48*/ 	.short	0x0101
        /*0f4a*/ 	.byte	0x3f
	.zero		1


	//   ....[46]....
        /*0f4c*/ 	.word	0x00010f60
        /*0f50*/ 	.word	0x0000000d
        /*0f54*/ 	.word	0x00000000
        /*0f58*/ 	.short	0x0101
        /*0f5a*/ 	.byte	0x3f
	.zero		1


	//   ....[47]....
        /*0f5c*/ 	.word	0x00011a80
        /*0f60*/ 	.word	0x00000000
        /*0f64*/ 	.word	0x00016830
        /*0f68*/ 	.short	0x010a
        /*0f6a*/ 	.byte	0x3f
	.zero		1


	//   ....[48]....
        /*0f6c*/ 	.word	0x00011ad0
        /*0f70*/ 	.word	0x00000000
        /*0f74*/ 	.word	0x00016830
        /*0f78*/ 	.short	0x010a
        /*0f7a*/ 	.byte	0x3f
	.zero		1


	//   ....[49]....
        /*0f7c*/ 	.word	0x00011e00
        /*0f80*/ 	.word	0x00000002
        /*0f84*/ 	.word	0x00016850
        /*0f88*/ 	.short	0x010a
        /*0f8a*/ 	.byte	0x3f
	.zero		1


	//   ....[50]....
        /*0f8c*/ 	.word	0x00011e40
        /*0f90*/ 	.word	0x00000002
        /*0f94*/ 	.word	0x00016850
        /*0f98*/ 	.short	0x010a
        /*0f9a*/ 	.byte	0x3f
	.zero		1


	//   ....[51]....
        /*0f9c*/ 	.word	0x00012360
        /*0fa0*/ 	.word	0x00000003
        /*0fa4*/ 	.word	0x00000000
        /*0fa8*/ 	.short	0x0101
        /*0faa*/ 	.byte	0x3f
	.zero		1


	//   ....[52]....
        /*0fac*/ 	.word	0x00012d20
        /*0fb0*/ 	.word	0x00000000
        /*0fb4*/ 	.word	0x00000000
        /*0fb8*/ 	.short	0x0101
        /*0fba*/ 	.byte	0x3f
	.zero		1


	//   ....[53]....
        /*0fbc*/ 	.word	0x00014980
        /*0fc0*/ 	.word	0x0000000b
        /*0fc4*/ 	.word	0x00016850
        /*0fc8*/ 	.short	0x010a
        /*0fca*/ 	.byte	0x3f
	.zero		1


	//   ....[54]....
        /*0fcc*/ 	.word	0x000149f0
        /*0fd0*/ 	.word	0x0000000b
        /*0fd4*/ 	.word	0x00016850
        /*0fd8*/ 	.short	0x010a
        /*0fda*/ 	.byte	0x3f
	.zero		1


	//   ....[55]....
        /*0fdc*/ 	.word	0x00014fd0
        /*0fe0*/ 	.word	0x00000008
        /*0fe4*/ 	.word	0x00000000
        /*0fe8*/ 	.short	0x0101
        /*0fea*/ 	.byte	0x3f
	.zero		1


	//   ....[56]....
        /*0fec*/ 	.word	0x00016020
        /*0ff0*/ 	.word	0x00000000
        /*0ff4*/ 	.word	0x00000000
        /*0ff8*/ 	.short	0x0101
        /*0ffa*/ 	.byte	0x3f
	.zero		1


	//   ....[57]....
        /*0ffc*/ 	.word	0x00016670
        /*1000*/ 	.word	0x00000008
        /*1004*/ 	.word	0x00000000
        /*1008*/ 	.short	0x0101
        /*100a*/ 	.byte	0x3f
	.zero		1


	//   ....[58]....
        /*100c*/ 	.word	0x00019610
        /*1010*/ 	.word	0x00000011
        /*1014*/ 	.word	0x00016820
        /*1018*/ 	.short	0x010a
        /*101a*/ 	.byte	0x3f
	.zero		1


	//   ....[59]....
        /*101c*/ 	.word	0x000196d0
        /*1020*/ 	.word	0x00000005
        /*1024*/ 	.word	0x000168a0
        /*1028*/ 	.short	0x010a
        /*102a*/ 	.byte	0x3f
	.zero		1


	//   ....[60]....
        /*102c*/ 	.word	0x00019910
        /*1030*/ 	.word	0x00000005
        /*1034*/ 	.word	0x000168c0
        /*1038*/ 	.short	0x010a
        /*103a*/ 	.byte	0x3f
	.zero		1


	//   ....[61]....
        /*103c*/ 	.word	0x00019ca0
        /*1040*/ 	.word	0x00000005
        /*1044*/ 	.word	0x000168a0
        /*1048*/ 	.short	0x010a
        /*104a*/ 	.byte	0x3f
	.zero		1


	//   ....[62]....
        /*104c*/ 	.word	0x00019ec0
        /*1050*/ 	.word	0x00000005
        /*1054*/ 	.word	0x000168c0
        /*1058*/ 	.short	0x010a
        /*105a*/ 	.byte	0x3f
	.zero		1


	//   ....[63]....
        /*105c*/ 	.word	0x0001b0b0
        /*1060*/ 	.word	0x00000000
        /*1064*/ 	.word	0x00016840
        /*1068*/ 	.short	0x010a
        /*106a*/ 	.byte	0x3f
	.zero		1


	//   ....[64]....
        /*106c*/ 	.word	0x0001c090
        /*1070*/ 	.word	0x00000011
        /*1074*/ 	.word	0x00016800
        /*1078*/ 	.short	0x0107
        /*107a*/ 	.byte	0x3f
	.zero		1


	//   ....[65]....
        /*107c*/ 	.word	0x0001c180
        /*1080*/ 	.word	0x00000011
        /*1084*/ 	.word	0x00016800
        /*1088*/ 	.short	0x0101
        /*108a*/ 	.byte	0x3f
	.zero		1


	//   ....[66]....
        /*108c*/ 	.word	0x0001c1a0
        /*1090*/ 	.word	0x00000011
        /*1094*/ 	.word	0x00016820
        /*1098*/ 	.short	0x010a
        /*109a*/ 	.byte	0x3f
	.zero		1


	//   ....[67]....
        /*109c*/ 	.word	0x0001c590
        /*10a0*/ 	.word	0x00000002
        /*10a4*/ 	.word	0x00016840
        /*10a8*/ 	.short	0x010a
        /*10aa*/ 	.byte	0x3f
	.zero		1


	//   ....[68]....
        /*10ac*/ 	.word	0x0001c810
        /*10b0*/ 	.word	0x00000003
        /*10b4*/ 	.word	0x00000060
        /*10b8*/ 	.short	0x010a
        /*10ba*/ 	.byte	0x3f
	.zero		1


	//   ....[69]....
        /*10bc*/ 	.word	0x0001cd50
        /*10c0*/ 	.word	0x00000002
        /*10c4*/ 	.word	0x00016840
        /*10c8*/ 	.short	0x010a
        /*10ca*/ 	.byte	0x3f
	.zero		1


	//   ....[70]....
        /*10cc*/ 	.word	0x0001cfd0
        /*10d0*/ 	.word	0x0000000a
        /*10d4*/ 	.word	0x00000060
        /*10d8*/ 	.short	0x010a
        /*10da*/ 	.byte	0x3f
	.zero		1


	//   ....[71]....
        /*10dc*/ 	.word	0x0001d460
        /*10e0*/ 	.word	0x00000002
        /*10e4*/ 	.word	0x00016840
        /*10e8*/ 	.short	0x010a
        /*10ea*/ 	.byte	0x3f
	.zero		1


	//   ....[72]....
        /*10ec*/ 	.word	0x0001d6f0
        /*10f0*/ 	.word	0x00000003
        /*10f4*/ 	.word	0x00000060
        /*10f8*/ 	.short	0x010a
        /*10fa*/ 	.byte	0x3f
	.zero		1


	//   ....[73]....
        /*10fc*/ 	.word	0x0001db30
        /*1100*/ 	.word	0x00000003
        /*1104*/ 	.word	0x00016860
        /*1108*/ 	.short	0x010a
        /*110a*/ 	.byte	0x3f
	.zero		1


	//   ....[74]....
        /*110c*/ 	.word	0x0001ee90
        /*1110*/ 	.word	0x00000009
        /*1114*/ 	.word	0x00016820
        /*1118*/ 	.short	0x010a
        /*111a*/ 	.byte	0x3f
	.zero		1


	//   ....[75]....
        /*111c*/ 	.word	0x0001f020
        /*1120*/ 	.word	0x00000007
        /*1124*/ 	.word	0x00000000
        /*1128*/ 	.short	0x010a
        /*112a*/ 	.byte	0x3f
	.zero		1


	//   ....[76]....
        /*112c*/ 	.word	0x0001f090
        /*1130*/ 	.word	0x00000003
        /*1134*/ 	.word	0x00000000
        /*1138*/ 	.short	0x010a
        /*113a*/ 	.byte	0x3f
	.zero		1


	//   ....[77]....
        /*113c*/ 	.word	0x0001f0f0
        /*1140*/ 	.word	0x00000005
        /*1144*/ 	.word	0x00000000
        /*1148*/ 	.short	0x010a
        /*114a*/ 	.byte	0x3f
	.zero		1


	//   ....[78]....
        /*114c*/ 	.word	0x0001f120
        /*1150*/ 	.word	0x00000003
        /*1154*/ 	.word	0x00000000
        /*1158*/ 	.short	0x010a
        /*115a*/ 	.byte	0x3f
	.zero		1


	//   ....[79]....
        /*115c*/ 	.word	0x0001f180
        /*1160*/ 	.word	0x0000004d
        /*1164*/ 	.word	0x00016890
        /*1168*/ 	.short	0x010a
        /*116a*/ 	.byte	0x3f
	.zero		1


	//   ....[80]....
        /*116c*/ 	.word	0x0001f1d0
        /*1170*/ 	.word	0x0000004d
        /*1174*/ 	.word	0x00016890
        /*1178*/ 	.short	0x010a
        /*117a*/ 	.byte	0x3f
	.zero		1


	//   ....[81]....
        /*117c*/ 	.word	0x0001f220
        /*1180*/ 	.word	0x0000004d
        /*1184*/ 	.word	0x00016890
        /*1188*/ 	.short	0x010a
        /*118a*/ 	.byte	0x3f
	.zero		1


	//   ....[82]....
        /*118c*/ 	.word	0x0001f270
        /*1190*/ 	.word	0x0000004d
        /*1194*/ 	.word	0x000168b0
        /*1198*/ 	.short	0x010a
        /*119a*/ 	.byte	0x3f
	.zero		1


	//   ....[83]....
        /*119c*/ 	.word	0x0001f740
        /*11a0*/ 	.word	0x00000010
        /*11a4*/ 	.word	0x00016800
        /*11a8*/ 	.short	0x010a
        /*11aa*/ 	.byte	0x3f
	.zero		1


	//   ....[84]....
        /*11ac*/ 	.word	0x0001fd50
        /*11b0*/ 	.word	0x00000010
        /*11b4*/ 	.word	0x00016800
        /*11b8*/ 	.short	0x010a
        /*11ba*/ 	.byte	0x3f
	.zero		1


	//   ....[85]....
        /*11bc*/ 	.word	0x0001fda0
        /*11c0*/ 	.word	0x00000007
        /*11c4*/ 	.word	0x00016830
        /*11c8*/ 	.short	0x010a
        /*11ca*/ 	.byte	0x3f
	.zero		1


	//   ....[86]....
        /*11cc*/ 	.word	0x0001fdf0
        /*11d0*/ 	.word	0x00000009
        /*11d4*/ 	.word	0x00016830
        /*11d8*/ 	.short	0x010a
        /*11da*/ 	.byte	0x3f
	.zero		1


	//   ....[87]....
        /*11dc*/ 	.word	0x0001fe40
        /*11e0*/ 	.word	0x00000008
        /*11e4*/ 	.word	0x00016850
        /*11e8*/ 	.short	0x010a
        /*11ea*/ 	.byte	0x3f
	.zero		1


	//   ....[88]....
        /*11ec*/ 	.word	0x0001fe90
        /*11f0*/ 	.word	0x00000000
        /*11f4*/ 	.word	0x00016830
        /*11f8*/ 	.short	0x010a
        /*11fa*/ 	.byte	0x3f
	.zero		1


	//   ....[89]....
        /*11fc*/ 	.word	0x0001fee0
        /*1200*/ 	.word	0x00000002
        /*1204*/ 	.word	0x00016850
        /*1208*/ 	.short	0x010a
        /*120a*/ 	.byte	0x3f
	.zero		1


	//   ....[90]....
        /*120c*/ 	.word	0x0001ff30
        /*1210*/ 	.word	0x00000000
        /*1214*/ 	.word	0x00016830
        /*1218*/ 	.short	0x010a
        /*121a*/ 	.byte	0x3f
	.zero		1


	//   ....[91]....
        /*121c*/ 	.word	0x0001ff80
        /*1220*/ 	.word	0x00000002
        /*1224*/ 	.word	0x00016850
        /*1228*/ 	.short	0x010a
        /*122a*/ 	.byte	0x3f
	.zero		1


	//   ....[92]....
        /*122c*/ 	.word	0x0001ffd0
        /*1230*/ 	.word	0x0000000b
        /*1234*/ 	.word	0x00016850
        /*1238*/ 	.short	0x010a
        /*123a*/ 	.byte	0x3f
	.zero		1


	//   ....[93]....
        /*123c*/ 	.word	0x00020b90
        /*1240*/ 	.word	0x00000011
        /*1244*/ 	.word	0x00016820
        /*1248*/ 	.short	0x010a
        /*124a*/ 	.byte	0x3f
	.zero		1


	//   ....[94]....
        /*124c*/ 	.word	0x00020be0
        /*1250*/ 	.word	0x00000005
        /*1254*/ 	.word	0x000168a0
        /*1258*/ 	.short	0x010a
        /*125a*/ 	.byte	0x3f
	.zero		1


	//   ....[95]....
        /*125c*/ 	.word	0x00020c30
        /*1260*/ 	.word	0x00000005
        /*1264*/ 	.word	0x000168c0
        /*1268*/ 	.short	0x010a
        /*126a*/ 	.byte	0x3f
	.zero		1


	//   ....[96]....
        /*126c*/ 	.word	0x00020c80
        /*1270*/ 	.word	0x00000005
        /*1274*/ 	.word	0x000168a0
        /*1278*/ 	.short	0x010a
        /*127a*/ 	.byte	0x3f
	.zero		1


	//   ....[97]....
        /*127c*/ 	.word	0x00020cd0
        /*1280*/ 	.word	0x00000005
        /*1284*/ 	.word	0x000168c0
        /*1288*/ 	.short	0x010a
        /*128a*/ 	.byte	0x3f
	.zero		1


	//   ....[98]....
        /*128c*/ 	.word	0x00020e70
        /*1290*/ 	.word	0x00000000
        /*1294*/ 	.word	0x00016840
        /*1298*/ 	.short	0x010a
        /*129a*/ 	.byte	0x3f
	.zero		1


	//   ....[99]....
        /*129c*/ 	.word	0x00021de0
        /*12a0*/ 	.word	0x00000011
        /*12a4*/ 	.word	0x00016820
        /*12a8*/ 	.short	0x010a
        /*12aa*/ 	.byte	0x3f
	.zero		1


	//   ....[100]....
        /*12ac*/ 	.word	0x00021e30
        /*12b0*/ 	.word	0x00000002
        /*12b4*/ 	.word	0x00016840
        /*12b8*/ 	.short	0x010a
        /*12ba*/ 	.byte	0x3f
	.zero		1


	//   ....[101]....
        /*12bc*/ 	.word	0x00021e80
        /*12c0*/ 	.word	0x00000003
        /*12c4*/ 	.word	0x00000060
        /*12c8*/ 	.short	0x010a
        /*12ca*/ 	.byte	0x3f
	.zero		1


	//   ....[102]....
        /*12cc*/ 	.word	0x00021ed0
        /*12d0*/ 	.word	0x00000002
        /*12d4*/ 	.word	0x00016840
        /*12d8*/ 	.short	0x010a
        /*12da*/ 	.byte	0x3f
	.zero		1


	//   ....[103]....
        /*12dc*/ 	.word	0x00021f20
        /*12e0*/ 	.word	0x0000000a
        /*12e4*/ 	.word	0x00000060
        /*12e8*/ 	.short	0x010a
        /*12ea*/ 	.byte	0x3f
	.zero		1


	//   ....[104]....
        /*12ec*/ 	.word	0x00021f70
        /*12f0*/ 	.word	0x00000002
        /*12f4*/ 	.word	0x00016840
        /*12f8*/ 	.short	0x010a
        /*12fa*/ 	.byte	0x3f
	.zero		1


	//   ....[105]....
        /*12fc*/ 	.word	0x00021fc0
        /*1300*/ 	.word	0x00000003
        /*1304*/ 	.word	0x00000060
        /*1308*/ 	.short	0x010a
        /*130a*/ 	.byte	0x3f
	.zero		1


	//   ....[106]....
        /*130c*/ 	.word	0x00022010
        /*1310*/ 	.word	0x00000003
        /*1314*/ 	.word	0x00016860
        /*1318*/ 	.short	0x010a
        /*131a*/ 	.byte	0x3f
	.zero		1


	//   ....[107]....
        /*131c*/ 	.word	0x00022a40
        /*1320*/ 	.word	0x00000009
        /*1324*/ 	.word	0x00016820
        /*1328*/ 	.short	0x010a
        /*132a*/ 	.byte	0x3f
	.zero		1


	//   ....[108]....
        /*132c*/ 	.word	0x00022be0
        /*1330*/ 	.word	0x00000007
        /*1334*/ 	.word	0x00000000
        /*1338*/ 	.short	0x010a
        /*133a*/ 	.byte	0x3f
	.zero		1


	//   ....[109]....
        /*133c*/ 	.word	0x00022c30
        /*1340*/ 	.word	0x00000003
        /*1344*/ 	.word	0x00000000
        /*1348*/ 	.short	0x010a
        /*134a*/ 	.byte	0x3f
	.zero		1


	//   ....[110]....
        /*134c*/ 	.word	0x00022c80
        /*1350*/ 	.word	0x00000005
        /*1354*/ 	.word	0x00000000
        /*1358*/ 	.short	0x010a
        /*135a*/ 	.byte	0x3f
	.zero		1


	//----- nvinfo : EIATTR_NUM_MBARRIERS
	.align		4
.L_239:
        /*135c*/ 	.byte	0x03, 0x38
        /*135e*/ 	.short	0x0016


	//----- nvinfo : EIATTR_EXIT_INSTR_OFFSETS
	.align		4
        /*1360*/ 	.byte	0x04, 0x1c
        /*1362*/ 	.short	(.L_241 - .L_240)


	//   ....[0]....
.L_240:
        /*1364*/ 	.word	0x0001f170


	//----- nvinfo : EIATTR_MAX_THREADS
	.align		4
.L_241:
        /*1368*/ 	.byte	0x04, 0x05
        /*136a*/ 	.short	(.L_243 - .L_242)
.L_242:
        /*136c*/ 	.word	0x00000200
        /*1370*/ 	.word	0x00000001
        /*1374*/ 	.word	0x00000001


	//----- nvinfo : EIATTR_CRS_STACK_SIZE
	.align		4
.L_243:
        /*1378*/ 	.byte	0x04, 0x1e
        /*137a*/ 	.short	(.L_245 - .L_244)
.L_244:
        /*137c*/ 	.word	0x00000000


	//----- nvinfo : EIATTR_CBANK_PARAM_SIZE
	.align		4
.L_245:
        /*1380*/ 	.byte	0x03, 0x19
        /*1382*/ 	.short	0x0af0


	//----- nvinfo : EIATTR_PARAM_CBANK
	.align		4
        /*1384*/ 	.byte	0x04, 0x0a
        /*1386*/ 	.short	(.L_247 - .L_246)
	.align		4
.L_246:
        /*1388*/ 	.word	index@(.nv.constant0._ZN7cutlass13device_kernelIN5flash11enable_sm90INS1_16FlashAttnFwdSm90INS1_25CollectiveMainloopFwdSm90ILi2EN4cute5tupleIJNS5_1CILi1EEES8_S8_EEENS6_IJNS7_ILi192EEENS7_ILi128EEENS7_ILi64EEEEEELi64ENS_6half_tEfNS_4arch4Sm90ELb0ELb1ELb0ELb1ELb0ELb1ELb0ELb1ELb1ELb1ELb1ELb0EEENS1_21CollectiveEpilogueFwdINS6_IJSA_SC_SB_EEES9_SE_SG_Li384ELb1ELb1ELb1ELb0EEENS1_36VarlenDynamicPersistentTileSchedulerILi192ELi128ELi384ELi128ELb1ELb1ELb1ELb1ELb0ELb1EEEEEEEEEvNT_6ParamsE)
        /*138c*/ 	.short	0x0210
        /*138e*/ 	.short	0x0af0


	//----- nvinfo : EIATTR_SW_WAR
	.align		4
.L_247:
        /*1390*/ 	.byte	0x04, 0x36
        /*1392*/ 	.short	(.L_249 - .L_248)
.L_248:
        /*1394*/ 	.word	0x00000008
.L_249:


//--------------------- .nv.info._ZN7cutlass13device_kernelIN5flash11enable_sm90INS1_16FlashAttnFwdSm90INS1_25CollectiveMainloopFwdSm90ILi2EN4cute5tupleIJNS5_1CILi1EEES8_S8_EEENS6_IJNS7_ILi192EEENS7_ILi128EEENS7_ILi64EEEEEELi64ENS_6half_tEfNS_4arch4Sm90ELb1ELb0ELb0ELb0ELb0ELb0ELb0ELb1ELb1ELb1ELb1ELb0EEENS1_21CollectiveEpilogueFwdINS6_IJSA_SC_SB_EEES9_SE_SG_Li384ELb0ELb1ELb1ELb0EEENS1_19SingleTileSchedulerILb0ELb1ELb1ELi192EEEEEEEEEvNT_6ParamsE --------------------------
	.section	.nv.info._ZN7cutlass13device_kernelIN5flash11enable_sm90INS1_16FlashAttnFwdSm90INS1_25CollectiveMainloopFwdSm90ILi2EN4cute5tupleIJNS5_1CILi1EEES8_S8_EEENS6_IJNS7_ILi192EEENS7_ILi128EEENS7_ILi64EEEEEELi64ENS_6half_tEfNS_4arch4Sm90ELb1ELb0ELb0ELb0ELb0ELb0ELb0ELb1ELb1ELb1ELb1ELb0EEENS1_21CollectiveEpilogueFwdINS6_IJSA_SC_SB_EEES9_SE_SG_Li384ELb0ELb1ELb1ELb0EEENS1_19SingleTileSchedulerILb0ELb1ELb1ELi192EEEEEEEEEvNT_6ParamsE,"",@"SHT_CUDA_INFO"
	.sectionflags	@""
	.align	4


	//----- nvinfo : EIATTR_CUDA_API_VERSION
	.align		4
        /*0000*/ 	.byte	0x04, 0x37
        /*0002*/ 	.short	(.L_251 - .L_250)
.L_250:
        /*0004*/ 	.word	0x00000082


	//----- nvinfo : EIATTR_KPARAM_INFO
	.align		4
.L_251:
        /*0008*/ 	.byte	0x04, 0x17
        /*000a*/ 	.short	(.L_253 - .L_252)
.L_252:
        /*000c*/ 	.word	0x00000000
        /*0010*/ 	.short	0x0000
        /*0012*/ 	.short	0x0070
        /*0014*/ 	.byte	0x00, 0xf0, 0x01, 0x28


	//----- nvinfo : EIATTR_SPARSE_MMA_MASK
	.align		4
.L_253:
        /*0018*/ 	.byte	0x03, 0x50
        /*001a*/ 	.short	0x0000


	//----- nvinfo : EIATTR_MAXREG_COUNT
	.align		4
        /*001c*/ 	.byte	0x03, 0x1b
        /*001e*/ 	.short	0x0080


	//----- nvinfo : EIATTR_NUM_BARRIERS
	.align		4
        /*0020*/ 	.byte	0x02, 0x4c
        /*0022*/ 	.byte	0x10
	.zero		1


	//----- nvinfo : EIATTR_EXTERNS
	.align		4
        /*0024*/ 	.byte	0x04, 0x0f
        /*0026*/ 	.short	(.L_255 - .L_254)


	//   ....[0]....
	.align		4
.L_254:
        /*0028*/ 	.word	index@(__assertfail)


	//----- nvinfo : EIATTR_MERCURY_ISA_VERSION
	.align		4
.L_255:
        /*002c*/ 	.byte	0x03, 0x5f
        /*002e*/ 	.short	0x0101


	//----- nvinfo : EIATTR_INT_WARP_WIDE_INSTR_OFFSETS
	.align		4
        /*0030*/ 	.byte	0x04, 0x31
        /*0032*/ 	.short	(.L_257 - .L_256)


	//   ....[0]....
.L_256:
        /*0034*/ 	.word	0x00000120


	//   ....[1]....
        /*0038*/ 	.word	0x00000160


	//   ....[2]....
        /*003c*/ 	.word	0x000001d0


	//----- nvinfo : EIATTR_COOP_GROUP_MASK_REGIDS
	.align		4
.L_257:
        /*0040*/ 	.byte	0x04, 0x29
        /*0042*/ 	.short	(.L_259 - .L_258)


	//   ....[0]....
.L_258:
        /*0044*/ 	.word	0xffffffff


	//   ....[1]....
        /*0048*/ 	.word	0xffffffff


	//   ....[2]....
        /*004c*/ 	.word	0xffffffff


	//   ....[3]....
        /*0050*/ 	.word	0xffffffff


	//   ....[4]....
        /*0054*/ 	.word	0xffffffff


	//   ....[5]....
        /*0058*/ 	.word	0xffffffff


	//   ....[6]....
        /*005c*/ 	.word	0xffffffff


	//   ....[7]....
        /*0060*/ 	.word	0xffffffff


	//   ....[8]....
        /*0064*/ 	.word	0xffffffff


	//   ....[9]....
        /*0068*/ 	.word	0xffffffff


	//   ....[10]....
        /*006c*/ 	.word	0xffffffff


	//   ....[11]....
        /*0070*/ 	.word	0xffffffff


	//   ....[12]....
        /*0074*/ 	.word	0xffffffff


	//   ....[13]....
        /*0078*/ 	.word	0xffffffff


	//   ....[14]....
        /*007c*/ 	.word	0xffffffff


	//   ....[15]....
        /*0080*/ 	.word	0xffffffff


	//   ....[16]....
        /*0084*/ 	.word	0xffffffff


	//   ....[17]....
        /*0088*/ 	.word	0xffffffff


	//   ....[18]....
        /*008c*/ 	.word	0xffffffff


	//   ....[19]....
        /*0090*/ 	.word	0xffffffff


	//   ....[20]....
        /*0094*/ 	.word	0xffffffff


	//   ....[21]....
        /*0098*/ 	.word	0xffffffff


	//   ....[22]....
        /*009c*/ 	.word	0xffffffff


	//   ....[23]....
        /*00a0*/ 	.word	0xffffffff


	//   ....[24]....
        /*00a4*/ 	.word	0xffffffff


	//   ....[25]....
        /*00a8*/ 	.word	0xffffffff


	//   ....[26]....
        /*00ac*/ 	.word	0xffffffff


	//   ....[27]....
        /*00b0*/ 	.word	0xffffffff


	//   ....[28]....
        /*00b4*/ 	.word	0xffffffff


	//   ....[29]....
        /*00b8*/ 	.word	0xffffffff


	//   ....[30]....
        /*00bc*/ 	.word	0xffffffff


	//   ....[31]....
        /*00c0*/ 	.word	0xffffffff


	//   ....[32]....
        /*00c4*/ 	.word	0xffffffff


	//   ....[33]....
        /*00c8*/ 	.word	0xffffffff


	//   ....[34]....
        /*00cc*/ 	.word	0xffffffff


	//   ....[35]....
        /*00d0*/ 	.word	0xffffffff


	//   ....[36]....
        /*00d4*/ 	.word	0xffffffff


	//   ....[37]....
        /*00d8*/ 	.word	0xffffffff


	//   ....[38]....
        /*00dc*/ 	.word	0xffffffff


	//   ....[39]....
        /*00e0*/ 	.word	0xffffffff


	//   ....[40]....
        /*00e4*/ 	.word	0xffffffff


	//   ....[41]....
        /*00e8*/ 	.word	0xffffffff


	//   ....[42]....
        /*00ec*/ 	.word	0xffffffff


	//   ....[43]....
        /*00f0*/ 	.word	0xffffffff


	//   ....[44]....
        /*00f4*/ 	.word	0xffffffff


	//   ....[45]....
        /*00f8*/ 	.word	0xffffffff


	//   ....[46]....
        /*00fc*/ 	.word	0xffffffff


	//   ....[47]....
        /*0100*/ 	.word	0xffffffff


	//   ....[48]....
        /*0104*/ 	.word	0xffffffff


	//   ....[49]....
        /*0108*/ 	.word	0xffffffff


	//   ....[50]....
        /*010c*/ 	.word	0xffffffff


	//   ....[51]....
        /*0110*/ 	.word	0xffffffff


	//   ....[52]....
        /*0114*/ 	.word	0xffffffff


	//   ....[53]....
        /*0118*/ 	.word	0xffffffff


	//   ....[54]....
        /*011c*/ 	.word	0xffffffff


	//   ....[55]....
        /*0120*/ 	.word	0xffffffff


	//   ....[56]....
        /*0124*/ 	.word	0xffffffff


	//   ....[57]....
        /*0128*/ 	.word	0xffffffff


	//   ....[58]....
        /*012c*/ 	.word	0xffffffff


	//   ....[59]....
        /*0130*/ 	.word	0xffffffff


	//   ....[60]....
        /*0134*/ 	.word	0xffffffff


	//   ....[61]....
        /*0138*/ 	.word	0xffffffff


	//   ....[62]....
        /*013c*/ 	.word	0xffffffff


	//   ....[63]....
        /*0140*/ 	.word	0x0500000f


	//   ....[64]....
        /*0144*/ 	.word	0x0500000f


	//   ....[65]....
        /*0148*/ 	.word	0x0500000f


	//   ....[66]....
        /*014c*/ 	.word	0x0500000f


	//   ....[67]....
        /*0150*/ 	.word	0x0500000f


	//   ....[68]....
        /*0154*/ 	.word	0x0500000f


	//   ....[69]....
        /*0158*/ 	.word	0x0500000f


	//   ....[70]....
        /*015c*/ 	.word	0x0500000f


	//   ....[71]....
        /*0160*/ 	.word	0x0500000f


	//   ....[72]....
        /*0164*/ 	.word	0x0500000f


	//   ....[73]....
        /*0168*/ 	.word	0x0500000f


	//   ....[74]....
        /*016c*/ 	.word	0x0500000f


	//   ....[75]....
        /*0170*/ 	.word	0x0500000f


	//   ....[76]....
        /*0174*/ 	.word	0x0500000f


	//   ....[77]....
        /*0178*/ 	.word	0x0500000f


	//   ....[78]....
        /*017c*/ 	.word	0x0500000f


	//   ....[79]....
        /*0180*/ 	.word	0x0500000f


	//   ....[80]....
        /*0184*/ 	.word	0x0500000f


	//   ....[81]....
        /*0188*/ 	.word	0x0500000f


	//   ....[82]....
        /*018c*/ 	.word	0x0500000f


	//   ....[83]....
        /*0190*/ 	.word	0x0500000f


	//   ....[84]....
        /*0194*/ 	.word	0x0500000f


	//   ....[85]....
        /*0198*/ 	.word	0x0500000f


	//   ....[86]....
        /*019c*/ 	.word	0x0500000f


	//   ....[87]....
        /*01a0*/ 	.word	0x0500000f


	//   ....[88]....
        /*01a4*/ 	.word	0x0500000f


	//----- nvinfo : EIATTR_COOP_GROUP_INSTR_OFFSETS
	.align		4
.L_259:
        /*01a8*/ 	.byte	0x04, 0x28
        /*01aa*/ 	.short	(.L_261 - .L_260)


	//   ....[0]....
.L_260:
        /*01ac*/ 	.word	0x00000060


	//   ....[1]....
        /*01b0*/ 	.word	0x00000130


	//   ....[2]....
        /*01b4*/ 	.word	0x00000180


	//   ....[3]....
        /*01b8*/ 	.word	0x000003b0


	//   ....[4]....
        /*01bc*/ 	.word	0x00000510


	//   ....[5]....
        /*01c0*/ 	.word	0x00000630


	//   ....[6]....
        /*01c4*/ 	.word	0x00000790


	//   ....[7]....
        /*01c8*/ 	.word	0x00001140


	//   ....[8]....
        /*01cc*/ 	.word	0x00001890


	//   ....[9]....
        /*01d0*/ 	.word	0x000018c0


	//   ....[10]....
        /*01d4*/ 	.word	0x00002060


	//   ....[11]....
        /*01d8*/ 	.word	0x000021a0


	//   ....[12]....
        /*01dc*/ 	.word	0x00002a50


	//   ....[13]....
        /*01e0*/ 	.word	0x00002ac0


	//   ....[14]....
        /*01e4*/ 	.word	0x00003b80


	//   ....[15]....
        /*01e8*/ 	.word	0x00003bc0


	//   ....[16]....
        /*01ec*/ 	.word	0x00004350


	//   ....[17]....
        /*01f0*/ 	.word	0x00004450


	//   ....[18]....
        /*01f4*/ 	.word	0x00004d40


	//   ....[19]....
        /*01f8*/ 	.word	0x00004dc0


	//   ....[20]....
        /*01fc*/ 	.word	0x00006410


	//   ....[21]....
        /*0200*/ 	.word	0x00006440


	//   ....[22]....
        /*0204*/ 	.word	0x00006a00


	//   ....[23]....
        /*0208*/ 	.word	0x00006ad0


	//   ....[24]....
        /*020c*/ 	.word	0x00007ac0


	//   ....[25]....
        /*0210*/ 	.word	0x00007af0


	//   ....[26]....
        /*0214*/ 	.word	0x00007bf0


	//   ....[27]....
        /*0218*/ 	.word	0x00007c00


	//   ....[28]....
        /*021c*/ 	.word	0x00008970


	//   ....[29]....
        /*0220*/ 	.word	0x000089b0


	//   ....[30]....
        /*0224*/ 	.word	0x000089f0


	//   ....[31]....
        /*0228*/ 	.word	0x00008a10


	//   ....[32]....
        /*022c*/ 	.word	0x00008a40


	//   ....[33]....
        /*0230*/ 	.word	0x00008a50


	//   ....[34]....
        /*0234*/ 	.word	0x00008d90


	//   ....[35]....
        /*0238*/ 	.word	0x00008da0


	//   ....[36]....
        /*023c*/ 	.word	0x000094c0


	//   ....[37]....
        /*0240*/ 	.word	0x0000a020


	//   ....[38]....
        /*0244*/ 	.word	0x0000a990


	//   ....[39]....
        /*0248*/ 	.word	0x0000a9c0


	//   ....[40]....
        /*024c*/ 	.word	0x0000a9f0


	//   ....[41]....
        /*0250*/ 	.word	0x0000aa10


	//   ....[42]....
        /*0254*/ 	.word	0x0000aa20


	//   ....[43]....
        /*0258*/ 	.word	0x0000aa70


	//   ....[44]....
        /*025c*/ 	.word	0x0000aad0


	//   ....[45]....
        /*0260*/ 	.word	0x0000aaf0


	//   ....[46]....
        /*0264*/ 	.word	0x0000ab50


	//   ....[47]....
        /*0268*/ 	.word	0x0000ab80


	//   ....[48]....
        /*026c*/ 	.word	0x0000abf0


	//   ....[49]....
        /*0270*/ 	.word	0x0000ac20


	//   ....[50]....
        /*0274*/ 	.word	0x0000ac50


	//   ....[51]....
        /*0278*/ 	.word	0x0000ac80


	//   ....[52]....
        /*027c*/ 	.word	0x0000acd0


	//   ....[53]....
        /*0280*/ 	.word	0x0000acf0


	//   ....[54]....
        /*0284*/ 	.word	0x0000ad30


	//   ....[55]....
        /*0288*/ 	.word	0x0000ad60


	//   ....[56]....
        /*028c*/ 	.word	0x0000ad90


	//   ....[57]....
        /*0290*/ 	.word	0x0000ae00


	//   ....[58]....
        /*0294*/ 	.word	0x0000ae80


	//   ....[59]....
        /*0298*/ 	.word	0x0000ae90


	//   ....[60]....
        /*029c*/ 	.word	0x0000aed0


	//   ....[61]....
        /*02a0*/ 	.word	0x0000aef0


	//   ....[62]....
        /*02a4*/ 	.word	0x0000c7d0


	//   ....[63]....
        /*02a8*/ 	.word	0x0000cd30


	//   ....[64]....
        /*02ac*/ 	.word	0x0000ceb0


	//   ....[65]....
        /*02b0*/ 	.word	0x0000cf00


	//   ....[66]....
        /*02b4*/ 	.word	0x0000cfc0


	//   ....[67]....
        /*02b8*/ 	.word	0x0000d090


	//   ....[68]....
        /*02bc*/ 	.word	0x0000d100


	//   ....[69]....
        /*02c0*/ 	.word	0x0000d1b0


	//   ....[70]....
        /*02c4*/ 	.word	0x0000d210


	//   ....[71]....
        /*02c8*/ 	.word	0x0000d2e0


	//   ....[72]....
        /*02cc*/ 	.word	0x0000d340


	//   ....[73]....
        /*02d0*/ 	.word	0x0000d430


	//   ....[74]....
        /*02d4*/ 	.word	0x0000d490


	//   ....[75]....
        /*02d8*/ 	.word	0x0000d560


	//   ....[76]....
        /*02dc*/ 	.word	0x0000d5d0


	//   ....[77]....
        /*02e0*/ 	.word	0x0000d680


	//   ....[78]....
        /*02e4*/ 	.word	0x0000d6e0


	//   ....[79]....
        /*02e8*/ 	.word	0x0000d790


	//   ....[80]....
        /*02ec*/ 	.word	0x0000d820


	//   ....[81]....
        /*02f0*/ 	.word	0x0000d900


	//   ....[82]....
        /*02f4*/ 	.word	0x0000d960


	//   ....[83]....
        /*02f8*/ 	.word	0x0000da30


	//   ....[84]....
        /*02fc*/ 	.word	0x0000da90


	//   ....[85]....
        /*0300*/ 	.word	0x0000db50


	//   ....[86]....
        /*0304*/ 	.word	0x0000dbb0


	//   ....[87]....
        /*0308*/ 	.word	0x0000dc70


	//   ....[88]....
        /*030c*/ 	.word	0x0000e040


	//----- nvinfo : EIATTR_REG_RECONFIG
	.align		4
.L_261:
        /*0310*/ 	.byte	0x01, 0x54
	.zero		2


	//----- nvinfo : EIATTR_SYSCALL_OFFSETS
	.align		4
        /*0314*/ 	.byte	0x04, 0x46
        /*0316*/ 	.short	(.L_263 - .L_262)


	//   ....[0]....
.L_262:
        /*0318*/ 	.word	0x00001300


	//   ....[1]....
        /*031c*/ 	.word	0x00009cd0


	//   ....[2]....
        /*0320*/ 	.word	0x00009e10


	//   ....[3]....
        /*0324*/ 	.word	0x00009f00


	//   ....[4]....
        /*0328*/ 	.word	0x0000a560


	//----- nvinfo : EIATTR_MBARRIER_INSTR_OFFSETS
	.align		4
.L_263:
        /*032c*/ 	.byte	0x04, 0x39
        /*032e*/ 	.short	(.L_265 - .L_264)


	//   ....[0]....
.L_264:
        /*0330*/ 	.word	0x00000260
        /*0334*/ 	.word	0x000000ff
        /*0338*/ 	.word	0x00016800
        /*033c*/ 	.short	0x0100
        /*033e*/ 	.byte	0x08
	.zero		1


	//   ....[1]....
        /*0340*/ 	.word	0x00000270
        /*0344*/ 	.word	0x000000ff
        /*0348*/ 	.word	0x00016820
        /*034c*/ 	.short	0x0100
        /*034e*/ 	.byte	0x08
	.zero		1


	//   ....[2]....
        /*0350*/ 	.word	0x00000360
        /*0354*/ 	.word	0x000000ff
        /*0358*/ 	.word	0x00016830
        /*035c*/ 	.short	0x0100
        /*035e*/ 	.byte	0x08
	.zero		1


	//   ....[3]....
        /*0360*/ 	.word	0x00000370
        /*0364*/ 	.word	0x000000ff
        /*0368*/ 	.word	0x00016840
        /*036c*/ 	.short	0x0100
        /*036e*/ 	.byte	0x08
	.zero		1


	//   ....[4]....
        /*0370*/ 	.word	0x00000380
        /*0374*/ 	.word	0x000000ff
        /*0378*/ 	.word	0x00016838
        /*037c*/ 	.short	0x0100
        /*037e*/ 	.byte	0x08
	.zero		1


	//   ....[5]....
        /*0380*/ 	.word	0x00000390
        /*0384*/ 	.word	0x000000ff
        /*0388*/ 	.word	0x00016848
        /*038c*/ 	.short	0x0100
        /*038e*/ 	.byte	0x08
	.zero		1


	//   ....[6]....
        /*0390*/ 	.word	0x000004c0
        /*0394*/ 	.word	0x000000ff
        /*0398*/ 	.word	0x00016850
        /*039c*/ 	.short	0x0100
        /*039e*/ 	.byte	0x08
	.zero		1


	//   ....[7]....
        /*03a0*/ 	.word	0x000004d0
        /*03a4*/ 	.word	0x000000ff
        /*03a8*/ 	.word	0x00016860
        /*03ac*/ 	.short	0x0100
        /*03ae*/ 	.byte	0x08
	.zero		1


	//   ....[8]....
        /*03b0*/ 	.word	0x000004e0
        /*03b4*/ 	.word	0x000000ff
        /*03b8*/ 	.word	0x00016858
        /*03bc*/ 	.short	0x0100
        /*03be*/ 	.byte	0x08
	.zero		1


	//   ....[9]....
        /*03c0*/ 	.word	0x000004f0
        /*03c4*/ 	.word	0x000000ff
        /*03c8*/ 	.word	0x00016868
        /*03cc*/ 	.short	0x0100
        /*03ce*/ 	.byte	0x08
	.zero		1


	//   ....[10]....
        /*03d0*/ 	.word	0x000005e0
        /*03d4*/ 	.word	0x000000ff
        /*03d8*/ 	.word	0x00016870
        /*03dc*/ 	.short	0x0100
        /*03de*/ 	.byte	0x06
	.zero		1


	//   ....[11]....
        /*03e0*/ 	.word	0x000005f0
        /*03e4*/ 	.word	0x000000ff
        /*03e8*/ 	.word	0x00016880
        /*03ec*/ 	.short	0x0100
        /*03ee*/ 	.byte	0x06
	.zero		1


	//   ....[12]....
        /*03f0*/ 	.word	0x00000600
        /*03f4*/ 	.word	0x000000ff
        /*03f8*/ 	.word	0x00016878
        /*03fc*/ 	.short	0x0100
        /*03fe*/ 	.byte	0x06
	.zero		1


	//   ....[13]....
        /*0400*/ 	.word	0x00000610
        /*0404*/ 	.word	0x000000ff
        /*0408*/ 	.word	0x00016888
        /*040c*/ 	.short	0x0100
        /*040e*/ 	.byte	0x06
	.zero		1


	//   ....[14]....
        /*0410*/ 	.word	0x00000740
        /*0414*/ 	.word	0x000000ff
        /*0418*/ 	.word	0x00016890
        /*041c*/ 	.short	0x0100
        /*041e*/ 	.byte	0x08
	.zero		1


	//   ....[15]....
        /*0420*/ 	.word	0x00000750
        /*0424*/ 	.word	0x000000ff
        /*0428*/ 	.word	0x000168a0
        /*042c*/ 	.short	0x0100
        /*042e*/ 	.byte	0x08
	.zero		1


	//   ....[16]....
        /*0430*/ 	.word	0x00000760
        /*0434*/ 	.word	0x000000ff
        /*0438*/ 	.word	0x00016898
        /*043c*/ 	.short	0x0100
        /*043e*/ 	.byte	0x08
	.zero		1


	//   ....[17]....
        /*0440*/ 	.word	0x00000770
        /*0444*/ 	.word	0x000000ff
        /*0448*/ 	.word	0x000168a8
        /*044c*/ 	.short	0x0100
        /*044e*/ 	.byte	0x08
	.zero		1


	//   ....[18]....
        /*0450*/ 	.word	0x000008a0
        /*0454*/ 	.word	0x000000ff
        /*0458*/ 	.word	0x000168b0
        /*045c*/ 	.short	0x0100
        /*045e*/ 	.byte	0x08
	.zero		1


	//   ....[19]....
        /*0460*/ 	.word	0x000008b0
        /*0464*/ 	.word	0x000000ff
        /*0468*/ 	.word	0x000168c0
        /*046c*/ 	.short	0x0100
        /*046e*/ 	.byte	0x08
	.zero		1


	//   ....[20]....
        /*0470*/ 	.word	0x000008c0
        /*0474*/ 	.word	0x000000ff
        /*0478*/ 	.word	0x000168b8
        /*047c*/ 	.short	0x0100
        /*047e*/ 	.byte	0x08
	.zero		1


	//   ....[21]....
        /*0480*/ 	.word	0x000008d0
        /*0484*/ 	.word	0x000000ff
        /*0488*/ 	.word	0x000168c8
        /*048c*/ 	.short	0x0100
        /*048e*/ 	.byte	0x08
	.zero		1


	//   ....[22]....
        /*0490*/ 	.word	0x00001320
        /*0494*/ 	.word	0x000000ff
        /*0498*/ 	.word	0x00016800
        /*049c*/ 	.short	0x010a
        /*049e*/ 	.byte	0x27
	.zero		1


	//   ....[23]....
        /*04a0*/ 	.word	0x00001390
        /*04a4*/ 	.word	0x000000ff
        /*04a8*/ 	.word	0x00016830
        /*04ac*/ 	.short	0x010a
        /*04ae*/ 	.byte	0x27
	.zero		1


	//   ....[24]....
        /*04b0*/ 	.word	0x00001400
        /*04b4*/ 	.word	0x000000ff
        /*04b8*/ 	.word	0x00016830
        /*04bc*/ 	.short	0x010a
        /*04be*/ 	.byte	0x27
	.zero		1


	//   ....[25]....
        /*04c0*/ 	.word	0x00003000
        /*04c4*/ 	.word	0x0000001b
        /*04c8*/ 	.word	0x00000000
        /*04cc*/ 	.short	0x0101
        /*04ce*/ 	.byte	0x3f
	.zero		1


	//   ....[26]....
        /*04d0*/ 	.word	0x000037c0
        /*04d4*/ 	.word	0x000000ff
        /*04d8*/ 	.word	0x00016830
        /*04dc*/ 	.short	0x010a
        /*04de*/ 	.byte	0x0a
	.zero		1


	//   ....[27]....
        /*04e0*/ 	.word	0x00003800
        /*04e4*/ 	.word	0x000000ff
        /*04e8*/ 	.word	0x00016830
        /*04ec*/ 	.short	0x010a
        /*04ee*/ 	.byte	0x0a
	.zero		1


	//   ....[28]....
        /*04f0*/ 	.word	0x00003a00
        /*04f4*/ 	.word	0x000000ff
        /*04f8*/ 	.word	0x00016850
        /*04fc*/ 	.short	0x010a
        /*04fe*/ 	.byte	0x0a
	.zero		1


	//   ....[29]....
        /*0500*/ 	.word	0x00003a40
        /*0504*/ 	.word	0x000000ff
        /*0508*/ 	.word	0x00016850
        /*050c*/ 	.short	0x010a
        /*050e*/ 	.byte	0x0a
	.zero		1


	//   ....[30]....
        /*0510*/ 	.word	0x000052b0
        /*0514*/ 	.word	0x00000022
        /*0518*/ 	.word	0x00000000
        /*051c*/ 	.short	0x0101
        /*051e*/ 	.byte	0x3f
	.zero		1


	//   ....[31]....
        /*0520*/ 	.word	0x00005350
        /*0524*/ 	.word	0x00000024
        /*0528*/ 	.word	0x00000000
        /*052c*/ 	.short	0x0101
        /*052e*/ 	.byte	0x3f
	.zero		1


	//   ....[32]....
        /*0530*/ 	.word	0x00005e50
        /*0534*/ 	.word	0x000000ff
        /*0538*/ 	.word	0x00016830
        /*053c*/ 	.short	0x010a
        /*053e*/ 	.byte	0x0a
	.zero		1


	//   ....[33]....
        /*0540*/ 	.word	0x00005e90
        /*0544*/ 	.word	0x000000ff
        /*0548*/ 	.word	0x00016830
        /*054c*/ 	.short	0x010a
        /*054e*/ 	.byte	0x0a
	.zero		1


	//   ....[34]....
        /*0550*/ 	.word	0x00006080
        /*0554*/ 	.word	0x000000ff
        /*0558*/ 	.word	0x00016850
        /*055c*/ 	.short	0x010a
        /*055e*/ 	.byte	0x0a
	.zero		1


	//   ....[35]....
        /*0560*/ 	.word	0x000060c0
        /*0564*/ 	.word	0x000000ff
        /*0568*/ 	.word	0x00016850
        /*056c*/ 	.short	0x010a
        /*056e*/ 	.byte	0x0a
	.zero		1


	//   ....[36]....
        /*0570*/ 	.word	0x00007350
        /*0574*/ 	.word	0x0000001b
        /*0578*/ 	.word	0x00000000
        /*057c*/ 	.short	0x0101
        /*057e*/ 	.byte	0x3f
	.zero		1


	//   ....[37]....
        /*0580*/ 	.word	0x00007500
        /*0584*/ 	.word	0x0000001f
        /*0588*/ 	.word	0x00000000
        /*058c*/ 	.short	0x0101
        /*058e*/ 	.byte	0x3f
	.zero		1


	//   ....[38]....
        /*0590*/ 	.word	0x00007a30
        /*0594*/ 	.word	0x000000ff
        /*0598*/ 	.word	0x00016850
        /*059c*/ 	.short	0x010a
        /*059e*/ 	.byte	0x07
	.zero		1


	//   ....[39]....
        /*05a0*/ 	.word	0x00007a70
        /*05a4*/ 	.word	0x000000ff
        /*05a8*/ 	.word	0x00016850
        /*05ac*/ 	.short	0x010a
        /*05ae*/ 	.byte	0x07
	.zero		1


	//   ....[40]....
        /*05b0*/ 	.word	0x00007f80
        /*05b4*/ 	.word	0x0000000d
        /*05b8*/ 	.word	0x00000000
        /*05bc*/ 	.short	0x0101
        /*05be*/ 	.byte	0x3f
	.zero		1


	//   ....[41]....
        /*05c0*/ 	.word	0x00008a30
        /*05c4*/ 	.word	0x000000ff
        /*05c8*/ 	.word	0x00000000
        /*05cc*/ 	.short	0x0101
        /*05ce*/ 	.byte	0x04
	.zero		1


	//   ....[42]....
        /*05d0*/ 	.word	0x0000a210
        /*05d4*/ 	.word	0x000000ff
        /*05d8*/ 	.word	0x00016840
        /*05dc*/ 	.short	0x010a
        /*05de*/ 	.byte	0x26
	.zero		1


	//   ....[43]....
        /*05e0*/ 	.word	0x0000b010
        /*05e4*/ 	.word	0x000000ff
        /*05e8*/ 	.word	0x00016800
        /*05ec*/ 	.short	0x0107
        /*05ee*/ 	.byte	0x26
	.zero		1


	//   ....[44]....
        /*05f0*/ 	.word	0x0000b050
        /*05f4*/ 	.word	0x000000ff
        /*05f8*/ 	.word	0x00016800
        /*05fc*/ 	.short	0x0101
        /*05fe*/ 	.byte	0x26
	.zero		1


	//   ....[45]....
        /*0600*/ 	.word	0x0000b060
        /*0604*/ 	.word	0x000000ff
        /*0608*/ 	.word	0x00016820
        /*060c*/ 	.short	0x010a
        /*060e*/ 	.byte	0x26
	.zero		1


	//   ....[46]....
        /*0610*/ 	.word	0x0000b430
        /*0614*/ 	.word	0x000000ff
        /*0618*/ 	.word	0x00016848
        /*061c*/ 	.short	0x010a
        /*061e*/ 	.byte	0x26
	.zero		1


	//   ....[47]....
        /*0620*/ 	.word	0x0000b620
        /*0624*/ 	.word	0x000000ff
        /*0628*/ 	.word	0x00016860
        /*062c*/ 	.short	0x010a
        /*062e*/ 	.byte	0x26
	.zero		1


	//   ....[48]....
        /*0630*/ 	.word	0x0000ba00
        /*0634*/ 	.word	0x000000ff
        /*0638*/ 	.word	0x00016840
        /*063c*/ 	.short	0x010a
        /*063e*/ 	.byte	0x26
	.zero		1


	//   ....[49]....
        /*0640*/ 	.word	0x0000bc20
        /*0644*/ 	.word	0x000000ff
        /*0648*/ 	.word	0x00016868
        /*064c*/ 	.short	0x010a
        /*064e*/ 	.byte	0x26
	.zero		1


	//   ....[50]....
        /*0650*/ 	.word	0x0000c040
        /*0654*/ 	.word	0x000000ff
        /*0658*/ 	.word	0x00016848
        /*065c*/ 	.short	0x010a
        /*065e*/ 	.byte	0x26
	.zero		1


	//   ....[51]....
        /*0660*/ 	.word	0x0000c240
        /*0664*/ 	.word	0x000000ff
        /*0668*/ 	.word	0x00016860
        /*066c*/ 	.short	0x010a
        /*066e*/ 	.byte	0x26
	.zero		1


	//   ....[52]....
        /*0670*/ 	.word	0x0000c4e0
        /*0674*/ 	.word	0x00000004
        /*0678*/ 	.word	0x00016860
        /*067c*/ 	.short	0x010a
        /*067e*/ 	.byte	0x3f
	.zero		1


	//   ....[53]....
        /*0680*/ 	.word	0x0000c790
        /*0684*/ 	.word	0x00000011
        /*0688*/ 	.word	0x00016820
        /*068c*/ 	.short	0x010a
        /*068e*/ 	.byte	0x3f
	.zero		1


	//   ....[54]....
        /*0690*/ 	.word	0x0000c8e0
        /*0694*/ 	.word	0x00000007
        /*0698*/ 	.word	0x00000000
        /*069c*/ 	.short	0x010a
        /*069e*/ 	.byte	0x3f
	.zero		1


	//   ....[55]....
        /*06a0*/ 	.word	0x0000c950
        /*06a4*/ 	.word	0x00000005
        /*06a8*/ 	.word	0x00000000
        /*06ac*/ 	.short	0x010a
        /*06ae*/ 	.byte	0x3f
	.zero		1


	//   ....[56]....
        /*06b0*/ 	.word	0x0000c9b0
        /*06b4*/ 	.word	0x00000003
        /*06b8*/ 	.word	0x00000000
        /*06bc*/ 	.short	0x010a
        /*06be*/ 	.byte	0x3f
	.zero		1


	//   ....[57]....
        /*06c0*/ 	.word	0x0000c9e0
        /*06c4*/ 	.word	0x00000009
        /*06c8*/ 	.word	0x00000000
        /*06cc*/ 	.short	0x010a
        /*06ce*/ 	.byte	0x3f
	.zero		1


	//   ....[58]....
        /*06d0*/ 	.word	0x0000ca50
        /*06d4*/ 	.word	0x00000003
        /*06d8*/ 	.word	0x00016800
        /*06dc*/ 	.short	0x010a
        /*06de*/ 	.byte	0x3f
	.zero		1


	//   ....[59]....
        /*06e0*/ 	.word	0x0000cab0
        /*06e4*/ 	.word	0x00000003
        /*06e8*/ 	.word	0x00016830
        /*06ec*/ 	.short	0x010a
        /*06ee*/ 	.byte	0x3f
	.zero		1


	//   ....[60]....
        /*06f0*/ 	.word	0x0000cb10
        /*06f4*/ 	.word	0x00000008
        /*06f8*/ 	.word	0x00016830
        /*06fc*/ 	.short	0x010a
        /*06fe*/ 	.byte	0x3f
	.zero		1


	//   ....[61]....
        /*0700*/ 	.word	0x0000cb70
        /*0704*/ 	.word	0x00000008
        /*0708*/ 	.word	0x00016850
        /*070c*/ 	.short	0x010a
        /*070e*/ 	.byte	0x3f
	.zero		1


	//   ....[62]....
        /*0710*/ 	.word	0x0000cbd0
        /*0714*/ 	.word	0x00000006
        /*0718*/ 	.word	0x00016830
        /*071c*/ 	.short	0x010a
        /*071e*/ 	.byte	0x3f
	.zero		1


	//   ....[63]....
        /*0720*/ 	.word	0x0000cc30
        /*0724*/ 	.word	0x00000006
        /*0728*/ 	.word	0x00016850
        /*072c*/ 	.short	0x010a
        /*072e*/ 	.byte	0x3f
	.zero		1


	//   ....[64]....
        /*0730*/ 	.word	0x0000cc90
        /*0734*/ 	.word	0x00000007
        /*0738*/ 	.word	0x00016850
        /*073c*/ 	.short	0x010a
        /*073e*/ 	.byte	0x3f
	.zero		1


	//   ....[65]....
        /*0740*/ 	.word	0x0000cdf0
        /*0744*/ 	.word	0x00000003
        /*0748*/ 	.word	0x00016840
        /*074c*/ 	.short	0x010a
        /*074e*/ 	.byte	0x3f
	.zero		1


	//   ....[66]....
        /*0750*/ 	.word	0x0000dcb0
        /*0754*/ 	.word	0x00000003
        /*0758*/ 	.word	0x00016820
        /*075c*/ 	.short	0x010a
        /*075e*/ 	.byte	0x3f
	.zero		1


	//   ....[67]....
        /*0760*/ 	.word	0x0000dd10
        /*0764*/ 	.word	0x00000005
        /*0768*/ 	.word	0x00016848
        /*076c*/ 	.short	0x010a
        /*076e*/ 	.byte	0x3f
	.zero		1


	//   ....[68]....
        /*0770*/ 	.word	0x0000dd70
        /*0774*/ 	.word	0x00000005
        /*0778*/ 	.word	0x00016860
        /*077c*/ 	.short	0x010a
        /*077e*/ 	.byte	0x3f
	.zero		1


	//   ....[69]....
        /*0780*/ 	.word	0x0000ddd0
        /*0784*/ 	.word	0x00000005
        /*0788*/ 	.word	0x00016840
        /*078c*/ 	.short	0x010a
        /*078e*/ 	.byte	0x3f
	.zero		1


	//   ....[70]....
        /*0790*/ 	.word	0x0000de30
        /*0794*/ 	.word	0x00000005
        /*0798*/ 	.word	0x00016868
        /*079c*/ 	.short	0x010a
        /*079e*/ 	.byte	0x3f
	.zero		1


	//   ....[71]....
        /*07a0*/ 	.word	0x0000de90
        /*07a4*/ 	.word	0x00000004
        /*07a8*/ 	.word	0x00016848
        /*07ac*/ 	.short	0x010a
        /*07ae*/ 	.byte	0x3f
	.zero		1


	//   ....[72]....
        /*07b0*/ 	.word	0x0000def0
        /*07b4*/ 	.word	0x00000004
        /*07b8*/ 	.word	0x00016860
        /*07bc*/ 	.short	0x010a
        /*07be*/ 	.byte	0x3f
	.zero		1


	//   ....[73]....
        /*07c0*/ 	.word	0x0000df40
        /*07c4*/ 	.word	0x00000004
        /*07c8*/ 	.word	0x00016860
        /*07cc*/ 	.short	0x010a
        /*07ce*/ 	.byte	0x3f
	.zero		1


	//   ....[74]....
        /*07d0*/ 	.word	0x0000df90
        /*07d4*/ 	.word	0x00000011
        /*07d8*/ 	.word	0x00016820
        /*07dc*/ 	.short	0x010a
        /*07de*/ 	.byte	0x3f
	.zero		1


	//   ....[75]....
        /*07e0*/ 	.word	0x0000e100
        /*07e4*/ 	.word	0x00000007
        /*07e8*/ 	.word	0x00000000
        /*07ec*/ 	.short	0x010a
        /*07ee*/ 	.byte	0x3f
	.zero		1


	//   ....[76]....
        /*07f0*/ 	.word	0x0000e150
        /*07f4*/ 	.word	0x00000005
        /*07f8*/ 	.word	0x00000000
        /*07fc*/ 	.short	0x010a
        /*07fe*/ 	.byte	0x3f
	.zero		1


	//   ....[77]....
        /*0800*/ 	.word	0x0000e1a0
        /*0804*/ 	.word	0x00000003
        /*0808*/ 	.word	0x00000000
        /*080c*/ 	.short	0x010a
        /*080e*/ 	.byte	0x3f
	.zero		1


	//----- nvinfo : EIATTR_NUM_MBARRIERS
	.align		4
.L_265:
        /*0810*/ 	.byte	0x03, 0x38
        /*0812*/ 	.short	0x0016


	//----- nvinfo : EIATTR_EXIT_INSTR_OFFSETS
	.align		4
        /*0814*/ 	.byte	0x04, 0x1c
        /*0816*/ 	.short	(.L_267 - .L_266)


	//   ....[0]....
.L_266:
        /*0818*/ 	.word	0x0000ca30


	//----- nvinfo : EIATTR_MAX_THREADS
	.align		4
.L_267:
        /*081c*/ 	.byte	0x04, 0x05
        /*081e*/ 	.short	(.L_269 - .L_268)
.L_268:
        /*0820*/ 	.word	0x00000200
        /*0824*/ 	.word	0x00000001
        /*0828*/ 	.word	0x00000001


	//----- nvinfo : EIATTR_CRS_STACK_SIZE
	.align		4
.L_269:
        /*082c*/ 	.byte	0x04, 0x1e
        /*082e*/ 	.short	(.L_271 - .L_270)
.L_270:
        /*0830*/ 	.word	0x00000000


	//----- nvinfo : EIATTR_CBANK_PARAM_SIZE
	.align		4
.L_271:
        /*0834*/ 	.byte	0x03, 0x19
        /*0836*/ 	.short	0x0a70


	//----- nvinfo : EIATTR_PARAM_CBANK
	.align		4
        /*0838*/ 	.byte	0x04, 0x0a
        /*083a*/ 	.short	(.L_273 - .L_272)
	.align		4
.L_272:
        /*083c*/ 	.word	index@(.nv.constant0._ZN7cutlass13device_kernelIN5flash11enable_sm90INS1_16FlashAttnFwdSm90INS1_25CollectiveMainloopFwdSm90ILi2EN4cute5tupleIJNS5_1CILi1EEES8_S8_EEENS6_IJNS7_ILi192EEENS7_ILi128EEENS7_ILi64EEEEEELi64ENS_6half_tEfNS_4arch4Sm90ELb1ELb0ELb0ELb0ELb0ELb0ELb0ELb1ELb1ELb1ELb1ELb0EEENS1_21CollectiveEpilogueFwdINS6_IJSA_SC_SB_EEES9_SE_SG_Li384ELb0ELb1ELb1ELb0EEENS1_19SingleTileSchedulerILb0ELb1ELb1ELi192EEEEEEEEEvNT_6ParamsE)
        /*0840*/ 	.short	0x0210
        /*0842*/ 	.short	0x0a70


	//----- nvinfo : EIATTR_SW_WAR
	.align		4
.L_273:
        /*0844*/ 	.byte	0x04, 0x36
        /*0846*/ 	.short	(.L_275 - .L_274)
.L_274:
        /*0848*/ 	.word	0x00000008
.L_275:


//--------------------- .nv.info._ZN7cutlass13device_kernelIN5flash11enable_sm90INS1_16FlashAttnFwdSm90INS1_25CollectiveMainloopFwdSm90ILi2EN4cute5tupleIJNS5_1CILi1EEES8_S8_EEENS6_IJNS7_ILi192EEENS7_ILi128EEENS7_ILi64EEEEEELi64ENS_6half_tEfNS_4arch4Sm90ELb1ELb0ELb0ELb1ELb0ELb0ELb0ELb1ELb1ELb1ELb1ELb0EEENS1_21CollectiveEpilogueFwdINS6_IJSA_SC_SB_EEES9_SE_SG_Li384ELb1ELb1ELb1ELb0EEENS1_36VarlenDynamicPersistentTileSchedulerILi192ELi128ELi384ELi128ELb1ELb1ELb1ELb1ELb1ELb1EEEEEEEEEvNT_6ParamsE --------------------------
	.section	.nv.info._ZN7cutlass13device_kernelIN5flash11enable_sm90INS1_16FlashAttnFwdSm90INS1_25CollectiveMainloopFwdSm90ILi2EN4cute5tupleIJNS5_1CILi1EEES8_S8_EEENS6_IJNS7_ILi192EEENS7_ILi128EEENS7_ILi64EEEEEELi64ENS_6half_tEfNS_4arch4Sm90ELb1ELb0ELb0ELb1ELb0ELb0ELb0ELb1ELb1ELb1ELb1ELb0EEENS1_21CollectiveEpilogueFwdINS6_IJSA_SC_SB_EEES9_SE_SG_Li384ELb1ELb1ELb1ELb0EEENS1_36VarlenDynamicPersistentTileSchedulerILi192ELi128ELi384ELi128ELb1ELb1ELb1ELb1ELb1ELb1EEEEEEEEEvNT_6ParamsE,"",@"SHT_CUDA_INFO"
	.sectionflags	@""
	.align	4


	//----- nvinfo : EIATTR_CUDA_API_VERSION
	.align		4
        /*0000*/ 	.byte	0x04, 0x37
        /*0002*/ 	.short	(.L_277 - .L_276)
.L_276:
        /*0004*/ 	.word	0x00000082


	//----- nvinfo : EIATTR_KPARAM_INFO
	.align		4
.L_277:
        /*0008*/ 	.byte	0x04, 0x17
        /*000a*/ 	.short	(.L_279 - .L_278)
.L_278:
        /*000c*/ 	.word	0x00000000
        /*0010*/ 	.short	0x0000
        /*0012*/ 	.short	0x0070
        /*0014*/ 	.byte	0x00, 0xf0, 0x01, 0x2a


	//----- nvinfo : EIATTR_SPARSE_MMA_MASK
	.align		4
.L_279:
        /*0018*/ 	.byte	0x03, 0x50
        /*001a*/ 	.short	0x0000


	//----- nvinfo : EIATTR_MAXREG_COUNT
	.align		4
        /*001c*/ 	.byte	0x03, 0x1b
        /*001e*/ 	.short	0x0080


	//----- nvinfo : EIATTR_NUM_BARRIERS
	.align		4
        /*0020*/ 	.byte	0x02, 0x4c
        /*0022*/ 	.byte	0x10
	.zero		1


	//----- nvinfo : EIATTR_EXTERNS
	.align		4
        /*0024*/ 	.byte	0x04, 0x0f
        /*0026*/ 	.short	(.L_281 - .L_280)


	//   ....[0]....
	.align		4
.L_280:
        /*0028*/ 	.word	index@(__assertfail)


	//----- nvinfo : EIATTR_ANNOTATIONS
	.align		4
.L_281:
        /*002c*/ 	.byte	0x04, 0x55
        /*002e*/ 	.short	(.L_283 - .L_282)


	//   ....[0]....
.L_282:
        /* <DEDUP_REMOVED lines=33> */


	//----- nvinfo : EIATTR_MERCURY_ISA_VERSION
	.align		4
.L_283:
        /*0230*/ 	.byte	0x03, 0x5f
        /*0232*/ 	.short	0x0101


	//----- nvinfo : EIATTR_UNUSED_LOAD_BYTE_OFFSET
	.align		4
        /*0234*/ 	.byte	0x04, 0x44
        /*0236*/ 	.short	(.L_285 - .L_284)


	//   ....[0]....
.L_284:
        /*0238*/ 	.word	0x00000a30
        /*023c*/ 	.word	0x0000fff0


	//   ....[1]....
        /*0240*/ 	.word	0x00008640
        /*0244*/ 	.word	0x0000fff0


	//----- nvinfo : EIATTR_INT_WARP_WIDE_INSTR_OFFSETS
	.align		4
.L_285:
        /*0248*/ 	.byte	0x04, 0x31
        /*024a*/ 	.short	(.L_287 - .L_286)


	//   ....[0]....
.L_286:
        /*024c*/ 	.word	0x00000120


	//   ....[1]....
        /*0250*/ 	.word	0x000001c0


	//   ....[2]....
        /*0254*/ 	.word	0x00000230


	//   ....[3]....
        /*0258*/ 	.word	0x0000c330


	//   ....[4]....
        /*025c*/ 	.word	0x0000c3c0


	//   ....[5]....
        /*0260*/ 	.word	0x0000f440


	//   ....[6]....
        /*0264*/ 	.word	0x0000f4d0


	//----- nvinfo : EIATTR_COOP_GROUP_MASK_REGIDS
	.align		4
.L_287:
        /*0268*/ 	.byte	0x04, 0x29
        /*026a*/ 	.short	(.L_289 - .L_288)


	//   ....[0]....
.L_288:
        /*026c*/ 	.word	0xffffffff


	//   ....[1]....
        /*0270*/ 	.word	0xffffffff


	//   ....[2]....
        /*0274*/ 	.word	0xffffffff


	//   ....[3]....
        /*0278*/ 	.word	0xffffffff


	//   ....[4]....
        /*027c*/ 	.word	0xffffffff


	//   ....[5]....
        /*0280*/ 	.word	0xffffffff


	//   ....[6]....
        /*0284*/ 	.word	0xffffffff


	//   ....[7]....
        /*0288*/ 	.word	0xffffffff


	//   ....[8]....
        /*028c*/ 	.word	0xffffffff


	//   ....[9]....
        /*0290*/ 	.word	0xffffffff


	//   ....[10]....
        /*0294*/ 	.word	0xffffffff


	//   ....[11]....
        /*0298*/ 	.word	0xffffffff


	//   ....[12]....
        /*029c*/ 	.word	0xffffffff


	//   ....[13]....
        /*02a0*/ 	.word	0xffffffff


	//   ....[14]....
        /*02a4*/ 	.word	0xffffffff


	//   ....[15]....
        /*02a8*/ 	.word	0xffffffff


	//   ....[16]....
        /*02ac*/ 	.word	0xffffffff


	//   ....[17]....
        /*02b0*/ 	.word	0xffffffff


	//   ....[18]....
        /*02b4*/ 	.word	0xffffffff


	//   ....[19]....
        /*02b8*/ 	.word	0xffffffff


	//   ....[20]....
        /*02bc*/ 	.word	0xffffffff


	//   ....[21]....
        /*02c0*/ 	.word	0xffffffff


	//   ....[22]....
        /*02c4*/ 	.word	0xffffffff


	//   ....[23]....
        /*02c8*/ 	.word	0xffffffff


	//   ....[24]....
        /*02cc*/ 	.word	0xffffffff


	//   ....[25]....
        /*02d0*/ 	.word	0xffffffff


	//   ....[26]....
        /*02d4*/ 	.word	0xffffffff


	//   ....[27]....
        /*02d8*/ 	.word	0xffffffff


	//   ....[28]....
        /*02dc*/ 	.word	0xffffffff


	//   ....[29]....
        /*02e0*/ 	.word	0xffffffff


	//   ....[30]....
        /*02e4*/ 	.word	0xffffffff


	//   ....[31]....
        /*02e8*/ 	.word	0xffffffff


	//   ....[32]....
        /*02ec*/ 	.word	0xffffffff


	//   ....[33]....
        /*02f0*/ 	.word	0xffffffff


	//   ....[34]....
        /*02f4*/ 	.word	0xffffffff


	//   ....[35]....
        /*02f8*/ 	.word	0xffffffff


	//   ....[36]....
        /*02fc*/ 	.word	0xffffffff


	//   ....[37]....
        /*0300*/ 	.word	0xffffffff


	//   ....[38]....
        /*0304*/ 	.word	0xffffffff


	//   ....[39]....
        /*0308*/ 	.word	0xffffffff


	//   ....[40]....
        /*030c*/ 	.word	0xffffffff


	//   ....[41]....
        /*0310*/ 	.word	0xffffffff


	//   ....[42]....
        /*0314*/ 	.word	0xffffffff


	//   ....[43]....
        /*0318*/ 	.word	0xffffffff


	//   ....[44]....
        /*031c*/ 	.word	0xffffffff


	//   ....[45]....
        /*0320*/ 	.word	0xffffffff


	//   ....[46]....
        /*0324*/ 	.word	0xffffffff


	//   ....[47]....
        /*0328*/ 	.word	0xffffffff


	//   ....[48]....
        /*032c*/ 	.word	0xffffffff


	//   ....[49]....
        /*0330*/ 	.word	0xffffffff


	//   ....[50]....
        /*0334*/ 	.word	0xffffffff


	//   ....[51]....
        /*0338*/ 	.word	0xffffffff


	//   ....[52]....
        /*033c*/ 	.word	0xffffffff


	//   ....[53]....
        /*0340*/ 	.word	0xffffffff


	//   ....[54]....
        /*0344*/ 	.word	0xffffffff


	//   ....[55]....
        /*0348*/ 	.word	0xffffffff


	//   ....[56]....
        /*034c*/ 	.word	0xffffffff


	//   ....[57]....
        /*0350*/ 	.word	0xffffffff


	//   ....[58]....
        /*0354*/ 	.word	0xffffffff


	//   ....[59]....
        /*0358*/ 	.word	0xffffffff


	//   ....[60]....
        /*035c*/ 	.word	0xffffffff


	//   ....[61]....
        /*0360*/ 	.word	0xffffffff


	//   ....[62]....
        /*0364*/ 	.word	0xffffffff


	//   ....[63]....
        /*0368*/ 	.word	0xffffffff


	//   ....[64]....
        /*036c*/ 	.word	0xffffffff


	//   ....[65]....
        /*0370*/ 	.word	0xffffffff


	//   ....[66]....
        /*0374*/ 	.word	0xffffffff


	//   ....[67]....
        /*0378*/ 	.word	0xffffffff


	//   ....[68]....
        /*037c*/ 	.word	0xffffffff


	//   ....[69]....
        /*0380*/ 	.word	0xffffffff


	//   ....[70]....
        /*0384*/ 	.word	0xffffffff


	//   ....[71]....
        /*0388*/ 	.word	0xffffffff


	//   ....[72]....
        /*038c*/ 	.word	0xffffffff


	//   ....[73]....
        /*0390*/ 	.word	0xffffffff


	//   ....[74]....
        /*0394*/ 	.word	0xffffffff


	//   ....[75]....
        /*0398*/ 	.word	0xffffffff


	//   ....[76]....
        /*039c*/ 	.word	0xffffffff


	//   ....[77]....
        /*03a0*/ 	.word	0xffffffff


	//   ....[78]....
        /*03a4*/ 	.word	0xffffffff


	//   ....[79]....
        /*03a8*/ 	.word	0xffffffff


	//   ....[80]....
        /*03ac*/ 	.word	0xffffffff


	//   ....[81]....
        /*03b0*/ 	.word	0xffffffff


	//   ....[82]....
        /*03b4*/ 	.word	0xffffffff


	//   ....[83]....
        /*03b8*/ 	.word	0xffffffff


	//   ....[84]....
        /*03bc*/ 	.word	0xffffffff


	//   ....[85]....
        /*03c0*/ 	.word	0xffffffff


	//   ....[86]....
        /*03c4*/ 	.word	0xffffffff


	//   ....[87]....
        /*03c8*/ 	.word	0xffffffff


	//   ....[88]....
        /*03cc*/ 	.word	0xffffffff


	//   ....[89]....
        /*03d0*/ 	.word	0xffffffff


	//   ....[90]....
        /*03d4*/ 	.word	0xffffffff


	//   ....[91]....
        /*03d8*/ 	.word	0xffffffff


	//   ....[92]....
        /*03dc*/ 	.word	0xffffffff


	//   ....[93]....
        /*03e0*/ 	.word	0xffffffff


	//   ....[94]....
        /*03e4*/ 	.word	0xffffffff


	//   ....[95]....
        /*03e8*/ 	.word	0xffffffff


	//   ....[96]....
        /*03ec*/ 	.word	0xffffffff


	//   ....[97]....
        /*03f0*/ 	.word	0xffffffff


	//   ....[98]....
        /*03f4*/ 	.word	0xffffffff


	//   ....[99]....
        /*03f8*/ 	.word	0xffffffff


	//   ....[100]....
        /*03fc*/ 	.word	0xffffffff


	//   ....[101]....
        /*0400*/ 	.word	0xffffffff


	//   ....[102]....
        /*0404*/ 	.word	0xffffffff


	//   ....[103]....
        /*0408*/ 	.word	0xffffffff


	//   ....[104]....
        /*040c*/ 	.word	0xffffffff


	//   ....[105]....
        /*0410*/ 	.word	0xffffffff


	//   ....[106]....
        /*0414*/ 	.word	0xffffffff


	//   ....[107]....
        /*0418*/ 	.word	0xffffffff


	//   ....[108]....
        /*041c*/ 	.word	0xffffffff


	//   ....[109]....
        /*0420*/ 	.word	0xffffffff


	//   ....[110]....
        /*0424*/ 	.word	0xffffffff


	//   ....[111]....
        /*0428*/ 	.word	0xffffffff


	//   ....[112]....
        /*042c*/ 	.word	0xffffffff


	//   ....[113]....
        /*0430*/ 	.word	0x0500000f


	//   ....[114]....
        /*0434*/ 	.word	0x0500000f


	//   ....[115]....
        /*0438*/ 	.word	0x0500000f


	//   ....[116]....
        /*043c*/ 	.word	0x0500000f


	//   ....[117]....
        /*0440*/ 	.word	0x0500000f


	//   ....[118]....
        /*0444*/ 	.word	0x0500000f


	//   ....[119]....
        /*0448*/ 	.word	0x0500000f


	//   ....[120]....
        /*044c*/ 	.word	0x0500000f


	//   ....[121]....
        /*0450*/ 	.word	0x0500000f


	//   ....[122]....
        /*0454*/ 	.word	0x0500000f


	//   ....[123]....
        /*0458*/ 	.word	0x0500000f


	//   ....[124]....
        /*045c*/ 	.word	0x0500000f


	//   ....[125]....
        /*0460*/ 	.word	0x0500000f


	//   ....[126]....
        /*0464*/ 	.word	0x0500000f


	//   ....[127]....
        /*0468*/ 	.word	0x0500000f


	//   ....[128]....
        /*046c*/ 	.word	0x0500000f


	//   ....[129]....
        /*0470*/ 	.word	0x0500000f


	//   ....[130]....
        /*0474*/ 	.word	0x0500000f


	//   ....[131]....
        /*0478*/ 	.word	0x0500000f


	//   ....[132]....
        /*047c*/ 	.word	0x0500000f


	//   ....[133]....
        /*0480*/ 	.word	0x0500000f


	//   ....[134]....
        /*0484*/ 	.word	0x0500000f


	//   ....[135]....
        /*0488*/ 	.word	0x0500000f


	//   ....[136]....
        /*048c*/ 	.word	0x0500000f


	//   ....[137]....
        /*0490*/ 	.word	0x0500000f


	//   ....[138]....
        /*0494*/ 	.word	0x0500000f


	//   ....[139]....
        /*0498*/ 	.word	0x0500000f


	//   ....[140]....
        /*049c*/ 	.word	0x0500000f


	//   ....[141]....
        /*04a0*/ 	.word	0x0500000f


	//   ....[142]....
        /*04a4*/ 	.word	0x0500000f


	//   ....[143]....
        /*04a8*/ 	.word	0x0500000f


	//   ....[144]....
        /*04ac*/ 	.word	0x0500000f


	//   ....[145]....
        /*04b0*/ 	.word	0x0500000f


	//   ....[146]....
        /*04b4*/ 	.word	0x0500000f


	//   ....[147]....
        /*04b8*/ 	.word	0x0500000f


	//   ....[148]....
        /*04bc*/ 	.word	0x0500000f


	//   ....[149]....
        /*04c0*/ 	.word	0x0500000f


	//   ....[150]....
        /*04c4*/ 	.word	0x0500000f


	//   ....[151]....
        /*04c8*/ 	.word	0x0500000f


	//   ....[152]....
        /*04cc*/ 	.word	0x0500000f


	//   ....[153]....
        /*04d0*/ 	.word	0x0500000f


	//   ....[154]....
        /*04d4*/ 	.word	0x0500000f


	//   ....[155]....
        /*04d8*/ 	.word	0x0500000f


	//   ....[156]....
        /*04dc*/ 	.word	0x0500000f


	//----- nvinfo : EIATTR_COOP_GROUP_INSTR_OFFSETS
	.align		4
.L_289:
        /*04e0*/ 	.byte	0x04, 0x28
        /*04e2*/ 	.short	(.L_291 - .L_290)


	//   ....[0]....
.L_290:
        /*04e4*/ 	.word	0x00000060


	//   ....[1]....
        /*04e8*/ 	.word	0x00000130


	//   ....[2]....
        /*04ec*/ 	.word	0x000001e0


	//   ....[3]....
        /*04f0*/ 	.word	0x000003a0


	//   ....[4]....
        /*04f4*/ 	.word	0x00000500


	//   ....[5]....
        /*04f8*/ 	.word	0x00000620


	//   ....[6]....
        /*04fc*/ 	.word	0x00000780


	//   ....[7]....
        /*0500*/ 	.word	0x000017f0


	//   ....[8]....
        /*0504*/ 	.word	0x00001d80


	//   ....[9]....
        /*0508*/ 	.word	0x00001db0


	//   ....[10]....
        /*050c*/ 	.word	0x000024f0


	//   ....[11]....
        /*0510*/ 	.word	0x00002530


	//   ....[12]....
        /*0514*/ 	.word	0x00002ee0


	//   ....[13]....
        /*0518*/ 	.word	0x00002f30


	//   ....[14]....
        /*051c*/ 	.word	0x00003fc0


	//   ....[15]....
        /*0520*/ 	.word	0x000046d0


	//   ....[16]....
        /*0524*/ 	.word	0x000046f0


	//   ....[17]....
        /*0528*/ 	.word	0x00004760


	//   ....[18]....
        /*052c*/ 	.word	0x00005160


	//   ....[19]....
        /*0530*/ 	.word	0x000051f0


	//   ....[20]....
        /*0534*/ 	.word	0x000067f0


	//   ....[21]....
        /*0538*/ 	.word	0x00006820


	//   ....[22]....
        /*053c*/ 	.word	0x00006d70


	//   ....[23]....
        /*0540*/ 	.word	0x00006dd0


	//   ....[24]....
        /*0544*/ 	.word	0x00007f30


	//   ....[25]....
        /*0548*/ 	.word	0x00007f60


	//   ....[26]....
        /*054c*/ 	.word	0x00008020


	//   ....[27]....
        /*0550*/ 	.word	0x00008030


	//   ....[28]....
        /*0554*/ 	.word	0x00008e50


	//   ....[29]....
        /*0558*/ 	.word	0x00008e60


	//   ....[30]....
        /*055c*/ 	.word	0x00008e70


	//   ....[31]....
        /*0560*/ 	.word	0x00008eb0


	//   ....[32]....
        /*0564*/ 	.word	0x00009440


	//   ....[33]....
        /*0568*/ 	.word	0x00009480


	//   ....[34]....
        /*056c*/ 	.word	0x000094b0


	//   ....[35]....
        /*0570*/ 	.word	0x000094f0


	//   ....[36]....
        /*0574*/ 	.word	0x00009520


	//   ....[37]....
        /*0578*/ 	.word	0x00009540


	//   ....[38]....
        /*057c*/ 	.word	0x00009560


	//   ....[39]....
        /*0580*/ 	.word	0x00009580


	//   ....[40]....
        /*0584*/ 	.word	0x000099b0


	//   ....[41]....
        /*0588*/ 	.word	0x000099f0


	//   ....[42]....
        /*058c*/ 	.word	0x00009cb0


	//   ....[43]....
        /*0590*/ 	.word	0x00009cc0


	//   ....[44]....
        /*0594*/ 	.word	0x0000a710


	//   ....[45]....
        /*0598*/ 	.word	0x0000a750


	//   ....[46]....
        /*059c*/ 	.word	0x0000a780


	//   ....[47]....
        /*05a0*/ 	.word	0x0000a7b0


	//   ....[48]....
        /*05a4*/ 	.word	0x0000a7d0


	//   ....[49]....
        /*05a8*/ 	.word	0x0000a7e0


	//   ....[50]....
        /*05ac*/ 	.word	0x0000a7f0


	//   ....[51]....
        /*05b0*/ 	.word	0x0000a810


	//   ....[52]....
        /*05b4*/ 	.word	0x0000a960


	//   ....[53]....
        /*05b8*/ 	.word	0x0000ab70


	//   ....[54]....
        /*05bc*/ 	.word	0x0000aba0


	//   ....[55]....
        /*05c0*/ 	.word	0x0000abd0


	//   ....[56]....
        /*05c4*/ 	.word	0x0000ac00


	//   ....[57]....
        /*05c8*/ 	.word	0x0000ac30


	//   ....[58]....
        /*05cc*/ 	.word	0x0000ac60


	//   ....[59]....
        /*05d0*/ 	.word	0x0000adf0


	//   ....[60]....
        /*05d4*/ 	.word	0x0000ae20


	//   ....[61]....
        /*05d8*/ 	.word	0x0000ae50


	//   ....[62]....
        /*05dc*/ 	.word	0x0000ae80


	//   ....[63]....
        /*05e0*/ 	.word	0x0000aeb0


	//   ....[64]....
        /*05e4*/ 	.word	0x0000aee0


	//   ....[65]....
        /*05e8*/ 	.word	0x0000af70


	//   ....[66]....
        /*05ec*/ 	.word	0x0000afa0


	//   ....[67]....
        /*05f0*/ 	.word	0x0000afb0


	//   ....[68]....
        /*05f4*/ 	.word	0x0000aff0


	//   ....[69]....
        /*05f8*/ 	.word	0x0000c8b0


	//   ....[70]....
        /*05fc*/ 	.word	0x0000d400


	//   ....[71]....
        /*0600*/ 	.word	0x0000d410


	//   ....[72]....
        /*0604*/ 	.word	0x0000d430


	//   ....[73]....
        /*0608*/ 	.word	0x0000d4c0


	//   ....[74]....
        /*060c*/ 	.word	0x0000d4e0


	//   ....[75]....
        /*0610*/ 	.word	0x0000d560


	//   ....[76]....
        /*0614*/ 	.word	0x0000d580


	//   ....[77]....
        /*0618*/ 	.word	0x0000d600


	//   ....[78]....
        /*061c*/ 	.word	0x0000d620


	//   ....[79]....
        /*0620*/ 	.word	0x0000d6a0


	//   ....[80]....
        /*0624*/ 	.word	0x0000d6c0


	//   ....[81]....
        /*0628*/ 	.word	0x0000d740


	//   ....[82]....
        /*062c*/ 	.word	0x0000d760


	//   ....[83]....
        /*0630*/ 	.word	0x0000d7e0


	//   ....[84]....
        /*0634*/ 	.word	0x0000d800


	//   ....[85]....
        /*0638*/ 	.word	0x0000d810


	//   ....[86]....
        /*063c*/ 	.word	0x0000d880


	//   ....[87]....
        /*0640*/ 	.word	0x0000d8d0


	//   ....[88]....
        /*0644*/ 	.word	0x0000d980


	//   ....[89]....
        /*0648*/ 	.word	0x0000d990


	//   ....[90]....
        /*064c*/ 	.word	0x0000da00


	//   ....[91]....
        /*0650*/ 	.word	0x0000da10


	//   ....[92]....
        /*0654*/ 	.word	0x0000da50


	//   ....[93]....
        /*0658*/ 	.word	0x0000da70


	//   ....[94]....
        /*065c*/ 	.word	0x0000f9e0


	//   ....[95]....
        /*0660*/ 	.word	0x0000fa10


	//   ....[96]....
        /*0664*/ 	.word	0x0000fa70


	//   ....[97]....
        /*0668*/ 	.word	0x0000faa0


	//   ....[98]....
        /*066c*/ 	.word	0x0000fad0


	//   ....[99]....
        /*0670*/ 	.word	0x0000fb00


	//   ....[100]....
        /*0674*/ 	.word	0x0000fb30


	//   ....[101]....
        /*0678*/ 	.word	0x0000fb60


	//   ....[102]....
        /*067c*/ 	.word	0x0000fd00


	//   ....[103]....
        /*0680*/ 	.word	0x0000fd30


	//   ....[104]....
        /*0684*/ 	.word	0x0000fd60


	//   ....[105]....
        /*0688*/ 	.word	0x0000fd90


	//   ....[106]....
        /*068c*/ 	.word	0x0000fdc0


	//   ....[107]....
        /*0690*/ 	.word	0x0000fdf0


	//   ....[108]....
        /*0694*/ 	.word	0x0000feb0


	//   ....[109]....
        /*0698*/ 	.word	0x0000fed0


	//   ....[110]....
        /*069c*/ 	.word	0x0000fef0


	//   ....[111]....
        /*06a0*/ 	.word	0x0000ff50


	//   ....[112]....
        /*06a4*/ 	.word	0x00010970


	//   ....[113]....
        /*06a8*/ 	.word	0x00010f10


	//   ....[114]....
        /*06ac*/ 	.word	0x000110c0


	//   ....[115]....
        /*06b0*/ 	.word	0x00011110


	//   ....[116]....
        /*06b4*/ 	.word	0x00011170


	//   ....[117]....
        /*06b8*/ 	.word	0x00011260


	//   ....[118]....
        /*06bc*/ 	.word	0x000112c0


	//   ....[119]....
        /*06c0*/ 	.word	0x000113c0


	//   ....[120]....
        /*06c4*/ 	.word	0x00011420


	//   ....[121]....
        /*06c8*/ 	.word	0x00011520


	//   ....[122]....
        /*06cc*/ 	.word	0x00011580


	//   ....[123]....
        /*06d0*/ 	.word	0x00011680


	//   ....[124]....
        /*06d4*/ 	.word	0x000116e0


	//   ....[125]....
        /*06d8*/ 	.word	0x000117e0


	//   ....[126]....
        /*06dc*/ 	.word	0x00011840


	//   ....[127]....
        /*06e0*/ 	.word	0x00011940


	//   ....[128]....
        /*06e4*/ 	.word	0x000119a0


	//   ....[129]....
        /*06e8*/ 	.word	0x00011a50


	//   ....[130]....
        /*06ec*/ 	.word	0x00011b20


	//   ....[131]....
        /*06f0*/ 	.word	0x00011bf0


	//   ....[132]....
        /*06f4*/ 	.word	0x00011c50


	//   ....[133]....
        /*06f8*/ 	.word	0x00011d30


	//   ....[134]....
        /*06fc*/ 	.word	0x00011d90


	//   ....[135]....
        /*0700*/ 	.word	0x00011e60


	//   ....[136]....
        /*0704*/ 	.word	0x00011ec0


	//   ....[137]....
        /*0708*/ 	.word	0x00011f80


	//   ....[138]....
        /*070c*/ 	.word	0x000122a0


	//   ....[139]....
        /*0710*/ 	.word	0x00012340


	//   ....[140]....
        /*0714*/ 	.word	0x000124b0


	//   ....[141]....
        /*0718*/ 	.word	0x00012520


	//   ....[142]....
        /*071c*/ 	.word	0x00012590


	//   ....[143]....
        /*0720*/ 	.word	0x00012600


	//   ....[144]....
        /*0724*/ 	.word	0x00012670


	//   ....[145]....
        /*0728*/ 	.word	0x000126f0


	//   ....[146]....
        /*072c*/ 	.word	0x00012770


	//   ....[147]....
        /*0730*/ 	.word	0x00012800


	//   ....[148]....
        /*0734*/ 	.word	0x00012870


	//   ....[149]....
        /*0738*/ 	.word	0x000128e0


	//   ....[150]....
        /*073c*/ 	.word	0x00012950


	//   ....[151]....
        /*0740*/ 	.word	0x000129d0


	//   ....[152]....
        /*0744*/ 	.word	0x00012a40


	//   ....[153]....
        /*0748*/ 	.word	0x00012ad0


	//   ....[154]....
        /*074c*/ 	.word	0x00012b30


	//   ....[155]....
        /*0750*/ 	.word	0x00012bc0


	//   ....[156]....
        /*0754*/ 	.word	0x00012cf0


	//----- nvinfo : EIATTR_REG_RECONFIG
	.align		4
.L_291:
        /*0758*/ 	.byte	0x01, 0x54
	.zero		2


	//----- nvinfo : EIATTR_SYSCALL_OFFSETS
	.align		4
        /*075c*/ 	.byte	0x04, 0x46
        /*075e*/ 	.short	(.L_293 - .L_292)


	//   ....[0]....
.L_292:
        /*0760*/ 	.word	0x000019a0


	//   ....[1]....
        /*0764*/ 	.word	0x0000c520


	//   ....[2]....
        /*0768*/ 	.word	0x0000c670


	//   ....[3]....
        /*076c*/ 	.word	0x0000c760


	//   ....[4]....
        /*0770*/ 	.word	0x0000cf30


	//----- nvinfo : EIATTR_MBARRIER_INSTR_OFFSETS
	.align		4
.L_293:
        /*0774*/ 	.byte	0x04, 0x39
        /*0776*/ 	.short	(.L_295 - .L_294)


	//   ....[0]....
.L_294:
        /*0778*/ 	.word	0x00000250
        /*077c*/ 	.word	0x000000ff
        /*0780*/ 	.word	0x00016800
        /*0784*/ 	.short	0x0100
        /*0786*/ 	.byte	0x08
	.zero		1


	//   ....[1]....
        /*0788*/ 	.word	0x00000260
        /*078c*/ 	.word	0x000000ff
        /*0790*/ 	.word	0x00016820
        /*0794*/ 	.short	0x0100
        /*0796*/ 	.byte	0x08
	.zero		1


	//   ....[2]....
        /*0798*/ 	.word	0x00000350
        /*079c*/ 	.word	0x000000ff
        /*07a0*/ 	.word	0x00016830
        /*07a4*/ 	.short	0x0100
        /*07a6*/ 	.byte	0x08
	.zero		1


	//   ....[3]....
        /*07a8*/ 	.word	0x00000360
        /*07ac*/ 	.word	0x000000ff
        /*07b0*/ 	.word	0x00016840
        /*07b4*/ 	.short	0x0100
        /*07b6*/ 	.byte	0x08
	.zero		1


	//   ....[4]....
        /*07b8*/ 	.word	0x00000370
        /*07bc*/ 	.word	0x000000ff
        /*07c0*/ 	.word	0x00016838
        /*07c4*/ 	.short	0x0100
        /*07c6*/ 	.byte	0x08
	.zero		1


	//   ....[5]....
        /*07c8*/ 	.word	0x00000380
        /*07cc*/ 	.word	0x000000ff
        /*07d0*/ 	.word	0x00016848
        /*07d4*/ 	.short	0x0100
        /*07d6*/ 	.byte	0x08
	.zero		1


	//   ....[6]....
        /*07d8*/ 	.word	0x000004b0
        /*07dc*/ 	.word	0x000000ff
        /*07e0*/ 	.word	0x00016850
        /*07e4*/ 	.short	0x0100
        /*07e6*/ 	.byte	0x08
	.zero		1


	//   ....[7]....
        /*07e8*/ 	.word	0x000004c0
        /*07ec*/ 	.word	0x000000ff
        /*07f0*/ 	.word	0x00016860
        /*07f4*/ 	.short	0x0100
        /*07f6*/ 	.byte	0x08
	.zero		1


	//   ....[8]....
        /*07f8*/ 	.word	0x000004d0
        /*07fc*/ 	.word	0x000000ff
        /*0800*/ 	.word	0x00016858
        /*0804*/ 	.short	0x0100
        /*0806*/ 	.byte	0x08
	.zero		1


	//   ....[9]....
        /*0808*/ 	.word	0x000004e0
        /*080c*/ 	.word	0x000000ff
        /*0810*/ 	.word	0x00016868
        /*0814*/ 	.short	0x0100
        /*0816*/ 	.byte	0x08
	.zero		1


	//   ....[10]....
        /*0818*/ 	.word	0x000005d0
        /*081c*/ 	.word	0x000000ff
        /*0820*/ 	.word	0x00016870
        /*0824*/ 	.short	0x0100
        /*0826*/ 	.byte	0x06
	.zero		1


	//   ....[11]....
        /*0828*/ 	.word	0x000005e0
        /*082c*/ 	.word	0x000000ff
        /*0830*/ 	.word	0x00016880
        /*0834*/ 	.short	0x0100
        /*0836*/ 	.byte	0x06
	.zero		1


	//   ....[12]....
        /*0838*/ 	.word	0x000005f0
        /*083c*/ 	.word	0x000000ff
        /*0840*/ 	.word	0x00016878
        /*0844*/ 	.short	0x0100
        /*0846*/ 	.byte	0x06
	.zero		1


	//   ....[13]....
        /*0848*/ 	.word	0x00000600
        /*084c*/ 	.word	0x000000ff
        /*0850*/ 	.word	0x00016888
        /*0854*/ 	.short	0x0100
        /*0856*/ 	.byte	0x06
	.zero		1


	//   ....[14]....
        /*0858*/ 	.word	0x00000730
        /*085c*/ 	.word	0x000000ff
        /*0860*/ 	.word	0x00016890
        /*0864*/ 	.short	0x0100
        /*0866*/ 	.byte	0x08
	.zero		1


	//   ....[15]....
        /*0868*/ 	.word	0x00000740
        /*086c*/ 	.word	0x000000ff
        /*0870*/ 	.word	0x000168a0
        /*0874*/ 	.short	0x0100
        /*0876*/ 	.byte	0x08
	.zero		1


	//   ....[16]....
        /*0878*/ 	.word	0x00000750
        /*087c*/ 	.word	0x000000ff
        /*0880*/ 	.word	0x00016898
        /*0884*/ 	.short	0x0100
        /*0886*/ 	.byte	0x08
	.zero		1


	//   ....[17]....
        /*0888*/ 	.word	0x00000760
        /*088c*/ 	.word	0x000000ff
        /*0890*/ 	.word	0x000168a8
        /*0894*/ 	.short	0x0100
        /*0896*/ 	.byte	0x08
	.zero		1


	//   ....[18]....
        /*0898*/ 	.word	0x00000890
        /*089c*/ 	.word	0x000000ff
        /*08a0*/ 	.word	0x000168b0
        /*08a4*/ 	.short	0x0100
        /*08a6*/ 	.byte	0x08
	.zero		1


	//   ....[19]....
        /*08a8*/ 	.word	0x000008a0
        /*08ac*/ 	.word	0x000000ff
        /*08b0*/ 	.word	0x000168c0
        /*08b4*/ 	.short	0x0100
        /*08b6*/ 	.byte	0x08
	.zero		1


	//   ....[20]....
        /*08b8*/ 	.word	0x000008b0
        /*08bc*/ 	.word	0x000000ff
        /*08c0*/ 	.word	0x000168b8
        /*08c4*/ 	.short	0x0100
        /*08c6*/ 	.byte	0x08
	.zero		1


	//   ....[21]....
        /*08c8*/ 	.word	0x000008c0
        /*08cc*/ 	.word	0x000000ff
        /*08d0*/ 	.word	0x000168c8
        /*08d4*/ 	.short	0x0100
        /*08d6*/ 	.byte	0x08
	.zero		1


	//   ....[22]....
        /*08d8*/ 	.word	0x00001a10
        /*08dc*/ 	.word	0x000000ff
        /*08e0*/ 	.word	0x00016800
        /*08e4*/ 	.short	0x010a
        /*08e6*/ 	.byte	0x26
	.zero		1


	//   ....[23]....
        /*08e8*/ 	.word	0x00001a90
        /*08ec*/ 	.word	0x00000003
        /*08f0*/ 	.word	0x00016830
        /*08f4*/ 	.short	0x010a
        /*08f6*/ 	.byte	0x3f
	.zero		1


	//   ....[24]....
        /*08f8*/ 	.word	0x00001af0
        /*08fc*/ 	.word	0x00000003
        /*0900*/ 	.word	0x00016830
        /*0904*/ 	.short	0x010a
        /*0906*/ 	.byte	0x3f
	.zero		1


	//   ....[25]....
        /*0908*/ 	.word	0x00001ee0
        /*090c*/ 	.word	0x00000003
        /*0910*/ 	.word	0x00000000
        /*0914*/ 	.short	0x0101
        /*0916*/ 	.byte	0x3f
	.zero		1


	//   ....[26]....
        /*0918*/ 	.word	0x00003bf0
        /*091c*/ 	.word	0x000000ff
        /*0920*/ 	.word	0x00016830
        /*0924*/ 	.short	0x010a
        /*0926*/ 	.byte	0x0a
	.zero		1


	//   ....[27]....
        /*0928*/ 	.word	0x00003c30
        /*092c*/ 	.word	0x000000ff
        /*0930*/ 	.word	0x00016830
        /*0934*/ 	.short	0x010a
        /*0936*/ 	.byte	0x0a
	.zero		1


	//   ....[28]....
        /*0938*/ 	.word	0x00003e50
        /*093c*/ 	.word	0x000000ff
        /*0940*/ 	.word	0x00016850
        /*0944*/ 	.short	0x010a
        /*0946*/ 	.byte	0x0a
	.zero		1


	//   ....[29]....
        /*0948*/ 	.word	0x00003e90
        /*094c*/ 	.word	0x000000ff
        /*0950*/ 	.word	0x00016850
        /*0954*/ 	.short	0x010a
        /*0956*/ 	.byte	0x0a
	.zero		1


	//   ....[30]....
        /*0958*/ 	.word	0x00005760
        /*095c*/ 	.word	0x0000002c
        /*0960*/ 	.word	0x00000000
        /*0964*/ 	.short	0x0101
        /*0966*/ 	.byte	0x3f
	.zero		1


	//   ....[31]....
        /*0968*/ 	.word	0x000057f0
        /*096c*/ 	.word	0x00000030
        /*0970*/ 	.word	0x00000000
        /*0974*/ 	.short	0x0101
        /*0976*/ 	.byte	0x3f
	.zero		1


	//   ....[32]....
        /*0978*/ 	.word	0x00006230
        /*097c*/ 	.word	0x000000ff
        /*0980*/ 	.word	0x00016830
        /*0984*/ 	.short	0x010a
        /*0986*/ 	.byte	0x0a
	.zero		1


	//   ....[33]....
        /*0988*/ 	.word	0x00006270
        /*098c*/ 	.word	0x000000ff
        /*0990*/ 	.word	0x00016830
        /*0994*/ 	.short	0x010a
        /*0996*/ 	.byte	0x0a
	.zero		1


	//   ....[34]....
        /*0998*/ 	.word	0x00006490
        /*099c*/ 	.word	0x000000ff
        /*09a0*/ 	.word	0x00016850
        /*09a4*/ 	.short	0x010a
        /*09a6*/ 	.byte	0x0a
	.zero		1


	//   ....[35]....
        /*09a8*/ 	.word	0x000064d0
        /*09ac*/ 	.word	0x000000ff
        /*09b0*/ 	.word	0x00016850
        /*09b4*/ 	.short	0x010a
        /*09b6*/ 	.byte	0x0a
	.zero		1


	//   ....[36]....
        /*09b8*/ 	.word	0x00007570
        /*09bc*/ 	.word	0x0000002b
        /*09c0*/ 	.word	0x00000000
        /*09c4*/ 	.short	0x0101
        /*09c6*/ 	.byte	0x3f
	.zero		1


	//   ....[37]....
        /*09c8*/ 	.word	0x00007610
        /*09cc*/ 	.word	0x0000002f
        /*09d0*/ 	.word	0x00000000
        /*09d4*/ 	.short	0x0101
        /*09d6*/ 	.byte	0x3f
	.zero		1


	//   ....[38]....
        /*09d8*/ 	.word	0x00007e80
        /*09dc*/ 	.word	0x000000ff
        /*09e0*/ 	.word	0x00016850
        /*09e4*/ 	.short	0x010a
        /*09e6*/ 	.byte	0x05
	.zero		1


	//   ....[39]....
        /*09e8*/ 	.word	0x00007ec0
        /*09ec*/ 	.word	0x000000ff
        /*09f0*/ 	.word	0x00016850
        /*09f4*/ 	.short	0x010a
        /*09f6*/ 	.byte	0x05
	.zero		1


	//   ....[40]....
        /*09f8*/ 	.word	0x000083e0
        /*09fc*/ 	.word	0x00000007
        /*0a00*/ 	.word	0x00000000
        /*0a04*/ 	.short	0x0101
        /*0a06*/ 	.byte	0x3f
	.zero		1


	//   ....[41]....
        /*0a08*/ 	.word	0x00009530
        /*0a0c*/ 	.word	0x00000000
        /*0a10*/ 	.word	0x00000000
        /*0a14*/ 	.short	0x0101
        /*0a16*/ 	.byte	0x3f
	.zero		1


	//   ....[42]....
        /*0a18*/ 	.word	0x00009970
        /*0a1c*/ 	.word	0x0000000a
        /*0a20*/ 	.word	0x00000000
        /*0a24*/ 	.short	0x0101
        /*0a26*/ 	.byte	0x3f
	.zero		1


	//   ....[43]....
        /*0a28*/ 	.word	0x0000cab0
        /*0a2c*/ 	.word	0x00000000
        /*0a30*/ 	.word	0x00016840
        /*0a34*/ 	.short	0x010a
        /*0a36*/ 	.byte	0x3f
	.zero		1


	//   ....[44]....
        /*0a38*/ 	.word	0x0000db20
        /*0a3c*/ 	.word	0x00000011
        /*0a40*/ 	.word	0x00016800
        /*0a44*/ 	.short	0x0107
        /*0a46*/ 	.byte	0x3f
	.zero		1


	//   ....[45]....
        /*0a48*/ 	.word	0x0000dc10
        /*0a4c*/ 	.word	0x00000011
        /*0a50*/ 	.word	0x00016800
        /*0a54*/ 	.short	0x0101
        /*0a56*/ 	.byte	0x3f
	.zero		1


	//   ....[46]....
        /*0a58*/ 	.word	0x0000dc30
        /*0a5c*/ 	.word	0x00000011
        /*0a60*/ 	.word	0x00016820
        /*0a64*/ 	.short	0x010a
        /*0a66*/ 	.byte	0x3f
	.zero		1


	//   ....[47]....
        /*0a68*/ 	.word	0x0000dfc0
        /*0a6c*/ 	.word	0x00000004
        /*0a70*/ 	.word	0x00016840
        /*0a74*/ 	.short	0x010a
        /*0a76*/ 	.byte	0x3f
	.zero		1


	//   ....[48]....
        /*0a78*/ 	.word	0x0000e240
        /*0a7c*/ 	.word	0x00000003
        /*0a80*/ 	.word	0x00000060
        /*0a84*/ 	.short	0x010a
        /*0a86*/ 	.byte	0x3f
	.zero		1


	//   ....[49]....
        /*0a88*/ 	.word	0x0000e790
        /*0a8c*/ 	.word	0x00000002
        /*0a90*/ 	.word	0x00016840
        /*0a94*/ 	.short	0x010a
        /*0a96*/ 	.byte	0x3f
	.zero		1


	//   ....[50]....
        /*0a98*/ 	.word	0x0000ea10
        /*0a9c*/ 	.word	0x0000000a
        /*0aa0*/ 	.word	0x00000060
        /*0aa4*/ 	.short	0x010a
        /*0aa6*/ 	.byte	0x3f
	.zero		1


	//   ....[51]....
        /*0aa8*/ 	.word	0x0000eea0
        /*0aac*/ 	.word	0x00000002
        /*0ab0*/ 	.word	0x00016840
        /*0ab4*/ 	.short	0x010a
        /*0ab6*/ 	.byte	0x3f
	.zero		1


	//   ....[52]....
        /*0ab8*/ 	.word	0x0000f130
        /*0abc*/ 	.word	0x00000007
        /*0ac0*/ 	.word	0x00000060
        /*0ac4*/ 	.short	0x010a
        /*0ac6*/ 	.byte	0x3f
	.zero		1


	//   ....[53]....
        /*0ac8*/ 	.word	0x0000f580
        /*0acc*/ 	.word	0x00000003
        /*0ad0*/ 	.word	0x00016860
        /*0ad4*/ 	.short	0x010a
        /*0ad6*/ 	.byte	0x3f
	.zero		1


	//   ....[54]....
        /*0ad8*/ 	.word	0x000108f0
        /*0adc*/ 	.word	0x00000009
        /*0ae0*/ 	.word	0x00016820
        /*0ae4*/ 	.short	0x010a
        /*0ae6*/ 	.byte	0x3f
	.zero		1


	//   ....[55]....
        /*0ae8*/ 	.word	0x00010a90
        /*0aec*/ 	.word	0x00000007
        /*0af0*/ 	.word	0x00000000
        /*0af4*/ 	.short	0x010a
        /*0af6*/ 	.byte	0x3f
	.zero		1


	//   ....[56]....
        /*0af8*/ 	.word	0x00010b00
        /*0afc*/ 	.word	0x00000003
        /*0b00*/ 	.word	0x00000000
        /*0b04*/ 	.short	0x010a
        /*0b06*/ 	.byte	0x3f
	.zero		1


	//   ....[57]....
        /*0b08*/ 	.word	0x00010b60
        /*0b0c*/ 	.word	0x00000005
        /*0b10*/ 	.word	0x00000000
        /*0b14*/ 	.short	0x010a
        /*0b16*/ 	.byte	0x3f
	.zero		1


	//   ....[58]....
        /*0b18*/ 	.word	0x00010b90
        /*0b1c*/ 	.word	0x00000003
        /*0b20*/ 	.word	0x00000000
        /*0b24*/ 	.short	0x010a
        /*0b26*/ 	.byte	0x3f
	.zero		1


	//   ....[59]....
        /*0b28*/ 	.word	0x00010c00
        /*0b2c*/ 	.word	0x00000003
        /*0b30*/ 	.word	0x00016800
        /*0b34*/ 	.short	0x010a
        /*0b36*/ 	.byte	0x3f
	.zero		1


	//   ....[60]....
        /*0b38*/ 	.word	0x00010c50
        /*0b3c*/ 	.word	0x00000003
        /*0b40*/ 	.word	0x00016830
        /*0b44*/ 	.short	0x010a
        /*0b46*/ 	.byte	0x3f
	.zero		1


	//   ....[61]....
        /*0b48*/ 	.word	0x00010cb0
        /*0b4c*/ 	.word	0x0000000b
        /*0b50*/ 	.word	0x00016830
        /*0b54*/ 	.short	0x010a
        /*0b56*/ 	.byte	0x3f
	.zero		1


	//   ....[62]....
        /*0b58*/ 	.word	0x00010d10
        /*0b5c*/ 	.word	0x00000002
        /*0b60*/ 	.word	0x00016850
        /*0b64*/ 	.short	0x010a
        /*0b66*/ 	.byte	0x3f
	.zero		1


	//   ....[63]....
        /*0b68*/ 	.word	0x00010d70
        /*0b6c*/ 	.word	0x00000007
        /*0b70*/ 	.word	0x00016830
        /*0b74*/ 	.short	0x010a
        /*0b76*/ 	.byte	0x3f
	.zero		1


	//   ....[64]....
        /*0b78*/ 	.word	0x00010dd0
        /*0b7c*/ 	.word	0x00000002
        /*0b80*/ 	.word	0x00016850
        /*0b84*/ 	.short	0x010a
        /*0b86*/ 	.byte	0x3f
	.zero		1


	//   ....[65]....
        /*0b88*/ 	.word	0x00010e30
        /*0b8c*/ 	.word	0x00000006
        /*0b90*/ 	.word	0x00016850
        /*0b94*/ 	.short	0x010a
        /*0b96*/ 	.byte	0x3f
	.zero		1


	//   ....[66]....
        /*0b98*/ 	.word	0x00010fd0
        /*0b9c*/ 	.word	0x00000000
        /*0ba0*/ 	.word	0x00016840
        /*0ba4*/ 	.short	0x010a
        /*0ba6*/ 	.byte	0x3f
	.zero		1


	//   ....[67]....
        /*0ba8*/ 	.word	0x00011fc0
        /*0bac*/ 	.word	0x00000011
        /*0bb0*/ 	.word	0x00016820
        /*0bb4*/ 	.short	0x010a
        /*0bb6*/ 	.byte	0x3f
	.zero		1


	//   ....[68]....
        /*0bb8*/ 	.word	0x00012010
        /*0bbc*/ 	.word	0x00000004
        /*0bc0*/ 	.word	0x00016840
        /*0bc4*/ 	.short	0x010a
        /*0bc6*/ 	.byte	0x3f
	.zero		1


	//   ....[69]....
        /*0bc8*/ 	.word	0x00012060
        /*0bcc*/ 	.word	0x00000003
        /*0bd0*/ 	.word	0x00000060
        /*0bd4*/ 	.short	0x010a
        /*0bd6*/ 	.byte	0x3f
	.zero		1


	//   ....[70]....
        /*0bd8*/ 	.word	0x000120b0
        /*0bdc*/ 	.word	0x00000002
        /*0be0*/ 	.word	0x00016840
        /*0be4*/ 	.short	0x010a
        /*0be6*/ 	.byte	0x3f
	.zero		1


	//   ....[71]....
        /*0be8*/ 	.word	0x00012100
        /*0bec*/ 	.word	0x0000000a
        /*0bf0*/ 	.word	0x00000060
        /*0bf4*/ 	.short	0x010a
        /*0bf6*/ 	.byte	0x3f
	.zero		1


	//   ....[72]....
        /*0bf8*/ 	.word	0x00012150
        /*0bfc*/ 	.word	0x00000002
        /*0c00*/ 	.word	0x00016840
        /*0c04*/ 	.short	0x010a
        /*0c06*/ 	.byte	0x3f
	.zero		1


	//   ....[73]....
        /*0c08*/ 	.word	0x000121a0
        /*0c0c*/ 	.word	0x00000007
        /*0c10*/ 	.word	0x00000060
        /*0c14*/ 	.short	0x010a
        /*0c16*/ 	.byte	0x3f
	.zero		1


	//   ....[74]....
        /*0c18*/ 	.word	0x000121f0
        /*0c1c*/ 	.word	0x00000003
        /*0c20*/ 	.word	0x00016860
        /*0c24*/ 	.short	0x010a
        /*0c26*/ 	.byte	0x3f
	.zero		1


	//   ....[75]....
        /*0c28*/ 	.word	0x00012c10
        /*0c2c*/ 	.word	0x00000009
        /*0c30*/ 	.word	0x00016820
        /*0c34*/ 	.short	0x010a
        /*0c36*/ 	.byte	0x3f
	.zero		1


	//   ....[76]....
        /*0c38*/ 	.word	0x00012db0
        /*0c3c*/ 	.word	0x00000007
        /*0c40*/ 	.word	0x00000000
        /*0c44*/ 	.short	0x010a
        /*0c46*/ 	.byte	0x3f
	.zero		1


	//   ....[77]....
        /*0c48*/ 	.word	0x00012e00
        /*0c4c*/ 	.word	0x00000003
        /*0c50*/ 	.word	0x00000000
        /*0c54*/ 	.short	0x010a
        /*0c56*/ 	.byte	0x3f
	.zero		1


	//   ....[78]....
        /*0c58*/ 	.word	0x00012e50
        /*0c5c*/ 	.word	0x00000005
        /*0c60*/ 	.word	0x00000000
        /*0c64*/ 	.short	0x010a
        /*0c66*/ 	.byte	0x3f
	.zero		1


	//----- nvinfo : EIATTR_NUM_MBARRIERS
	.align		4
.L_295:
        /*0c68*/ 	.byte	0x03, 0x38
        /*0c6a*/ 	.short	0x0016


	//----- nvinfo : EIATTR_EXIT_INSTR_OFFSETS
	.align		4
        /*0c6c*/ 	.byte	0x04, 0x1c
        /*0c6e*/ 	.short	(.L_297 - .L_296)


	//   ....[0]....
.L_296:
        /*0c70*/ 	.word	0x00000a70


	//   ....[1]....
        /*0c74*/ 	.word	0x0000a910


	//   ....[2]....
        /*0c78*/ 	.word	0x00010be0


	//----- nvinfo : EIATTR_MAX_THREADS
	.align		4
.L_297:
        /*0c7c*/ 	.byte	0x04, 0x05
        /*0c7e*/ 	.short	(.L_299 - .L_298)
.L_298:
        /*0c80*/ 	.word	0x00000200
        /*0c84*/ 	.word	0x00000001
        /*0c88*/ 	.word	0x00000001


	//----- nvinfo : EIATTR_CRS_STACK_SIZE
	.align		4
.L_299:
        /*0c8c*/ 	.byte	0x04, 0x1e
        /*0c8e*/ 	.short	(.L_301 - .L_300)
.L_300:
        /*0c90*/ 	.word	0x00000000


	//----- nvinfo : EIATTR_CBANK_PARAM_SIZE
	.align		4
.L_301:
        /*0c94*/ 	.byte	0x03, 0x19
        /*0c96*/ 	.short	0x0af0


	//----- nvinfo : EIATTR_PARAM_CBANK
	.align		4
        /*0c98*/ 	.byte	0x04, 0x0a
        /*0c9a*/ 	.short	(.L_303 - .L_302)
	.align		4
.L_302:
        /*0c9c*/ 	.word	index@(.nv.constant0._ZN7cutlass13device_kernelIN5flash11enable_sm90INS1_16FlashAttnFwdSm90INS1_25CollectiveMainloopFwdSm90ILi2EN4cute5tupleIJNS5_1CILi1EEES8_S8_EEENS6_IJNS7_ILi192EEENS7_ILi128EEENS7_ILi64EEEEEELi64ENS_6half_tEfNS_4arch4Sm90ELb1ELb0ELb0ELb1ELb0ELb0ELb0ELb1ELb1ELb1ELb1ELb0EEENS1_21CollectiveEpilogueFwdINS6_IJSA_SC_SB_EEES9_SE_SG_Li384ELb1ELb1ELb1ELb0EEENS1_36VarlenDynamicPersistentTileSchedulerILi192ELi128ELi384ELi128ELb1ELb1ELb1ELb1ELb1ELb1EEEEEEEEEvNT_6ParamsE)
        /*0ca0*/ 	.short	0x0210
        /*0ca2*/ 	.short	0x0af0


	//----- nvinfo : EIATTR_SW_WAR
	.align		4
.L_303:
        /*0ca4*/ 	.byte	0x04, 0x36
        /*0ca6*/ 	.short	(.L_305 - .L_304)
.L_304:
        /*0ca8*/ 	.word	0x00000008
.L_305:


//--------------------- .nv.info._ZN7cutlass13device_kernelIN5flash11enable_sm90INS1_16FlashAttnFwdSm90INS1_25CollectiveMainloopFwdSm90ILi2EN4cute5tupleIJNS5_1CILi1EEES8_S8_EEENS6_IJNS7_ILi192EEENS7_ILi128EEENS7_ILi64EEEEEELi64ENS_6half_tEfNS_4arch4Sm90ELb1ELb0ELb0ELb1ELb0ELb1ELb0ELb1ELb1ELb1ELb1ELb0EEENS1_21CollectiveEpilogueFwdINS6_IJSA_SC_SB_EEES9_SE_SG_Li384ELb1ELb1ELb1ELb0EEENS1_36VarlenDynamicPersistentTileSchedulerILi192ELi128ELi384ELi128ELb1ELb1ELb1ELb1ELb1ELb1EEEEEEEEEvNT_6ParamsE --------------------------
	.section	.nv.info._ZN7cutlass13device_kernelIN5flash11enable_sm90INS1_16FlashAttnFwdSm90INS1_25CollectiveMainloopFwdSm90ILi2EN4cute5tupleIJNS5_1CILi1EEES8_S8_EEENS6_IJNS7_ILi192EEENS7_ILi128EEENS7_ILi64EEEEEELi64ENS_6half_tEfNS_4arch4Sm90ELb1ELb0ELb0ELb1ELb0ELb1ELb0ELb1ELb1ELb1ELb1ELb0EEENS1_21CollectiveEpilogueFwdINS6_IJSA_SC_SB_EEES9_SE_SG_Li384ELb1ELb1ELb1ELb0EEENS1_36VarlenDynamicPersistentTileSchedulerILi192ELi128ELi384ELi128ELb1ELb1ELb1ELb1ELb1ELb1EEEEEEEEEvNT_6ParamsE,"",@"SHT_CUDA_INFO"
	.sectionflags	@""
	.align	4


	//----- nvinfo : EIATTR_CUDA_API_VERSION
	.align		4
        /*0000*/ 	.byte	0x04, 0x37
        /*0002*/ 	.short	(.L_307 - .L_306)
.L_306:
        /*0004*/ 	.word	0x00000082


	//----- nvinfo : EIATTR_KPARAM_INFO
	.align		4
.L_307:
        /*0008*/ 	.byte	0x04, 0x17
        /*000a*/ 	.short	(.L_309 - .L_308)
.L_308:
        /*000c*/ 	.word	0x00000000
        /*0010*/ 	.short	0x0000
        /*0012*/ 	.short	0x0070
        /*0014*/ 	.byte	0x00, 0xf0, 0x01, 0x2a


	//----- nvinfo : EIATTR_SPARSE_MMA_MASK
	.align		4
.L_309:
        /*0018*/ 	.byte	0x03, 0x50
        /*001a*/ 	.short	0x0000


	//----- nvinfo : EIATTR_MAXREG_COUNT
	.align		4
        /*001c*/ 	.byte	0x03, 0x1b
        /*001e*/ 	.short	0x0080


	//----- nvinfo : EIATTR_NUM_BARRIERS
	.align		4
        /*0020*/ 	.byte	0x02, 0x4c
        /*0022*/ 	.byte	0x10
	.zero		1


	//----- nvinfo : EIATTR_EXTERNS
	.align		4
        /*0024*/ 	.byte	0x04, 0x0f
        /*0026*/ 	.short	(.L_311 - .L_310)


	//   ....[0]....
	.align		4
.L_310:
        /*0028*/ 	.word	index@(__assertfail)


	//----- nvinfo : EIATTR_ANNOTATIONS
	.align		4
.L_311:
        /*002c*/ 	.byte	0x04, 0x55
        /*002e*/ 	.short	(.L_313 - .L_312)


	//   ....[0]....
.L_312:
        /* <DEDUP_REMOVED lines=80> */


	//----- nvinfo : EIATTR_MERCURY_ISA_VERSION
	.align		4
.L_313:
        /*0520*/ 	.byte	0x03, 0x5f
        /*0522*/ 	.short	0x0101


	//----- nvinfo : EIATTR_UNUSED_LOAD_BYTE_OFFSET
	.align		4
        /*0524*/ 	.byte	0x04, 0x44
        /*0526*/ 	.short	(.L_315 - .L_314)


	//   ....[0]....
.L_314:
        /*0528*/ 	.word	0x00000ad0
        /*052c*/ 	.word	0x0000fff0


	//   ....[1]....
        /*0530*/ 	.word	0x00010320
        /*0534*/ 	.word	0x0000fff0


	//----- nvinfo : EIATTR_INT_WARP_WIDE_INSTR_OFFSETS
	.align		4
.L_315:
        /*0538*/ 	.byte	0x04, 0x31
        /*053a*/ 	.short	(.L_317 - .L_316)


	//   ....[0]....
.L_316:
        /*053c*/ 	.word	0x00000180


	//   ....[1]....
        /*0540*/ 	.word	0x00000220


	//   ....[2]....
        /*0544*/ 	.word	0x00000290


	//   ....[3]....
        /*0548*/ 	.word	0x000152a0


	//   ....[4]....
        /*054c*/ 	.word	0x00015330


	//   ....[5]....
        /*0550*/ 	.word	0x00018430


	//   ....[6]....
        /*0554*/ 	.word	0x000184c0


	//----- nvinfo : EIATTR_COOP_GROUP_MASK_REGIDS
	.align		4
.L_317:
        /*0558*/ 	.byte	0x04, 0x29
        /*055a*/ 	.short	(.L_319 - .L_318)


	//   ....[0]....
.L_318:
        /*055c*/ 	.word	0xffffffff


	//   ....[1]....
        /*0560*/ 	.word	0xffffffff


	//   ....[2]....
        /*0564*/ 	.word	0xffffffff


	//   ....[3]....
        /*0568*/ 	.word	0xffffffff


	//   ....[4]....
        /*056c*/ 	.word	0xffffffff


	//   ....[5]....
        /*0570*/ 	.word	0xffffffff


	//   ....[6]....
        /*0574*/ 	.word	0xffffffff


	//   ....[7]....
        /*0578*/ 	.word	0xffffffff


	//   ....[8]....
        /*057c*/ 	.word	0xffffffff


	//   ....[9]....
        /*0580*/ 	.word	0xffffffff


	//   ....[10]....
        /*0584*/ 	.word	0xffffffff


	//   ....[11]....
        /*0588*/ 	.word	0xffffffff


	//   ....[12]....
        /*058c*/ 	.word	0xffffffff


	//   ....[13]....
        /*0590*/ 	.word	0xffffffff


	//   ....[14]....
        /*0594*/ 	.word	0xffffffff


	//   ....[15]....
        /*0598*/ 	.word	0xffffffff


	//   ....[16]....
        /*059c*/ 	.word	0xffffffff


	//   ....[17]....
        /*05a0*/ 	.word	0xffffffff


	//   ....[18]....
        /*05a4*/ 	.word	0xffffffff


	//   ....[19]....
        /*05a8*/ 	.word	0xffffffff


	//   ....[20]....
        /*05ac*/ 	.word	0xffffffff


	//   ....[21]....
        /*05b0*/ 	.word	0xffffffff


	//   ....[22]....
        /*05b4*/ 	.word	0xffffffff


	//   ....[23]....
        /*05b8*/ 	.word	0xffffffff


	//   ....[24]....
        /*05bc*/ 	.word	0xffffffff


	//   ....[25]....
        /*05c0*/ 	.word	0xffffffff


	//   ....[26]....
        /*05c4*/ 	.word	0xffffffff


	//   ....[27]....
        /*05c8*/ 	.word	0xffffffff


	//   ....[28]....
        /*05cc*/ 	.word	0xffffffff


	//   ....[29]....
        /*05d0*/ 	.word	0xffffffff


	//   ....[30]....
        /*05d4*/ 	.word	0xffffffff


	//   ....[31]....
        /*05d8*/ 	.word	0xffffffff


	//   ....[32]....
        /*05dc*/ 	.word	0xffffffff


	//   ....[33]....
        /*05e0*/ 	.word	0xffffffff


	//   ....[34]....
        /*05e4*/ 	.word	0xffffffff


	//   ....[35]....
        /*05e8*/ 	.word	0xffffffff


	//   ....[36]....
        /*05ec*/ 	.word	0xffffffff


	//   ....[37]....
        /*05f0*/ 	.word	0xffffffff


	//   ....[38]....
        /*05f4*/ 	.word	0xffffffff


	//   ....[39]....
        /*05f8*/ 	.word	0xffffffff


	//   ....[40]....
        /*05fc*/ 	.word	0xffffffff


	//   ....[41]....
        /*0600*/ 	.word	0xffffffff


	//   ....[42]....
        /*0604*/ 	.word	0xffffffff


	//   ....[43]....
        /*0608*/ 	.word	0xffffffff


	//   ....[44]....
        /*060c*/ 	.word	0xffffffff


	//   ....[45]....
        /*0610*/ 	.word	0xffffffff


	//   ....[46]....
        /*0614*/ 	.word	0xffffffff


	//   ....[47]....
        /*0618*/ 	.word	0xffffffff


	//   ....[48]....
        /*061c*/ 	.word	0xffffffff


	//   ....[49]....
        /*0620*/ 	.word	0xffffffff


	//   ....[50]....
        /*0624*/ 	.word	0xffffffff


	//   ....[51]....
        /*0628*/ 	.word	0xffffffff


	//   ....[52]....
        /*062c*/ 	.word	0xffffffff


	//   ....[53]....
        /*0630*/ 	.word	0xffffffff


	//   ....[54]....
        /*0634*/ 	.word	0xffffffff


	//   ....[55]....
        /*0638*/ 	.word	0xffffffff


	//   ....[56]....
        /*063c*/ 	.word	0xffffffff


	//   ....[57]....
        /*0640*/ 	.word	0xffffffff


	//   ....[58]....
        /*0644*/ 	.word	0xffffffff


	//   ....[59]....
        /*0648*/ 	.word	0xffffffff


	//   ....[60]....
        /*064c*/ 	.word	0xffffffff


	//   ....[61]....
        /*0650*/ 	.word	0xffffffff


	//   ....[62]....
        /*0654*/ 	.word	0xffffffff


	//   ....[63]....
        /*0658*/ 	.word	0xffffffff


	//   ....[64]....
        /*065c*/ 	.word	0xffffffff


	//   ....[65]....
        /*0660*/ 	.word	0xffffffff


	//   ....[66]....
        /*0664*/ 	.word	0xffffffff


	//   ....[67]....
        /*0668*/ 	.word	0xffffffff


	//   ....[68]....
        /*066c*/ 	.word	0xffffffff


	//   ....[69]....
        /*0670*/ 	.word	0xffffffff


	//   ....[70]....
        /*0674*/ 	.word	0xffffffff


	//   ....[71]....
        /*0678*/ 	.word	0xffffffff


	//   ....[72]....
        /*067c*/ 	.word	0xffffffff


	//   ....[73]....
        /*0680*/ 	.word	0xffffffff


	//   ....[74]....
        /*0684*/ 	.word	0xffffffff


	//   ....[75]....
        /*0688*/ 	.word	0xffffffff


	//   ....[76]....
        /*068c*/ 	.word	0xffffffff


	//   ....[77]....
        /*0690*/ 	.word	0xffffffff


	//   ....[78]....
        /*0694*/ 	.word	0xffffffff


	//   ....[79]....
        /*0698*/ 	.word	0xffffffff


	//   ....[80]....
        /*069c*/ 	.word	0xffffffff


	//   ....[81]....
        /*06a0*/ 	.word	0xffffffff


	//   ....[82]....
        /*06a4*/ 	.word	0xffffffff


	//   ....[83]....
        /*06a8*/ 	.word	0xffffffff


	//   ....[84]....
        /*06ac*/ 	.word	0xffffffff


	//   ....[85]....
        /*06b0*/ 	.word	0xffffffff


	//   ....[86]....
        /*06b4*/ 	.word	0xffffffff


	//   ....[87]....
        /*06b8*/ 	.word	0xffffffff


	//   ....[88]....
        /*06bc*/ 	.word	0xffffffff


	//   ....[89]....
        /*06c0*/ 	.word	0xffffffff


	//   ....[90]....
        /*06c4*/ 	.word	0xffffffff


	//   ....[91]....
        /*06c8*/ 	.word	0xffffffff


	//   ....[92]....
        /*06cc*/ 	.word	0xffffffff


	//   ....[93]....
        /*06d0*/ 	.word	0xffffffff


	//   ....[94]....
        /*06d4*/ 	.word	0xffffffff


	//   ....[95]....
        /*06d8*/ 	.word	0xffffffff


	//   ....[96]....
        /*06dc*/ 	.word	0xffffffff


	//   ....[97]....
        /*06e0*/ 	.word	0xffffffff


	//   ....[98]....
        /*06e4*/ 	.word	0xffffffff


	//   ....[99]....
        /*06e8*/ 	.word	0xffffffff


	//   ....[100]....
        /*06ec*/ 	.word	0xffffffff


	//   ....[101]....
        /*06f0*/ 	.word	0xffffffff


	//   ....[102]....
        /*06f4*/ 	.word	0xffffffff


	//   ....[103]....
        /*06f8*/ 	.word	0xffffffff


	//   ....[104]....
        /*06fc*/ 	.word	0xffffffff


	//   ....[105]....
        /*0700*/ 	.word	0xffffffff


	//   ....[106]....
        /*0704*/ 	.word	0xffffffff


	//   ....[107]....
        /*0708*/ 	.word	0xffffffff


	//   ....[108]....
        /*070c*/ 	.word	0xffffffff


	//   ....[109]....
        /*0710*/ 	.word	0xffffffff


	//   ....[110]....
        /*0714*/ 	.word	0xffffffff


	//   ....[111]....
        /*0718*/ 	.word	0xffffffff


	//   ....[112]....
        /*071c*/ 	.word	0xffffffff


	//   ....[113]....
        /*0720*/ 	.word	0xffffffff


	//   ....[114]....
        /*0724*/ 	.word	0xffffffff


	//   ....[115]....
        /*0728*/ 	.word	0xffffffff


	//   ....[116]....
        /*072c*/ 	.word	0xffffffff


	//   ....[117]....
        /*0730*/ 	.word	0xffffffff


	//   ....[118]....
        /*0734*/ 	.word	0xffffffff


	//   ....[119]....
        /*0738*/ 	.word	0xffffffff


	//   ....[120]....
        /*073c*/ 	.word	0xffffffff


	//   ....[121]....
        /*0740*/ 	.word	0xffffffff


	//   ....[122]....
        /*0744*/ 	.word	0xffffffff


	//   ....[123]....
        /*0748*/ 	.word	0xffffffff


	//   ....[124]....
        /*074c*/ 	.word	0xffffffff


	//   ....[125]....
        /*0750*/ 	.word	0xffffffff


	//   ....[126]....
        /*0754*/ 	.word	0xffffffff


	//   ....[127]....
        /*0758*/ 	.word	0xffffffff


	//   ....[128]....
        /*075c*/ 	.word	0xffffffff


	//   ....[129]....
        /*0760*/ 	.word	0xffffffff


	//   ....[130]....
        /*0764*/ 	.word	0x0500000f


	//   ....[131]....
        /*0768*/ 	.word	0x0500000f


	//   ....[132]....
        /*076c*/ 	.word	0x0500000f


	//   ....[133]....
        /*0770*/ 	.word	0x0500000f


	//   ....[134]....
        /*0774*/ 	.word	0x0500000f


	//   ....[135]....
        /*0778*/ 	.word	0x0500000f


	//   ....[136]....
        /*077c*/ 	.word	0x0500000f


	//   ....[137]....
        /*0780*/ 	.word	0x0500000f


	//   ....[138]....
        /*0784*/ 	.word	0x0500000f


	//   ....[139]....
        /*0788*/ 	.word	0x0500000f


	//   ....[140]....
        /*078c*/ 	.word	0x0500000f


	//   ....[141]....
        /*0790*/ 	.word	0x0500000f


	//   ....[142]....
        /*0794*/ 	.word	0x0500000f


	//   ....[143]....
        /*0798*/ 	.word	0x0500000f


	//   ....[144]....
        /*079c*/ 	.word	0x0500000f


	//   ....[145]....
        /*07a0*/ 	.word	0x0500000f


	//   ....[146]....
        /*07a4*/ 	.word	0x0500000f


	//   ....[147]....
        /*07a8*/ 	.word	0x0500000f


	//   ....[148]....
        /*07ac*/ 	.word	0x0500000f


	//   ....[149]....
        /*07b0*/ 	.word	0x0500000f


	//   ....[150]....
        /*07b4*/ 	.word	0x0500000f


	//   ....[151]....
        /*07b8*/ 	.word	0x0500000f


	//   ....[152]....
        /*07bc*/ 	.word	0x0500000f


	//   ....[153]....
        /*07c0*/ 	.word	0x0500000f


	//   ....[154]....
        /*07c4*/ 	.word	0x0500000f


	//   ....[155]....
        /*07c8*/ 	.word	0x0500000f


	//   ....[156]....
        /*07cc*/ 	.word	0x0500000f


	//   ....[157]....
        /*07d0*/ 	.word	0x0500000f


	//   ....[158]....
        /*07d4*/ 	.word	0x0500000f


	//   ....[159]....
        /*07d8*/ 	.word	0x0500000f


	//   ....[160]....
        /*07dc*/ 	.word	0x0500000f


	//   ....[161]....
        /*07e0*/ 	.word	0x0500000f


	//   ....[162]....
        /*07e4*/ 	.word	0x0500000f


	//   ....[163]....
        /*07e8*/ 	.word	0x0500000f


	//   ....[164]....
        /*07ec*/ 	.word	0x0500000f


	//   ....[165]....
        /*07f0*/ 	.word	0x0500000f


	//   ....[166]....
        /*07f4*/ 	.word	0x0500000f


	//   ....[167]....
        /*07f8*/ 	.word	0x0500000f


	//   ....[168]....
        /*07fc*/ 	.word	0x0500000f


	//   ....[169]....
        /*0800*/ 	.word	0x0500000f


	//   ....[170]....
        /*0804*/ 	.word	0x0500000f


	//   ....[171]....
        /*0808*/ 	.word	0x0500000f


	//   ....[172]....
        /*080c*/ 	.word	0x0500000f


	//   ....[173]....
        /*0810*/ 	.word	0x0500000f


	//   ....[174]....
        /*0814*/ 	.word	0x0500000f


	//   ....[175]....
        /*0818*/ 	.word	0x0500000f


	//   ....[176]....
        /*081c*/ 	.word	0x0500000f


	//   ....[177]....
        /*0820*/ 	.word	0x0500000f


	//   ....[178]....
        /*0824*/ 	.word	0x0500000f


	//   ....[179]....
        /*0828*/ 	.word	0x0500000f


	//   ....[180]....
        /*082c*/ 	.word	0x0500000f


	//   ....[181]....
        /*0830*/ 	.word	0x0500000f


	//   ....[182]....
        /*0834*/ 	.word	0x0500000f


	//   ....[183]....
        /*0838*/ 	.word	0x0500000f


	//   ....[184]....
        /*083c*/ 	.word	0x0500000f


	//   ....[185]....
        /*0840*/ 	.word	0x0500000f


	//   ....[186]....
        /*0844*/ 	.word	0x0500000f


	//   ....[187]....
        /*0848*/ 	.word	0x0500000f


	//   ....[188]....
        /*084c*/ 	.word	0x0500000f


	//   ....[189]....
        /*0850*/ 	.word	0x0500000f


	//   ....[190]....
        /*0854*/ 	.word	0x0500000f


	//   ....[191]....
        /*0858*/ 	.word	0x0500000f


	//   ....[192]....
        /*085c*/ 	.word	0x0500000f


	//   ....[193]....
        /*0860*/ 	.word	0x0500000f


	//   ....[194]....
        /*0864*/ 	.word	0x0500000f


	//   ....[195]....
        /*0868*/ 	.word	0x0500000f


	//   ....[196]....
        /*086c*/ 	.word	0x0500000f


	//   ....[197]....
        /*0870*/ 	.word	0x0500000f


	//   ....[198]....
        /*0874*/ 	.word	0x0500000f


	//   ....[199]....
        /*0878*/ 	.word	0x0500000f


	//   ....[200]....
        /*087c*/ 	.word	0x0500000f


	//   ....[201]....
        /*0880*/ 	.word	0x0500000f


	//   ....[202]....
        /*0884*/ 	.word	0x0500000f


	//   ....[203]....
        /*0888*/ 	.word	0x0500000f


	//   ....[204]....
        /*088c*/ 	.word	0x0500000f


	//   ....[205]....
        /*0890*/ 	.word	0x0500000f


	//   ....[206]....
        /*0894*/ 	.word	0x0500000f


	//   ....[207]....
        /*0898*/ 	.word	0x0500000f


	//   ....[208]....
        /*089c*/ 	.word	0x0500000f


	//   ....[209]....
        /*08a0*/ 	.word	0x0500000f


	//   ....[210]....
        /*08a4*/ 	.word	0x0500000f


	//   ....[211]....
        /*08a8*/ 	.word	0x0500000f


	//----- nvinfo : EIATTR_COOP_GROUP_INSTR_OFFSETS
	.align		4
.L_319:
        /*08ac*/ 	.byte	0x04, 0x28
        /*08ae*/ 	.short	(.L_321 - .L_320)


	//   ....[0]....
.L_320:
        /*08b0*/ 	.word	0x00000060


	//   ....[1]....
        /*08b4*/ 	.word	0x00000190


	//   ....[2]....
        /*08b8*/ 	.word	0x00000240


	//   ....[3]....
        /*08bc*/ 	.word	0x00000400


	//   ....[4]....
        /*08c0*/ 	.word	0x00000560


	//   ....[5]....
        /*08c4*/ 	.word	0x00000680


	//   ....[6]....
        /*08c8*/ 	.word	0x000007e0


	//   ....[7]....
        /*08cc*/ 	.word	0x00005d30


	//   ....[8]....
        /*08d0*/ 	.word	0x000064d0


	//   ....[9]....
        /*08d4*/ 	.word	0x000064e0


	//   ....[10]....
        /*08d8*/ 	.word	0x000064f0


	//   ....[11]....
        /*08dc*/ 	.word	0x00006500


	//   ....[12]....
        /*08e0*/ 	.word	0x00006840


	//   ....[13]....
        /*08e4*/ 	.word	0x00006850


	//   ....[14]....
        /*08e8*/ 	.word	0x00006860


	//   ....[15]....
        /*08ec*/ 	.word	0x00006870


	//   ....[16]....
        /*08f0*/ 	.word	0x00007b50


	//   ....[17]....
        /*08f4*/ 	.word	0x00007b60


	//   ....[18]....
        /*08f8*/ 	.word	0x00007b70


	//   ....[19]....
        /*08fc*/ 	.word	0x00007b80


	//   ....[20]....
        /*0900*/ 	.word	0x00007c80


	//   ....[21]....
        /*0904*/ 	.word	0x00007ca0


	//   ....[22]....
        /*0908*/ 	.word	0x00007d40


	//   ....[23]....
        /*090c*/ 	.word	0x00007d70


	//   ....[24]....
        /*0910*/ 	.word	0x00009350


	//   ....[25]....
        /*0914*/ 	.word	0x000099f0


	//   ....[26]....
        /*0918*/ 	.word	0x00009a00


	//   ....[27]....
        /*091c*/ 	.word	0x00009a20


	//   ....[28]....
        /*0920*/ 	.word	0x0000a2d0


	//   ....[29]....
        /*0924*/ 	.word	0x0000a2f0


	//   ....[30]....
        /*0928*/ 	.word	0x0000b8b0


	//   ....[31]....
        /*092c*/ 	.word	0x0000bf50


	//   ....[32]....
        /*0930*/ 	.word	0x0000bf80


	//   ....[33]....
        /*0934*/ 	.word	0x0000bfa0


	//   ....[34]....
        /*0938*/ 	.word	0x0000c9c0


	//   ....[35]....
        /*093c*/ 	.word	0x0000ca40


	//   ....[36]....
        /*0940*/ 	.word	0x0000e2a0


	//   ....[37]....
        /*0944*/ 	.word	0x0000e2c0


	//   ....[38]....
        /*0948*/ 	.word	0x0000ea10


	//   ....[39]....
        /*094c*/ 	.word	0x0000eaa0


	//   ....[40]....
        /*0950*/ 	.word	0x0000fad0


	//   ....[41]....
        /*0954*/ 	.word	0x0000fdf0


	//   ....[42]....
        /*0958*/ 	.word	0x0000fe80


	//   ....[43]....
        /*095c*/ 	.word	0x0000fe90


	//   ....[44]....
        /*0960*/ 	.word	0x00010bf0


	//   ....[45]....
        /*0964*/ 	.word	0x00010c10


	//   ....[46]....
        /*0968*/ 	.word	0x00010c20


	//   ....[47]....
        /*096c*/ 	.word	0x00010c30


	//   ....[48]....
        /*0970*/ 	.word	0x00011150


	//   ....[49]....
        /*0974*/ 	.word	0x00011190


	//   ....[50]....
        /*0978*/ 	.word	0x000111c0


	//   ....[51]....
        /*097c*/ 	.word	0x000111f0


	//   ....[52]....
        /*0980*/ 	.word	0x00011210


	//   ....[53]....
        /*0984*/ 	.word	0x00011220


	//   ....[54]....
        /*0988*/ 	.word	0x00011260


	//   ....[55]....
        /*098c*/ 	.word	0x00011290


	//   ....[56]....
        /*0990*/ 	.word	0x00011740


	//   ....[57]....
        /*0994*/ 	.word	0x00011750


	//   ....[58]....
        /*0998*/ 	.word	0x000119d0


	//   ....[59]....
        /*099c*/ 	.word	0x000119e0


	//   ....[60]....
        /*09a0*/ 	.word	0x00012470


	//   ....[61]....
        /*09a4*/ 	.word	0x000124a0


	//   ....[62]....
        /*09a8*/ 	.word	0x000124c0


	//   ....[63]....
        /*09ac*/ 	.word	0x000124f0


	//   ....[64]....
        /*09b0*/ 	.word	0x00012520


	//   ....[65]....
        /*09b4*/ 	.word	0x00012530


	//   ....[66]....
        /*09b8*/ 	.word	0x00012560


	//   ....[67]....
        /*09bc*/ 	.word	0x000125a0


	//   ....[68]....
        /*09c0*/ 	.word	0x00012700


	//   ....[69]....
        /*09c4*/ 	.word	0x00012920


	//   ....[70]....
        /*09c8*/ 	.word	0x00012950


	//   ....[71]....
        /*09cc*/ 	.word	0x00012980


	//   ....[72]....
        /*09d0*/ 	.word	0x000129b0


	//   ....[73]....
        /*09d4*/ 	.word	0x000129e0


	//   ....[74]....
        /*09d8*/ 	.word	0x00012a10


	//   ....[75]....
        /*09dc*/ 	.word	0x00012ba0


	//   ....[76]....
        /*09e0*/ 	.word	0x00012bd0


	//   ....[77]....
        /*09e4*/ 	.word	0x00012c00


	//   ....[78]....
        /*09e8*/ 	.word	0x00012c30


	//   ....[79]....
        /*09ec*/ 	.word	0x00012c60


	//   ....[80]....
        /*09f0*/ 	.word	0x00012c90


	//   ....[81]....
        /*09f4*/ 	.word	0x00012d20


	//   ....[82]....
        /*09f8*/ 	.word	0x00012d50


	//   ....[83]....
        /*09fc*/ 	.word	0x00012d60


	//   ....[84]....
        /*0a00*/ 	.word	0x00012da0


	//   ....[85]....
        /*0a04*/ 	.word	0x00014240


	//   ....[86]....
        /*0a08*/ 	.word	0x00015840


	//   ....[87]....
        /*0a0c*/ 	.word	0x000163e0


	//   ....[88]....
        /*0a10*/ 	.word	0x000163f0


	//   ....[89]....
        /*0a14*/ 	.word	0x00016410


	//   ....[90]....
        /*0a18*/ 	.word	0x00016470


	//   ....[91]....
        /*0a1c*/ 	.word	0x00016490


	//   ....[92]....
        /*0a20*/ 	.word	0x00016510


	//   ....[93]....
        /*0a24*/ 	.word	0x00016530


	//   ....[94]....
        /*0a28*/ 	.word	0x000165b0


	//   ....[95]....
        /*0a2c*/ 	.word	0x000165d0


	//   ....[96]....
        /*0a30*/ 	.word	0x00016650


	//   ....[97]....
        /*0a34*/ 	.word	0x00016670


	//   ....[98]....
        /*0a38*/ 	.word	0x000166f0


	//   ....[99]....
        /*0a3c*/ 	.word	0x00016710


	//   ....[100]....
        /*0a40*/ 	.word	0x00016790


	//   ....[101]....
        /*0a44*/ 	.word	0x000167b0


	//   ....[102]....
        /*0a48*/ 	.word	0x000167c0


	//   ....[103]....
        /*0a4c*/ 	.word	0x00016830


	//   ....[104]....
        /*0a50*/ 	.word	0x00016880


	//   ....[105]....
        /*0a54*/ 	.word	0x00016940


	//   ....[106]....
        /*0a58*/ 	.word	0x00016950


	//   ....[107]....
        /*0a5c*/ 	.word	0x000169c0


	//   ....[108]....
        /*0a60*/ 	.word	0x000169d0


	//   ....[109]....
        /*0a64*/ 	.word	0x00016a10


	//   ....[110]....
        /*0a68*/ 	.word	0x00016a30


	//   ....[111]....
        /*0a6c*/ 	.word	0x000189d0


	//   ....[112]....
        /*0a70*/ 	.word	0x00018a00


	//   ....[113]....
        /*0a74*/ 	.word	0x00018a60


	//   ....[114]....
        /*0a78*/ 	.word	0x00018a90


	//   ....[115]....
        /*0a7c*/ 	.word	0x00018ac0


	//   ....[116]....
        /*0a80*/ 	.word	0x00018af0


	//   ....[117]....
        /*0a84*/ 	.word	0x00018b20


	//   ....[118]....
        /*0a88*/ 	.word	0x00018b50


	//   ....[119]....
        /*0a8c*/ 	.word	0x00018cf0


	//   ....[120]....
        /*0a90*/ 	.word	0x00018d20


	//   ....[121]....
        /*0a94*/ 	.word	0x00018d50


	//   ....[122]....
        /*0a98*/ 	.word	0x00018d80


	//   ....[123]....
        /*0a9c*/ 	.word	0x00018db0


	//   ....[124]....
        /*0aa0*/ 	.word	0x00018de0


	//   ....[125]....
        /*0aa4*/ 	.word	0x00018ea0


	//   ....[126]....
        /*0aa8*/ 	.word	0x00018ec0


	//   ....[127]....
        /*0aac*/ 	.word	0x00018ee0


	//   ....[128]....
        /*0ab0*/ 	.word	0x00018f40


	//   ....[129]....
        /*0ab4*/ 	.word	0x00019960


	//   ....[130]....
        /*0ab8*/ 	.word	0x00019dc0


	//   ....[131]....
        /*0abc*/ 	.word	0x00019e70


	//   ....[132]....
        /*0ac0*/ 	.word	0x00019f00


	//   ....[133]....
        /*0ac4*/ 	.word	0x00019f50


	//   ....[134]....
        /*0ac8*/ 	.word	0x00019fa0


	//   ....[135]....
        /*0acc*/ 	.word	0x0001a030


	//   ....[136]....
        /*0ad0*/ 	.word	0x0001a0c0


	//   ....[137]....
        /*0ad4*/ 	.word	0x0001a110


	//   ....[138]....
        /*0ad8*/ 	.word	0x0001a160


	//   ....[139]....
        /*0adc*/ 	.word	0x0001a250


	//   ....[140]....
        /*0ae0*/ 	.word	0x0001a300


	//   ....[141]....
        /*0ae4*/ 	.word	0x0001a350


	//   ....[142]....
        /*0ae8*/ 	.word	0x0001a3a0


	//   ....[143]....
        /*0aec*/ 	.word	0x0001a530


	//   ....[144]....
        /*0af0*/ 	.word	0x0001a6a0


	//   ....[145]....
        /*0af4*/ 	.word	0x0001a710


	//   ....[146]....
        /*0af8*/ 	.word	0x0001a760


	//   ....[147]....
        /*0afc*/ 	.word	0x0001aa30


	//   ....[148]....
        /*0b00*/ 	.word	0x0001aa80


	//   ....[149]....
        /*0b04*/ 	.word	0x0001ab40


	//   ....[150]....
        /*0b08*/ 	.word	0x0001abb0


	//   ....[151]....
        /*0b0c*/ 	.word	0x0001ac10


	//   ....[152]....
        /*0b10*/ 	.word	0x0001acc0


	//   ....[153]....
        /*0b14*/ 	.word	0x0001ad20


	//   ....[154]....
        /*0b18*/ 	.word	0x0001adb0


	//   ....[155]....
        /*0b1c*/ 	.word	0x0001ae30


	//   ....[156]....
        /*0b20*/ 	.word	0x0001ae80


	//   ....[157]....
        /*0b24*/ 	.word	0x0001af10


	//   ....[158]....
        /*0b28*/ 	.word	0x0001afa0


	//   ....[159]....
        /*0b2c*/ 	.word	0x0001b040


	//   ....[160]....
        /*0b30*/ 	.word	0x0001b0e0


	//   ....[161]....
        /*0b34*/ 	.word	0x0001b140


	//   ....[162]....
        /*0b38*/ 	.word	0x0001b1b0


	//   ....[163]....
        /*0b3c*/ 	.word	0x0001b210


	//   ....[164]....
        /*0b40*/ 	.word	0x0001b280


	//   ....[165]....
        /*0b44*/ 	.word	0x0001b340


	//   ....[166]....
        /*0b48*/ 	.word	0x0001b3a0


	//   ....[167]....
        /*0b4c*/ 	.word	0x0001b460


	//   ....[168]....
        /*0b50*/ 	.word	0x0001b740


	//   ....[169]....
        /*0b54*/ 	.word	0x0001b8f0


	//   ....[170]....
        /*0b58*/ 	.word	0x0001b940


	//   ....[171]....
        /*0b5c*/ 	.word	0x0001b9a0


	//   ....[172]....
        /*0b60*/ 	.word	0x0001ba60


	//   ....[173]....
        /*0b64*/ 	.word	0x0001bac0


	//   ....[174]....
        /*0b68*/ 	.word	0x0001bbc0


	//   ....[175]....
        /*0b6c*/ 	.word	0x0001bc20


	//   ....[176]....
        /*0b70*/ 	.word	0x0001bd20


	//   ....[177]....
        /*0b74*/ 	.word	0x0001bd80


	//   ....[178]....
        /*0b78*/ 	.word	0x0001be80


	//   ....[179]....
        /*0b7c*/ 	.word	0x0001bee0


	//   ....[180]....
        /*0b80*/ 	.word	0x0001bfe0


	//   ....[181]....
        /*0b84*/ 	.word	0x0001c040


	//   ....[182]....
        /*0b88*/ 	.word	0x0001c140


	//   ....[183]....
        /*0b8c*/ 	.word	0x0001c1a0


	//   ....[184]....
        /*0b90*/ 	.word	0x0001c250


	//   ....[185]....
        /*0b94*/ 	.word	0x0001c320


	//   ....[186]....
        /*0b98*/ 	.word	0x0001c3f0


	//   ....[187]....
        /*0b9c*/ 	.word	0x0001c450


	//   ....[188]....
        /*0ba0*/ 	.word	0x0001c540


	//   ....[189]....
        /*0ba4*/ 	.word	0x0001c5a0


	//   ....[190]....
        /*0ba8*/ 	.word	0x0001c670


	//   ....[191]....
        /*0bac*/ 	.word	0x0001c6d0


	//   ....[192]....
        /*0bb0*/ 	.word	0x0001c790


	//   ....[193]....
        /*0bb4*/ 	.word	0x0001cab0


	//   ....[194]....
        /*0bb8*/ 	.word	0x0001cb50


	//   ....[195]....
        /*0bbc*/ 	.word	0x0001ccc0


	//   ....[196]....
        /*0bc0*/ 	.word	0x0001cd30


	//   ....[197]....
        /*0bc4*/ 	.word	0x0001cda0


	//   ....[198]....
        /*0bc8*/ 	.word	0x0001ce10


	//   ....[199]....
        /*0bcc*/ 	.word	0x0001ce80


	//   ....[200]....
        /*0bd0*/ 	.word	0x0001cf00


	//   ....[201]....
        /*0bd4*/ 	.word	0x0001cf80


	//   ....[202]....
        /*0bd8*/ 	.word	0x0001d010


	//   ....[203]....
        /*0bdc*/ 	.word	0x0001d080


	//   ....[204]....
        /*0be0*/ 	.word	0x0001d0f0


	//   ....[205]....
        /*0be4*/ 	.word	0x0001d160


	//   ....[206]....
        /*0be8*/ 	.word	0x0001d1e0


	//   ....[207]....
        /*0bec*/ 	.word	0x0001d250


	//   ....[208]....
        /*0bf0*/ 	.word	0x0001d300


	//   ....[209]....
        /*0bf4*/ 	.word	0x0001d350


	//   ....[210]....
        /*0bf8*/ 	.word	0x0001d3e0


	//   ....[211]....
        /*0bfc*/ 	.word	0x0001d510


	//----- nvinfo : EIATTR_REG_RECONFIG
	.align		4
.L_321:
        /*0c00*/ 	.byte	0x01, 0x54
	.zero		2


	//----- nvinfo : EIATTR_SYSCALL_OFFSETS
	.align		4
        /*0c04*/ 	.byte	0x04, 0x46
        /*0c06*/ 	.short	(.L_323 - .L_322)


	//   ....[0]....
.L_322:
        /*0c08*/ 	.word	0x00001b80


	//   ....[1]....
        /*0c0c*/ 	.word	0x00001cd0


	//   ....[2]....
        /*0c10*/ 	.word	0x00005ee0


	//   ....[3]....
        /*0c14*/ 	.word	0x00006200


	//   ....[4]....
        /*0c18*/ 	.word	0x00015490


	//   ....[5]....
        /*0c1c*/ 	.word	0x000155e0


	//   ....[6]....
        /*0c20*/ 	.word	0x000156e0


	//   ....[7]....
        /*0c24*/ 	.word	0x00015f10


	//----- nvinfo : EIATTR_MBARRIER_INSTR_OFFSETS
	.align		4
.L_323:
        /*0c28*/ 	.byte	0x04, 0x39
        /*0c2a*/ 	.short	(.L_325 - .L_324)


	//   ....[0]....
.L_324:
        /*0c2c*/ 	.word	0x000002b0
        /*0c30*/ 	.word	0x000000ff
        /*0c34*/ 	.word	0x00016800
        /*0c38*/ 	.short	0x0100
        /*0c3a*/ 	.byte	0x08
	.zero		1


	//   ....[1]....
        /*0c3c*/ 	.word	0x000002c0
        /*0c40*/ 	.word	0x000000ff
        /*0c44*/ 	.word	0x00016820
        /*0c48*/ 	.short	0x0100
        /*0c4a*/ 	.byte	0x08
	.zero		1


	//   ....[2]....
        /*0c4c*/ 	.word	0x000003b0
        /*0c50*/ 	.word	0x000000ff
        /*0c54*/ 	.word	0x00016830
        /*0c58*/ 	.short	0x0100
        /*0c5a*/ 	.byte	0x08
	.zero		1


	//   ....[3]....
        /*0c5c*/ 	.word	0x000003c0
        /*0c60*/ 	.word	0x000000ff
        /*0c64*/ 	.word	0x00016840
        /*0c68*/ 	.short	0x0100
        /*0c6a*/ 	.byte	0x08
	.zero		1


	//   ....[4]....
        /*0c6c*/ 	.word	0x000003d0
        /*0c70*/ 	.word	0x000000ff
        /*0c74*/ 	.word	0x00016838
        /*0c78*/ 	.short	0x0100
        /*0c7a*/ 	.byte	0x08
	.zero		1


	//   ....[5]....
        /*0c7c*/ 	.word	0x000003e0
        /*0c80*/ 	.word	0x000000ff
        /*0c84*/ 	.word	0x00016848
        /*0c88*/ 	.short	0x0100
        /*0c8a*/ 	.byte	0x08
	.zero		1


	//   ....[6]....
        /*0c8c*/ 	.word	0x00000510
        /*0c90*/ 	.word	0x000000ff
        /*0c94*/ 	.word	0x00016850
        /*0c98*/ 	.short	0x0100
        /*0c9a*/ 	.byte	0x08
	.zero		1


	//   ....[7]....
        /*0c9c*/ 	.word	0x00000520
        /*0ca0*/ 	.word	0x000000ff
        /*0ca4*/ 	.word	0x00016860
        /*0ca8*/ 	.short	0x0100
        /*0caa*/ 	.byte	0x08
	.zero		1


	//   ....[8]....
        /*0cac*/ 	.word	0x00000530
        /*0cb0*/ 	.word	0x000000ff
        /*0cb4*/ 	.word	0x00016858
        /*0cb8*/ 	.short	0x0100
        /*0cba*/ 	.byte	0x08
	.zero		1


	//   ....[9]....
        /*0cbc*/ 	.word	0x00000540
        /*0cc0*/ 	.word	0x000000ff
        /*0cc4*/ 	.word	0x00016868
        /*0cc8*/ 	.short	0x0100
        /*0cca*/ 	.byte	0x08
	.zero		1


	//   ....[10]....
        /*0ccc*/ 	.word	0x00000630
        /*0cd0*/ 	.word	0x000000ff
        /*0cd4*/ 	.word	0x00016870
        /*0cd8*/ 	.short	0x0100
        /*0cda*/ 	.byte	0x06
	.zero		1


	//   ....[11]....
        /*0cdc*/ 	.word	0x00000640
        /*0ce0*/ 	.word	0x000000ff
        /*0ce4*/ 	.word	0x00016880
        /*0ce8*/ 	.short	0x0100
        /*0cea*/ 	.byte	0x06
	.zero		1


	//   ....[12]....
        /*0cec*/ 	.word	0x00000650
        /*0cf0*/ 	.word	0x000000ff
        /*0cf4*/ 	.word	0x00016878
        /*0cf8*/ 	.short	0x0100
        /*0cfa*/ 	.byte	0x06
	.zero		1


	//   ....[13]....
        /*0cfc*/ 	.word	0x00000660
        /*0d00*/ 	.word	0x000000ff
        /*0d04*/ 	.word	0x00016888
        /*0d08*/ 	.short	0x0100
        /*0d0a*/ 	.byte	0x06
	.zero		1


	//   ....[14]....
        /*0d0c*/ 	.word	0x00000790
        /*0d10*/ 	.word	0x000000ff
        /*0d14*/ 	.word	0x00016890
        /*0d18*/ 	.short	0x0100
        /*0d1a*/ 	.byte	0x08
	.zero		1


	//   ....[15]....
        /*0d1c*/ 	.word	0x000007a0
        /*0d20*/ 	.word	0x000000ff
        /*0d24*/ 	.word	0x000168a0
        /*0d28*/ 	.short	0x0100
        /*0d2a*/ 	.byte	0x08
	.zero		1


	//   ....[16]....
        /*0d2c*/ 	.word	0x000007b0
        /*0d30*/ 	.word	0x000000ff
        /*0d34*/ 	.word	0x00016898
        /*0d38*/ 	.short	0x0100
        /*0d3a*/ 	.byte	0x08
	.zero		1


	//   ....[17]....
        /*0d3c*/ 	.word	0x000007c0
        /*0d40*/ 	.word	0x000000ff
        /*0d44*/ 	.word	0x000168a8
        /*0d48*/ 	.short	0x0100
        /*0d4a*/ 	.byte	0x08
	.zero		1


	//   ....[18]....
        /*0d4c*/ 	.word	0x000008f0
        /*0d50*/ 	.word	0x000000ff
        /*0d54*/ 	.word	0x000168b0
        /*0d58*/ 	.short	0x0100
        /*0d5a*/ 	.byte	0x08
	.zero		1


	//   ....[19]....
        /*0d5c*/ 	.word	0x00000900
        /*0d60*/ 	.word	0x000000ff
        /*0d64*/ 	.word	0x000168c0
        /*0d68*/ 	.short	0x0100
        /*0d6a*/ 	.byte	0x08
	.zero		1


	//   ....[20]....
        /*0d6c*/ 	.word	0x00000910
        /*0d70*/ 	.word	0x000000ff
        /*0d74*/ 	.word	0x000168b8
        /*0d78*/ 	.short	0x0100
        /*0d7a*/ 	.byte	0x08
	.zero		1


	//   ....[21]....
        /*0d7c*/ 	.word	0x00000920
        /*0d80*/ 	.word	0x000000ff
        /*0d84*/ 	.word	0x000168c8
        /*0d88*/ 	.short	0x0100
        /*0d8a*/ 	.byte	0x08
	.zero		1


	//   ....[22]....
        /*0d8c*/ 	.word	0x00002e50
        /*0d90*/ 	.word	0x0000004d
        /*0d94*/ 	.word	0x00016890
        /*0d98*/ 	.short	0x010a
        /*0d9a*/ 	.byte	0x3f
	.zero		1


	//   ....[23]....
        /*0d9c*/ 	.word	0x00004050
        /*0da0*/ 	.word	0x0000004d
        /*0da4*/ 	.word	0x00016890
        /*0da8*/ 	.short	0x010a
        /*0daa*/ 	.byte	0x3f
	.zero		1


	//   ....[24]....
        /*0dac*/ 	.word	0x00005140
        /*0db0*/ 	.word	0x0000004d
        /*0db4*/ 	.word	0x00016890
        /*0db8*/ 	.short	0x010a
        /*0dba*/ 	.byte	0x3f
	.zero		1


	//   ....[25]....
        /*0dbc*/ 	.word	0x00005360
        /*0dc0*/ 	.word	0x00000008
        /*0dc4*/ 	.word	0x00000000
        /*0dc8*/ 	.short	0x0101
        /*0dca*/ 	.byte	0x3f
	.zero		1


	//   ....[26]....
        /*0dcc*/ 	.word	0x000053a0
        /*0dd0*/ 	.word	0x0000004d
        /*0dd4*/ 	.word	0x000168b0
        /*0dd8*/ 	.short	0x010a
        /*0dda*/ 	.byte	0x3f
	.zero		1


	//   ....[27]....
        /*0ddc*/ 	.word	0x00005780
        /*0de0*/ 	.word	0x0000004d
        /*0de4*/ 	.word	0x00000000
        /*0de8*/ 	.short	0x0101
        /*0dea*/ 	.byte	0x3f
	.zero		1


	//   ....[28]....
        /*0dec*/ 	.word	0x00005f80
        /*0df0*/ 	.word	0x00000002
        /*0df4*/ 	.word	0x00016800
        /*0df8*/ 	.short	0x010a
        /*0dfa*/ 	.byte	0x3f
	.zero		1


	//   ....[29]....
        /*0dfc*/ 	.word	0x00005fd0
        /*0e00*/ 	.word	0x00000002
        /*0e04*/ 	.word	0x00016800
        /*0e08*/ 	.short	0x010a
        /*0e0a*/ 	.byte	0x3f
	.zero		1


	//   ....[30]....
        /*0e0c*/ 	.word	0x00006ae0
        /*0e10*/ 	.word	0x00000002
        /*0e14*/ 	.word	0x00016800
        /*0e18*/ 	.short	0x010a
        /*0e1a*/ 	.byte	0x3f
	.zero		1


	//   ....[31]....
        /*0e1c*/ 	.word	0x00007fd0
        /*0e20*/ 	.word	0x00000002
        /*0e24*/ 	.word	0x00016800
        /*0e28*/ 	.short	0x010a
        /*0e2a*/ 	.byte	0x3f
	.zero		1


	//   ....[32]....
        /*0e2c*/ 	.word	0x00008ec0
        /*0e30*/ 	.word	0x0000000a
        /*0e34*/ 	.word	0x00016830
        /*0e38*/ 	.short	0x010a
        /*0e3a*/ 	.byte	0x3f
	.zero		1


	//   ....[33]....
        /*0e3c*/ 	.word	0x00008f30
        /*0e40*/ 	.word	0x0000000a
        /*0e44*/ 	.word	0x00016830
        /*0e48*/ 	.short	0x010a
        /*0e4a*/ 	.byte	0x3f
	.zero		1


	//   ....[34]....
        /*0e4c*/ 	.word	0x0000a650
        /*0e50*/ 	.word	0x0000000a
        /*0e54*/ 	.word	0x00000000
        /*0e58*/ 	.short	0x0101
        /*0e5a*/ 	.byte	0x3f
	.zero		1


	//   ....[35]....
        /*0e5c*/ 	.word	0x0000b200
        /*0e60*/ 	.word	0x00000000
        /*0e64*/ 	.word	0x00016830
        /*0e68*/ 	.short	0x010a
        /*0e6a*/ 	.byte	0x3f
	.zero		1


	//   ....[36]....
        /*0e6c*/ 	.word	0x0000b250
        /*0e70*/ 	.word	0x00000000
        /*0e74*/ 	.word	0x00016830
        /*0e78*/ 	.short	0x010a
        /*0e7a*/ 	.byte	0x3f
	.zero		1


	//   ....[37]....
        /*0e7c*/ 	.word	0x0000b5b0
        /*0e80*/ 	.word	0x00000003
        /*0e84*/ 	.word	0x00016850
        /*0e88*/ 	.short	0x010a
        /*0e8a*/ 	.byte	0x3f
	.zero		1


	//   ....[38]....
        /*0e8c*/ 	.word	0x0000b5f0
        /*0e90*/ 	.word	0x00000003
        /*0e94*/ 	.word	0x00016850
        /*0e98*/ 	.short	0x010a
        /*0e9a*/ 	.byte	0x3f
	.zero		1


	//   ....[39]....
        /*0e9c*/ 	.word	0x0000d030
        /*0ea0*/ 	.word	0x0000001a
        /*0ea4*/ 	.word	0x00000000
        /*0ea8*/ 	.short	0x0101
        /*0eaa*/ 	.byte	0x3f
	.zero		1


	//   ....[40]....
        /*0eac*/ 	.word	0x0000d050
        /*0eb0*/ 	.word	0x0000000f
        /*0eb4*/ 	.word	0x00000000
        /*0eb8*/ 	.short	0x0101
        /*0eba*/ 	.byte	0x3f
	.zero		1


	//   ....[41]....
        /*0ebc*/ 	.word	0x0000db00
        /*0ec0*/ 	.word	0x00000000
        /*0ec4*/ 	.word	0x00016830
        /*0ec8*/ 	.short	0x010a
        /*0eca*/ 	.byte	0x3f
	.zero		1


	//   ....[42]....
        /*0ecc*/ 	.word	0x0000db50
        /*0ed0*/ 	.word	0x00000000
        /*0ed4*/ 	.word	0x00016830
        /*0ed8*/ 	.short	0x010a
        /*0eda*/ 	.byte	0x3f
	.zero		1


	//   ....[43]....
        /*0edc*/ 	.word	0x0000deb0
        /*0ee0*/ 	.word	0x00000003
        /*0ee4*/ 	.word	0x00016850
        /*0ee8*/ 	.short	0x010a
        /*0eea*/ 	.byte	0x3f
	.zero		1


	//   ....[44]....
        /*0eec*/ 	.word	0x0000def0
        /*0ef0*/ 	.word	0x00000003
        /*0ef4*/ 	.word	0x00016850
        /*0ef8*/ 	.short	0x010a
        /*0efa*/ 	.byte	0x3f
	.zero		1


	//   ....[45]....
        /*0efc*/ 	.word	0x0000ef10
        /*0f00*/ 	.word	0x0000002e
        /*0f04*/ 	.word	0x00000000
        /*0f08*/ 	.short	0x0101
        /*0f0a*/ 	.byte	0x3f
	.zero		1


	//   ....[46]....
        /*0f0c*/ 	.word	0x0000ef90
        /*0f10*/ 	.word	0x0000002e
        /*0f14*/ 	.word	0x00000000
        /*0f18*/ 	.short	0x0101
        /*0f1a*/ 	.byte	0x3f
	.zero		1


	//   ....[47]....
        /*0f1c*/ 	.word	0x0000f9a0
        /*0f20*/ 	.word	0x0000000d
        /*0f24*/ 	.word	0x00016850
        /*0f28*/ 	.short	0x010a
        /*0f2a*/ 	.byte	0x3f
	.zero		1


	//   ....[48]....
        /*0f2c*/ 	.word	0x0000fa10
        /*0f30*/ 	.word	0x0000000d
        /*0f34*/ 	.word	0x00016850
        /*0f38*/ 	.short	0x010a
        /*0f3a*/ 	.byte	0x3f
	.zero		1


	//   ....[49]....
        /*0f3c*/ 	.word	0x0000fff0
        /*0f40*/ 	.word	0x00000008
        /*0f44*/ 	.word	0x00000000
        /*0f48*/ 	.short	0x0101
        /*0f4a*/ 	.byte	0x3f
	.zero		1


	//   ....[50]....
        /*0f4c*/ 	.word	0x00011120
        /*0f50*/ 	.word	0x00000003
        /*0f54*/ 	.word	0x00000000
        /*0f58*/ 	.short	0x0101
        /*0f5a*/ 	.byte	0x3f
	.zero		1


	//   ....[51]....
        /*0f5c*/ 	.word	0x00011600
        /*0f60*/ 	.word	0x00000008
        /*0f64*/ 	.word	0x00000000
        /*0f68*/ 	.short	0x0101
        /*0f6a*/ 	.byte	0x3f
	.zero		1


	//   ....[52]....
        /*0f6c*/ 	.word	0x00014320
        /*0f70*/ 	.word	0x00000010
        /*0f74*/ 	.word	0x00016820
        /*0f78*/ 	.short	0x010a
        /*0f7a*/ 	.byte	0x3f
	.zero		1


	//   ....[53]....
        /*0f7c*/ 	.word	0x000143e0
        /*0f80*/ 	.word	0x00000006
        /*0f84*/ 	.word	0x000168a0
        /*0f88*/ 	.short	0x010a
        /*0f8a*/ 	.byte	0x3f
	.zero		1


	//   ....[54]....
        /*0f8c*/ 	.word	0x00014620
        /*0f90*/ 	.word	0x00000006
        /*0f94*/ 	.word	0x000168c0
        /*0f98*/ 	.short	0x010a
        /*0f9a*/ 	.byte	0x3f
	.zero		1


	//   ....[55]....
        /*0f9c*/ 	.word	0x000149b0
        /*0fa0*/ 	.word	0x00000006
        /*0fa4*/ 	.word	0x000168a0
        /*0fa8*/ 	.short	0x010a
        /*0faa*/ 	.byte	0x3f
	.zero		1


	//   ....[56]....
        /*0fac*/ 	.word	0x00014bd0
        /*0fb0*/ 	.word	0x00000006
        /*0fb4*/ 	.word	0x000168c0
        /*0fb8*/ 	.short	0x010a
        /*0fba*/ 	.byte	0x3f
	.zero		1


	//   ....[57]....
        /*0fbc*/ 	.word	0x00015a70
        /*0fc0*/ 	.word	0x00000000
        /*0fc4*/ 	.word	0x00016840
        /*0fc8*/ 	.short	0x010a
        /*0fca*/ 	.byte	0x3f
	.zero		1


	//   ....[58]....
        /*0fcc*/ 	.word	0x00016ae0
        /*0fd0*/ 	.word	0x00000010
        /*0fd4*/ 	.word	0x00016800
        /*0fd8*/ 	.short	0x0107
        /*0fda*/ 	.byte	0x3f
	.zero		1


	//   ....[59]....
        /*0fdc*/ 	.word	0x00016bd0
        /*0fe0*/ 	.word	0x00000010
        /*0fe4*/ 	.word	0x00016800
        /*0fe8*/ 	.short	0x0101
        /*0fea*/ 	.byte	0x3f
	.zero		1


	//   ....[60]....
        /*0fec*/ 	.word	0x00016bf0
        /*0ff0*/ 	.word	0x00000010
        /*0ff4*/ 	.word	0x00016820
        /*0ff8*/ 	.short	0x010a
        /*0ffa*/ 	.byte	0x3f
	.zero		1


	//   ....[61]....
        /*0ffc*/ 	.word	0x00016f90
        /*1000*/ 	.word	0x00000002
        /*1004*/ 	.word	0x00016840
        /*1008*/ 	.short	0x010a
        /*100a*/ 	.byte	0x3f
	.zero		1


	//   ....[62]....
        /*100c*/ 	.word	0x00017210
        /*1010*/ 	.word	0x00000003
        /*1014*/ 	.word	0x00000060
        /*1018*/ 	.short	0x010a
        /*101a*/ 	.byte	0x3f
	.zero		1


	//   ....[63]....
        /*101c*/ 	.word	0x00017770
        /*1020*/ 	.word	0x00000002
        /*1024*/ 	.word	0x00016840
        /*1028*/ 	.short	0x010a
        /*102a*/ 	.byte	0x3f
	.zero		1


	//   ....[64]....
        /*102c*/ 	.word	0x000179f0
        /*1030*/ 	.word	0x0000000a
        /*1034*/ 	.word	0x00000060
        /*1038*/ 	.short	0x010a
        /*103a*/ 	.byte	0x3f
	.zero		1


	//   ....[65]....
        /*103c*/ 	.word	0x00017e90
        /*1040*/ 	.word	0x00000002
        /*1044*/ 	.word	0x00016840
        /*1048*/ 	.short	0x010a
        /*104a*/ 	.byte	0x3f
	.zero		1


	//   ....[66]....
        /*104c*/ 	.word	0x00018120
        /*1050*/ 	.word	0x00000003
        /*1054*/ 	.word	0x00000060
        /*1058*/ 	.short	0x010a
        /*105a*/ 	.byte	0x3f
	.zero		1


	//   ....[67]....
        /*105c*/ 	.word	0x00018570
        /*1060*/ 	.word	0x00000003
        /*1064*/ 	.word	0x00016860
        /*1068*/ 	.short	0x010a
        /*106a*/ 	.byte	0x3f
	.zero		1


	//   ....[68]....
        /*106c*/ 	.word	0x000198e0
        /*1070*/ 	.word	0x00000009
        /*1074*/ 	.word	0x00016820
        /*1078*/ 	.short	0x010a
        /*107a*/ 	.byte	0x3f
	.zero		1


	//   ....[69]....
        /*107c*/ 	.word	0x00019a70
        /*1080*/ 	.word	0x00000007
        /*1084*/ 	.word	0x00000000
        /*1088*/ 	.short	0x010a
        /*108a*/ 	.byte	0x3f
	.zero		1


	//   ....[70]....
        /*108c*/ 	.word	0x00019ae0
        /*1090*/ 	.word	0x00000003
        /*1094*/ 	.word	0x00000000
        /*1098*/ 	.short	0x010a
        /*109a*/ 	.byte	0x3f
	.zero		1


	//   ....[71]....
        /*109c*/ 	.word	0x00019b40
        /*10a0*/ 	.word	0x00000005
        /*10a4*/ 	.word	0x00000000
        /*10a8*/ 	.short	0x010a
        /*10aa*/ 	.byte	0x3f
	.zero		1


	//   ....[72]....
        /*10ac*/ 	.word	0x00019b70
        /*10b0*/ 	.word	0x00000003
        /*10b4*/ 	.word	0x00000000
        /*10b8*/ 	.short	0x010a
        /*10ba*/ 	.byte	0x3f
	.zero		1


	//   ....[73]....
        /*10bc*/ 	.word	0x00019bd0
        /*10c0*/ 	.word	0x0000004d
        /*10c4*/ 	.word	0x00016890
        /*10c8*/ 	.short	0x010a
        /*10ca*/ 	.byte	0x3f
	.zero		1


	//   ....[74]....
        /*10cc*/ 	.word	0x00019c20
        /*10d0*/ 	.word	0x0000004d
        /*10d4*/ 	.word	0x00016890
        /*10d8*/ 	.short	0x010a
        /*10da*/ 	.byte	0x3f
	.zero		1


	//   ....[75]....
        /*10dc*/ 	.word	0x00019c70
        /*10e0*/ 	.word	0x0000004d
        /*10e4*/ 	.word	0x00016890
        /*10e8*/ 	.short	0x010a
        /*10ea*/ 	.byte	0x3f
	.zero		1


	//   ....[76]....
        /*10ec*/ 	.word	0x00019cc0
        /*10f0*/ 	.word	0x0000004d
        /*10f4*/ 	.word	0x000168b0
        /*10f8*/ 	.short	0x010a
        /*10fa*/ 	.byte	0x3f
	.zero		1


	//   ....[77]....
        /*10fc*/ 	.word	0x0001a190
        /*1100*/ 	.word	0x00000002
        /*1104*/ 	.word	0x00016800
        /*1108*/ 	.short	0x010a
        /*110a*/ 	.byte	0x3f
	.zero		1


	//   ....[78]....
        /*110c*/ 	.word	0x0001a790
        /*1110*/ 	.word	0x00000002
        /*1114*/ 	.word	0x00016800
        /*1118*/ 	.short	0x010a
        /*111a*/ 	.byte	0x3f
	.zero		1


	//   ....[79]....
        /*111c*/ 	.word	0x0001a7e0
        /*1120*/ 	.word	0x0000000a
        /*1124*/ 	.word	0x00016830
        /*1128*/ 	.short	0x010a
        /*112a*/ 	.byte	0x3f
	.zero		1


	//   ....[80]....
        /*112c*/ 	.word	0x0001a830
        /*1130*/ 	.word	0x00000000
        /*1134*/ 	.word	0x00016830
        /*1138*/ 	.short	0x010a
        /*113a*/ 	.byte	0x3f
	.zero		1


	//   ....[81]....
        /*113c*/ 	.word	0x0001a880
        /*1140*/ 	.word	0x00000003
        /*1144*/ 	.word	0x00016850
        /*1148*/ 	.short	0x010a
        /*114a*/ 	.byte	0x3f
	.zero		1


	//   ....[82]....
        /*114c*/ 	.word	0x0001a8d0
        /*1150*/ 	.word	0x00000000
        /*1154*/ 	.word	0x00016830
        /*1158*/ 	.short	0x010a
        /*115a*/ 	.byte	0x3f
	.zero		1


	//   ....[83]....
        /*115c*/ 	.word	0x0001a920
        /*1160*/ 	.word	0x00000003
        /*1164*/ 	.word	0x00016850
        /*1168*/ 	.short	0x010a
        /*116a*/ 	.byte	0x3f
	.zero		1


	//   ....[84]....
        /*116c*/ 	.word	0x0001a970
        /*1170*/ 	.word	0x0000000d
        /*1174*/ 	.word	0x00016850
        /*1178*/ 	.short	0x010a
        /*117a*/ 	.byte	0x3f
	.zero		1


	//   ....[85]....
        /*117c*/ 	.word	0x0001b520
        /*1180*/ 	.word	0x00000010
        /*1184*/ 	.word	0x00016820
        /*1188*/ 	.short	0x010a
        /*118a*/ 	.byte	0x3f
	.zero		1


	//   ....[86]....
        /*118c*/ 	.word	0x0001b570
        /*1190*/ 	.word	0x00000006
        /*1194*/ 	.word	0x000168a0
        /*1198*/ 	.short	0x010a
        /*119a*/ 	.byte	0x3f
	.zero		1


	//   ....[87]....
        /*119c*/ 	.word	0x0001b5c0
        /*11a0*/ 	.word	0x00000006
        /*11a4*/ 	.word	0x000168c0
        /*11a8*/ 	.short	0x010a
        /*11aa*/ 	.byte	0x3f
	.zero		1


	//   ....[88]....
        /*11ac*/ 	.word	0x0001b610
        /*11b0*/ 	.word	0x00000006
        /*11b4*/ 	.word	0x000168a0
        /*11b8*/ 	.short	0x010a
        /*11ba*/ 	.byte	0x3f
	.zero		1


	//   ....[89]....
        /*11bc*/ 	.word	0x0001b660
        /*11c0*/ 	.word	0x00000006
        /*11c4*/ 	.word	0x000168c0
        /*11c8*/ 	.short	0x010a
        /*11ca*/ 	.byte	0x3f
	.zero		1


	//   ....[90]....
        /*11cc*/ 	.word	0x0001b800
        /*11d0*/ 	.word	0x00000000
        /*11d4*/ 	.word	0x00016840
        /*11d8*/ 	.short	0x010a
        /*11da*/ 	.byte	0x3f
	.zero		1


	//   ....[91]....
        /*11dc*/ 	.word	0x0001c7d0
        /*11e0*/ 	.word	0x00000010
        /*11e4*/ 	.word	0x00016820
        /*11e8*/ 	.short	0x010a
        /*11ea*/ 	.byte	0x3f
	.zero		1


	//   ....[92]....
        /*11ec*/ 	.word	0x0001c820
        /*11f0*/ 	.word	0x00000002
        /*11f4*/ 	.word	0x00016840
        /*11f8*/ 	.short	0x010a
        /*11fa*/ 	.byte	0x3f
	.zero		1


	//   ....[93]....
        /*11fc*/ 	.word	0x0001c870
        /*1200*/ 	.word	0x00000003
        /*1204*/ 	.word	0x00000060
        /*1208*/ 	.short	0x010a
        /*120a*/ 	.byte	0x3f
	.zero		1


	//   ....[94]....
        /*120c*/ 	.word	0x0001c8c0
        /*1210*/ 	.word	0x00000002
        /*1214*/ 	.word	0x00016840
        /*1218*/ 	.short	0x010a
        /*121a*/ 	.byte	0x3f
	.zero		1


	//   ....[95]....
        /*121c*/ 	.word	0x0001c910
        /*1220*/ 	.word	0x0000000a
        /*1224*/ 	.word	0x00000060
        /*1228*/ 	.short	0x010a
        /*122a*/ 	.byte	0x3f
	.zero		1


	//   ....[96]....
        /*122c*/ 	.word	0x0001c960
        /*1230*/ 	.word	0x00000002
        /*1234*/ 	.word	0x00016840
        /*1238*/ 	.short	0x010a
        /*123a*/ 	.byte	0x3f
	.zero		1


	//   ....[97]....
        /*123c*/ 	.word	0x0001c9b0
        /*1240*/ 	.word	0x00000003
        /*1244*/ 	.word	0x00000060
        /*1248*/ 	.short	0x010a
        /*124a*/ 	.byte	0x3f
	.zero		1


	//   ....[98]....
        /*124c*/ 	.word	0x0001ca00
        /*1250*/ 	.word	0x00000003
        /*1254*/ 	.word	0x00016860
        /*1258*/ 	.short	0x010a
        /*125a*/ 	.byte	0x3f
	.zero		1


	//   ....[99]....
        /*125c*/ 	.word	0x0001d430
        /*1260*/ 	.word	0x00000009
        /*1264*/ 	.word	0x00016820
        /*1268*/ 	.short	0x010a
        /*126a*/ 	.byte	0x3f
	.zero		1


	//   ....[100]....
        /*126c*/ 	.word	0x0001d5d0
        /*1270*/ 	.word	0x00000007
        /*1274*/ 	.word	0x00000000
        /*1278*/ 	.short	0x010a
        /*127a*/ 	.byte	0x3f
	.zero		1


	//   ....[101]....
        /*127c*/ 	.word	0x0001d620
        /*1280*/ 	.word	0x00000003
        /*1284*/ 	.word	0x00000000
        /*1288*/ 	.short	0x010a
        /*128a*/ 	.byte	0x3f
	.zero		1


	//   ....[102]....
        /*128c*/ 	.word	0x0001d670
        /*1290*/ 	.word	0x00000005
        /*1294*/ 	.word	0x00000000
        /*1298*/ 	.short	0x010a
        /*129a*/ 	.byte	0x3f
	.zero		1


	//----- nvinfo : EIATTR_NUM_MBARRIERS
	.align		4
.L_325:
        /*129c*/ 	.byte	0x03, 0x38
        /*129e*/ 	.short	0x0016


	//----- nvinfo : EIATTR_EXIT_INSTR_OFFSETS
	.align		4
        /*12a0*/ 	.byte	0x04, 0x1c
        /*12a2*/ 	.short	(.L_327 - .L_326)


	//   ....[0]....
.L_326:
        /*12a4*/ 	.word	0x00019bc0


	//----- nvinfo : EIATTR_MAX_THREADS
	.align		4
.L_327:
        /*12a8*/ 	.byte	0x04, 0x05
        /*12aa*/ 	.short	(.L_329 - .L_328)
.L_328:
        /*12ac*/ 	.word	0x00000200
        /*12b0*/ 	.word	0x00000001
        /*12b4*/ 	.word	0x00000001


	//----- nvinfo : EIATTR_CRS_STACK_SIZE
	.align		4
.L_329:
        /*12b8*/ 	.byte	0x04, 0x1e
        /*12ba*/ 	.short	(.L_331 - .L_330)
.L_330:
        /*12bc*/ 	.word	0x00000000


	//----- nvinfo : EIATTR_CBANK_PARAM_SIZE
	.align		4
.L_331:
        /*12c0*/ 	.byte	0x03, 0x19
        /*12c2*/ 	.short	0x0af0


	//----- nvinfo : EIATTR_PARAM_CBANK
	.align		4
        /*12c4*/ 	.byte	0x04, 0x0a
        /*12c6*/ 	.short	(.L_333 - .L_332)
	.align		4
.L_332:
        /*12c8*/ 	.word	index@(.nv.constant0._ZN7cutlass13device_kernelIN5flash11enable_sm90INS1_16FlashAttnFwdSm90INS1_25CollectiveMainloopFwdSm90ILi2EN4cute5tupleIJNS5_1CILi1EEES8_S8_EEENS6_IJNS7_ILi192EEENS7_ILi128EEENS7_ILi64EEEEEELi64ENS_6half_tEfNS_4arch4Sm90ELb1ELb0ELb0ELb1ELb0ELb1ELb0ELb1ELb1ELb1ELb1ELb0EEENS1_21CollectiveEpilogueFwdINS6_IJSA_SC_SB_EEES9_SE_SG_Li384ELb1ELb1ELb1ELb0EEENS1_36VarlenDynamicPersistentTileSchedulerILi192ELi128ELi384ELi128ELb1ELb1ELb1ELb1ELb1ELb1EEEEEEEEEvNT_6ParamsE)
        /*12cc*/ 	.short	0x0210
        /*12ce*/ 	.short	0x0af0


	//----- nvinfo : EIATTR_SW_WAR
	.align		4
.L_333:
        /*12d0*/ 	.byte	0x04, 0x36
        /*12d2*/ 	.short	(.L_335 - .L_334)
.L_334:
        /*12d4*/ 	.word	0x00000008
.L_335:


//--------------------- .nv.callgraph             --------------------------
	.section	.nv.callgraph,"",@"SHT_CUDA_CALLGRAPH"
	.align	4
	.sectionentsize	8
	.align		4
        /*0000*/ 	.word	0x00000000
	.align		4
        /*0004*/ 	.word	0xffffffff
	.align		4
        /*0008*/ 	.word	index@(_ZN7cutlass13device_kernelIN5flash11enable_sm90INS1_16FlashAttnFwdSm90INS1_25CollectiveMainloopFwdSm90ILi2EN4cute5tupleIJNS5_1CILi1EEES8_S8_EEENS6_IJNS7_ILi192EEESA_NS7_ILi64EEEEEELi64ENS_6half_tEfNS_4arch4Sm90ELb0ELb0ELb0ELb0ELb0ELb0ELb0ELb0ELb1ELb1ELb1ELb0EEENS1_21CollectiveEpilogueFwdINS6_IJSA_SB_SA_EEES9_SD_SF_Li384ELb0ELb1ELb1ELb0EEENS1_19SingleTileSchedulerILb0ELb1ELb1ELi192EEEEEEEEEvNT_6ParamsE)
	.align		4
        /*000c*/ 	.word	index@(__assertfail)
	.align		4
        /*0010*/ 	.word	index@(_ZN7cutlass13device_kernelIN5flash11enable_sm90INS1_16FlashAttnFwdSm90INS1_25CollectiveMainloopFwdSm90ILi2EN4cute5tupleIJNS5_1CILi1EEES8_S8_EEENS6_IJNS7_ILi192EEESA_NS7_ILi64EEEEEELi64ENS_6half_tEfNS_4arch4Sm90ELb0ELb0ELb0ELb1ELb0ELb0ELb0ELb0ELb1ELb1ELb1ELb0EEENS1_21CollectiveEpilogueFwdINS6_IJSA_SB_SA_EEES9_SD_SF_Li384ELb1ELb1ELb1ELb0EEENS1_36VarlenDynamicPersistentTileSchedulerILi192ELi192ELi384ELi128ELb1ELb1ELb1ELb0ELb1ELb1EEEEEEEEEvNT_6ParamsE)
	.align		4
        /*0014*/ 	.word	index@(__assertfail)
	.align		4
        /*0018*/ 	.word	index@(_ZN7cutlass13device_kernelIN5flash11enable_sm90INS1_16FlashAttnFwdSm90INS1_25CollectiveMainloopFwdSm90ILi2EN4cute5tupleIJNS5_1CILi1EEES8_S8_EEENS6_IJNS7_ILi192EEESA_NS7_ILi64EEEEEELi64ENS_6half_tEfNS_4arch4Sm90ELb0ELb0ELb0ELb1ELb0ELb1ELb0ELb0ELb1ELb1ELb1ELb0EEENS1_21CollectiveEpilogueFwdINS6_IJSA_SB_SA_EEES9_SD_SF_Li384ELb1ELb1ELb1ELb0EEENS1_36VarlenDynamicPersistentTileSchedulerILi192ELi192ELi384ELi128ELb1ELb1ELb1ELb0ELb1ELb1EEEEEEEEEvNT_6ParamsE)
	.align		4
        /*001c*/ 	.word	index@(__assertfail)
	.align		4
        /*0020*/ 	.word	index@(_ZN7cutlass13device_kernelIN5flash11enable_sm90INS1_16FlashAttnFwdSm90INS1_25CollectiveMainloopFwdSm90ILi2EN4cute5tupleIJNS5_1CILi1EEES8_S8_EEENS6_IJNS7_ILi192EEENS7_ILi128EEENS7_ILi64EEEEEELi64ENS_6half_tEfNS_4arch4Sm90ELb0ELb1ELb0ELb0ELb0ELb0ELb0ELb1ELb1ELb1ELb1ELb0EEENS1_21CollectiveEpilogueFwdINS6_IJSA_SC_SB_EEES9_SE_SG_Li384ELb0ELb1ELb1ELb0EEENS1_19SingleTileSchedulerILb0ELb1ELb1ELi192EEEEEEEEEvNT_6ParamsE)
	.align		4
        /*0024*/ 	.word	index@(__assertfail)
	.align		4
        /*0028*/ 	.word	index@(_ZN7cutlass13device_kernelIN5flash11enable_sm90INS1_16FlashAttnFwdSm90INS1_25CollectiveMainloopFwdSm90ILi2EN4cute5tupleIJNS5_1CILi1EEES8_S8_EEENS6_IJNS7_ILi192EEENS7_ILi128EEENS7_ILi64EEEEEELi64ENS_6half_tEfNS_4arch4Sm90ELb0ELb1ELb0ELb1ELb0ELb0ELb0ELb1ELb1ELb1ELb1ELb0EEENS1_21CollectiveEpilogueFwdINS6_IJSA_SC_SB_EEES9_SE_SG_Li384ELb1ELb1ELb1ELb0EEENS1_36VarlenDynamicPersistentTileSchedulerILi192ELi128ELi384ELi128ELb1ELb1ELb1ELb1ELb0ELb1EEEEEEEEEvNT_6ParamsE)
	.align		4
        /*002c*/ 	.word	index@(__assertfail)
	.align		4
        /*0030*/ 	.word	index@(_ZN7cutlass13device_kernelIN5flash11enable_sm90INS1_16FlashAttnFwdSm90INS1_25CollectiveMainloopFwdSm90ILi2EN4cute5tupleIJNS5_1CILi1EEES8_S8_EEENS6_IJNS7_ILi192EEENS7_ILi128EEENS7_ILi64EEEEEELi64ENS_6half_tEfNS_4arch4Sm90ELb0ELb1ELb0ELb1ELb0ELb1ELb0ELb1ELb1ELb1ELb1ELb0EEENS1_21CollectiveEpilogueFwdINS6_IJSA_SC_SB_EEES9_SE_SG_Li384ELb1ELb1ELb1ELb0EEENS1_36VarlenDynamicPersistentTileSchedulerILi192ELi128ELi384ELi128ELb1ELb1ELb1ELb1ELb0ELb1EEEEEEEEEvNT_6ParamsE)
	.align		4
        /*0034*/ 	.word	index@(__assertfail)
	.align		4
        /*0038*/ 	.word	index@(_ZN7cutlass13device_kernelIN5flash11enable_sm90INS1_16FlashAttnFwdSm90INS1_25CollectiveMainloopFwdSm90ILi2EN4cute5tupleIJNS5_1CILi1EEES8_S8_EEENS6_IJNS7_ILi192EEENS7_ILi128EEENS7_ILi64EEEEEELi64ENS_6half_tEfNS_4arch4Sm90ELb1ELb0ELb0ELb0ELb0ELb0ELb0ELb1ELb1ELb1ELb1ELb0EEENS1_21CollectiveEpilogueFwdINS6_IJSA_SC_SB_EEES9_SE_SG_Li384ELb0ELb1ELb1ELb0EEENS1_19SingleTileSchedulerILb0ELb1ELb1ELi192EEEEEEEEEvNT_6ParamsE)
	.align		4
        /*003c*/ 	.word	index@(__assertfail)
	.align		4
        /*0040*/ 	.word	index@(_ZN7cutlass13device_kernelIN5flash11enable_sm90INS1_16FlashAttnFwdSm90INS1_25CollectiveMainloopFwdSm90ILi2EN4cute5tupleIJNS5_1CILi1EEES8_S8_EEENS6_IJNS7_ILi192EEENS7_ILi128EEENS7_ILi64EEEEEELi64ENS_6half_tEfNS_4arch4Sm90ELb1ELb0ELb0ELb1ELb0ELb0ELb0ELb1ELb1ELb1ELb1ELb0EEENS1_21CollectiveEpilogueFwdINS6_IJSA_SC_SB_EEES9_SE_SG_Li384ELb1ELb1ELb1ELb0EEENS1_36VarlenDynamicPersistentTileSchedulerILi192ELi128ELi384ELi128ELb1ELb1ELb1ELb1ELb1ELb1EEEEEEEEEvNT_6ParamsE)
	.align		4
        /*0044*/ 	.word	index@(__assertfail)
	.align		4
        /*0048*/ 	.word	index@(_ZN7cutlass13device_kernelIN5flash11enable_sm90INS1_16FlashAttnFwdSm90INS1_25CollectiveMainloopFwdSm90ILi2EN4cute5tupleIJNS5_1CILi1EEES8_S8_EEENS6_IJNS7_ILi192EEENS7_ILi128EEENS7_ILi64EEEEEELi64ENS_6half_tEfNS_4arch4Sm90ELb1ELb0ELb0ELb1ELb0ELb1ELb0ELb1ELb1ELb1ELb1ELb0EEENS1_21CollectiveEpilogueFwdINS6_IJSA_SC_SB_EEES9_SE_SG_Li384ELb1ELb1ELb1ELb0EEENS1_36VarlenDynamicPersistentTileSchedulerILi192ELi128ELi384ELi128ELb1ELb1ELb1ELb1ELb1ELb1EEEEEEEEEvNT_6ParamsE)
	.align		4
        /*004c*/ 	.word	index@(__assertfail)
	.align		4
        /*0050*/ 	.word	0x00000000
	.align		4
        /*0054*/ 	.word	0xfffffffe
	.align		4
        /*0058*/ 	.word	0x00000000
	.align		4
        /*005c*/ 	.word	0xfffffffd
	.align		4
        /*0060*/ 	.word	0x00000000
	.align		4
        /*0064*/ 	.word	0xfffffffc


//--------------------- .nv.constant4             --------------------------
	.section	.nv.constant4,"a",@progbits
	.align	8
	.align		8
.nv.constant4:
        /*0000*/ 	.dword	__assertfail
	.align		8
        /*0008*/ 	.dword	__unnamed_1
	.align		8
        /*0010*/ 	.dword	__unnamed_2
	.align		8
        /*0018*/ 	.dword	__unnamed_3
	.align		8
        /*0020*/ 	.dword	__unnamed_4
	.align		8
        /*0028*/ 	.dword	__unnamed_5
	.align		8
        /*0030*/ 	.dword	__unnamed_6
	.align		8
        /*0038*/ 	.dword	__unnamed_7
	.align		8
        /*0040*/ 	.dword	__unnamed_8
	.align		8
        /*0048*/ 	.dword	__unnamed_9
	.align		8
        /*0050*/ 	.dword	_ZN71_INTERNAL_e7c80e6b_35_flash_fwd_hdim64_fp16_split_sm90_cu_ea41c527_43694cuda3std3__45__cpo5beginE
	.align		8
        /*0058*/ 	.dword	_ZN71_INTERNAL_e7c80e6b_35_flash_fwd_hdim64_fp16_split_sm90_cu_ea41c527_43694cuda3std3__45__cpo3endE
	.align		8
        /*0060*/ 	.dword	_ZN71_INTERNAL_e7c80e6b_35_flash_fwd_hdim64_fp16_split_sm90_cu_ea41c527_43694cuda3std3__45__cpo6cbeginE
	.align		8
        /*0068*/ 	.dword	_ZN71_INTERNAL_e7c80e6b_35_flash_fwd_hdim64_fp16_split_sm90_cu_ea41c527_43694cuda3std3__45__cpo4cendE
	.align		8
        /*0070*/ 	.dword	_ZN71_INTERNAL_e7c80e6b_35_flash_fwd_hdim64_fp16_split_sm90_cu_ea41c527_43694cuda3std3__473_GLOBAL__N__e7c80e6b_35_flash_fwd_hdim64_fp16_split_sm90_cu_ea41c527_43696ignoreE
	.align		8
        /*0078*/ 	.dword	_ZN71_INTERNAL_e7c80e6b_35_flash_fwd_hdim64_fp16_split_sm90_cu_ea41c527_43694cuda3std3__419piecewise_constructE
	.align		8
        /*0080*/ 	.dword	_ZN71_INTERNAL_e7c80e6b_35_flash_fwd_hdim64_fp16_split_sm90_cu_ea41c527_43694cuda3std3__48in_placeE
	.align		8
        /*0088*/ 	.dword	_ZN71_INTERNAL_e7c80e6b_35_flash_fwd_hdim64_fp16_split_sm90_cu_ea41c527_43694cuda3std6ranges3__45__cpo4swapE
	.align		8
        /*0090*/ 	.dword	_ZN71_INTERNAL_e7c80e6b_35_flash_fwd_hdim64_fp16_split_sm90_cu_ea41c527_43694cuda3std6ranges3__45__cpo9iter_moveE
	.align		8
        /*0098*/ 	.dword	_ZN71_INTERNAL_e7c80e6b_35_flash_fwd_hdim64_fp16_split_sm90_cu_ea41c527_43694cute7productE
	.align		8
        /*00a0*/ 	.dword	_ZN71_INTERNAL_e7c80e6b_35_flash_fwd_hdim64_fp16_split_sm90_cu_ea41c527_43694cute1_E
	.align		8
        /*00a8*/ 	.dword	$str$20
	.align		8
        /*00b0*/ 	.dword	$str$21


//--------------------- .text._ZN7cutlass13device_kernelIN5flash11enable_sm90INS1_16FlashAttnFwdSm90INS1_25CollectiveMainloopFwdSm90ILi2EN4cute5tupleIJNS5_1CILi1EEES8_S8_EEENS6_IJNS7_ILi192EEESA_NS7_ILi64EEEEEELi64ENS_6half_tEfNS_4arch4Sm90ELb0ELb0ELb0ELb0ELb0ELb0ELb0ELb0ELb1ELb1ELb1ELb0EEENS1_21CollectiveEpilogueFwdINS6_IJSA_SB_SA_EEES9_SD_SF_Li384ELb0ELb1ELb1ELb0EEENS1_19SingleTileSchedulerILb0ELb1ELb1ELi192EEEEEEEEEvNT_6ParamsE --------------------------
	.section	.text._ZN7cutlass13device_kernelIN5flash11enable_sm90INS1_16FlashAttnFwdSm90INS1_25CollectiveMainloopFwdSm90ILi2EN4cute5tupleIJNS5_1CILi1EEES8_S8_EEENS6_IJNS7_ILi192EEESA_NS7_ILi64EEEEEELi64ENS_6half_tEfNS_4arch4Sm90ELb0ELb0ELb0ELb0ELb0ELb0ELb0ELb0ELb1ELb1ELb1ELb0EEENS1_21CollectiveEpilogueFwdINS6_IJSA_SB_SA_EEES9_SD_SF_Li384ELb0ELb1ELb1ELb0EEENS1_19SingleTileSchedulerILb0ELb1ELb1ELi192EEEEEEEEEvNT_6ParamsE,"ax",@progbits
	.align	128
.text._ZN7cutlass13device_kernelIN5flash11enable_sm90INS1_16FlashAttnFwdSm90INS1_25CollectiveMainloopFwdSm90ILi2EN4cute5tupleIJNS5_1CILi1EEES8_S8_EEENS6_IJNS7_ILi192EEESA_NS7_ILi64EEEEEELi64ENS_6half_tEfNS_4arch4Sm90ELb0ELb0ELb0ELb0ELb0ELb0ELb0ELb0ELb1ELb1ELb1ELb0EEENS1_21CollectiveEpilogueFwdINS6_IJSA_SB_SA_EEES9_SD_SF_Li384ELb0ELb1ELb1ELb0EEENS1_19SingleTileSchedulerILb0ELb1ELb1ELi192EEEEEEEEEvNT_6ParamsE:
        .type           _ZN7cutlass13device_kernelIN5flash11enable_sm90INS1_16FlashAttnFwdSm90INS1_25CollectiveMainloopFwdSm90ILi2EN4cute5tupleIJNS5_1CILi1EEES8_S8_EEENS6_IJNS7_ILi192EEESA_NS7_ILi64EEEEEELi64ENS_6half_tEfNS_4arch4Sm90ELb0ELb0ELb0ELb0ELb0ELb0ELb0ELb0ELb1ELb1ELb1ELb0EEENS1_21CollectiveEpilogueFwdINS6_IJSA_SB_SA_EEES9_SD_SF_Li384ELb0ELb1ELb1ELb0EEENS1_19SingleTileSchedulerILb0ELb1ELb1ELi192EEEEEEEEEvNT_6ParamsE,@function
        .size           _ZN7cutlass13device_kernelIN5flash11enable_sm90INS1_16FlashAttnFwdSm90INS1_25CollectiveMainloopFwdSm90ILi2EN4cute5tupleIJNS5_1CILi1EEES8_S8_EEENS6_IJNS7_ILi192EEESA_NS7_ILi64EEEEEELi64ENS_6half_tEfNS_4arch4Sm90ELb0ELb0ELb0ELb0ELb0ELb0ELb0ELb0ELb1ELb1ELb1ELb0EEENS1_21CollectiveEpilogueFwdINS6_IJSA_SB_SA_EEES9_SD_SF_Li384ELb0ELb1ELb1ELb0EEENS1_19SingleTileSchedulerILb0ELb1ELb1ELi192EEEEEEEEEvNT_6ParamsE,(.L_x_2702 - _ZN7cutlass13device_kernelIN5flash11enable_sm90INS1_16FlashAttnFwdSm90INS1_25CollectiveMainloopFwdSm90ILi2EN4cute5tupleIJNS5_1CILi1EEES8_S8_EEENS6_IJNS7_ILi192EEESA_NS7_ILi64EEEEEELi64ENS_6half_tEfNS_4arch4Sm90ELb0ELb0ELb0ELb0ELb0ELb0ELb0ELb0ELb1ELb1ELb1ELb0EEENS1_21CollectiveEpilogueFwdINS6_IJSA_SB_SA_EEES9_SD_SF_Li384ELb0ELb1ELb1ELb0EEENS1_19SingleTileSchedulerILb0ELb1ELb1ELi192EEEEEEEEEvNT_6ParamsE)
        .other          _ZN7cutlass13device_kernelIN5flash11enable_sm90INS1_16FlashAttnFwdSm90INS1_25CollectiveMainloopFwdSm90ILi2EN4cute5tupleIJNS5_1CILi1EEES8_S8_EEENS6_IJNS7_ILi192EEESA_NS7_ILi64EEEEEELi64ENS_6half_tEfNS_4arch4Sm90ELb0ELb0ELb0ELb0ELb0ELb0ELb0ELb0ELb1ELb1ELb1ELb0EEENS1_21CollectiveEpilogueFwdINS6_IJSA_SB_SA_EEES9_SD_SF_Li384ELb0ELb1ELb1ELb0EEENS1_19SingleTileSchedulerILb0ELb1ELb1ELi192EEEEEEEEEvNT_6ParamsE,@"STO_CUDA_ENTRY STV_DEFAULT"
_ZN7cutlass13device_kernelIN5flash11enable_sm90INS1_16FlashAttnFwdSm90INS1_25CollectiveMainloopFwdSm90ILi2EN4cute5tupleIJNS5_1CILi1EEES8_S8_EEENS6_IJNS7_ILi192EEESA_NS7_ILi64EEEEEELi64ENS_6half_tEfNS_4arch4Sm90ELb0ELb0ELb0ELb0ELb0ELb0ELb0ELb0ELb1ELb1ELb1ELb0EEENS1_21CollectiveEpilogueFwdINS6_IJSA_SB_SA_EEES9_SD_SF_Li384ELb0ELb1ELb1ELb0EEENS1_19SingleTileSchedulerILb0ELb1ELb1ELi192EEEEEEEEEvNT_6ParamsE:
[----:B------:R-:W0:Y:S02]  /*0000*/  LDC R1, c[0x0][0x28] ;  /* 0x00000a00ff017b82 */ /* 0x000e240000000800 */
[----:B0-----:R-:W-:Y:S01]  /*0010*/  VIADD R1, R1, 0xfffffff0 ;  /* 0xfffffff001017836 */ /* 0x001fe20000000000 */
[----:B------:R-:W0:Y:S01]  /*0020*/  S2R R3, SR_TID.X ;  /* 0x0000000000037919 */ /* 0x000e220000002100 */
[----:B------:R-:W-:Y:S01]  /*0030*/  ELECT P0, URZ, PT ;  /* 0x00000000003f782f */ /* 0x000fe20003800000 */
[----:B------:R-:W-:Y:S01]  /*0040*/  BSSY B0, `(.L_x_0) ;  /* 0x000000d000007945 */ /* 0x000fe20003800000 */
[----:B0-----:R-:W-:-:S05]  /*0050*/  SHF.R.U32.HI R29, RZ, 0x5, R3 ;  /* 0x00000005ff1d7819 */ /* 0x001fca0000011603 */
[----:B------:R-:W0:Y:S02]  /*0060*/  SHFL.IDX PT, R0, R29, RZ, 0x1f ;  /* 0x00001fff1d007589 */ /* 0x000e2400000e0000 */
[----:B0-----:R-:W-:-:S13]  /*0070*/  ISETP.EQ.AND P0, PT, R0, RZ, P0 ;  /* 0x000000ff0000720c */ /* 0x001fda0000702270 */
[----:B------:R-:W-:Y:S05]  /*0080*/  @!P0 BRA `(.L_x_1) ;  /* 0x0000000000208947 */ /* 0x000fea0003800000 */
[----:B------:R-:W-:Y:S02]  /*0090*/  ULDC.64 UR4, c[0x0][0x198] ;  /* 0x0000660000047ab9 */ /* 0x000fe40000000a00 */
[----:B------:R-:W-:Y:S02]  /*00a0*/  UIADD3 UR6, UP0, UR4, 0x370, URZ ;  /* 0x0000037004067890 */ /* 0x000fe4000ff1e03f */
[----:B------:R-:W-:Y:S02]  /*00b0*/  UIADD3 UR4, UP1, UR4, 0x470, URZ ;  /* 0x0000047004047890 */ /* 0x000fe4000ff3e03f */
[----:B------:R-:W-:Y:S02]  /*00c0*/  UIADD3.X UR7, URZ, UR5, URZ, UP0, !UPT ;  /* 0x000000053f077290 */ /* 0x000fe400087fe43f */
[----:B------:R-:W-:-:S07]  /*00d0*/  UIADD3.X UR5, URZ, UR5, URZ, UP1, !UPT ;  /* 0x000000053f057290 */ /* 0x000fce0008ffe43f */
[----:B------:R0:W-:Y:S02]  /*00e0*/  UTMACCTL.PF [UR6] ;  /* 0x00000000060079b9 */ /* 0x0001e40008040000 */
[----:B------:R0:W-:Y:S02]  /*00f0*/  UTMACCTL.PF [UR4] ;  /* 0x00000000040079b9 */ /* 0x0001e40008040000 */
[----:B0-----:R-:W-:Y:S01]  /*0100*/  NOP ;  /* 0x0000000000007918 */ /* 0x001fe20000000000 */
.L_x_1:
[----:B------:R-:W-:Y:S05]  /*0110*/  BSYNC B0 ;  /* 0x0000000000007941 */ /* 0x000fea0003800000 */
.L_x_0:
[----:B------:R-:W-:Y:S01]  /*0120*/  VOTEU.ANY UP0, P0 ;  /* 0x00000000003f7886 */ /* 0x000fe20000000100 */
[----:B------:R-:W0:Y:S01]  /*0130*/  SHFL.IDX PT, R0, R29, RZ, 0x1f ;  /* 0x00001fff1d007589 */ /* 0x000e2200000e0000 */
[----:B------:R-:W-:Y:S01]  /*0140*/  UMOV UR4, 0x80 ;  /* 0x0000008000047882 */ /* 0x000fe20000000000 */
[----:B------:R-:W-:Y:S01]  /*0150*/  UMOV UR7, 0x180 ;  /* 0x0000018000077882 */ /* 0x000fe20000000000 */
[----:B------:R-:W-:Y:S01]  /*0160*/  SHF.R.U32.HI R2, RZ, 0x7, R3 ;  /* 0x00000007ff027819 */ /* 0x000fe20000011603 */
[----:B------:R-:W1:Y:S01]  /*0170*/  @UP0 S2UR UR8, SR_CgaCtaId ;  /* 0x00000000000809c3 */ /* 0x000e620000008800 */
[----:B------:R-:W-:Y:S01]  /*0180*/  @UP0 UMOV UR6, 0x400 ;  /* 0x0000040000060882 */ /* 0x000fe20000000000 */
[----:B------:R-:W-:-:S04]  /*0190*/  @UP0 UIADD3 UR4, -UR4, 0x100000, URZ ;  /* 0x0010000004040890 */ /* 0x000fc8000fffe13f */
[----:B------:R-:W-:Y:S02]  /*01a0*/  @UP0 USHF.L.U32 UR5, UR4, 0xb, URZ ;  /* 0x0000000b04050899 */ /* 0x000fe4000800063f */
[----:B------:R-:W-:Y:S01]  /*01b0*/  @UP0 USHF.L.U32 UR4, UR4, 0x1, URZ ;  /* 0x0000000104040899 */ /* 0x000fe2000800063f */
[----:B------:R-:W-:Y:S01]  /*01c0*/  VOTEU.ANY UP1, P0 ;  /* 0x00000000003f7886 */ /* 0x000fe20000020100 */
[----:B0-----:R-:W-:Y:S02]  /*01d0*/  ISETP.NE.AND P1, PT, R0, RZ, PT ;  /* 0x000000ff0000720c */ /* 0x001fe40003f25270 */
[----:B------:R0:W2:Y:S01]  /*01e0*/  SHFL.IDX PT, R0, R2, RZ, 0x1f ;  /* 0x00001fff02007589 */ /* 0x0000a200000e0000 */
[----:B-1----:R-:W-:Y:S02]  /*01f0*/  @UP0 ULEA UR8, UR8, UR6, 0x18 ;  /* 0x0000000608080291 */ /* 0x002fe4000f8ec03f */
[----:B------:R-:W-:-:S04]  /*0200*/  @UP0 UIADD3 UR6, -UR7, 0x100000, URZ ;  /* 0x0010000007060890 */ /* 0x000fc8000fffe13f */
[----:B------:R-:W-:Y:S02]  /*0210*/  @UP0 USHF.L.U32 UR7, UR6, 0xb, URZ ;  /* 0x0000000b06070899 */ /* 0x000fe4000800063f */
[----:B------:R-:W-:Y:S01]  /*0220*/  @UP0 USHF.L.U32 UR6, UR6, 0x1, URZ ;  /* 0x0000000106060899 */ /* 0x000fe2000800063f */
[----:B------:R-:W-:Y:S01]  /*0230*/  VOTEU.ANY UP0, P0 ;  /* 0x00000000003f7886 */ /* 0x000fe20000000100 */
[----:B------:R-:W1:Y:S04]  /*0240*/  FENCE.VIEW.ASYNC.S ;  /* 0x00000000000073c6 */ /* 0x000e680000000000 */
[----:B-1----:R0:W1:Y:S06]  /*0250*/  @UP0 SYNCS.EXCH.64 URZ, [UR8+0x30800], UR4 ;  /* 0x03080004083f05b2 */ /* 0x00206c0008000100 */
[----:B------:R0:W3:Y:S02]  /*0260*/  @UP1 SYNCS.EXCH.64 URZ, [UR8+0x30820], UR6 ;  /* 0x03082006083f15b2 */ /* 0x0000e40008000100 */
[----:B0-----:R-:W-:Y:S05]  /*0270*/  @P1 BRA `(.L_x_2) ;  /* 0x0000000000481947 */ /* 0x001fea0003800000 */
[----:B------:R-:W0:Y:S01]  /*0280*/  S2UR UR5, SR_CgaCtaId ;  /* 0x00000000000579c3 */ /* 0x000e220000008800 */
[----:B------:R-:W-:Y:S01]  /*0290*/  UMOV UR4, 0x400 ;  /* 0x0000040000047882 */ /* 0x000fe20000000000 */
[----:B------:R-:W-:Y:S01]  /*02a0*/  UMOV UR6, 0x1 ;  /* 0x0000000100067882 */ /* 0x000fe20000000000 */
[----:B------:R-:W-:Y:S01]  /*02b0*/  UMOV UR7, 0x3 ;  /* 0x0000000300077882 */ /* 0x000fe20000000000 */
[----:B------:R-:W-:Y:S01]  /*02c0*/  ELECT P0, URZ, PT ;  /* 0x00000000003f782f */ /* 0x000fe20003800000 */
[----:B0-----:R-:W-:Y:S02]  /*02d0*/  ULEA UR8, UR5, UR4, 0x18 ;  /* 0x0000000405087291 */ /* 0x001fe4000f8ec03f */
[----:B------:R-:W-:-:S04]  /*02e0*/  UIADD3 UR4, -UR6, 0x100000, URZ ;  /* 0x0010000006047890 */ /* 0x000fc8000fffe13f */
[----:B------:R-:W-:Y:S02]  /*02f0*/  USHF.L.U32 UR5, UR4, 0xb, URZ ;  /* 0x0000000b04057899 */ /* 0x000fe4000800063f */
[----:B------:R-:W-:Y:S02]  /*0300*/  USHF.L.U32 UR4, UR4, 0x1, URZ ;  /* 0x0000000104047899 */ /* 0x000fe4000800063f */
[----:B------:R-:W-:-:S04]  /*0310*/  UIADD3 UR6, -UR7, 0x100000, URZ ;  /* 0x0010000007067890 */ /* 0x000fc8000fffe13f */
[----:B------:R-:W-:Y:S02]  /*0320*/  USHF.L.U32 UR7, UR6, 0xb, URZ ;  /* 0x0000000b06077899 */ /* 0x000fe4000800063f */
[----:B------:R-:W-:Y:S01]  /*0330*/  USHF.L.U32 UR6, UR6, 0x1, URZ ;  /* 0x0000000106067899 */ /* 0x000fe2000800063f */
[----:B------:R-:W0:Y:S03]  /*0340*/  FENCE.VIEW.ASYNC.S ;  /* 0x00000000000073c6 */ /* 0x000e260000000000 */
[----:B0-----:R0:W4:Y:S08]  /*0350*/  SYNCS.EXCH.64 URZ, [UR8+0x30830], UR4 ;  /* 0x03083004083f75b2 */ /* 0x0011300008000100 */
[----:B------:R0:W0:Y:S01]  /*0360*/  SYNCS.EXCH.64 URZ, [UR8+0x30840], UR6 ;  /* 0x03084006083f75b2 */ /* 0x0000220008000100 */
[----:B------:R0:W0:Y:S01]  /*0370*/  SYNCS.EXCH.64 URZ, [UR8+0x30838], UR4 ;  /* 0x03083804083f75b2 */ /* 0x0000220008000100 */
[----:B------:R0:W0:Y:S01]  /*0380*/  SYNCS.EXCH.64 URZ, [UR8+0x30848], UR6 ;  /* 0x03084806083f75b2 */ /* 0x0000220008000100 */
[----:B------:R-:W-:Y:S01]  /*0390*/  NOP ;  /* 0x0000000000007918 */ /* 0x000fe20000000000 */
.L_x_2:
[----:B------:R-:W5:Y:S01]  /*03a0*/  SHFL.IDX PT, R2, R29, RZ, 0x1f ;  /* 0x00001fff1d027589 */ /* 0x000f6200000e0000 */
[----:B------:R-:W-:Y:S01]  /*03b0*/  NOP ;  /* 0x0000000000007918 */ /* 0x000fe20000000000 */
[----:B-----5:R-:W-:-:S13]  /*03c0*/  ISETP.NE.AND P0, PT, R2, RZ, PT ;  /* 0x000000ff0200720c */ /* 0x020fda0003f05270 */
[----:B------:R-:W-:Y:S05]  /*03d0*/  @P0 BRA `(.L_x_3) ;  /* 0x0000000000480947 */ /* 0x000fea0003800000 */
[----:B0-----:R-:W0:Y:S01]  /*03e0*/  S2UR UR5, SR_CgaCtaId ;  /* 0x00000000000579c3 */ /* 0x001e220000008800 */
        /* <DEDUP_REMOVED lines=12> */
[----:B0-----:R0:W0:Y:S08]  /*04b0*/  SYNCS.EXCH.64 URZ, [UR8+0x30850], UR4 ;  /* 0x03085004083f75b2 */ /* 0x0010300008000100 */
[----:B------:R0:W0:Y:S01]  /*04c0*/  SYNCS.EXCH.64 URZ, [UR8+0x30860], UR6 ;  /* 0x03086006083f75b2 */ /* 0x0000220008000100 */
[----:B------:R0:W0:Y:S01]  /*04d0*/  SYNCS.EXCH.64 URZ, [UR8+0x30858], UR4 ;  /* 0x03085804083f75b2 */ /* 0x0000220008000100 */
[----:B------:R0:W0:Y:S01]  /*04e0*/  SYNCS.EXCH.64 URZ, [UR8+0x30868], UR6 ;  /* 0x03086806083f75b2 */ /* 0x0000220008000100 */
[----:B------:R-:W-:Y:S01]  /*04f0*/  NOP ;  /* 0x0000000000007918 */ /* 0x000fe20000000000 */
.L_x_3:
[----:B------:R-:W5:Y:S01]  /*0500*/  SHFL.IDX PT, R2, R29, RZ, 0x1f ;  /* 0x00001fff1d027589 */ /* 0x000f6200000e0000 */
[----:B------:R-:W-:Y:S01]  /*0510*/  NOP ;  /* 0x0000000000007918 */ /* 0x000fe20000000000 */
[----:B-----5:R-:W-:-:S13]  /*0520*/  ISETP.NE.AND P0, PT, R2, RZ, PT ;  /* 0x000000ff0200720c */ /* 0x020fda0003f05270 */
[----:B------:R-:W-:Y:S05]  /*0530*/  @P0 BRA `(.L_x_4) ;  /* 0x0000000000380947 */ /* 0x000fea0003800000 */
[----:B0-----:R-:W0:Y:S01]  /*0540*/  S2UR UR5, SR_CgaCtaId ;  /* 0x00000000000579c3 */ /* 0x001e220000008800 */
[----:B------:R-:W-:Y:S01]  /*0550*/  UMOV UR4, 0x400 ;  /* 0x0000040000047882 */ /* 0x000fe20000000000 */
[----:B------:R-:W-:Y:S01]  /*0560*/  UMOV UR7, 0x1 ;  /* 0x0000000100077882 */ /* 0x000fe20000000000 */
[----:B------:R-:W-:Y:S01]  /*0570*/  ELECT P0, URZ, PT ;  /* 0x00000000003f782f */ /* 0x000fe20003800000 */
[----:B0-----:R-:W-:Y:S02]  /*0580*/  ULEA UR6, UR5, UR4, 0x18 ;  /* 0x0000000405067291 */ /* 0x001fe4000f8ec03f */
[----:B------:R-:W-:-:S04]  /*0590*/  UIADD3 UR4, -UR7, 0x100000, URZ ;  /* 0x0010000007047890 */ /* 0x000fc8000fffe13f */
[----:B------:R-:W-:Y:S02]  /*05a0*/  USHF.L.U32 UR5, UR4, 0xb, URZ ;  /* 0x0000000b04057899 */ /* 0x000fe4000800063f */
[----:B------:R-:W-:Y:S01]  /*05b0*/  USHF.L.U32 UR4, UR4, 0x1, URZ ;  /* 0x0000000104047899 */ /* 0x000fe2000800063f */
[----:B------:R-:W0:Y:S11]  /*05c0*/  FENCE.VIEW.ASYNC.S ;  /* 0x00000000000073c6 */ /* 0x000e360000000000 */
[----:B0-----:R0:W0:Y:S01]  /*05d0*/  SYNCS.EXCH.64 URZ, [UR6+0x30870], UR4 ;  /* 0x03087004063f75b2 */ /* 0x0010220008000100 */
[----:B------:R0:W0:Y:S01]  /*05e0*/  SYNCS.EXCH.64 URZ, [UR6+0x30880], UR4 ;  /* 0x03088004063f75b2 */ /* 0x0000220008000100 */
[----:B------:R0:W0:Y:S01]  /*05f0*/  SYNCS.EXCH.64 URZ, [UR6+0x30878], UR4 ;  /* 0x03087804063f75b2 */ /* 0x0000220008000100 */
[----:B------:R0:W0:Y:S01]  /*0600*/  SYNCS.EXCH.64 URZ, [UR6+0x30888], UR4 ;  /* 0x03088804063f75b2 */ /* 0x0000220008000100 */
[----:B------:R-:W-:Y:S01]  /*0610*/  NOP ;  /* 0x0000000000007918 */ /* 0x000fe20000000000 */
.L_x_4:
        /* <DEDUP_REMOVED lines=22> */
.L_x_5:
        /* <DEDUP_REMOVED lines=22> */
.L_x_6:
[----:B--2---:R-:W-:Y:S01]  /*08e0*/  ISETP.NE.AND P0, PT, R0, RZ, PT ;  /* 0x000000ff0000720c */ /* 0x004fe20003f05270 */
[----:B------:R-:W-:Y:S01]  /*08f0*/  IMAD.MOV.U32 R26, RZ, RZ, 0x1 ;  /* 0x00000001ff1a7424 */ /* 0x000fe200078e00ff */
[----:B------:R-:W-:Y:S01]  /*0900*/  NOP ;  /* 0x0000000000007918 */ /* 0x000fe20000000000 */
[----:B------:R-:W-:Y:S01]  /*0910*/  ULDC.64 UR42, c[0x0][0x208] ;  /* 0x00008200002a7ab9 */ /* 0x000fe20000000a00 */
[----:B------:R-:W-:Y:S01]  /*0920*/  BSSY B6, `(.L_x_7) ;  /* 0x0000b3b000067945 */ /* 0x000fe20003800000 */
[----:B------:R-:W-:Y:S02]  /*0930*/  LOP3.LUT R27, R3, 0x7f, RZ, 0xc0, !PT ;  /* 0x0000007f031b7812 */ /* 0x000fe400078ec0ff */
[----:B------:R-:W-:Y:S01]  /*0940*/  SEL R26, R26, 0x2, !P0 ;  /* 0x000000021a1a7807 */ /* 0x000fe20004000000 */
[----:B01-34-:R-:W-:Y:S06]  /*0950*/  BAR.SYNC.DEFER_BLOCKING 0x0 ;  /* 0x0000000000007b1d */ /* 0x01bfec0000010000 */
[----:B------:R-:W-:Y:S05]  /*0960*/  @!P0 BRA `(.L_x_8) ;  /* 0x0000007c00d08947 */ /* 0x000fea0003800000 */
.L_x_9:
[----:B------:R-:W-:-:S08]  /*0970*/  NOP ;  /* 0x0000000000007918 */ /* 0x000fd00000000000 */
[----:B------:R-:W0:Y:S02]  /*0980*/  USETMAXREG.TRY_ALLOC.CTAPOOL UP0, 0xa0 ;  /* 0x000000a0000079c8 */ /* 0x000e240008000600 */
[----:B0-----:R-:W-:-:S13]  /*0990*/  PLOP3.LUT P0, PT, PT, PT, UP0, 0x80, 0x0 ;  /* 0x000000000000781c */ /* 0x001fda0003f0f008 */
[----:B------:R-:W-:Y:S05]  /*09a0*/  @!P0 BRA `(.L_x_9) ;  /* 0xfffffffc00f08947 */ /* 0x000fea000383ffff */
[----:B------:R-:W0:Y:S01]  /*09b0*/  LDC R2, c[0x0][0xc50] ;  /* 0x00031400ff027b82 */ /* 0x000e220000000800 */
[----:B------:R-:W1:Y:S07]  /*09c0*/  S2R R12, SR_TID.X ;  /* 0x00000000000c7919 */ /* 0x000e6e0000002100 */
[----:B------:R-:W2:Y:S08]  /*09d0*/  S2UR UR4, SR_CTAID.Y ;  /* 0x00000000000479c3 */ /* 0x000eb00000002600 */
[----:B------:R-:W3:Y:S08]  /*09e0*/  S2UR UR5, SR_CTAID.Z ;  /* 0x00000000000579c3 */ /* 0x000ef00000002700 */
[----:B------:R-:W-:Y:S06]  /*09f0*/  BAR.ARV 0x8, 0x200 ;  /* 0x0208000000007b1d */ /* 0x000fec0000002000 */
[----:B0-----:R-:W-:Y:S01]  /*0a00*/  ISETP.NE.AND P1, PT, R2, 0x1, PT ;  /* 0x000000010200780c */ /* 0x001fe20003f25270 */
[----:B--2---:R-:W-:Y:S01]  /*0a10*/  IMAD.U32 R5, RZ, RZ, UR4 ;  /* 0x00000004ff057e24 */ /* 0x004fe2000f8e00ff */
[----:B-1----:R-:W-:-:S11]  /*0a20*/  LOP3.LUT R4, R12, 0xffffff80, RZ, 0xc0, !PT ;  /* 0xffffff800c047812 */ /* 0x002fd600078ec0ff */
[----:B------:R-:W0:Y:S01]  /*0a30*/  @P1 LDC R0, c[0x0][0xc54] ;  /* 0x00031500ff001b82 */ /* 0x000e220000000800 */
[----:B------:R-:W-:-:S07]  /*0a40*/  ISETP.NE.AND P0, PT, R4, 0x80, PT ;  /* 0x000000800400780c */ /* 0x000fce0003f05270 */
[----:B------:R-:W1:Y:S08]  /*0a50*/  @P1 LDC R3, c[0x0][0xc58] ;  /* 0x00031600ff031b82 */ /* 0x000e700000000800 */
[----:B------:R-:W-:Y:S06]  /*0a60*/  @!P0 BAR.ARV 0x9, 0x100 ;  /* 0x0244000000008b1d */ /* 0x000fec0000002000 */
[----:B---3--:R-:W-:Y:S01]  /*0a70*/  ISETP.LE.AND P0, PT, RZ, UR5, PT ;  /* 0x00000005ff007c0c */ /* 0x008fe2000bf03270 */
[----:B0-----:R-:W-:-:S05]  /*0a80*/  @P1 IMAD.HI.U32 R0, R0, UR4, RZ ;  /* 0x0000000400001c27 */ /* 0x001fca000f8e00ff */
[----:B-1----:R-:W-:-:S05]  /*0a90*/  @P1 SHF.R.U32.HI R5, RZ, R3, R0 ;  /* 0x00000003ff051219 */ /* 0x002fca0000011600 */
[----:B------:R4:W-:Y:S01]  /*0aa0*/  STL [R1+0xc], R5 ;  /* 0x00000c0501007387 */ /* 0x0009e20000100800 */
[----:B------:R-:W-:-:S04]  /*0ab0*/  IMAD.MOV R3, RZ, RZ, -R5 ;  /* 0x000000ffff037224 */ /* 0x000fc800078e0a05 */
[----:B------:R-:W-:Y:S01]  /*0ac0*/  IMAD R2, R2, R3, UR4 ;  /* 0x0000000402027e24 */ /* 0x000fe2000f8e0203 */
[----:B------:R-:W-:Y:S06]  /*0ad0*/  @!P0 BRA `(.L_x_10) ;  /* 0x000000b0007c8947 */ /* 0x000fec0003800000 */
[----:B----4-:R-:W0:Y:S01]  /*0ae0*/  LDC.64 R4, c[0x0][0x418] ;  /* 0x00010600ff047b82 */ /* 0x010e220000000a00 */
[----:B------:R-:W-:Y:S01]  /*0af0*/  LOP3.LUT R8, R2, 0xffff, RZ, 0xc0, !PT ;  /* 0x0000ffff02087812 */ /* 0x000fe200078ec0ff */
[----:B------:R-:W-:-:S06]  /*0b00*/  IMAD.MOV.U32 R19, RZ, RZ, RZ ;  /* 0x000000ffff137224 */ /* 0x000fcc00078e00ff */
[----:B------:R-:W1:Y:S08]  /*0b10*/  LDC R18, c[0x0][0x424] ;  /* 0x00010900ff127b82 */ /* 0x000e700000000800 */
[----:B------:R-:W2:Y:S01]  /*0b20*/  LDC R3, c[0x0][0x2f0] ;  /* 0x0000bc00ff037b82 */ /* 0x000ea20000000800 */
[----:B0-----:R-:W-:-:S04]  /*0b30*/  ISETP.NE.U32.AND P0, PT, R4, RZ, PT ;  /* 0x000000ff0400720c */ /* 0x001fc80003f05070 */
[----:B------:R-:W-:-:S04]  /*0b40*/  ISETP.NE.AND.EX P0, PT, R5, RZ, PT, P0 ;  /* 0x000000ff0500720c */ /* 0x000fc80003f05300 */
[----:B-1----:R-:W-:-:S05]  /*0b50*/  SEL R18, R18, 0x1, P0 ;  /* 0x0000000112127807 */ /* 0x002fca0000000000 */
[----:B--2---:R-:W-:-:S04]  /*0b60*/  IMAD R18, R18, R3, RZ ;  /* 0x0000000312127224 */ /* 0x004fc800078e02ff */
[C---:B------:R-:W-:Y:S01]  /*0b70*/  VIADD R0, R18.reuse, 0xbf ;  /* 0x000000bf12007836 */ /* 0x040fe20000000000 */
[----:B------:R-:W-:-:S03]  /*0b80*/  ISETP.GE.AND P0, PT, R18, 0x1, PT ;  /* 0x000000011200780c */ /* 0x000fc60003f06270 */
[----:B------:R-:W-:-:S05]  /*0b90*/  IMAD.HI R0, R0, 0x2aaaaaab, RZ ;  /* 0x2aaaaaab00007827 */ /* 0x000fca00078e02ff */
[----:B------:R-:W-:-:S04]  /*0ba0*/  SHF.R.U32.HI R3, RZ, 0x1f, R0 ;  /* 0x0000001fff037819 */ /* 0x000fc80000011600 */
[----:B------:R-:W-:Y:S01]  /*0bb0*/  LEA.HI.SX32 R0, R0, R3, 0x1b ;  /* 0x0000000300007211 */ /* 0x000fe200078fdaff */
[----:B------:R-:W-:Y:S06]  /*0bc0*/  @!P0 BRA `(.L_x_11) ;  /* 0x0000000000788947 */ /* 0x000fec0003800000 */
[----:B------:R-:W-:-:S04]  /*0bd0*/  SHF.R.U32.HI R5, RZ, 0x10, R2 ;  /* 0x00000010ff057819 */ /* 0x000fc80000011602 */
[----:B------:R-:W-:-:S13]  /*0be0*/  ISETP.NE.AND P0, PT, R5, RZ, PT ;  /* 0x000000ff0500720c */ /* 0x000fda0003f05270 */
[----:B------:R-:W0:Y:S02]  /*0bf0*/  @!P0 LDC R5, c[0x0][0x9f0] ;  /* 0x00027c00ff058b82 */ /* 0x000e240000000800 */
[-C--:B0-----:R-:W-:Y:S02]  /*0c00*/  IABS R7, R5.reuse ;  /* 0x0000000500077213 */ /* 0x081fe40000000000 */
[----:B------:R-:W-:Y:S02]  /*0c10*/  IADD3 R4, R0, -0x1, R5 ;  /* 0xffffffff00047810 */ /* 0x000fe40007ffe005 */
[----:B------:R-:W0:Y:S01]  /*0c20*/  I2F.RP R6, R7 ;  /* 0x0000000700067306 */ /* 0x000e220000209400 */
[----:B------:R-:W-:-:S05]  /*0c30*/  IABS R11, R5 ;  /* 0x00000005000b7213 */ /* 0x000fca0000000000 */
[----:B------:R-:W-:Y:S02]  /*0c40*/  IMAD.MOV R11, RZ, RZ, -R11 ;  /* 0x000000ffff0b7224 */ /* 0x000fe400078e0a0b */
[----:B0-----:R-:W0:Y:S02]  /*0c50*/  MUFU.RCP R6, R6 ;  /* 0x0000000600067308 */ /* 0x001e240000001000 */
[----:B0-----:R-:W-:Y:S01]  /*0c60*/  VIADD R2, R6, 0xffffffe ;  /* 0x0ffffffe06027836 */ /* 0x001fe20000000000 */
[----:B------:R-:W-:Y:S02]  /*0c70*/  IABS R6, R4 ;  /* 0x0000000400067213 */ /* 0x000fe40000000000 */
[----:B------:R-:W-:-:S03]  /*0c80*/  LOP3.LUT R4, R4, R5, RZ, 0x3c, !PT ;  /* 0x0000000504047212 */ /* 0x000fc600078e3cff */
[----:B------:R0:W1:Y:S01]  /*0c90*/  F2I.FTZ.U32.TRUNC.NTZ R3, R2 ;  /* 0x0000000200037305 */ /* 0x000062000021f000 */
[----:B------:R-:W-:Y:S01]  /*0ca0*/  ISETP.GE.AND P2, PT, R4, RZ, PT ;  /* 0x000000ff0400720c */ /* 0x000fe20003f46270 */
[----:B0-----:R-:W-:Y:S02]  /*0cb0*/  IMAD.MOV.U32 R2, RZ, RZ, RZ ;  /* 0x000000ffff027224 */ /* 0x001fe400078e00ff */
[----:B-1----:R-:W-:-:S04]  /*0cc0*/  IMAD.MOV R10, RZ, RZ, -R3 ;  /* 0x000000ffff0a7224 */ /* 0x002fc800078e0a03 */
[----:B------:R-:W-:-:S04]  /*0cd0*/  IMAD R9, R10, R7, RZ ;  /* 0x000000070a097224 */ /* 0x000fc800078e02ff */
[----:B------:R-:W-:-:S04]  /*0ce0*/  IMAD.HI.U32 R3, R3, R9, R2 ;  /* 0x0000000903037227 */ /* 0x000fc800078e0002 */
[----:B------:R-:W-:Y:S02]  /*0cf0*/  IMAD.MOV.U32 R2, RZ, RZ, R11 ;  /* 0x000000ffff027224 */ /* 0x000fe400078e000b */
[----:B------:R-:W-:-:S04]  /*0d00*/  IMAD.HI.U32 R3, R3, R6, RZ ;  /* 0x0000000603037227 */ /* 0x000fc800078e00ff */
[----:B------:R-:W-:-:S05]  /*0d10*/  IMAD R2, R3, R2, R6 ;  /* 0x0000000203027224 */ /* 0x000fca00078e0206 */
[----:B------:R-:W-:-:S13]  /*0d20*/  ISETP.GT.U32.AND P1, PT, R7, R2, PT ;  /* 0x000000020700720c */ /* 0x000fda0003f24070 */
[----:B------:R-:W-:Y:S02]  /*0d30*/  @!P1 IMAD.IADD R2, R2, 0x1, -R7 ;  /* 0x0000000102029824 */ /* 0x000fe400078e0a07 */
[----:B------:R-:W-:Y:S01]  /*0d40*/  @!P1 VIADD R3, R3, 0x1 ;  /* 0x0000000103039836 */ /* 0x000fe20000000000 */
[----:B------:R-:W-:Y:S02]  /*0d50*/  ISETP.NE.AND P1, PT, R5, RZ, PT ;  /* 0x000000ff0500720c */ /* 0x000fe40003f25270 */
[----:B------:R-:W-:-:S13]  /*0d60*/  ISETP.GE.U32.AND P0, PT, R2, R7, PT ;  /* 0x000000070200720c */ /* 0x000fda0003f06070 */
[----:B------:R-:W-:-:S05]  /*0d70*/  @P0 VIADD R3, R3, 0x1 ;  /* 0x0000000103030836 */ /* 0x000fca0000000000 */
[----:B------:R-:W-:Y:S02]  /*0d80*/  @!P2 IADD3 R3, -R3, RZ, RZ ;  /* 0x000000ff0303a210 */ /* 0x000fe40007ffe1ff */
[----:B------:R-:W-:-:S05]  /*0d90*/  @!P1 LOP3.LUT R3, RZ, R5, RZ, 0x33, !PT ;  /* 0x00000005ff039212 */ /* 0x000fca00078e33ff */
[----:B------:R-:W-:-:S07]  /*0da0*/  IMAD.MOV.U32 R19, RZ, RZ, R3 ;  /* 0x000000ffff137224 */ /* 0x000fce00078e0003 */
.L_x_11:
[-C--:B------:R-:W-:Y:S01]  /*0db0*/  IMAD R2, R8, R19.reuse, RZ ;  /* 0x0000001308027224 */ /* 0x080fe200078e02ff */
[----:B------:R-:W-:Y:S01]  /*0dc0*/  PLOP3.LUT P0, PT, PT, PT, PT, 0x80, 0x0 ;  /* 0x000000000000781c */ /* 0x000fe20003f0f070 */
[----:B------:R-:W-:Y:S01]  /*0dd0*/  VIADD R17, R12, 0xffffff80 ;  /* 0xffffff800c117836 */ /* 0x000fe20000000000 */
[----:B------:R-:W-:Y:S01]  /*0de0*/  CS2R R150, SRZ ;  /* 0x0000000000967805 */ /* 0x000fe2000001ff00 */
[----:B------:R-:W-:Y:S01]  /*0df0*/  IMAD.MOV.U32 R16, RZ, RZ, RZ ;  /* 0x000000ffff107224 */ /* 0x000fe200078e00ff */
[----:B------:R-:W-:Y:S01]  /*0e00*/  VIADDMNMX R19, R2, R19, R0, PT ;  /* 0x0000001302137246 */ /* 0x000fe20003800100 */
[----:B------:R0:W-:Y:S01]  /*0e10*/  STL [R1+0x8], R2 ;  /* 0x0000080201007387 */ /* 0x0001e20000100800 */
[----:B------:R-:W-:Y:S01]  /*0e20*/  IMAD.MOV.U32 R0, RZ, RZ, RZ ;  /* 0x000000ffff007224 */ /* 0x000fe200078e00ff */
[----:B------:R-:W-:Y:S02]  /*0e30*/  CS2R R30, SRZ ;  /* 0x00000000001e7805 */ /* 0x000fe4000001ff00 */
[----:B------:R-:W-:-:S02]  /*0e40*/  ISETP.GT.AND P1, PT, R19, R2, PT ;  /* 0x000000021300720c */ /* 0x000fc40003f24270 */
[----:B------:R-:W-:Y:S02]  /*0e50*/  CS2R R32, SRZ ;  /* 0x0000000000207805 */ /* 0x000fe4000001ff00 */
[----:B------:R-:W-:Y:S02]  /*0e60*/  CS2R R22, SRZ ;  /* 0x0000000000167805 */ /* 0x000fe4000001ff00 */
[----:B------:R-:W-:Y:S02]  /*0e70*/  CS2R R24, SRZ ;  /* 0x0000000000187805 */ /* 0x000fe4000001ff00 */
[----:B------:R-:W-:Y:S02]  /*0e80*/  CS2R R14, SRZ ;  /* 0x00000000000e7805 */ /* 0x000fe4000001ff00 */
[----:B------:R-:W-:Y:S02]  /*0e90*/  CS2R R20, SRZ ;  /* 0x0000000000147805 */ /* 0x000fe4000001ff00 */
[----:B------:R-:W-:-:S02]  /*0ea0*/  CS2R R10, SRZ ;  /* 0x00000000000a7805 */ /* 0x000fc4000001ff00 */
[----:B------:R-:W-:Y:S02]  /*0eb0*/  CS2R R12, SRZ ;  /* 0x00000000000c7805 */ /* 0x000fe4000001ff00 */
[----:B------:R-:W-:Y:S02]  /*0ec0*/  CS2R R6, SRZ ;  /* 0x0000000000067805 */ /* 0x000fe4000001ff00 */
[----:B------:R-:W-:Y:S02]  /*0ed0*/  CS2R R8, SRZ ;  /* 0x0000000000087805 */ /* 0x000fe4000001ff00 */
[----:B------:R-:W-:Y:S02]  /*0ee0*/  CS2R R4, SRZ ;  /* 0x0000000000047805 */ /* 0x000fe4000001ff00 */
[----:B------:R-:W-:Y:S02]  /*0ef0*/  CS2R R34, SRZ ;  /* 0x0000000000227805 */ /* 0x000fe4000001ff00 */
[----:B0-----:R-:W-:-:S02]  /*0f00*/  CS2R R2, SRZ ;  /* 0x0000000000027805 */ /* 0x001fc4000001ff00 */
[----:B------:R-:W-:Y:S02]  /*0f10*/  CS2R R28, SRZ ;  /* 0x00000000001c7805 */ /* 0x000fe4000001ff00 */
[----:B------:R-:W-:Y:S01]  /*0f20*/  CS2R R36, SRZ ;  /* 0x0000000000247805 */ /* 0x000fe2000001ff00 */
[----:B------:R-:W-:Y:S06]  /*0f30*/  @!P1 BRA `(.L_x_12) ;  /* 0x0000006400b89947 */ /* 0x000fec0003800000 */
[----:B------:R-:W-:Y:S01]  /*0f40*/  SHF.R.S32.HI R16, RZ, 0x1f, R17 ;  /* 0x0000001fff107819 */ /* 0x000fe20000011411 */
[----:B------:R-:W0:Y:S01]  /*0f50*/  S2UR UR4, SR_CgaCtaId ;  /* 0x00000000000479c3 */ /* 0x000e220000008800 */
[----:B------:R-:W-:Y:S02]  /*0f60*/  UMOV UR36, 0x400 ;  /* 0x0000040000247882 */ /* 0x000fe40000000000 */
[----:B------:R-:W-:-:S04]  /*0f70*/  LEA.HI R22, R16, R17, RZ, 0x7 ;  /* 0x0000001110167211 */ /* 0x000fc800078f38ff */
[----:B------:R-:W-:-:S06]  /*0f80*/  SHF.R.S32.HI R0, RZ, 0x7, R22 ;  /* 0x00000007ff007819 */ /* 0x000fcc0000011416 */
[----:B------:R-:W1:Y:S01]  /*0f90*/  SHFL.IDX PT, R0, R0, RZ, 0x1f ;  /* 0x00001fff00007589 */ /* 0x000e6200000e0000 */
[----:B0-----:R-:W-:-:S04]  /*0fa0*/  ULEA UR36, UR4, UR36, 0x18 ;  /* 0x0000002404247291 */ /* 0x001fc8000f8ec03f */
[----:B------:R-:W-:-:S04]  /*0fb0*/  UIADD3 UR4, UR36, 0x1e800, URZ ;  /* 0x0001e80024047890 */ /* 0x000fc8000fffe03f */
[----:B------:R-:W-:Y:S01]  /*0fc0*/  ULOP3.LUT UP0, URZ, UR4, 0x3ff, URZ, 0xc0, !UPT ;  /* 0x000003ff043f7892 */ /* 0x000fe2000f80c03f */
[----:B-1----:R0:W-:Y:S05]  /*0fd0*/  STL [R1+0x4], R0 ;  /* 0x0000040001007387 */ /* 0x0021ea0000100800 */
[----:B------:R-:W-:-:S13]  /*0fe0*/  PLOP3.LUT P0, PT, PT, PT, UP0, 0x80, 0x0 ;  /* 0x000000000000781c */ /* 0x000fda0003f0f008 */
[----:B0-----:R-:W-:Y:S05]  /*0ff0*/  @!P0 BRA `(.L_x_13) ;  /* 0x0000000000408947 */ /* 0x001fea0003800000 */
[----:B------:R-:W-:Y:S01]  /*1000*/  MOV R0, 0x0 ;  /* 0x0000000000007802 */ /* 0x000fe20000000f00 */
[----:B------:R-:W-:Y:S01]  /*1010*/  ULDC.64 UR4, c[0x4][0xa8] ;  /* 0x01002a0000047ab9 */ /* 0x000fe20000000a00 */
[----:B------:R-:W-:Y:S01]  /*1020*/  ULDC.64 UR6, c[0x4][0x48] ;  /* 0x0100120000067ab9 */ /* 0x000fe20000000a00 */
[----:B------:R-:W-:Y:S01]  /*1030*/  IMAD.U32 R4, RZ, RZ, UR4 ;  /* 0x00000004ff047e24 */ /* 0x000fe2000f8e00ff */
[----:B------:R0:W1:Y:S01]  /*1040*/  LDC.64 R2, c[0x4][R0] ;  /* 0x0100000000027b82 */ /* 0x0000620000000a00 */
[----:B------:R-:W-:Y:S01]  /*1050*/  IMAD.U32 R5, RZ, RZ, UR5 ;  /* 0x00000005ff057e24 */ /* 0x000fe2000f8e00ff */
[----:B------:R-:W-:Y:S01]  /*1060*/  ULDC.64 UR4, c[0x4][0xb0] ;  /* 0x01002c0000047ab9 */ /* 0x000fe20000000a00 */
[----:B------:R-:W-:Y:S02]  /*1070*/  IMAD.U32 R10, RZ, RZ, UR6 ;  /* 0x00000006ff0a7e24 */ /* 0x000fe4000f8e00ff */
[----:B------:R-:W-:Y:S02]  /*1080*/  IMAD.U32 R6, RZ, RZ, UR4 ;  /* 0x00000004ff067e24 */ /* 0x000fe4000f8e00ff */
[----:B------:R-:W-:-:S02]  /*1090*/  IMAD.U32 R7, RZ, RZ, UR5 ;  /* 0x00000005ff077e24 */ /* 0x000fc4000f8e00ff */
[----:B------:R-:W-:Y:S02]  /*10a0*/  IMAD.U32 R11, RZ, RZ, UR7 ;  /* 0x00000007ff0b7e24 */ /* 0x000fe4000f8e00ff */
[----:B------:R-:W-:Y:S02]  /*10b0*/  IMAD.MOV.U32 R8, RZ, RZ, 0x70 ;  /* 0x00000070ff087424 */ /* 0x000fe400078e00ff */
[----:B------:R-:W-:Y:S02]  /*10c0*/  IMAD.MOV.U32 R12, RZ, RZ, 0x1 ;  /* 0x00000001ff0c7424 */ /* 0x000fe400078e00ff */
[----:B0-----:R-:W-:-:S07]  /*10d0*/  IMAD.MOV.U32 R13, RZ, RZ, RZ ;  /* 0x000000ffff0d7224 */ /* 0x001fce00078e00ff */
[----:B------:R-:W-:-:S07]  /*10e0*/  LEPC R20, `(.L_x_13) ;  /* 0x000000001014794e */ /* 0x000fce0000000000 */
[----:B-1----:R-:W-:Y:S05]  /*10f0*/  CALL.ABS.NOINC R2 ;  /* 0x0000000002007343 */ /* 0x002fea0003c00000 */
.L_x_13:
[----:B------:R-:W-:Y:S01]  /*1100*/  SHF.L.U32 R2, RZ, 0x1f, RZ ;  /* 0x0000001fff027819 */ /* 0x000fe200000006ff */
[----:B------:R-:W-:Y:S01]  /*1110*/  IMAD.MOV.U32 R5, RZ, RZ, 0x20 ;  /* 0x00000020ff057424 */ /* 0x000fe200078e00ff */
[----:B------:R-:W-:Y:S02]  /*1120*/  LEA.HI R4, R16, R17, RZ, 0x4 ;  /* 0x0000001110047211 */ /* 0x000fe400078f20ff */
[----:B------:R-:W0:Y:S01]  /*1130*/  SYNCS.PHASECHK.TRANS64.TRYWAIT P1, [UR36+0x30800], R2 ;  /* 0x03080002ff0075a7 */ /* 0x000e220008020164 */
[----:B------:R-:W-:Y:S02]  /*1140*/  LOP3.LUT R26, R26, 0x1, RZ, 0xfc, !PT ;  /* 0x000000011a1a7812 */ /* 0x000fe400078efcff */
[----:B------:R-:W-:Y:S02]  /*1150*/  LOP3.LUT R0, R4, 0xfffffff0, RZ, 0xc0, !PT ;  /* 0xfffffff004007812 */ /* 0x000fe400078ec0ff */
[----:B------:R-:W-:Y:S02]  /*1160*/  ISETP.NE.AND P0, PT, R26, 0x3, PT ;  /* 0x000000031a00780c */ /* 0x000fe40003f05270 */
[----:B------:R-:W-:-:S04]  /*1170*/  IADD3 R0, R17, -R0, RZ ;  /* 0x8000000011007210 */ /* 0x000fc80007ffe0ff */
[----:B------:R-:W-:-:S04]  /*1180*/  SHF.R.S32.HI R3, RZ, 0x1f, R0 ;  /* 0x0000001fff037819 */ /* 0x000fc80000011400 */
[----:B------:R-:W-:-:S04]  /*1190*/  LEA.HI R6, R3, R0, RZ, 0x3 ;  /* 0x0000000003067211 */ /* 0x000fc800078f18ff */
[----:B------:R-:W-:-:S05]  /*11a0*/  LOP3.LUT R3, R6, 0xfffffff8, RZ, 0xc0, !PT ;  /* 0xfffffff806037812 */ /* 0x000fca00078ec0ff */
[----:B------:R-:W-:-:S05]  /*11b0*/  IMAD.IADD R8, R0, 0x1, -R3 ;  /* 0x0000000100087824 */ /* 0x000fca00078e0a03 */
[----:B------:R-:W-:Y:S01]  /*11c0*/  LOP3.LUT P2, RZ, R8, 0x4, RZ, 0xc0, !PT ;  /* 0x0000000408ff7812 */ /* 0x000fe2000784c0ff */
[----:B0-----:R-:W-:-:S12]  /*11d0*/  @!P1 BRA `(.L_x_14) ;  /* 0x000000a800c49947 */ /* 0x001fd80003800000 */
.L_x_109:
[----:B------:R-:W-:Y:S01]  /*11e0*/  SEL R7, R5, 0xffffffe0, !P2 ;  /* 0xffffffe005077807 */ /* 0x000fe20005000000 */
[----:B------:R-:W-:Y:S06]  /*11f0*/  @!P0 BRA `(.L_x_15) ;  /* 0x0000000000048947 */ /* 0x000fec0003800000 */
[----:B------:R-:W-:Y:S01]  /*1200*/  BPT.TRAP 0x1 ;  /* 0x000000040000795c */ /* 0x000fe20000300000 */
.L_x_15:
[----:B------:R1:W2:Y:S01]  /*1210*/  SYNCS.PHASECHK.TRANS64.TRYWAIT P2, [UR36+0x30830], R2 ;  /* 0x03083002ff0075a7 */ /* 0x0002a20008040164 */
[----:B------:R-:W-:Y:S05]  /*1220*/  @!P0 BRA `(.L_x_16) ;  /* 0x0000000000048947 */ /* 0x000fea0003800000 */
[----:B------:R-:W-:Y:S01]  /*1230*/  BPT.TRAP 0x1 ;  /* 0x000000040000795c */ /* 0x000fe20000300000 */
.L_x_16:
[----:B0-----:R-:W3:Y:S01]  /*1240*/  LDL R3, [R1+0x4] ;  /* 0x0000040001037983 */ /* 0x001ee20000100800 */
[----:B------:R-:W-:Y:S01]  /*1250*/  ISETP.NE.AND P1, PT, R27, RZ, PT ;  /* 0x000000ff1b00720c */ /* 0x000fe20003f25270 */
[----:B---3--:R-:W-:-:S05]  /*1260*/  IMAD.HI R0, R3, 0x55555556, RZ ;  /* 0x5555555603007827 */ /* 0x008fca00078e02ff */
[----:B------:R-:W-:-:S05]  /*1270*/  LEA.HI R0, R0, R0, RZ, 0x1 ;  /* 0x0000000000007211 */ /* 0x000fca00078f08ff */
[----:B------:R-:W-:-:S05]  /*1280*/  IMAD R0, R0, -0x3, R3 ;  /* 0xfffffffd00007824 */ /* 0x000fca00078e0203 */
[----:B------:R-:W-:-:S05]  /*1290*/  LEA R3, R0, UR36, 0xd ;  /* 0x0000002400037c11 */ /* 0x000fca000f8e68ff */
[----:B------:R0:W-:Y:S01]  /*12a0*/  STL [R1], R3 ;  /* 0x0000000301007387 */ /* 0x0001e20000100800 */
[----:B------:R-:W-:-:S05]  /*12b0*/  VIADD R0, R3, 0xc400 ;  /* 0x0000c40003007836 */ /* 0x000fca0000000000 */
[----:B------:R-:W-:-:S04]  /*12c0*/  SHF.R.U32.HI R0, RZ, 0x4, R0 ;  /* 0x00000004ff007819 */ /* 0x000fc80000011600 */
[----:B------:R-:W-:Y:S01]  /*12d0*/  LOP3.LUT R152, R0, 0x3fff, RZ, 0xc0, !PT ;  /* 0x00003fff00987812 */ /* 0x000fe200078ec0ff */
[----:B0-2---:R-:W-:Y:S06]  /*12e0*/  @P2 BRA `(.L_x_17) ;  /* 0x0000000000082947 */ /* 0x005fec0003800000 */
[----:B------:R-:W0:Y:S02]  /*12f0*/  SYNCS.PHASECHK.TRANS64.TRYWAIT P2, [UR36+0x30830], R2 ;  /* 0x03083002ff0075a7 */ /* 0x000e240008040164 */
[----:B0-----:R-:W-:Y:S05]  /*1300*/  @!P2 BRA `(.L_x_18) ;  /* 0x000000a80090a947 */ /* 0x001fea0003800000 */
.L_x_17:
[----:B------:R-:W-:Y:S05]  /*1310*/  WARPSYNC.ALL ;  /* 0x0000000000007948 */ /* 0x000fea0003800000 */
[----:B------:R-:W-:Y:S01]  /*1320*/  IMAD.MOV.U32 R0, RZ, RZ, RZ ;  /* 0x000000ffff007224 */ /* 0x000fe200078e00ff */
[----:B------:R-:W-:Y:S01]  /*1330*/  LOP3.LUT R152, R152, 0x10000, RZ, 0xfc, !PT ;  /* 0x0001000098987812 */ /* 0x000fe200078efcff */
[----:B------:R-:W-:Y:S02]  /*1340*/  IMAD.MOV.U32 R151, RZ, RZ, RZ ;  /* 0x000000ffff977224 */ /* 0x000fe400078e00ff */
[----:B------:R-:W-:Y:S01]  /*1350*/  IMAD.MOV.U32 R153, RZ, RZ, 0x40000040 ;  /* 0x40000040ff997424 */ /* 0x000fe200078e00ff */
[----:B------:R-:W-:Y:S01]  /*1360*/  UIADD3 UR4, UR36, 0x12400, URZ ;  /* 0x0001240024047890 */ /* 0x000fe2000fffe03f */
[----:B------:R-:W2:Y:S01]  /*1370*/  LDL R121, [R1+0x8] ;  /* 0x0000080001797983 */ /* 0x000ea20000100800 */
[C---:B------:R-:W-:Y:S01]  /*1380*/  R2UR UR8, R152.reuse ;  /* 0x00000000980872ca */ /* 0x040fe200000e0000 */
[----:B------:R-:W-:Y:S01]  /*1390*/  WARPGROUP.ARRIVE ;  /* 0x00000000000079c5 */ /* 0x000fe20000000000 */
[----:B------:R-:W-:Y:S01]  /*13a0*/  USHF.R.U32.HI UR4, URZ, 0x4, UR4 ;  /* 0x000000043f047899 */ /* 0x000fe20008011604 */
[----:B------:R-:W-:Y:S01]  /*13b0*/  R2UR UR9, R153 ;  /* 0x00000000990972ca */ /* 0x000fe200000e0000 */
[----:B------:R-:W-:Y:S01]  /*13c0*/  UMOV UR11, 0x40000040 ;  /* 0x40000040000b7882 */ /* 0x000fe20000000000 */
[----:B------:R-:W-:Y:S01]  /*13d0*/  R2UR UR16, R152 ;  /* 0x00000000981072ca */ /* 0x000fe200000e0000 */
[----:B------:R-:W-:Y:S01]  /*13e0*/  ULOP3.LUT UR4, UR4, 0x3fff, URZ, 0xc0, !UPT ;  /* 0x00003fff04047892 */ /* 0x000fe2000f8ec03f */
[----:B------:R-:W-:Y:S01]  /*13f0*/  LOP3.LUT R22, R22, 0xffffff80, RZ, 0xc0, !PT ;  /* 0xffffff8016167812 */ /* 0x000fe200078ec0ff */
[----:B------:R-:W-:Y:S01]  /*1400*/  UMOV UR13, 0x40000040 ;  /* 0x40000040000d7882 */ /* 0x000fe20000000000 */
[----:B------:R-:W-:Y:S01]  /*1410*/  UMOV UR15, 0x40000040 ;  /* 0x40000040000f7882 */ /* 0x000fe20000000000 */
[----:B------:R-:W-:Y:S01]  /*1420*/  ULOP3.LUT UR6, UR4, 0x10000, URZ, 0xfc, !UPT ;  /* 0x0001000004067892 */ /* 0x000fe2000f8efc3f */
[----:B01----:R-:W-:Y:S01]  /*1430*/  IMAD.MOV.U32 R2, RZ, RZ, -0x2 ;  /* 0xfffffffeff027424 */ /* 0x003fe200078e00ff */
[----:B------:R-:W-:Y:S01]  /*1440*/  UMOV UR17, 0x40000040 ;  /* 0x4000004000117882 */ /* 0x000fe20000000000 */
[----:B------:R-:W-:Y:S01]  /*1450*/  UMOV UR19, 0x40000040 ;  /* 0x4000004000137882 */ /* 0x000fe20000000000 */
[----:B------:R-:W-:Y:S01]  /*1460*/  UIADD3 UR14, UR6, 0x4, URZ ;  /* 0x00000004060e7890 */ /* 0x000fe2000fffe03f */
[----:B------:R-:W-:Y:S01]  /*1470*/  IMAD.IADD R22, R17, 0x1, -R22 ;  /* 0x0000000111167824 */ /* 0x000fe200078e0a16 */
[----:B------:R-:W-:Y:S01]  /*1480*/  UIADD3 UR18, UR6, 0x6, URZ ;  /* 0x0000000606127890 */ /* 0x000fe2000fffe03f */
[----:B------:R-:W-:Y:S01]  /*1490*/  P2R R11, PR, RZ, 0x2 ;  /* 0x00000002ff0b7803 */ /* 0x000fe20000000000 */
[----:B------:R-:W-:Y:S01]  /*14a0*/  UMOV UR10, UR6 ;  /* 0x00000006000a7c82 */ /* 0x000fe20008000000 */
[----:B------:R-:W-:Y:S01]  /*14b0*/  UIADD3 UR12, UR16, 0x4, URZ ;  /* 0x00000004100c7890 */ /* 0x000fe2000fffe03f */
[----:B------:R-:W-:Y:S01]  /*14c0*/  HGMMA.64x192x16.F32 R24, gdesc[UR8], RZ, !UPT, gsb0 ;  /* 0x02e00000081879f0 */ /* 0x000fe2000c0008ff */
[----:B------:R-:W-:Y:S01]  /*14d0*/  UIADD3 UR8, UR16, 0x2, URZ ;  /* 0x0000000210087890 */ /* 0x000fe2000fffe03f */
[----:B------:R-:W-:Y:S01]  /*14e0*/  SHF.R.S32.HI R3, RZ, 0x1f, R22 ;  /* 0x0000001fff037819 */ /* 0x000fe20000011416 */
[----:B------:R-:W-:Y:S01]  /*14f0*/  UIADD3 UR10, UR6, 0x2, URZ ;  /* 0x00000002060a7890 */ /* 0x000fe2000fffe03f */
[----:B------:R-:W-:Y:S01]  /*1500*/  P2R R13, PR, RZ, 0x1 ;  /* 0x00000001ff0d7803 */ /* 0x000fe20000000000 */
[----:B------:R-:W-:Y:S01]  /*1510*/  UMOV UR9, 0x40000040 ;  /* 0x4000004000097882 */ /* 0x000fe20000000000 */
[----:B------:R-:W-:Y:S01]  /*1520*/  UMOV UR11, 0x40000040 ;  /* 0x40000040000b7882 */ /* 0x000fe20000000000 */
[----:B------:R-:W-:Y:S01]  /*1530*/  UIADD3 UR16, UR16, 0x6, URZ ;  /* 0x0000000610107890 */ /* 0x000fe2000fffe03f */
[----:B------:R-:W-:Y:S01]  /*1540*/  LEA.HI R3, R3, R22, RZ, 0x2 ;  /* 0x0000001603037211 */ /* 0x000fe200078f10ff */
[----:B------:R-:W-:Y:S01]  /*1550*/  ULDC UR4, c[0x0][0x988] ;  /* 0x0002620000047ab9 */ /* 0x000fe20000000800 */
[----:B------:R-:W-:Y:S01]  /*1560*/  SHF.L.U32 R6, R6, 0x6, RZ ;  /* 0x0000000606067819 */ /* 0x000fe200000006ff */
[--C-:B------:R-:W-:Y:S01]  /*1570*/  IMAD.MOV.U32 R149, RZ, RZ, R151.reuse ;  /* 0x000000ffff957224 */ /* 0x100fe200078e0097 */
[----:B------:R-:W-:Y:S01]  /*1580*/  LOP3.LUT R3, R3, 0x7ffffffc, RZ, 0xc0, !PT ;  /* 0x7ffffffc03037812 */ /* 0x000fe200078ec0ff */
[--C-:B------:R-:W-:Y:S01]  /*1590*/  IMAD.MOV.U32 R145, RZ, RZ, R151.reuse ;  /* 0x000000ffff917224 */ /* 0x100fe200078e0097 */
[-C--:B------:R-:W-:Y:S01]  /*15a0*/  MOV R147, R151.reuse ;  /* 0x0000009700937202 */ /* 0x080fe20000000f00 */
[----:B------:R-:W-:Y:S01]  /*15b0*/  IMAD.MOV.U32 R143, RZ, RZ, R151 ;  /* 0x000000ffff8f7224 */ /* 0x000fe200078e0097 */
[----:B------:R-:W-:Y:S01]  /*15c0*/  MOV R133, R151 ;  /* 0x0000009700857202 */ /* 0x000fe20000000f00 */
[----:B------:R-:W-:-:S02]  /*15d0*/  IMAD.IADD R3, R22, 0x1, -R3 ;  /* 0x0000000116037824 */ /* 0x000fc400078e0a03 */
[--C-:B------:R-:W-:Y:S02]  /*15e0*/  IMAD.MOV.U32 R141, RZ, RZ, R151.reuse ;  /* 0x000000ffff8d7224 */ /* 0x100fe400078e0097 */
[----:B------:R-:W-:Y:S02]  /*15f0*/  IMAD R3, R3, R2, 0xc0 ;  /* 0x000000c003037424 */ /* 0x000fe400078e0202 */
[----:B------:R-:W-:Y:S02]  /*1600*/  IMAD.MOV.U32 R139, RZ, RZ, R151 ;  /* 0x000000ffff8b7224 */ /* 0x000fe400078e0097 */
[----:B------:R-:W-:Y:S02]  /*1610*/  IMAD.IADD R18, R18, 0x1, R3 ;  /* 0x0000000112127824 */ /* 0x000fe400078e0203 */
[----:B------:R-:W-:Y:S02]  /*1620*/  IMAD.MOV.U32 R137, RZ, RZ, R151 ;  /* 0x000000ffff897224 */ /* 0x000fe400078e0097 */
[----:B------:R-:W-:-:S02]  /*1630*/  IMAD R9, R19, -0xc0, R18 ;  /* 0xffffff4013097824 */ /* 0x000fc400078e0212 */
[--C-:B------:R-:W-:Y:S02]  /*1640*/  IMAD.MOV.U32 R135, RZ, RZ, R151.reuse ;  /* 0x000000ffff877224 */ /* 0x100fe400078e0097 */
[--C-:B------:R-:W-:Y:S01]  /*1650*/  IMAD.MOV.U32 R127, RZ, RZ, R151.reuse ;  /* 0x000000ffff7f7224 */ /* 0x100fe200078e0097 */
[C---:B------:R-:W-:Y:S01]  /*1660*/  ISETP.GT.AND P5, PT, R9.reuse, RZ, PT ;  /* 0x000000ff0900720c */ /* 0x040fe20003fa4270 */
[--C-:B------:R-:W-:Y:S01]  /*1670*/  IMAD.MOV.U32 R125, RZ, RZ, R151.reuse ;  /* 0x000000ffff7d7224 */ /* 0x100fe200078e0097 */
[C---:B------:R-:W-:Y:S01]  /*1680*/  ISETP.GT.AND P4, PT, R9.reuse, 0x1, PT ;  /* 0x000000010900780c */ /* 0x040fe20003f84270 */
[----:B------:R-:W-:Y:S01]  /*1690*/  IMAD.MOV.U32 R123, RZ, RZ, R151 ;  /* 0x000000ffff7b7224 */ /* 0x000fe200078e0097 */
[C---:B------:R-:W-:Y:S02]  /*16a0*/  ISETP.GT.AND P3, PT, R9.reuse, 0x8, PT ;  /* 0x000000080900780c */ /* 0x040fe40003f64270 */
[C---:B------:R-:W-:Y:S02]  /*16b0*/  ISETP.GT.AND P2, PT, R9.reuse, 0x9, PT ;  /* 0x000000090900780c */ /* 0x040fe40003f44270 */
[----:B------:R-:W-:-:S02]  /*16c0*/  ISETP.GT.AND P6, PT, R9, 0x10, PT ;  /* 0x000000100900780c */ /* 0x000fc40003fc4270 */
[C---:B------:R-:W-:Y:S02]  /*16d0*/  ISETP.GT.AND P1, PT, R9.reuse, 0x99, PT ;  /* 0x000000990900780c */ /* 0x040fe40003f24270 */
[----:B------:R-:W-:Y:S01]  /*16e0*/  ISETP.GT.AND P0, PT, R9, 0xa0, PT ;  /* 0x000000a00900780c */ /* 0x000fe20003f04270 */
[----:B------:R-:W-:Y:S02]  /*16f0*/  WARPGROUP.DEPBAR.LE gsb0, 0x0 ;  /* 0x00008000000079c5 */ /* 0x000fe40000010000 */
[----:B------:R-:W-:-:S06]  /*1700*/  WARPGROUP.ARRIVE ;  /* 0x00000000000079c5 */ /* 0x000fcc0000000000 */
[----:B------:R-:W-:Y:S03]  /*1710*/  HGMMA.64x192x16.F32 R24, gdesc[UR8], R24, gsb0 ;  /* 0x02e00000081879f0 */ /* 0x000fe60008000818 */
[----:B------:R-:W-:Y:S02]  /*1720*/  WARPGROUP.DEPBAR.LE gsb0, 0x0 ;  /* 0x00008000000079c5 */ /* 0x000fe40000010000 */
[----:B------:R-:W-:-:S15]  /*1730*/  WARPGROUP.ARRIVE ;  /* 0x00000000000079c5 */ /* 0x000fde0000000000 */
[----:B------:R-:W-:Y:S03]  /*1740*/  HGMMA.64x192x16.F32 R24, gdesc[UR12], R24, gsb0 ;  /* 0x02e000000c1879f0 */ /* 0x000fe60008000818 */
[----:B------:R-:W-:Y:S02]  /*1750*/  WARPGROUP.DEPBAR.LE gsb0, 0x0 ;  /* 0x00008000000079c5 */ /* 0x000fe40000010000 */
[----:B------:R-:W-:-:S15]  /*1760*/  WARPGROUP.ARRIVE ;  /* 0x00000000000079c5 */ /* 0x000fde0000000000 */
[----:B------:R-:W-:Y:S03]  /*1770*/  HGMMA.64x192x16.F32 R24, gdesc[UR16], R24, gsb0 ;  /* 0x02e00000101879f0 */ /* 0x000fe60008000818 */
[----:B------:R-:W-:Y:S02]  /*1780*/  WARPGROUP.DEPBAR.LE gsb0, 0x0 ;  /* 0x00008000000079c5 */ /* 0x000fe40000010000 */
[----:B------:R-:W-:Y:S02]  /*1790*/  FSEL R24, R24, -INF , P5 ;  /* 0xff80000018187808 */ /* 0x000fe40002800000 */
[----:B------:R-:W-:Y:S02]  /*17a0*/  FSEL R25, R25, -INF , P4 ;  /* 0xff80000019197808 */ /* 0x000fe40002000000 */
[----:B------:R-:W-:Y:S02]  /*17b0*/  FSEL R28, R28, -INF , P3 ;  /* 0xff8000001c1c7808 */ /* 0x000fe40001800000 */
[----:B------:R-:W-:-:S02]  /*17c0*/  FMNMX.FTZ R3, R24, R25, !PT ;  /* 0x0000001918037209 */ /* 0x000fc40007810000 */
[----:B------:R-:W-:Y:S02]  /*17d0*/  FSEL R10, R29, -INF , P2 ;  /* 0xff8000001d0a7808 */ /* 0x000fe40001000000 */
[----:B------:R-:W-:Y:S02]  /*17e0*/  FMNMX.FTZ R3, R28, R3, !PT ;  /* 0x000000031c037209 */ /* 0x000fe40007810000 */
[----:B------:R-:W-:Y:S02]  /*17f0*/  FSEL R26, R26, -INF , P5 ;  /* 0xff8000001a1a7808 */ /* 0x000fe40002800000 */
[----:B------:R-:W-:Y:S02]  /*1800*/  ISETP.GT.AND P5, PT, R9, 0x11, PT ;  /* 0x000000110900780c */ /* 0x000fe40003fa4270 */
[----:B------:R-:W-:Y:S02]  /*1810*/  FSEL R32, R32, -INF , P6 ;  /* 0xff80000020207808 */ /* 0x000fe40003000000 */
[----:B------:R-:W-:-:S02]  /*1820*/  FMNMX.FTZ R3, R10, R3, !PT ;  /* 0x000000030a037209 */ /* 0x000fc40007810000 */
[----:B------:R-:W-:Y:S02]  /*1830*/  FSEL R27, R27, -INF , P4 ;  /* 0xff8000001b1b7808 */ /* 0x000fe40002000000 */
[----:B------:R-:W-:Y:S02]  /*1840*/  ISETP.GT.AND P4, PT, R9, 0x18, PT ;  /* 0x000000180900780c */ /* 0x000fe40003f84270 */
[----:B------:R-:W-:Y:S02]  /*1850*/  FSEL R12, R33, -INF , P5 ;  /* 0xff800000210c7808 */ /* 0x000fe40002800000 */
[----:B------:R-:W-:Y:S02]  /*1860*/  FMNMX.FTZ R3, R32, R3, !PT ;  /* 0x0000000320037209 */ /* 0x000fe40007810000 */
[----:B------:R-:W-:Y:S02]  /*1870*/  FSEL R30, R30, -INF , P3 ;  /* 0xff8000001e1e7808 */ /* 0x000fe40001800000 */
[----:B------:R-:W-:-:S02]  /*1880*/  ISETP.GT.AND P3, PT, R9, 0x19, PT ;  /* 0x000000190900780c */ /* 0x000fc40003f64270 */
        /* <DEDUP_REMOVED lines=127> */
[----:B------:R-:W-:Y:S02]  /*2080*/  FMNMX.FTZ R3, R97, R2, !PT ;  /* 0x0000000261037209 */ /* 0x000fe40007810000 */
[----:B------:R-:W-:Y:S02]  /*2090*/  FSEL R101, R101, -INF , P1 ;  /* 0xff80000065657808 */ /* 0x000fe40000800000 */
[----:B------:R-:W-:Y:S02]  /*20a0*/  FMNMX.FTZ R2, R100, R3, !PT ;  /* 0x0000000364027209 */ /* 0x000fe40007810000 */
[----:B------:R-:W-:Y:S02]  /*20b0*/  ISETP.GT.AND P1, PT, R9, 0xa1, PT ;  /* 0x000000a10900780c */ /* 0x000fe40003f24270 */
[----:B------:R-:W-:-:S02]  /*20c0*/  FSEL R37, R104, -INF , P0 ;  /* 0xff80000068257808 */ /* 0x000fc40000000000 */
[----:B------:R-:W-:Y:S02]  /*20d0*/  FMNMX.FTZ R2, R101, R2, !PT ;  /* 0x0000000265027209 */ /* 0x000fe40007810000 */
        /* <DEDUP_REMOVED lines=8> */
[----:B------:R-:W-:Y:S02]  /*2160*/  FSEL R109, R109, -INF , P2 ;  /* 0xff8000006d6d7808 */ /* 0x000fe40001000000 */
[----:B------:R-:W-:Y:S02]  /*2170*/  FMNMX.FTZ R2, R39, R2, !PT ;  /* 0x0000000227027209 */ /* 0x000fe40007810000 */
[----:B------:R-:W-:-:S02]  /*2180*/  ISETP.GT.AND P3, PT, R9, 0xb0, PT ;  /* 0x000000b00900780c */ /* 0x000fc40003f64270 */
[----:B------:R-:W-:Y:S02]  /*2190*/  FSEL R98, R98, -INF , P4 ;  /* 0xff80000062627808 */ /* 0x000fe40002000000 */
[----:B------:R-:W-:Y:S02]  /*21a0*/  FSEL R112, R112, -INF , P3 ;  /* 0xff80000070707808 */ /* 0x000fe40001800000 */
[----:B------:R-:W-:Y:S02]  /*21b0*/  FMNMX.FTZ R3, R109, R2, !PT ;  /* 0x000000026d037209 */ /* 0x000fe40007810000 */
[----:B------:R-:W-:Y:S02]  /*21c0*/  ISETP.GT.AND P4, PT, R9, 0xb1, PT ;  /* 0x000000b10900780c */ /* 0x000fe40003f84270 */
[----:B------:R-:W-:Y:S02]  /*21d0*/  FSEL R92, R95, -INF , P5 ;  /* 0xff8000005f5c7808 */ /* 0x000fe40002800000 */
[----:B------:R-:W-:-:S02]  /*21e0*/  FSEL R113, R113, -INF , P4 ;  /* 0xff80000071717808 */ /* 0x000fc40002000000 */
[----:B------:R-:W-:Y:S02]  /*21f0*/  FMNMX.FTZ R2, R112, R3, !PT ;  /* 0x0000000370027209 */ /* 0x000fe40007810000 */
[----:B------:R-:W-:Y:S02]  /*2200*/  ISETP.GT.AND P5, PT, R9, 0xb8, PT ;  /* 0x000000b80900780c */ /* 0x000fe40003fa4270 */
[----:B------:R-:W-:Y:S02]  /*2210*/  FSEL R94, R94, -INF , P6 ;  /* 0xff8000005e5e7808 */ /* 0x000fe40003000000 */
[----:B------:R-:W-:Y:S02]  /*2220*/  FSEL R116, R116, -INF , P5 ;  /* 0xff80000074747808 */ /* 0x000fe40002800000 */
[----:B------:R-:W-:Y:S02]  /*2230*/  FMNMX.FTZ R3, R113, R2, !PT ;  /* 0x0000000271037209 */ /* 0x000fe40007810000 */
[----:B------:R-:W-:-:S02]  /*2240*/  ISETP.GT.AND P6, PT, R9, 0xb9, PT ;  /* 0x000000b90900780c */ /* 0x000fc40003fc4270 */
[----:B------:R-:W-:Y:S01]  /*2250*/  FMNMX.FTZ R2, R116, R3, !PT ;  /* 0x0000000374027209 */ /* 0x000fe20007810000 */
[----:B------:R-:W-:Y:S01]  /*2260*/  IMAD.U32 R3, RZ, RZ, UR4 ;  /* 0x00000004ff037e24 */ /* 0x000fe2000f8e00ff */
[----:B------:R-:W-:Y:S02]  /*2270*/  FSEL R117, R117, -INF , P6 ;  /* 0xff80000075757808 */ /* 0x000fe40003000000 */
[----:B------:R-:W-:Y:S02]  /*2280*/  P2R R47, PR, RZ, 0x4 ;  /* 0x00000004ff2f7803 */ /* 0x000fe40000000000 */
[----:B------:R-:W-:Y:S02]  /*2290*/  FMNMX.FTZ R41, R117, R2, !PT ;  /* 0x0000000275297209 */ /* 0x000fe40007810000 */
[----:B------:R-:W-:Y:S02]  /*22a0*/  P2R R51, PR, RZ, 0x2 ;  /* 0x00000002ff337803 */ /* 0x000fe40000000000 */
[----:B------:R-:W-:Y:S01]  /*22b0*/  P2R R49, PR, RZ, 0x1 ;  /* 0x00000001ff317803 */ /* 0x000fe20000000000 */
[----:B------:R-:W0:Y:S01]  /*22c0*/  SHFL.BFLY PT, R2, R41, 0x2, 0x1f ;  /* 0x0c401f0029027f89 */ /* 0x000e2200000e0000 */
[----:B------:R-:W-:-:S02]  /*22d0*/  ISETP.GT.AND P0, PT, R9, 0x99, PT ;  /* 0x000000990900780c */ /* 0x000fc40003f04270 */
[----:B------:R-:W-:Y:S02]  /*22e0*/  ISETP.GT.AND P1, PT, R9, 0xa0, PT ;  /* 0x000000a00900780c */ /* 0x000fe40003f24270 */
[----:B------:R-:W-:Y:S02]  /*22f0*/  FSEL R104, R103, -INF , P0 ;  /* 0xff80000067687808 */ /* 0x000fe40000000000 */
[----:B------:R-:W-:Y:S02]  /*2300*/  ISETP.NE.AND P0, PT, R49, RZ, PT ;  /* 0x000000ff3100720c */ /* 0x000fe40003f05270 */
[----:B------:R-:W-:Y:S02]  /*2310*/  FSEL R106, R106, -INF , P1 ;  /* 0xff8000006a6a7808 */ /* 0x000fe40000800000 */
[----:B------:R-:W-:Y:S02]  /*2320*/  FSEL R110, R110, -INF , P0 ;  /* 0xff8000006e6e7808 */ /* 0x000fe40000000000 */
[----:B------:R-:W-:-:S02]  /*2330*/  ISETP.NE.AND P0, PT, R13, RZ, PT ;  /* 0x000000ff0d00720c */ /* 0x000fc40003f05270 */
[----:B------:R-:W-:-:S04]  /*2340*/  ISETP.NE.AND P1, PT, R51, RZ, PT ;  /* 0x000000ff3300720c */ /* 0x000fc80003f25270 */
[----:B------:R-:W-:Y:S02]  /*2350*/  FSEL R108, R107, -INF , P1 ;  /* 0xff8000006b6c7808 */ /* 0x000fe40000800000 */
[----:B------:R-:W-:Y:S02]  /*2360*/  ISETP.NE.AND P1, PT, R11, RZ, PT ;  /* 0x000000ff0b00720c */ /* 0x000fe40003f25270 */
[----:B0-----:R-:W-:Y:S02]  /*2370*/  FMNMX.FTZ R43, R41, R2, !PT ;  /* 0x00000002292b7209 */ /* 0x001fe40007810000 */
[----:B------:R-:W-:-:S03]  /*2380*/  FMNMX.FTZ R41, R26, R27, !PT ;  /* 0x0000001b1a297209 */ /* 0x000fc60007810000 */
[----:B------:R-:W0:Y:S01]  /*2390*/  SHFL.BFLY PT, R2, R43, 0x1, 0x1f ;  /* 0x0c201f002b027f89 */ /* 0x000e2200000e0000 */
[----:B------:R-:W-:-:S04]  /*23a0*/  FMNMX.FTZ R41, R30, R41, !PT ;  /* 0x000000291e297209 */ /* 0x000fc80007810000 */
[----:B------:R-:W-:-:S04]  /*23b0*/  FMNMX.FTZ R41, R14, R41, !PT ;  /* 0x000000290e297209 */ /* 0x000fc80007810000 */
[----:B------:R-:W-:-:S04]  /*23c0*/  FMNMX.FTZ R41, R34, R41, !PT ;  /* 0x0000002922297209 */ /* 0x000fc80007810000 */
[----:B------:R-:W-:-:S04]  /*23d0*/  FMNMX.FTZ R41, R20, R41, !PT ;  /* 0x0000002914297209 */ /* 0x000fc80007810000 */
[----:B------:R-:W-:-:S04]  /*23e0*/  FMNMX.FTZ R41, R38, R41, !PT ;  /* 0x0000002926297209 */ /* 0x000fc80007810000 */
[----:B------:R-:W-:Y:S02]  /*23f0*/  FMNMX.FTZ R41, R120, R41, !PT ;  /* 0x0000002978297209 */ /* 0x000fe40007810000 */
[----:B0-----:R-:W-:Y:S02]  /*2400*/  FMNMX.FTZ R2, R43, R2, !PT ;  /* 0x000000022b027209 */ /* 0x001fe40007810000 */
[----:B------:R-:W-:Y:S02]  /*2410*/  FMNMX.FTZ R41, R42, R41, !PT ;  /* 0x000000292a297209 */ /* 0x000fe40007810000 */
[C---:B------:R-:W-:Y:S01]  /*2420*/  FSETP.NEU.FTZ.AND P2, PT, R2.reuse, -INF , PT ;  /* 0xff8000000200780b */ /* 0x040fe20003f5d000 */
[----:B------:R-:W-:Y:S01]  /*2430*/  FMUL.FTZ R45, R2, R3 ;  /* 0x00000003022d7220 */ /* 0x000fe20000410000 */
[----:B------:R-:W-:-:S04]  /*2440*/  FMNMX.FTZ R41, R48, R41, !PT ;  /* 0x0000002930297209 */ /* 0x000fc80007810000 */
[----:B------:R-:W-:Y:S02]  /*2450*/  FMNMX.FTZ R41, R46, R41, !PT ;  /* 0x000000292e297209 */ /* 0x000fe40007810000 */
[----:B------:R-:W-:Y:S02]  /*2460*/  FSEL R9, R45, RZ, P2 ;  /* 0x000000ff2d097208 */ /* 0x000fe40001000000 */
[----:B------:R-:W-:Y:S02]  /*2470*/  FMNMX.FTZ R41, R52, R41, !PT ;  /* 0x0000002934297209 */ /* 0x000fe40007810000 */
[----:B------:R-:W-:Y:S01]  /*2480*/  ISETP.NE.AND P2, PT, R47, RZ, PT ;  /* 0x000000ff2f00720c */ /* 0x000fe20003f45270 */
[--C-:B------:R-:W-:Y:S01]  /*2490*/  FFMA.FTZ R67, R18, R3, -R9.reuse ;  /* 0x0000000312437223 */ /* 0x100fe20000010809 */
[----:B------:R-:W-:Y:S01]  /*24a0*/  FMNMX.FTZ R41, R50, R41, !PT ;  /* 0x0000002932297209 */ /* 0x000fe20007810000 */
[-CC-:B------:R-:W-:Y:S01]  /*24b0*/  FFMA.FTZ R13, R28, R3.reuse, -R9.reuse ;  /* 0x000000031c0d7223 */ /* 0x180fe20000010809 */
[-CC-:B------:R-:W-:Y:S01]  /*24c0*/  FFMA.FTZ R28, R23, R3.reuse, -R9.reuse ;  /* 0x00000003171c7223 */ /* 0x180fe20000010809 */
[--C-:B------:R-:W-:Y:S01]  /*24d0*/  FFMA.FTZ R59, R132, R3, -R9.reuse ;  /* 0x00000003843b7223 */ /* 0x100fe20000010809 */
[----:B------:R-:W-:Y:S01]  /*24e0*/  FMNMX.FTZ R41, R56, R41, !PT ;  /* 0x0000002938297209 */ /* 0x000fe20007810000 */
[-CC-:B------:R-:W-:Y:S01]  /*24f0*/  FFMA.FTZ R51, R122, R3.reuse, -R9.reuse ;  /* 0x000000037a337223 */ /* 0x180fe20000010809 */
[----:B------:R-:W-:Y:S01]  /*2500*/  FSEL R132, R111, -INF , P2 ;  /* 0xff8000006f847808 */ /* 0x000fe20001000000 */
        /* <DEDUP_REMOVED lines=15> */
[-CC-:B------:R-:W-:Y:S01]  /*2600*/  FFMA.FTZ R57, R25, R3.reuse, -R9.reuse ;  /* 0x0000000319397223 */ /* 0x180fe20000010809 */
        /* <DEDUP_REMOVED lines=15> */
[----:B------:R0:W-:Y:S01]  /*2700*/  MUFU.EX2 R41, R142 ;  /* 0x0000008e00297308 */ /* 0x0001e20000000800 */
        /* <DEDUP_REMOVED lines=8> */
[----:B0-----:R-:W-:Y:S01]  /*2790*/  FSEL R142, R119, -INF , P6 ;  /* 0xff800000778e7808 */ /* 0x001fe20003000000 */
[-CC-:B------:R-:W-:Y:S01]  /*27a0*/  FFMA.FTZ R40, R148, R3.reuse, -R9.reuse ;  /* 0x0000000394287223 */ /* 0x180fe20000010809 */
[----:B------:R-:W-:Y:S01]  /*27b0*/  FMNMX.FTZ R43, R15, R18, !PT ;  /* 0x000000120f2b7209 */ /* 0x000fe20007810000 */
[-CC-:B------:R-:W-:Y:S01]  /*27c0*/  FFMA.FTZ R47, R150, R3.reuse, -R9.reuse ;  /* 0x00000003962f7223 */ /* 0x180fe20000010809 */
[-CC-:B------:R-:W-:Y:S01]  /*27d0*/  FFMA.FTZ R49, R156, R3.reuse, -R9.reuse ;  /* 0x000000039c317223 */ /* 0x180fe20000010809 */
[--C-:B------:R-:W-:Y:S01]  /*27e0*/  FFMA.FTZ R81, R81, R3, -R9.reuse ;  /* 0x0000000351517223 */ /* 0x100fe20000010809 */
[----:B------:R-:W-:Y:S01]  /*27f0*/  FMNMX.FTZ R18, R80, R43, !PT ;  /* 0x0000002b50127209 */ /* 0x000fe20007810000 */
[-CC-:B------:R-:W-:Y:S01]  /*2800*/  FFMA.FTZ R29, R29, R3.reuse, -R9.reuse ;  /* 0x000000031d1d7223 */ /* 0x180fe20000010809 */
[-CC-:B------:R-:W-:Y:S01]  /*2810*/  FFMA.FTZ R64, R85, R3.reuse, -R9.reuse ;  /* 0x0000000355407223 */ /* 0x180fe20000010809 */
        /* <DEDUP_REMOVED lines=14> */
[----:B------:R-:W-:Y:S01]  /*2900*/  FFMA.FTZ R116, R117, R3, -R9 ;  /* 0x0000000375747223 */ /* 0x000fe20000010809 */
[----:B------:R-:W-:Y:S01]  /*2910*/  MUFU.EX2 R11, R11 ;  /* 0x0000000b000b7308 */ /* 0x000fe20000000800 */
[----:B------:R-:W-:Y:S01]  /*2920*/  IMAD.MOV.U32 R150, RZ, RZ, R151 ;  /* 0x000000ffff967224 */ /* 0x000fe200078e0097 */
[----:B------:R-:W-:-:S04]  /*2930*/  FMNMX.FTZ R43, R86, R43, !PT ;  /* 0x0000002b562b7209 */ /* 0x000fc80007810000 */
[----:B------:R-:W-:Y:S02]  /*2940*/  FMNMX.FTZ R43, R84, R43, !PT ;  /* 0x0000002b542b7209 */ /* 0x000fe40007810000 */
[----:B------:R-:W0:Y:S02]  /*2950*/  MUFU.EX2 R57, R57 ;  /* 0x0000003900397308 */ /* 0x000e240000000800 */
[----:B------:R-:W-:-:S04]  /*2960*/  FMNMX.FTZ R43, R90, R43, !PT ;  /* 0x0000002b5a2b7209 */ /* 0x000fc80007810000 */
[----:B------:R-:W-:Y:S02]  /*2970*/  FMNMX.FTZ R43, R88, R43, !PT ;  /* 0x0000002b582b7209 */ /* 0x000fe40007810000 */
[----:B------:R-:W1:Y:S02]  /*2980*/  MUFU.EX2 R13, R13 ;  /* 0x0000000d000d7308 */ /* 0x000e640000000800 */
[----:B------:R-:W-:-:S04]  /*2990*/  FMNMX.FTZ R43, R94, R43, !PT ;  /* 0x0000002b5e2b7209 */ /* 0x000fc80007810000 */
[----:B------:R-:W-:Y:S02]  /*29a0*/  FMNMX.FTZ R43, R92, R43, !PT ;  /* 0x0000002b5c2b7209 */ /* 0x000fe40007810000 */
[----:B------:R-:W3:Y:S02]  /*29b0*/  MUFU.EX2 R10, R10 ;  /* 0x0000000a000a7308 */ /* 0x000ee40000000800 */
[----:B------:R-:W-:-:S04]  /*29c0*/  FMNMX.FTZ R43, R98, R43, !PT ;  /* 0x0000002b622b7209 */ /* 0x000fc80007810000 */
[----:B------:R-:W-:Y:S02]  /*29d0*/  FMNMX.FTZ R23, R96, R43, !PT ;  /* 0x0000002b60177209 */ /* 0x000fe40007810000 */
[----:B------:R-:W4:Y:S02]  /*29e0*/  MUFU.EX2 R61, R61 ;  /* 0x0000003d003d7308 */ /* 0x000f240000000800 */
[----:B------:R-:W-:-:S04]  /*29f0*/  FMNMX.FTZ R23, R102, R23, !PT ;  /* 0x0000001766177209 */ /* 0x000fc80007810000 */
[----:B------:R-:W-:Y:S02]  /*2a00*/  FMNMX.FTZ R23, R104, R23, !PT ;  /* 0x0000001768177209 */ /* 0x000fe40007810000 */
[----:B------:R-:W-:Y:S02]  /*2a10*/  MUFU.EX2 R12, R12 ;  /* 0x0000000c000c7308 */ /* 0x000fe40000000800 */
        /* <DEDUP_REMOVED lines=11> */
[----:B------:R-:W-:Y:S03]  /*2ad0*/  MUFU.EX2 R25, R25 ;  /* 0x0000001900197308 */ /* 0x000fe60000000800 */
[----:B------:R-:W5:Y:S05]  /*2ae0*/  SHFL.BFLY PT, R18, R23, 0x2, 0x1f ;  /* 0x0c401f0017127f89 */ /* 0x000f6a00000e0000 */
[----:B------:R-:W-:Y:S08]  /*2af0*/  MUFU.EX2 R22, R22 ;  /* 0x0000001600167308 */ /* 0x000ff00000000800 */
[----:B------:R-:W-:Y:S08]  /*2b00*/  MUFU.EX2 R51, R51 ;  /* 0x0000003300337308 */ /* 0x000ff00000000800 */
[----:B------:R-:W-:Y:S01]  /*2b10*/  MUFU.EX2 R53, R53 ;  /* 0x0000003500357308 */ /* 0x000fe20000000800 */
[----:B-----5:R-:W-:-:S05]  /*2b20*/  FMNMX.FTZ R33, R23, R18, !PT ;  /* 0x0000001217217209 */ /* 0x020fca0007810000 */
[----:B------:R-:W5:Y:S02]  /*2b30*/  SHFL.BFLY PT, R18, R33, 0x1, 0x1f ;  /* 0x0c201f0021127f89 */ /* 0x000f6400000e0000 */
[----:B------:R-:W-:Y:S08]  /*2b40*/  MUFU.EX2 R122, R122 ;  /* 0x0000007a007a7308 */ /* 0x000ff00000000800 */
[----:B------:R-:W-:Y:S08]  /*2b50*/  MUFU.EX2 R55, R55 ;  /* 0x0000003700377308 */ /* 0x000ff00000000800 */
[----:B------:R-:W-:Y:S01]  /*2b60*/  MUFU.EX2 R124, R124 ;  /* 0x0000007c007c7308 */ /* 0x000fe20000000800 */
[----:B-----5:R-:W-:-:S07]  /*2b70*/  FMNMX.FTZ R18, R33, R18, !PT ;  /* 0x0000001221127209 */ /* 0x020fce0007810000 */
[----:B------:R-:W-:Y:S01]  /*2b80*/  MUFU.EX2 R43, R81 ;  /* 0x00000051002b7308 */ /* 0x000fe20000000800 */
[C---:B------:R-:W-:Y:S01]  /*2b90*/  FSETP.NEU.FTZ.AND P2, PT, R18.reuse, -INF , PT ;  /* 0xff8000001200780b */ /* 0x040fe20003f5d000 */
[----:B------:R-:W-:-:S06]  /*2ba0*/  FMUL.FTZ R23, R18, R3 ;  /* 0x0000000312177220 */ /* 0x000fcc0000410000 */
[----:B------:R-:W-:Y:S01]  /*2bb0*/  MUFU.EX2 R59, R59 ;  /* 0x0000003b003b7308 */ /* 0x000fe20000000800 */
[----:B------:R-:W-:Y:S02]  /*2bc0*/  FSEL R23, R23, RZ, P2 ;  /* 0x000000ff17177208 */ /* 0x000fe40001000000 */
[----:B------:R-:W-:-:S03]  /*2bd0*/  LOP3.LUT P2, RZ, R8, 0x2, RZ, 0xc0, !PT ;  /* 0x0000000208ff7812 */ /* 0x000fc6000784c0ff */
[-CC-:B------:R-:W-:Y:S01]  /*2be0*/  FFMA.FTZ R146, R14, R3.reuse, -R23.reuse ;  /* 0x000000030e927223 */ /* 0x180fe20000010817 */
[----:B------:R-:W-:Y:S01]  /*2bf0*/  SHF.R.S32.HI R14, RZ, 0x4, R4 ;  /* 0x00000004ff0e7819 */ /* 0x000fe20000011404 */
[----:B------:R-:W-:Y:S02]  /*2c00*/  IMAD.SHL.U32 R4, R8, 0x40, RZ ;  /* 0x0000004008047824 */ /* 0x000fe400078e00ff */
[-CC-:B------:R-:W-:Y:S01]  /*2c10*/  FFMA.FTZ R9, R26, R3.reuse, -R23.reuse ;  /* 0x000000031a097223 */ /* 0x180fe20000010817 */
[-CC-:B------:R-:W-:Y:S01]  /*2c20*/  FFMA.FTZ R26, R27, R3.reuse, -R23.reuse ;  /* 0x000000031b1a7223 */ /* 0x180fe20000010817 */
[-CC-:B------:R-:W-:Y:S01]  /*2c30*/  FFMA.FTZ R87, R30, R3.reuse, -R23.reuse ;  /* 0x000000031e577223 */ /* 0x180fe20000010817 */
[----:B------:R-:W-:Y:S01]  /*2c40*/  IMAD.SHL.U32 R93, R14, 0x8, RZ ;  /* 0x000000080e5d7824 */ /* 0x000fe200078e00ff */
[----:B------:R-:W-:Y:S01]  /*2c50*/  LOP3.LUT R4, R4, 0x1c0, RZ, 0xc0, !PT ;  /* 0x000001c004047812 */ /* 0x000fe200078ec0ff */
[-CC-:B------:R-:W-:Y:S01]  /*2c60*/  FFMA.FTZ R89, R34, R3.reuse, -R23.reuse ;  /* 0x0000000322597223 */ /* 0x180fe20000010817 */
[----:B------:R-:W-:Y:S01]  /*2c70*/  MUFU.EX2 R9, R9 ;  /* 0x0000000900097308 */ /* 0x000fe20000000800 */
[-C--:B------:R-:W-:Y:S01]  /*2c80*/  FFMA.FTZ R34, R46, R3.reuse, -R23 ;  /* 0x000000032e227223 */ /* 0x080fe20000010817 */
[----:B------:R-:W-:Y:S01]  /*2c90*/  LOP3.LUT R93, R4, 0x8, R93, 0xf8, !PT ;  /* 0x00000008045d7812 */ /* 0x000fe200078ef85d */
[-CC-:B------:R-:W-:Y:S01]  /*2ca0*/  FFMA.FTZ R46, R54, R3.reuse, -R23.reuse ;  /* 0x00000003362e7223 */ /* 0x180fe20000010817 */
[----:B------:R-:W-:Y:S01]  /*2cb0*/  SHF.R.U32.HI R4, RZ, 0x3, R4 ;  /* 0x00000003ff047819 */ /* 0x000fe20000011604 */
[--C-:B------:R-:W-:Y:S01]  /*2cc0*/  FFMA.FTZ R148, R20, R3, -R23.reuse ;  /* 0x0000000314947223 */ /* 0x100fe20000010817 */
[----:B------:R-:W-:Y:S01]  /*2cd0*/  LEA.HI R14, R16, R17, RZ, 0x5 ;  /* 0x00000011100e7211 */ /* 0x000fe200078f28ff */
[----:B------:R-:W-:Y:S01]  /*2ce0*/  FFMA.FTZ R35, R52, R3, -R23 ;  /* 0x0000000334237223 */ /* 0x000fe20000010817 */
[----:B------:R-:W5:Y:S01]  /*2cf0*/  MUFU.EX2 R26, R26 ;  /* 0x0000001a001a7308 */ /* 0x000f620000000800 */
[----:B------:R-:W-:Y:S01]  /*2d00*/  LOP3.LUT R54, R93, R4, RZ, 0x3c, !PT ;  /* 0x000000045d367212 */ /* 0x000fe200078e3cff */
[----:B------:R-:W-:Y:S01]  /*2d10*/  IMAD.U32 R4, RZ, RZ, UR36 ;  /* 0x00000024ff047e24 */ /* 0x000fe2000f8e00ff */
[----:B------:R-:W-:Y:S01]  /*2d20*/  LOP3.LUT R8, R6, 0x7ffffe00, RZ, 0xc0, !PT ;  /* 0x7ffffe0006087812 */ /* 0x000fe200078ec0ff */
[----:B------:R-:W-:-:S02]  /*2d30*/  IMAD.SHL.U32 R14, R14, 0x20, RZ ;  /* 0x000000200e0e7824 */ /* 0x000fc400078e00ff */
[----:B0-----:R-:W-:Y:S01]  /*2d40*/  FADD.FTZ R6, R11, R57 ;  /* 0x000000390b067221 */ /* 0x001fe20000010000 */
[----:B------:R-:W-:Y:S02]  /*2d50*/  @!P1 VIADD R4, R4, 0x30840 ;  /* 0x0003084004049836 */ /* 0x000fe40000000000 */
[-CC-:B------:R-:W-:Y:S01]  /*2d60*/  FFMA.FTZ R20, R38, R3.reuse, -R23.reuse ;  /* 0x0000000326147223 */ /* 0x180fe20000010817 */
[----:B------:R-:W0:Y:S01]  /*2d70*/  MUFU.EX2 R87, R87 ;  /* 0x0000005700577308 */ /* 0x000e220000000800 */
[-CC-:B------:R-:W-:Y:S01]  /*2d80*/  FFMA.FTZ R52, R15, R3.reuse, -R23.reuse ;  /* 0x000000030f347223 */ /* 0x180fe20000010817 */
[-CC-:B------:R-:W-:Y:S01]  /*2d90*/  FFMA.FTZ R91, R120, R3.reuse, -R23.reuse ;  /* 0x00000003785b7223 */ /* 0x180fe20000010817 */
[----:B------:R-:W-:Y:S01]  /*2da0*/  @!P1 PRMT R4, RZ, 0x654, R4 ;  /* 0x00000654ff049816 */ /* 0x000fe20000000004 */
[----:B-1----:R-:W-:Y:S01]  /*2db0*/  FADD.FTZ R15, R13, R6 ;  /* 0x000000060d0f7221 */ /* 0x002fe20000010000 */
[----:B------:R-:W-:Y:S01]  /*2dc0*/  LOP3.LUT R93, R14, 0x7ffffc00, RZ, 0xc0, !PT ;  /* 0x7ffffc000e5d7812 */ /* 0x000fe200078ec0ff */
[-C--:B------:R-:W-:Y:S01]  /*2dd0*/  FFMA.FTZ R27, R42, R3.reuse, -R23 ;  /* 0x000000032a1b7223 */ /* 0x080fe20000010817 */
[----:B------:R5:W-:Y:S01]  /*2de0*/  @!P1 SYNCS.ARRIVE.TRANS64.RED.A1T0 RZ, [R4+URZ], RZ ;  /* 0x000000ff04ff99a7 */ /* 0x000be2000810043f */
[----:B------:R-:W1:Y:S01]  /*2df0*/  MUFU.EX2 R146, R146 ;  /* 0x0000009200927308 */ /* 0x000e620000000800 */
[----:B---3--:R-:W-:Y:S01]  /*2e00*/  FADD.FTZ R6, R10, R15 ;  /* 0x0000000f0a067221 */ /* 0x008fe20000010000 */
[----:B------:R-:W-:Y:S01]  /*2e10*/  IADD3 R93, R54, R8, R93 ;  /* 0x00000008365d7210 */ /* 0x000fe20007ffe05d */
[----:B------:R-:W-:Y:S01]  /*2e20*/  FFMA.FTZ R30, R48, R3, -R23 ;  /* 0x00000003301e7223 */ /* 0x000fe20000010817 */
[----:B------:R-:W-:Y:S01]  /*2e30*/  F2FP.F16.F32.PACK_AB R8, R57, R11 ;  /* 0x0000000b3908723e */ /* 0x000fe200000000ff */
[----:B----4-:R-:W-:Y:S01]  /*2e40*/  FADD.FTZ R15, R61, R6 ;  /* 0x000000063d0f7221 */ /* 0x010fe20000010000 */
[----:B------:R-:W-:Y:S01]  /*2e50*/  F2FP.F16.F32.PACK_AB R10, R10, R13 ;  /* 0x0000000d0a0a723e */ /* 0x000fe200000000ff */
[----:B-----5:R-:W-:Y:S01]  /*2e60*/  FADD.FTZ R4, R9, R26 ;  /* 0x0000001a09047221 */ /* 0x020fe20000010000 */
[----:B------:R-:W3:Y:S01]  /*2e70*/  MUFU.EX2 R89, R89 ;  /* 0x0000005900597308 */ /* 0x000ee20000000800 */
[----:B------:R-:W-:Y:S01]  /*2e80*/  FADD.FTZ R6, R12, R15 ;  /* 0x0000000f0c067221 */ /* 0x000fe20000010000 */
[--C-:B------:R-:W-:Y:S01]  /*2e90*/  FFMA.FTZ R54, R21, R3, -R23.reuse ;  /* 0x0000000315367223 */ /* 0x100fe20000010817 */
[----:B0-----:R-:W-:Y:S01]  /*2ea0*/  FADD.FTZ R11, R87, R4 ;  /* 0x00000004570b7221 */ /* 0x001fe20000010000 */
[----:B------:R-:W-:Y:S01]  /*2eb0*/  F2FP.F16.F32.PACK_AB R9, R26, R9 ;  /* 0x000000091a09723e */ /* 0x000fe200000000ff */
[----:B------:R-:W-:Y:S01]  /*2ec0*/  FADD.FTZ R6, R65, R6 ;  /* 0x0000000641067221 */ /* 0x000fe20000010000 */
[-CC-:B------:R-:W-:Y:S01]  /*2ed0*/  FFMA.FTZ R42, R50, R3.reuse, -R23.reuse ;  /* 0x00000003322a7223 */ /* 0x180fe20000010817 */
[-C--:B------:R-:W-:Y:S01]  /*2ee0*/  FFMA.FTZ R79, R56, R3.reuse, -R23 ;  /* 0x00000003384f7223 */ /* 0x080fe20000010817 */
[----:B------:R-:W0:Y:S01]  /*2ef0*/  MUFU.EX2 R148, R148 ;  /* 0x0000009400947308 */ /* 0x000e220000000800 */
[----:B-1----:R-:W-:Y:S01]  /*2f00*/  FADD.FTZ R4, R146, R11 ;  /* 0x0000000b92047221 */ /* 0x002fe20000010000 */
[----:B------:R-:W-:Y:S01]  /*2f10*/  FADD.FTZ R21, R67, R6 ;  /* 0x0000000643157221 */ /* 0x000fe20000010000 */
[-CC-:B------:R-:W-:Y:S01]  /*2f20*/  FFMA.FTZ R81, R60, R3.reuse, -R23.reuse ;  /* 0x000000033c517223 */ /* 0x180fe20000010817 */
[-CC-:B------:R-:W-:Y:S01]  /*2f30*/  FFMA.FTZ R48, R58, R3.reuse, -R23.reuse ;  /* 0x000000033a307223 */ /* 0x180fe20000010817 */
[-CC-:B------:R-:W-:Y:S01]  /*2f40*/  FFMA.FTZ R83, R140, R3.reuse, -R23.reuse ;  /* 0x000000038c537223 */ /* 0x180fe20000010817 */
[-CC-:B------:R-:W-:Y:S01]  /*2f50*/  FFMA.FTZ R50, R62, R3.reuse, -R23.reuse ;  /* 0x000000033e327223 */ /* 0x180fe20000010817 */
[--C-:B------:R-:W-:Y:S01]  /*2f60*/  FFMA.FTZ R85, R144, R3, -R23.reuse ;  /* 0x0000000390557223 */ /* 0x100fe20000010817 */
[----:B------:R-:W1:Y:S01]  /*2f70*/  MUFU.EX2 R20, R20 ;  /* 0x0000001400147308 */ /* 0x000e620000000800 */
[----:B---3--:R-:W-:Y:S01]  /*2f80*/  FADD.FTZ R13, R89, R4 ;  /* 0x00000004590d7221 */ /* 0x008fe20000010000 */
[----:B------:R-:W-:Y:S01]  /*2f90*/  F2FP.F16.F32.PACK_AB R12, R12, R61 ;  /* 0x0000003d0c0c723e */ /* 0x000fe200000000ff */
[--C-:B------:R-:W-:Y:S01]  /*2fa0*/  FFMA.FTZ R33, R66, R3, -R23.reuse ;  /* 0x0000000342217223 */ /* 0x100fe20000010817 */
[----:B------:R-:W-:Y:S01]  /*2fb0*/  F2FP.F16.F32.PACK_AB R14, R67, R65 ;  /* 0x00000041430e723e */ /* 0x000fe200000000ff */
[--C-:B------:R-:W-:Y:S01]  /*2fc0*/  FFMA.FTZ R38, R72, R3, -R23.reuse ;  /* 0x0000000348267223 */ /* 0x100fe20000010817 */
[----:B------:R-:W-:Y:S01]  /*2fd0*/  F2FP.F16.F32.PACK_AB R11, R146, R87 ;  /* 0x00000057920b723e */ /* 0x000fe200000000ff */
[----:B------:R-:W-:Y:S01]  /*2fe0*/  FFMA.FTZ R70, R70, R3, -R23 ;  /* 0x0000000346467223 */ /* 0x000fe20000010817 */
[----:B------:R-:W3:Y:S01]  /*2ff0*/  MUFU.EX2 R91, R91 ;  /* 0x0000005b005b7308 */ /* 0x000ee20000000800 */
[C---:B0-----:R-:W-:Y:S01]  /*3000*/  FADD.FTZ R15, R148.reuse, R13 ;  /* 0x0000000d940f7221 */ /* 0x041fe20000010000 */
[----:B------:R-:W-:Y:S01]  /*3010*/  F2FP.F16.F32.PACK_AB R13, R148, R89 ;  /* 0x00000059940d723e */ /* 0x000fe200000000ff */
[-CC-:B------:R-:W-:Y:S01]  /*3020*/  FFMA.FTZ R17, R154, R3.reuse, -R23.reuse ;  /* 0x000000039a117223 */ /* 0x180fe20000010817 */
[-CC-:B------:R-:W-:Y:S01]  /*3030*/  FFMA.FTZ R80, R80, R3.reuse, -R23.reuse ;  /* 0x0000000350507223 */ /* 0x180fe20000010817 */
[-CC-:B------:R-:W-:Y:S01]  /*3040*/  FFMA.FTZ R61, R78, R3.reuse, -R23.reuse ;  /* 0x000000034e3d7223 */ /* 0x180fe20000010817 */
[-CC-:B------:R-:W-:Y:S01]  /*3050*/  FFMA.FTZ R56, R82, R3.reuse, -R23.reuse ;  /* 0x0000000352387223 */ /* 0x180fe20000010817 */
[-C--:B------:R-:W-:Y:S01]  /*3060*/  FFMA.FTZ R65, R74, R3.reuse, -R23 ;  /* 0x000000034a417223 */ /* 0x080fe20000010817 */
[----:B------:R-:W0:Y:S01]  /*3070*/  MUFU.EX2 R27, R27 ;  /* 0x0000001b001b7308 */ /* 0x000e220000000800 */
[----:B-1----:R-:W-:Y:S01]  /*3080*/  FADD.FTZ R26, R20, R15 ;  /* 0x0000000f141a7221 */ /* 0x002fe20000010000 */
[-CC-:B------:R-:W-:Y:S01]  /*3090*/  FFMA.FTZ R58, R86, R3.reuse, -R23.reuse ;  /* 0x00000003563a7223 */ /* 0x180fe20000010817 */
[-CC-:B------:R-:W-:Y:S01]  /*30a0*/  FFMA.FTZ R67, R84, R3.reuse, -R23.reuse ;  /* 0x0000000354437223 */ /* 0x180fe20000010817 */
[-CC-:B------:R-:W-:Y:S01]  /*30b0*/  FFMA.FTZ R60, R90, R3.reuse, -R23.reuse ;  /* 0x000000035a3c7223 */ /* 0x180fe20000010817 */
[-CC-:B------:R-:W-:Y:S01]  /*30c0*/  FFMA.FTZ R87, R88, R3.reuse, -R23.reuse ;  /* 0x0000000358577223 */ /* 0x180fe20000010817 */
[-CC-:B------:R-:W-:Y:S01]  /*30d0*/  FFMA.FTZ R62, R94, R3.reuse, -R23.reuse ;  /* 0x000000035e3e7223 */ /* 0x180fe20000010817 */
[-C--:B------:R-:W-:Y:S01]  /*30e0*/  FFMA.FTZ R92, R92, R3.reuse, -R23 ;  /* 0x000000035c5c7223 */ /* 0x080fe20000010817 */
[----:B------:R-:W1:Y:S01]  /*30f0*/  MUFU.EX2 R30, R30 ;  /* 0x0000001e001e7308 */ /* 0x000e620000000800 */
[C---:B---3--:R-:W-:Y:S01]  /*3100*/  F2FP.F16.F32.PACK_AB R15, R91.reuse, R20 ;  /* 0x000000145b0f723e */ /* 0x048fe200000000ff */
[----:B------:R-:W-:Y:S01]  /*3110*/  FADD.FTZ R20, R24, R21 ;  /* 0x0000001518147221 */ /* 0x000fe20000010000 */
[----:B------:R-:W-:Y:S01]  /*3120*/  FADD.FTZ R26, R91, R26 ;  /* 0x0000001a5b1a7221 */ /* 0x000fe20000010000 */
[-CC-:B------:R-:W-:Y:S01]  /*3130*/  FFMA.FTZ R98, R98, R3.reuse, -R23.reuse ;  /* 0x0000000362627223 */ /* 0x180fe20000010817 */
[-CC-:B------:R-:W-:Y:S01]  /*3140*/  FFMA.FTZ R96, R96, R3.reuse, -R23.reuse ;  /* 0x0000000360607223 */ /* 0x180fe20000010817 */
[----:B------:R-:W-:Y:S01]  /*3150*/  FADD.FTZ R89, R25, R20 ;  /* 0x0000001419597221 */ /* 0x000fe20000010000 */
[-C--:B------:R-:W-:Y:S01]  /*3160*/  FFMA.FTZ R102, R102, R3.reuse, -R23 ;  /* 0x0000000366667223 */ /* 0x080fe20000010817 */
[----:B------:R-:W3:Y:S01]  /*3170*/  MUFU.EX2 R34, R34 ;  /* 0x0000002200227308 */ /* 0x000ee20000000800 */
[----:B0-----:R-:W-:Y:S01]  /*3180*/  FADD.FTZ R21, R27, R26 ;  /* 0x0000001a1b157221 */ /* 0x001fe20000010000 */
[----:B------:R-:W-:Y:S01]  /*3190*/  FADD.FTZ R20, R22, R89 ;  /* 0x0000005916147221 */ /* 0x000fe20000010000 */
[-CC-:B------:R-:W-:Y:S01]  /*31a0*/  FFMA.FTZ R104, R104, R3.reuse, -R23.reuse ;  /* 0x0000000368687223 */ /* 0x180fe20000010817 */
[-CC-:B------:R-:W-:Y:S01]  /*31b0*/  FFMA.FTZ R106, R106, R3.reuse, -R23.reuse ;  /* 0x000000036a6a7223 */ /* 0x180fe20000010817 */
[-CC-:B------:R-:W-:Y:S01]  /*31c0*/  FFMA.FTZ R108, R108, R3.reuse, -R23.reuse ;  /* 0x000000036c6c7223 */ /* 0x180fe20000010817 */
[----:B------:R-:W-:Y:S01]  /*31d0*/  FADD.FTZ R26, R51, R20 ;  /* 0x00000014331a7221 */ /* 0x000fe20000010000 */
[-C--:B------:R-:W-:Y:S01]  /*31e0*/  FFMA.FTZ R110, R110, R3.reuse, -R23 ;  /* 0x000000036e6e7223 */ /* 0x080fe20000010817 */
[----:B------:R-:W0:Y:S01]  /*31f0*/  MUFU.EX2 R35, R35 ;  /* 0x0000002300237308 */ /* 0x000e220000000800 */
[----:B-1----:R-:W-:Y:S01]  /*3200*/  FADD.FTZ R21, R30, R21 ;  /* 0x000000151e157221 */ /* 0x002fe20000010000 */
[----:B------:R-:W-:Y:S01]  /*3210*/  FADD.FTZ R89, R53, R26 ;  /* 0x0000001a35597221 */ /* 0x000fe20000010000 */
[-CC-:B------:R-:W-:Y:S01]  /*3220*/  FFMA.FTZ R132, R132, R3.reuse, -R23.reuse ;  /* 0x0000000384847223 */ /* 0x180fe20000010817 */
[-CC-:B------:R-:W-:Y:S01]  /*3230*/  FFMA.FTZ R134, R134, R3.reuse, -R23.reuse ;  /* 0x0000000386867223 */ /* 0x180fe20000010817 */
[-C--:B------:R-:W-:Y:S01]  /*3240*/  FFMA.FTZ R136, R136, R3.reuse, -R23 ;  /* 0x0000000388887223 */ /* 0x080fe20000010817 */
[----:B------:R-:W-:Y:S01]  /*3250*/  FADD.FTZ R26, R122, R89 ;  /* 0x000000597a1a7221 */ /* 0x000fe20000010000 */
[-C--:B------:R-:W-:Y:S01]  /*3260*/  FFMA.FTZ R138, R138, R3.reuse, -R23 ;  /* 0x000000038a8a7223 */ /* 0x080fe20000010817 */
[----:B------:R-:W1:Y:S01]  /*3270*/  MUFU.EX2 R42, R42 ;  /* 0x0000002a002a7308 */ /* 0x000e620000000800 */
[----:B---3--:R-:W-:Y:S01]  /*3280*/  FADD.FTZ R20, R34, R21 ;  /* 0x0000001522147221 */ /* 0x008fe20000010000 */
[----:B------:R-:W-:Y:S01]  /*3290*/  FADD.FTZ R89, R55, R26 ;  /* 0x0000001a37597221 */ /* 0x000fe20000010000 */
[----:B------:R-:W-:Y:S01]  /*32a0*/  FFMA.FTZ R142, R142, R3, -R23 ;  /* 0x000000038e8e7223 */ /* 0x000fe20000010817 */
[----:B------:R-:W-:Y:S01]  /*32b0*/  LEA R4, R93, UR36, 0x1 ;  /* 0x000000245d047c11 */ /* 0x000fe2000f8e08ff */
[----:B------:R-:W-:-:S02]  /*32c0*/  IMAD.MOV.U32 R148, RZ, RZ, R151 ;  /* 0x000000ffff947224 */ /* 0x000fc400078e0097 */
[----:B------:R-:W-:Y:S01]  /*32d0*/  FADD.FTZ R26, R124, R89 ;  /* 0x000000597c1a7221 */ /* 0x000fe20000010000 */
[----:B------:R-:W-:Y:S01]  /*32e0*/  SEL R5, R5, 0xffffffe0, !P2 ;  /* 0xffffffe005057807 */ /* 0x000fe20005000000 */
[----:B------:R-:W3:Y:S01]  /*32f0*/  MUFU.EX2 R79, R79 ;  /* 0x0000004f004f7308 */ /* 0x000ee20000000800 */
[----:B0-----:R-:W-:Y:S01]  /*3300*/  FADD.FTZ R21, R35, R20 ;  /* 0x0000001423157221 */ /* 0x001fe20000010000 */
[----:B------:R-:W-:Y:S01]  /*3310*/  FADD.FTZ R23, R59, R26 ;  /* 0x0000001a3b177221 */ /* 0x000fe20000010000 */
[----:B------:R-:W-:Y:S01]  /*3320*/  VIADD R6, R4, 0x1e800 ;  /* 0x0001e80004067836 */ /* 0x000fe20000000000 */
[----:B------:R0:W-:Y:S01]  /*3330*/  STSM.16.M88.4 [R4+0x1e800], R8 ;  /* 0x01e8000804007844 */ /* 0x0001e20000000200 */
[----:B------:R-:W-:Y:S01]  /*3340*/  F2FP.F16.F32.PACK_AB R22, R51, R22 ;  /* 0x000000163316723e */ /* 0x000fe200000000ff */
[----:B------:R-:W-:Y:S02]  /*3350*/  IMAD.MOV.U32 R146, RZ, RZ, R151 ;  /* 0x000000ffff927224 */ /* 0x000fe400078e0097 */
[----:B------:R-:W4:Y:S01]  /*3360*/  MUFU.EX2 R46, R46 ;  /* 0x0000002e002e7308 */ /* 0x000f220000000800 */
[----:B-1----:R-:W-:Y:S01]  /*3370*/  FADD.FTZ R20, R42, R21 ;  /* 0x000000152a147221 */ /* 0x002fe20000010000 */
[----:B------:R-:W-:-:S02]  /*3380*/  IMAD.IADD R5, R6, 0x1, R5 ;  /* 0x0000000106057824 */ /* 0x000fc400078e0205 */
[----:B------:R-:W-:Y:S02]  /*3390*/  IMAD R6, R7, 0x2, R6 ;  /* 0x0000000207067824 */ /* 0x000fe400078e0206 */
[--C-:B------:R-:W-:Y:S01]  /*33a0*/  IMAD.MOV.U32 R144, RZ, RZ, R151.reuse ;  /* 0x000000ffff907224 */ /* 0x100fe200078e0097 */
[----:B------:R1:W-:Y:S01]  /*33b0*/  STSM.16.M88.4 [R5], R12 ;  /* 0x0000000c05007844 */ /* 0x0003e20000000200 */
[----:B------:R-:W5:Y:S01]  /*33c0*/  MUFU.EX2 R81, R81 ;  /* 0x0000005100517308 */ /* 0x000f620000000800 */
[----:B---3--:R-:W-:Y:S01]  /*33d0*/  FADD.FTZ R21, R79, R20 ;  /* 0x000000144f157221 */ /* 0x008fe20000010000 */
[--C-:B------:R-:W-:Y:S02]  /*33e0*/  IMAD.MOV.U32 R140, RZ, RZ, R151.reuse ;  /* 0x000000ffff8c7224 */ /* 0x100fe400078e0097 */
[----:B------:R-:W-:-:S04]  /*33f0*/  IMAD.MOV.U32 R120, RZ, RZ, R151 ;  /* 0x000000ffff787224 */ /* 0x000fc800078e0097 */
[----:B------:R-:W3:Y:S01]  /*3400*/  MUFU.EX2 R126, R126 ;  /* 0x0000007e007e7308 */ /* 0x000ee20000000800 */
[----:B----4-:R-:W-:-:S07]  /*3410*/  FADD.FTZ R20, R46, R21 ;  /* 0x000000152e147221 */ /* 0x010fce0000010000 */
[----:B------:R-:W4:Y:S01]  /*3420*/  MUFU.EX2 R48, R48 ;  /* 0x0000003000307308 */ /* 0x000f220000000800 */
[----:B-----5:R-:W-:Y:S01]  /*3430*/  FADD.FTZ R21, R81, R20 ;  /* 0x0000001451157221 */ /* 0x020fe20000010000 */
[----:B------:R-:W-:Y:S02]  /*3440*/  F2FP.F16.F32.PACK_AB R20, R25, R24 ;  /* 0x000000181914723e */ /* 0x000fe400000000ff */
[----:B------:R-:W-:Y:S01]  /*3450*/  F2FP.F16.F32.PACK_AB R25, R79, R42 ;  /* 0x0000002a4f19723e */ /* 0x000fe200000000ff */
[C---:B------:R-:W-:Y:S01]  /*3460*/  IMAD R42, R7.reuse, 0x2, R4 ;  /* 0x00000002072a7824 */ /* 0x040fe200078e0204 */
[----:B------:R-:W-:Y:S01]  /*3470*/  F2FP.F16.F32.PACK_AB R24, R122, R53 ;  /* 0x000000357a18723e */ /* 0x000fe200000000ff */
[----:B------:R-:W-:Y:S01]  /*3480*/  IMAD R7, R7, 0x2, R5 ;  /* 0x0000000207077824 */ /* 0x000fe200078e0205 */
[----:B------:R-:W5:Y:S01]  /*3490*/  MUFU.EX2 R63, R63 ;  /* 0x0000003f003f7308 */ /* 0x000f620000000800 */
[C---:B---3--:R-:W-:Y:S01]  /*34a0*/  FADD.FTZ R66, R126.reuse, R23 ;  /* 0x000000177e427221 */ /* 0x048fe20000010000 */
[----:B0-----:R-:W-:Y:S01]  /*34b0*/  F2FP.F16.F32.PACK_AB R8, R126, R59 ;  /* 0x0000003b7e08723e */ /* 0x001fe200000000ff */
[----:B------:R-:W-:-:S02]  /*34c0*/  IMAD.MOV.U32 R126, RZ, RZ, R151 ;  /* 0x000000ffff7e7224 */ /* 0x000fc400078e0097 */
[----:B------:R-:W-:-:S03]  /*34d0*/  IMAD.MOV.U32 R122, RZ, RZ, R151 ;  /* 0x000000ffff7a7224 */ /* 0x000fc600078e0097 */
[----:B------:R-:W0:Y:S01]  /*34e0*/  MUFU.EX2 R83, R83 ;  /* 0x0000005300537308 */ /* 0x000e220000000800 */
[----:B----4-:R-:W-:-:S07]  /*34f0*/  FADD.FTZ R26, R48, R21 ;  /* 0x00000015301a7221 */ /* 0x010fce0000010000 */
[----:B------:R-:W3:Y:S01]  /*3500*/  MUFU.EX2 R128, R128 ;  /* 0x0000008000807308 */ /* 0x000ee20000000800 */
[----:B-----5:R-:W-:-:S07]  /*3510*/  FADD.FTZ R23, R63, R66 ;  /* 0x000000423f177221 */ /* 0x020fce0000010000 */
[----:B------:R-:W1:Y:S01]  /*3520*/  MUFU.EX2 R50, R50 ;  /* 0x0000003200327308 */ /* 0x000e620000000800 */
[----:B0-----:R-:W-:Y:S01]  /*3530*/  FADD.FTZ R21, R83, R26 ;  /* 0x0000001a53157221 */ /* 0x001fe20000010000 */
[----:B------:R-:W-:Y:S01]  /*3540*/  F2FP.F16.F32.PACK_AB R26, R124, R55 ;  /* 0x000000377c1a723e */ /* 0x000fe200000000ff */
[----:B------:R-:W-:-:S05]  /*3550*/  IMAD.MOV.U32 R124, RZ, RZ, R151 ;  /* 0x000000ffff7c7224 */ /* 0x000fca00078e0097 */
[----:B------:R-:W0:Y:S01]  /*3560*/  MUFU.EX2 R32, R32 ;  /* 0x0000002000207308 */ /* 0x000e220000000800 */
[C---:B---3--:R-:W-:Y:S01]  /*3570*/  FADD.FTZ R23, R128.reuse, R23 ;  /* 0x0000001780177221 */ /* 0x048fe20000010000 */
[----:B------:R-:W-:-:S06]  /*3580*/  F2FP.F16.F32.PACK_AB R10, R128, R63 ;  /* 0x0000003f800a723e */ /* 0x000fcc00000000ff */
[----:B------:R-:W3:Y:S01]  /*3590*/  MUFU.EX2 R85, R85 ;  /* 0x0000005500557308 */ /* 0x000ee20000000800 */
[----:B-1----:R-:W-:Y:S01]  /*35a0*/  FADD.FTZ R12, R50, R21 ;  /* 0x00000015320c7221 */ /* 0x002fe20000010000 */
[----:B------:R-:W-:Y:S02]  /*35b0*/  F2FP.F16.F32.PACK_AB R21, R30, R27 ;  /* 0x0000001b1e15723e */ /* 0x000fe400000000ff */
[----:B------:R-:W-:-:S04]  /*35c0*/  F2FP.F16.F32.PACK_AB R27, R81, R46 ;  /* 0x0000002e511b723e */ /* 0x000fc800000000ff */
[----:B------:R-:W1:Y:S01]  /*35d0*/  MUFU.EX2 R33, R33 ;  /* 0x0000002100217308 */ /* 0x000e620000000800 */
[----:B0-----:R-:W-:Y:S01]  /*35e0*/  FADD.FTZ R14, R32, R23 ;  /* 0x00000017200e7221 */ /* 0x001fe20000010000 */
[----:B------:R-:W-:Y:S02]  /*35f0*/  F2FP.F16.F32.PACK_AB R23, R35, R34 ;  /* 0x000000222317723e */ /* 0x000fe400000000ff */
[C---:B------:R-:W-:Y:S01]  /*3600*/  F2FP.F16.F32.PACK_AB R32, R41.reuse, R32 ;  /* 0x000000202920723e */ /* 0x040fe200000000ff */
[----:B------:R-:W-:Y:S02]  /*3610*/  FADD.FTZ R11, R41, R14 ;  /* 0x0000000e290b7221 */ /* 0x000fe40000010000 */
[----:B------:R0:W-:Y:S01]  /*3620*/  STSM.16.M88.4 [R42+0x1e800], R20 ;  /* 0x01e800142a007844 */ /* 0x0001e20000000200 */
[----:B------:R-:W4:Y:S01]  /*3630*/  MUFU.EX2 R36, R36 ;  /* 0x0000002400247308 */ /* 0x000f220000000800 */
[----:B---3--:R-:W-:Y:S02]  /*3640*/  FADD.FTZ R12, R85, R12 ;  /* 0x0000000c550c7221 */ /* 0x008fe40000010000 */
[----:B------:R-:W-:Y:S05]  /*3650*/  STSM.16.M88.4 [R7], R24 ;  /* 0x0000001807007844 */ /* 0x000fea0000000200 */
[----:B------:R-:W3:Y:S01]  /*3660*/  MUFU.EX2 R38, R38 ;  /* 0x0000002600267308 */ /* 0x000ee20000000800 */
[----:B-1----:R-:W-:-:S07]  /*3670*/  FADD.FTZ R9, R33, R12 ;  /* 0x0000000c21097221 */ /* 0x002fce0000010000 */
[----:B------:R-:W1:Y:S01]  /*3680*/  MUFU.EX2 R45, R45 ;  /* 0x0000002d002d7308 */ /* 0x000e620000000800 */
[----:B----4-:R-:W-:-:S07]  /*3690*/  FADD.FTZ R12, R36, R11 ;  /* 0x0000000b240c7221 */ /* 0x010fce0000010000 */
[----:B------:R-:W4:Y:S01]  /*36a0*/  MUFU.EX2 R16, R70 ;  /* 0x0000004600107308 */ /* 0x000f220000000800 */
[C---:B---3--:R-:W-:Y:S01]  /*36b0*/  FADD.FTZ R9, R38.reuse, R9 ;  /* 0x0000000926097221 */ /* 0x048fe20000010000 */
[----:B------:R-:W-:-:S06]  /*36c0*/  F2FP.F16.F32.PACK_AB R33, R38, R33 ;  /* 0x000000212621723e */ /* 0x000fcc00000000ff */
[----:B------:R-:W3:Y:S01]  /*36d0*/  MUFU.EX2 R40, R40 ;  /* 0x0000002800287308 */ /* 0x000ee20000000800 */
[C---:B-1----:R-:W-:Y:S01]  /*36e0*/  FADD.FTZ R11, R45.reuse, R12 ;  /* 0x0000000c2d0b7221 */ /* 0x042fe20000010000 */
[----:B------:R-:W-:-:S06]  /*36f0*/  F2FP.F16.F32.PACK_AB R34, R45, R36 ;  /* 0x000000242d22723e */ /* 0x000fcc00000000ff */
[----:B------:R-:W1:Y:S01]  /*3700*/  MUFU.EX2 R17, R17 ;  /* 0x0000001100117308 */ /* 0x000e620000000800 */
[----:B----4-:R-:W-:Y:S01]  /*3710*/  FADD.FTZ R12, R16, R9 ;  /* 0x00000009100c7221 */ /* 0x010fe20000010000 */
[----:B------:R-:W-:-:S06]  /*3720*/  F2FP.F16.F32.PACK_AB R9, R83, R48 ;  /* 0x000000305309723e */ /* 0x000fcc00000000ff */
[----:B------:R-:W4:Y:S01]  /*3730*/  MUFU.EX2 R47, R47 ;  /* 0x0000002f002f7308 */ /* 0x000f220000000800 */
[----:B---3--:R-:W-:Y:S01]  /*3740*/  FADD.FTZ R14, R40, R11 ;  /* 0x0000000b280e7221 */ /* 0x008fe20000010000 */
[----:B------:R-:W-:-:S05]  /*3750*/  F2FP.F16.F32.PACK_AB R11, R85, R50 ;  /* 0x00000032550b723e */ /* 0x000fca00000000ff */
[----:B------:R3:W-:Y:S01]  /*3760*/  STSM.16.M88.4 [R4+0x24800], R8 ;  /* 0x0248000804007844 */ /* 0x0007e20000000200 */
[----:B------:R-:W5:Y:S01]  /*3770*/  MUFU.EX2 R52, R52 ;  /* 0x0000003400347308 */ /* 0x000f620000000800 */
[C---:B-1----:R-:W-:Y:S01]  /*3780*/  FADD.FTZ R13, R17.reuse, R12 ;  /* 0x0000000c110d7221 */ /* 0x042fe20000010000 */
[----:B------:R-:W-:-:S05]  /*3790*/  F2FP.F16.F32.PACK_AB R35, R17, R16 ;  /* 0x000000101123723e */ /* 0x000fca00000000ff */
[----:B------:R-:W-:Y:S01]  /*37a0*/  STSM.16.M88.4 [R5+0x6000], R32 ;  /* 0x0060002005007844 */ /* 0x000fe20000000200 */
[----:B------:R-:W1:Y:S01]  /*37b0*/  MUFU.EX2 R44, R44 ;  /* 0x0000002c002c7308 */ /* 0x000e620000000800 */
[----:B----4-:R-:W-:-:S07]  /*37c0*/  FADD.FTZ R15, R47, R14 ;  /* 0x0000000e2f0f7221 */ /* 0x010fce0000010000 */
[----:B------:R-:W4:Y:S01]  /*37d0*/  MUFU.EX2 R57, R80 ;  /* 0x0000005000397308 */ /* 0x000f220000000800 */
[----:B-----5:R-:W-:-:S07]  /*37e0*/  FADD.FTZ R12, R52, R13 ;  /* 0x0000000d340c7221 */ /* 0x020fce0000010000 */
[----:B------:R-:W5:Y:S01]  /*37f0*/  MUFU.EX2 R49, R49 ;  /* 0x0000003100317308 */ /* 0x000f620000000800 */
[----:B-1----:R-:W-:-:S07]  /*3800*/  FADD.FTZ R14, R44, R15 ;  /* 0x0000000f2c0e7221 */ /* 0x002fce0000010000 */
[----:B------:R-:W1:Y:S01]  /*3810*/  MUFU.EX2 R54, R54 ;  /* 0x0000003600367308 */ /* 0x000e620000000800 */
[----:B----4-:R-:W-:-:S07]  /*3820*/  FADD.FTZ R13, R57, R12 ;  /* 0x0000000c390d7221 */ /* 0x010fce0000010000 */
[----:B------:R-:W4:Y:S01]  /*3830*/  MUFU.EX2 R28, R28 ;  /* 0x0000001c001c7308 */ /* 0x000f220000000800 */
[----:B-----5:R-:W-:-:S07]  /*3840*/  FADD.FTZ R15, R49, R14 ;  /* 0x0000000e310f7221 */ /* 0x020fce0000010000 */
[----:B------:R-:W5:Y:S01]  /*3850*/  MUFU.EX2 R61, R61 ;  /* 0x0000003d003d7308 */ /* 0x000f620000000800 */
[----:B-1----:R-:W-:-:S07]  /*3860*/  FADD.FTZ R12, R54, R13 ;  /* 0x0000000d360c7221 */ /* 0x002fce0000010000 */
[----:B------:R-:W1:Y:S01]  /*3870*/  MUFU.EX2 R56, R56 ;  /* 0x0000003800387308 */ /* 0x000e620000000800 */
[----:B----4-:R-:W-:Y:S01]  /*3880*/  FADD.FTZ R14, R28, R15 ;  /* 0x0000000f1c0e7221 */ /* 0x010fe20000010000 */
[----:B------:R-:W-:-:S06]  /*3890*/  F2FP.F16.F32.PACK_AB R28, R43, R28 ;  /* 0x0000001c2b1c723e */ /* 0x000fcc00000000ff */
[----:B------:R-:W4:Y:S01]  /*38a0*/  MUFU.EX2 R29, R29 ;  /* 0x0000001d001d7308 */ /* 0x000f220000000800 */
[----:B-----5:R-:W-:Y:S01]  /*38b0*/  FADD.FTZ R13, R61, R12 ;  /* 0x0000000c3d0d7221 */ /* 0x020fe20000010000 */
[----:B------:R-:W-:-:S06]  /*38c0*/  FADD.FTZ R12, R43, R14 ;  /* 0x0000000e2b0c7221 */ /* 0x000fcc0000010000 */
[----:B------:R-:W5:Y:S01]  /*38d0*/  MUFU.EX2 R65, R65 ;  /* 0x0000004100417308 */ /* 0x000f620000000800 */
[----:B-1----:R-:W-:-:S07]  /*38e0*/  FADD.FTZ R14, R56, R13 ;  /* 0x0000000d380e7221 */ /* 0x002fce0000010000 */
[----:B------:R-:W0:Y:S01]  /*38f0*/  MUFU.EX2 R64, R64 ;  /* 0x0000004000407308 */ /* 0x000e220000000800 */
[----:B----4-:R-:W-:Y:S01]  /*3900*/  FADD.FTZ R15, R29, R12 ;  /* 0x0000000c1d0f7221 */ /* 0x010fe20000010000 */
[----:B------:R-:W-:-:S06]  /*3910*/  F2FP.F16.F32.PACK_AB R12, R47, R40 ;  /* 0x000000282f0c723e */ /* 0x000fcc00000000ff */
[----:B------:R-:W3:Y:S01]  /*3920*/  MUFU.EX2 R58, R58 ;  /* 0x0000003a003a7308 */ /* 0x000ee20000000800 */
[----:B-----5:R-:W-:Y:S01]  /*3930*/  FADD.FTZ R13, R65, R14 ;  /* 0x0000000e410d7221 */ /* 0x020fe20000010000 */
[----:B------:R-:W-:-:S06]  /*3940*/  F2FP.F16.F32.PACK_AB R14, R49, R44 ;  /* 0x0000002c310e723e */ /* 0x000fcc00000000ff */
[----:B------:R-:W1:Y:S01]  /*3950*/  MUFU.EX2 R31, R31 ;  /* 0x0000001f001f7308 */ /* 0x000e620000000800 */
[C---:B0-----:R-:W-:Y:S01]  /*3960*/  FADD.FTZ R20, R64.reuse, R15 ;  /* 0x0000000f40147221 */ /* 0x041fe20000010000 */
[----:B------:R-:W-:Y:S02]  /*3970*/  F2FP.F16.F32.PACK_AB R15, R61, R54 ;  /* 0x000000363d0f723e */ /* 0x000fe400000000ff */
[----:B------:R-:W-:Y:S02]  /*3980*/  F2FP.F16.F32.PACK_AB R30, R64, R29 ;  /* 0x0000001d401e723e */ /* 0x000fe400000000ff */
[----:B------:R-:W-:Y:S02]  /*3990*/  F2FP.F16.F32.PACK_AB R29, R65, R56 ;  /* 0x00000038411d723e */ /* 0x000fe400000000ff */
[----:B------:R-:W0:Y:S01]  /*39a0*/  MUFU.EX2 R67, R67 ;  /* 0x0000004300437308 */ /* 0x000e220000000800 */
[----:B---3--:R-:W-:Y:S01]  /*39b0*/  FADD.FTZ R8, R58, R13 ;  /* 0x0000000d3a087221 */ /* 0x008fe20000010000 */
[----:B------:R-:W-:-:S05]  /*39c0*/  F2FP.F16.F32.PACK_AB R13, R57, R52 ;  /* 0x00000034390d723e */ /* 0x000fca00000000ff */
[----:B------:R3:W-:Y:S01]  /*39d0*/  STSM.16.M88.4 [R42+0x24800], R12 ;  /* 0x0248000c2a007844 */ /* 0x0007e20000000200 */
[----:B------:R-:W4:Y:S01]  /*39e0*/  MUFU.EX2 R68, R68 ;  /* 0x0000004400447308 */ /* 0x000f220000000800 */
[----:B-1----:R-:W-:-:S07]  /*39f0*/  FADD.FTZ R11, R31, R20 ;  /* 0x000000141f0b7221 */ /* 0x002fce0000010000 */
[----:B------:R-:W1:Y:S01]  /*3a00*/  MUFU.EX2 R60, R60 ;  /* 0x0000003c003c7308 */ /* 0x000e620000000800 */
[----:B0-----:R-:W-:-:S07]  /*3a10*/  FADD.FTZ R9, R67, R8 ;  /* 0x0000000843097221 */ /* 0x001fce0000010000 */
[----:B------:R-:W0:Y:S01]  /*3a20*/  MUFU.EX2 R69, R69 ;  /* 0x0000004500457308 */ /* 0x000e220000000800 */
[----:B----4-:R-:W-:-:S07]  /*3a30*/  FADD.FTZ R10, R68, R11 ;  /* 0x0000000b440a7221 */ /* 0x010fce0000010000 */
        /* <DEDUP_REMOVED lines=13> */
[----:B-1----:R-:W-:Y:S01]  /*3b10*/  FADD.FTZ R10, R51, R8 ;  /* 0x00000008330a7221 */ /* 0x002fe20000010000 */
[----:B------:R-:W-:Y:S02]  /*3b20*/  F2FP.F16.F32.PACK_AB R8, R68, R31 ;  /* 0x0000001f4408723e */ /* 0x000fe400000000ff */
[----:B------:R-:W-:-:S04]  /*3b30*/  F2FP.F16.F32.PACK_AB R31, R67, R58 ;  /* 0x0000003a431f723e */ /* 0x000fc800000000ff */
[----:B------:R-:W1:Y:S01]  /*3b40*/  MUFU.EX2 R73, R73 ;  /* 0x0000004900497308 */ /* 0x000e620000000800 */
[C---:B0-----:R-:W-:Y:S01]  /*3b50*/  FADD.FTZ R16, R114.reuse, R9 ;  /* 0x0000000972107221 */ /* 0x041fe20000010000 */
[----:B------:R-:W-:Y:S01]  /*3b60*/  STSM.16.M88.4 [R7+0x6000], R28 ;  /* 0x0060001c07007844 */ /* 0x000fe20000000200 */
[----:B------:R-:W-:-:S05]  /*3b70*/  F2FP.F16.F32.PACK_AB R20, R114, R71 ;  /* 0x000000477214723e */ /* 0x000fca00000000ff */
[----:B------:R-:W0:Y:S01]  /*3b80*/  MUFU.EX2 R96, R96 ;  /* 0x0000006000607308 */ /* 0x000e220000000800 */
[----:B----4-:R-:W-:Y:S01]  /*3b90*/  FADD.FTZ R9, R53, R10 ;  /* 0x0000000a35097221 */ /* 0x010fe20000010000 */
[----:B------:R-:W-:-:S06]  /*3ba0*/  F2FP.F16.F32.PACK_AB R10, R76, R69 ;  /* 0x000000454c0a723e */ /* 0x000fcc00000000ff */
[----:B------:R-:W3:Y:S01]  /*3bb0*/  MUFU.EX2 R100, R100 ;  /* 0x0000006400647308 */ /* 0x000ee20000000800 */
[----:B-1----:R-:W-:-:S07]  /*3bc0*/  FADD.FTZ R11, R73, R16 ;  /* 0x00000010490b7221 */ /* 0x002fce0000010000 */
[----:B------:R-:W1:Y:S01]  /*3bd0*/  MUFU.EX2 R102, R102 ;  /* 0x0000006600667308 */ /* 0x000e620000000800 */
[C---:B0-----:R-:W-:Y:S01]  /*3be0*/  FADD.FTZ R9, R96.reuse, R9 ;  /* 0x0000000960097221 */ /* 0x041fe20000010000 */
[----:B------:R-:W-:-:S06]  /*3bf0*/  F2FP.F16.F32.PACK_AB R21, R96, R53 ;  /* 0x000000356015723e */ /* 0x000fcc00000000ff */
[----:B------:R-:W0:Y:S01]  /*3c00*/  MUFU.EX2 R37, R37 ;  /* 0x0000002500257308 */ /* 0x000e220000000800 */
[C---:B---3--:R-:W-:Y:S01]  /*3c10*/  FADD.FTZ R14, R100.reuse, R11 ;  /* 0x0000000b640e7221 */ /* 0x048fe20000010000 */
[----:B------:R-:W-:Y:S02]  /*3c20*/  F2FP.F16.F32.PACK_AB R11, R51, R62 ;  /* 0x0000003e330b723e */ /* 0x000fe400000000ff */
[----:B------:R-:W-:-:S04]  /*3c30*/  F2FP.F16.F32.PACK_AB R22, R100, R73 ;  /* 0x000000496416723e */ /* 0x000fc800000000ff */
[----:B------:R-:W3:Y:S01]  /*3c40*/  MUFU.EX2 R55, R104 ;  /* 0x0000006800377308 */ /* 0x000ee20000000800 */
[----:B-1----:R-:W-:Y:S01]  /*3c50*/  FADD.FTZ R12, R102, R9 ;  /* 0x00000009660c7221 */ /* 0x002fe20000010000 */
[----:B------:R-:W-:-:S05]  /*3c60*/  F2FP.F16.F32.PACK_AB R9, R87, R60 ;  /* 0x0000003c5709723e */ /* 0x000fca00000000ff */
[----:B------:R1:W-:Y:S01]  /*3c70*/  STSM.16.M88.4 [R4+0x2a800], R8 ;  /* 0x02a8000804007844 */ /* 0x0003e20000000200 */
[----:B------:R-:W4:Y:S01]  /*3c80*/  MUFU.EX2 R118, R118 ;  /* 0x0000007600767308 */ /* 0x000f220000000800 */
[----:B0-----:R-:W-:-:S07]  /*3c90*/  FADD.FTZ R15, R37, R14 ;  /* 0x0000000e250f7221 */ /* 0x001fce0000010000 */
[----:B------:R-:W0:Y:S01]  /*3ca0*/  MUFU.EX2 R106, R106 ;  /* 0x0000006a006a7308 */ /* 0x000e220000000800 */
[C---:B---3--:R-:W-:Y:S01]  /*3cb0*/  FADD.FTZ R13, R55.reuse, R12 ;  /* 0x0000000c370d7221 */ /* 0x048fe20000010000 */
[----:B------:R-:W-:-:S05]  /*3cc0*/  F2FP.F16.F32.PACK_AB R23, R55, R102 ;  /* 0x000000663717723e */ /* 0x000fca00000000ff */
[----:B------:R-:W-:Y:S01]  /*3cd0*/  STSM.16.M88.4 [R5+0xc000], R20 ;  /* 0x00c0001405007844 */ /* 0x000fe20000000200 */
[----:B------:R-:W3:Y:S01]  /*3ce0*/  MUFU.EX2 R39, R39 ;  /* 0x0000002700277308 */ /* 0x000ee20000000800 */
[C---:B----4-:R-:W-:Y:S01]  /*3cf0*/  FADD.FTZ R14, R118.reuse, R15 ;  /* 0x0000000f760e7221 */ /* 0x050fe20000010000 */
[----:B------:R-:W-:-:S06]  /*3d00*/  F2FP.F16.F32.PACK_AB R128, R118, R37 ;  /* 0x000000257680723e */ /* 0x000fcc00000000ff */
[----:B------:R-:W4:Y:S01]  /*3d10*/  MUFU.EX2 R130, R130 ;  /* 0x0000008200827308 */ /* 0x000f220000000800 */
[----:B0-----:R-:W-:-:S07]  /*3d20*/  FADD.FTZ R12, R106, R13 ;  /* 0x0000000d6a0c7221 */ /* 0x001fce0000010000 */
[----:B------:R-:W0:Y:S01]  /*3d30*/  MUFU.EX2 R129, R108 ;  /* 0x0000006c00817308 */ /* 0x000e220000000800 */
[----:B---3--:R-:W-:-:S07]  /*3d40*/  FADD.FTZ R13, R39, R14 ;  /* 0x0000000e270d7221 */ /* 0x008fce0000010000 */
[----:B------:R-:W3:Y:S01]  /*3d50*/  MUFU.EX2 R110, R110 ;  /* 0x0000006e006e7308 */ /* 0x000ee20000000800 */
[C---:B----4-:R-:W-:Y:S01]  /*3d60*/  FADD.FTZ R14, R130.reuse, R13 ;  /* 0x0000000d820e7221 */ /* 0x050fe20000010000 */
[----:B------:R-:W-:-:S06]  /*3d70*/  F2FP.F16.F32.PACK_AB R130, R130, R39 ;  /* 0x000000278282723e */ /* 0x000fcc00000000ff */
[----:B------:R-:W4:Y:S01]  /*3d80*/  MUFU.EX2 R75, R75 ;  /* 0x0000004b004b7308 */ /* 0x000f220000000800 */
[C---:B0-----:R-:W-:Y:S01]  /*3d90*/  FADD.FTZ R15, R129.reuse, R12 ;  /* 0x0000000c810f7221 */ /* 0x041fe20000010000 */
[----:B------:R-:W-:-:S06]  /*3da0*/  F2FP.F16.F32.PACK_AB R129, R129, R106 ;  /* 0x0000006a8181723e */ /* 0x000fcc00000000ff */
[----:B------:R0:W5:Y:S01]  /*3db0*/  MUFU.EX2 R131, R132 ;  /* 0x0000008400837308 */ /* 0x0001620000000800 */
[----:B---3--:R-:W-:-:S07]  /*3dc0*/  FADD.FTZ R12, R110, R15 ;  /* 0x0000000f6e0c7221 */ /* 0x008fce0000010000 */
[----:B------:R-:W1:Y:S01]  /*3dd0*/  MUFU.EX2 R112, R112 ;  /* 0x0000007000707308 */ /* 0x000e620000000800 */
[----:B----4-:R-:W-:Y:S01]  /*3de0*/  FADD.FTZ R15, R75, R14 ;  /* 0x0000000e4b0f7221 */ /* 0x010fe20000010000 */
[----:B0-----:R-:W-:-:S06]  /*3df0*/  IMAD.MOV.U32 R132, RZ, RZ, R151 ;  /* 0x000000ffff847224 */ /* 0x001fcc00078e0097 */
[----:B------:R0:W3:Y:S01]  /*3e00*/  MUFU.EX2 R113, R134 ;  /* 0x0000008600717308 */ /* 0x0000e20000000800 */
[C---:B-----5:R-:W-:Y:S01]  /*3e10*/  FADD.FTZ R12, R131.reuse, R12 ;  /* 0x0000000c830c7221 */ /* 0x060fe20000010000 */
[----:B------:R-:W-:-:S05]  /*3e20*/  F2FP.F16.F32.PACK_AB R131, R131, R110 ;  /* 0x0000006e8383723e */ /* 0x000fca00000000ff */
[----:B------:R4:W-:Y:S01]  /*3e30*/  STSM.16.M88.4 [R42+0x2a800], R128 ;  /* 0x02a800802a007844 */ /* 0x0009e20000000200 */
[----:B------:R-:W5:Y:S01]  /*3e40*/  MUFU.EX2 R77, R77 ;  /* 0x0000004d004d7308 */ /* 0x000f620000000800 */
[C---:B-1----:R-:W-:Y:S01]  /*3e50*/  FADD.FTZ R8, R112.reuse, R15 ;  /* 0x0000000f70087221 */ /* 0x042fe20000010000 */
[----:B------:R-:W-:Y:S01]  /*3e60*/  F2FP.F16.F32.PACK_AB R112, R112, R75 ;  /* 0x0000004b7070723e */ /* 0x000fe200000000ff */
[----:B0-----:R-:W-:-:S05]  /*3e70*/  IMAD.MOV.U32 R134, RZ, RZ, R151 ;  /* 0x000000ffff867224 */ /* 0x001fca00078e0097 */
[----:B------:R-:W0:Y:S01]  /*3e80*/  MUFU.EX2 R116, R116 ;  /* 0x0000007400747308 */ /* 0x000e220000000800 */
[----:B---3--:R-:W-:Y:S01]  /*3e90*/  FADD.FTZ R9, R113, R12 ;  /* 0x0000000c71097221 */ /* 0x008fe20000010000 */
[----:B------:R-:W-:Y:S02]  /*3ea0*/  IMAD.MOV.U32 R12, RZ, RZ, RZ ;  /* 0x000000ffff0c7224 */ /* 0x000fe400078e00ff */
[----:B----4-:R-:W-:-:S04]  /*3eb0*/  IMAD.MOV.U32 R131, RZ, RZ, R151 ;  /* 0x000000ffff837224 */ /* 0x010fc800078e0097 */
[----:B------:R-:W1:Y:S01]  /*3ec0*/  MUFU.EX2 R136, R136 ;  /* 0x0000008800887308 */ /* 0x000e620000000800 */
[----:B-----5:R-:W-:Y:S01]  /*3ed0*/  FADD.FTZ R17, R77, R8 ;  /* 0x000000084d117221 */ /* 0x020fe20000010000 */
[--C-:B------:R-:W-:Y:S02]  /*3ee0*/  IMAD.MOV.U32 R130, RZ, RZ, R151.reuse ;  /* 0x000000ffff827224 */ /* 0x100fe400078e0097 */
[--C-:B------:R-:W-:Y:S02]  /*3ef0*/  IMAD.MOV.U32 R129, RZ, RZ, R151.reuse ;  /* 0x000000ffff817224 */ /* 0x100fe400078e0097 */
[----:B------:R-:W-:Y:S02]  /*3f00*/  IMAD.MOV.U32 R128, RZ, RZ, R151 ;  /* 0x000000ffff807224 */ /* 0x000fe400078e0097 */
[----:B------:R-:W3:Y:S01]  /*3f10*/  MUFU.EX2 R138, R138 ;  /* 0x0000008a008a7308 */ /* 0x000ee20000000800 */
[C---:B0-----:R-:W-:Y:S01]  /*3f20*/  F2FP.F16.F32.PACK_AB R114, R116.reuse, R77 ;  /* 0x0000004d7472723e */ /* 0x041fe200000000ff */
[----:B------:R-:W-:-:S06]  /*3f30*/  FADD.FTZ R17, R116, R17 ;  /* 0x0000001174117221 */ /* 0x000fcc0000010000 */
[----:B------:R0:W4:Y:S01]  /*3f40*/  MUFU.EX2 R13, R142 ;  /* 0x0000008e000d7308 */ /* 0x0001220000000800 */
[C---:B-1----:R-:W-:Y:S01]  /*3f50*/  F2FP.F16.F32.PACK_AB R113, R136.reuse, R113 ;  /* 0x000000718871723e */ /* 0x042fe200000000ff */
[----:B------:R-:W-:Y:S01]  /*3f60*/  FADD.FTZ R9, R136, R9 ;  /* 0x0000000988097221 */ /* 0x000fe20000010000 */
[----:B------:R-:W-:-:S03]  /*3f70*/  IMAD.MOV.U32 R136, RZ, RZ, R151 ;  /* 0x000000ffff887224 */ /* 0x000fc600078e0097 */
[----:B---3--:R-:W-:Y:S01]  /*3f80*/  FADD.FTZ R16, R138, R9 ;  /* 0x000000098a107221 */ /* 0x008fe20000010000 */
[--C-:B0-----:R-:W-:Y:S01]  /*3f90*/  IMAD.MOV.U32 R142, RZ, RZ, R151.reuse ;  /* 0x000000ffff8e7224 */ /* 0x101fe200078e0097 */
[C---:B----4-:R-:W-:Y:S02]  /*3fa0*/  F2FP.F16.F32.PACK_AB R115, R13.reuse, R138 ;  /* 0x0000008a0d73723e */ /* 0x050fe400000000ff */
[----:B------:R-:W-:Y:S01]  /*3fb0*/  FADD.FTZ R16, R13, R16 ;  /* 0x000000100d107221 */ /* 0x000fe20000010000 */
[----:B------:R-:W-:Y:S02]  /*3fc0*/  VIADD R13, R19, 0xfffffffe ;  /* 0xfffffffe130d7836 */ /* 0x000fe40000000000 */
[--C-:B------:R-:W-:Y:S01]  /*3fd0*/  IMAD.MOV.U32 R138, RZ, RZ, R151.reuse ;  /* 0x000000ffff8a7224 */ /* 0x100fe200078e0097 */
[----:B------:R0:W-:Y:S02]  /*3fe0*/  STSM.16.M88.4 [R7+0xc000], R112 ;  /* 0x00c0007007007844 */ /* 0x0001e40000000200 */
[----:B--2---:R-:W-:Y:S01]  /*3ff0*/  ISETP.GE.AND P2, PT, R13, R121, PT ;  /* 0x000000790d00720c */ /* 0x004fe20003f46270 */
[----:B------:R-:W-:Y:S01]  /*4000*/  IMAD.MOV.U32 R121, RZ, RZ, R151 ;  /* 0x000000ffff797224 */ /* 0x000fe200078e0097 */
[----:B------:R1:W-:Y:S06]  /*4010*/  MEMBAR.ALL.CTA ;  /* 0x0000000000007992 */ /* 0x0003ec0000008000 */
[----:B-1----:R-:W1:Y:S02]  /*4020*/  FENCE.VIEW.ASYNC.S ;  /* 0x00000000000073c6 */ /* 0x002e640000000000 */
[----:B-1----:R-:W-:-:S03]  /*4030*/  NOP ;  /* 0x0000000000007918 */ /* 0x002fc60000000000 */
[----:B------:R-:W-:Y:S05]  /*4040*/  @!P2 BRA `(.L_x_19) ;  /* 0x0000002800e4a947 */ /* 0x000fea0003800000 */
[----:B------:R-:W-:Y:S01]  /*4050*/  MOV R15, R18 ;  /* 0x00000012000f7202 */ /* 0x000fe20000000f00 */
[----:B------:R-:W-:Y:S01]  /*4060*/  IMAD.MOV.U32 R14, RZ, RZ, R2 ;  /* 0x000000ffff0e7224 */ /* 0x000fe200078e0002 */
[----:B------:R-:W-:Y:S01]  /*4070*/  CS2R R150, SRZ ;  /* 0x0000000000967805 */ /* 0x000fe2000001ff00 */
[----:B------:R-:W-:Y:S01]  /*4080*/  IMAD.MOV.U32 R8, RZ, RZ, RZ ;  /* 0x000000ffff087224 */ /* 0x000fe200078e00ff */
        /* <DEDUP_REMOVED lines=14> */
[----:B------:R-:W-:Y:S01]  /*4170*/  CS2R R120, SRZ ;  /* 0x0000000000787805 */ /* 0x000fe2000001ff00 */
[----:B------:R-:W-:-:S06]  /*4180*/  UMOV UR4, URZ ;  /* 0x0000003f00047c82 */ /* 0x000fcc0008000000 */
.L_x_28:
[----:B------:R-:W2:Y:S01]  /*4190*/  LDL R0, [R1+0x4] ;  /* 0x0000040001007983 */ /* 0x000ea20000100800 */
[----:B------:R-:W-:-:S04]  /*41a0*/  UIADD3 UR5, UR4, 0x1, URZ ;  /* 0x0000000104057890 */ /* 0x000fc8000fffe03f */
[----:B------:R-:W-:-:S04]  /*41b0*/  UISETP.NE.AND UP0, UPT, UR5, 0x2, UPT ;  /* 0x000000020500788c */ /* 0x000fc8000bf05270 */
[----:B------:R-:W-:Y:S02]  /*41c0*/  USEL UR7, URZ, 0x1, UP0 ;  /* 0x000000013f077887 */ /* 0x000fe40008000000 */
[----:B------:R-:W-:-:S04]  /*41d0*/  USEL UR5, UR5, URZ, UP0 ;  /* 0x0000003f05057287 */ /* 0x000fc80008000000 */
[----:B------:R-:W-:Y:S02]  /*41e0*/  LOP3.LUT R12, R8, UR7, RZ, 0x3c, !PT ;  /* 0x00000007080c7c12 */ /* 0x000fe4000f8e3cff */
[----:B--2---:R-:W-:Y:S01]  /*41f0*/  ISETP.NE.AND P3, PT, R0, RZ, PT ;  /* 0x000000ff0000720c */ /* 0x004fe20003f65270 */
[----:B------:R-:W-:-:S12]  /*4200*/  IMAD.U32 R0, RZ, RZ, UR5 ;  /* 0x00000005ff007e24 */ /* 0x000fd8000f8e00ff */
[----:B------:R-:W-:Y:S05]  /*4210*/  @P3 BRA `(.L_x_20) ;  /* 0x0000000000283947 */ /* 0x000fea0003800000 */
[----:B------:R-:W-:Y:S05]  /*4220*/  @!P0 BRA `(.L_x_21) ;  /* 0x0000000000048947 */ /* 0x000fea0003800000 */
[----:B------:R-:W-:Y:S01]  /*4230*/  BPT.TRAP 0x1 ;  /* 0x000000040000795c */ /* 0x000fe20000300000 */
.L_x_21:
[----:B------:R-:W-:Y:S02]  /*4240*/  LEA R3, R0, UR36, 0x3 ;  /* 0x0000002400037c11 */ /* 0x000fe4000f8e18ff */
[----:B------:R-:W-:-:S04]  /*4250*/  SHF.L.U32 R2, R12, 0x1f, RZ ;  /* 0x0000001f0c027819 */ /* 0x000fc800000006ff */
[----:B------:R1:W2:Y:S01]  /*4260*/  SYNCS.PHASECHK.TRANS64.TRYWAIT P2, [R3+URZ+0x30830], R2 ;  /* 0x03083002030075a7 */ /* 0x0002a2000804017f */
[----:B------:R-:W-:Y:S05]  /*4270*/  @!P0 BRA `(.L_x_22) ;  /* 0x0000000000048947 */ /* 0x000fea0003800000 */
[----:B------:R-:W-:Y:S01]  /*4280*/  BPT.TRAP 0x1 ;  /* 0x000000040000795c */ /* 0x000fe20000300000 */
.L_x_22:
[----:B--2---:R-:W-:Y:S05]  /*4290*/  @P2 BRA `(.L_x_20) ;  /* 0x0000000000082947 */ /* 0x004fea0003800000 */
[----:B------:R-:W2:Y:S02]  /*42a0*/  SYNCS.PHASECHK.TRANS64.TRYWAIT P2, [R3+URZ+0x30830], R2 ;  /* 0x03083002030075a7 */ /* 0x000ea4000804017f */
[----:B--2---:R-:W-:Y:S05]  /*42b0*/  @!P2 BRA `(.L_x_23) ;  /* 0x0000007800bca947 */ /* 0x004fea0003800000 */
.L_x_20:
[----:B------:R-:W3:Y:S01]  /*42c0*/  S2R R9, SR_TID.X ;  /* 0x0000000000097919 */ /* 0x000ee20000002100 */
[----:B------:R-:W-:Y:S01]  /*42d0*/  R2UR UR18, R0 ;  /* 0x00000000001272ca */ /* 0x000fe200000e0000 */
[----:B------:R-:W-:Y:S01]  /*42e0*/  UMOV UR23, 0x40000040 ;  /* 0x4000004000177882 */ /* 0x000fe20000000000 */
[----:B------:R-:W-:Y:S01]  /*42f0*/  R2UR UR20, R152 ;  /* 0x00000000981472ca */ /* 0x000fe200000e0000 */
[----:B------:R-:W-:Y:S01]  /*4300*/  UMOV UR11, 0x40000040 ;  /* 0x40000040000b7882 */ /* 0x000fe20000000000 */
[----:B------:R-:W-:Y:S01]  /*4310*/  R2UR UR21, R153 ;  /* 0x00000000991572ca */ /* 0x000fe200000e0000 */
[----:B------:R-:W-:Y:S01]  /*4320*/  UMOV UR15, 0x40000040 ;  /* 0x40000040000f7882 */ /* 0x000fe20000000000 */
[----:B------:R-:W-:-:S07]  /*4330*/  UMOV UR19, 0x40000040 ;  /* 0x4000004000137882 */ /* 0x000fce0000000000 */
[----:B------:R-:W-:-:S04]  /*4340*/  UIMAD UR18, UR18, 0x600, UR6 ;  /* 0x00000600121278a4 */ /* 0x000fc8000f8e0206 */
[----:B------:R-:W-:Y:S02]  /*4350*/  UIADD3 UR10, UR18, 0x2, URZ ;  /* 0x00000002120a7890 */ /* 0x000fe4000fffe03f */
[----:B------:R-:W-:Y:S02]  /*4360*/  UIADD3 UR14, UR18, 0x4, URZ ;  /* 0x00000004120e7890 */ /* 0x000fe4000fffe03f */
[----:B------:R-:W-:Y:S01]  /*4370*/  UMOV UR22, UR18 ;  /* 0x0000001200167c82 */ /* 0x000fe20008000000 */
[----:B------:R-:W-:Y:S01]  /*4380*/  UIADD3 UR18, UR18, 0x6, URZ ;  /* 0x0000000612127890 */ /* 0x000fe2000fffe03f */
[----:B---3--:R-:W-:-:S05]  /*4390*/  SHF.R.U32.HI R9, RZ, 0x7, R9 ;  /* 0x00000007ff097819 */ /* 0x008fca0000011609 */
[----:B-12---:R-:W-:-:S05]  /*43a0*/  VIADD R2, R9, 0x8 ;  /* 0x0000000809027836 */ /* 0x006fca0000000000 */
[----:B------:R1:W-:Y:S06]  /*43b0*/  BAR.SYNC.DEFER_BLOCKING R2, 0x100 ;  /* 0x000400020000751d */ /* 0x0003ec0000010000 */
[----:B0-----:R-:W-:-:S06]  /*43c0*/  WARPGROUP.ARRIVE ;  /* 0x00000000000079c5 */ /* 0x001fcc0000000000 */
[----:B------:R-:W-:Y:S03]  /*43d0*/  HGMMA.64x192x16.F32 R24, gdesc[UR20], RZ, !UPT, gsb0 ;  /* 0x02e00000141879f0 */ /* 0x000fe6000c0008ff */
[----:B------:R-:W-:Y:S02]  /*43e0*/  WARPGROUP.DEPBAR.LE gsb0, 0x0 ;  /* 0x00008000000079c5 */ /* 0x000fe40000010000 */
[----:B------:R-:W-:-:S15]  /*43f0*/  WARPGROUP.ARRIVE ;  /* 0x00000000000079c5 */ /* 0x000fde0000000000 */
        /* <DEDUP_REMOVED lines=8> */
[----:B-1----:R-:W-:Y:S05]  /*4480*/  @P3 BRA `(.L_x_24) ;  /* 0x0000000000283947 */ /* 0x002fea0003800000 */
[----:B------:R-:W-:Y:S05]  /*4490*/  @!P0 BRA `(.L_x_25) ;  /* 0x0000000000048947 */ /* 0x000fea0003800000 */
[----:B------:R-:W-:Y:S01]  /*44a0*/  BPT.TRAP 0x1 ;  /* 0x000000040000795c */ /* 0x000fe20000300000 */
.L_x_25:
[----:B------:R-:W-:Y:S01]  /*44b0*/  ULEA UR5, UR4, UR36, 0x3 ;  /* 0x0000002404057291 */ /* 0x000fe2000f8e183f */
[----:B------:R-:W-:-:S08]  /*44c0*/  SHF.L.U32 R2, R8, 0x1f, RZ ;  /* 0x0000001f08027819 */ /* 0x000fd000000006ff */
[----:B------:R0:W1:Y:S01]  /*44d0*/  SYNCS.PHASECHK.TRANS64.TRYWAIT P2, [UR5+0x30850], R2 ;  /* 0x03085002ff0075a7 */ /* 0x0000620008040145 */
[----:B------:R-:W-:Y:S05]  /*44e0*/  @!P0 BRA `(.L_x_26) ;  /* 0x0000000000048947 */ /* 0x000fea0003800000 */
[----:B------:R-:W-:Y:S01]  /*44f0*/  BPT.TRAP 0x1 ;  /* 0x000000040000795c */ /* 0x000fe20000300000 */
.L_x_26:
[----:B-1----:R-:W-:Y:S05]  /*4500*/  @P2 BRA `(.L_x_24) ;  /* 0x0000000000082947 */ /* 0x002fea0003800000 */
[----:B------:R-:W1:Y:S02]  /*4510*/  SYNCS.PHASECHK.TRANS64.TRYWAIT P2, [UR5+0x30850], R2 ;  /* 0x03085002ff0075a7 */ /* 0x000e640008040145 */
[----:B-1----:R-:W-:Y:S05]  /*4520*/  @!P2 BRA `(.L_x_27) ;  /* 0x000000780034a947 */ /* 0x002fea0003800000 */
.L_x_24:
[----:B-1----:R-:W2:Y:S01]  /*4530*/  LDL R3, [R1] ;  /* 0x0000000001037983 */ /* 0x002ea20000100800 */
[----:B------:R-:W-:Y:S01]  /*4540*/  UIADD3 UR5, UR36, 0x400, URZ ;  /* 0x0000040024057890 */ /* 0x000fe2000fffe03f */
[----:B------:R-:W-:Y:S01]  /*4550*/  WARPGROUP.ARRIVE ;  /* 0x00000000000079c5 */ /* 0x000fe20000000000 */
[----:B------:R-:W-:Y:S01]  /*4560*/  UMOV UR23, 0x40000040 ;  /* 0x4000004000177882 */ /* 0x000fe20000000000 */
[----:B------:R-:W-:Y:S01]  /*4570*/  UMOV UR21, 0x40000040 ;  /* 0x4000004000157882 */ /* 0x000fe20000000000 */
[----:B------:R-:W-:Y:S01]  /*4580*/  USHF.R.U32.HI UR5, URZ, 0x4, UR5 ;  /* 0x000000043f057899 */ /* 0x000fe20008011605 */
[----:B0-----:R-:W-:Y:S02]  /*4590*/  FMNMX.FTZ R2, R24, R14, !PT ;  /* 0x0000000e18027209 */ /* 0x001fe40007810000 */
[----:B------:R-:W0:Y:S01]  /*45a0*/  S2R R19, SR_TID.X ;  /* 0x0000000000137919 */ /* 0x000e220000002100 */
[----:B------:R-:W-:-:S04]  /*45b0*/  ULOP3.LUT UR5, UR5, 0x3fff, URZ, 0xc0, !UPT ;  /* 0x00003fff05057892 */ /* 0x000fc8000f8ec03f */
[----:B------:R-:W-:-:S07]  /*45c0*/  UIMAD UR10, UR4, 0x600, UR5 ;  /* 0x00000600040a78a4 */ /* 0x000fce000f8e0205 */
[----:B------:R-:W-:Y:S01]  /*45d0*/  UMOV UR22, UR10 ;  /* 0x0000000a00167c82 */ /* 0x000fe20008000000 */
[----:B0-----:R-:W-:Y:S02]  /*45e0*/  ISETP.GE.U32.AND P2, PT, R19, 0x180, PT ;  /* 0x000001801300780c */ /* 0x001fe40003f46070 */
[----:B------:R-:W-:Y:S02]  /*45f0*/  SHF.R.U32.HI R19, RZ, 0x7, R19 ;  /* 0x00000007ff137819 */ /* 0x000fe40000011613 */
[----:B--2---:R-:W-:Y:S02]  /*4600*/  R2UR UR7, R3 ;  /* 0x00000000030772ca */ /* 0x004fe400000e0000 */
[----:B------:R-:W-:Y:S02]  /*4610*/  FMNMX.FTZ R3, R25, R2, !PT ;  /* 0x0000000219037209 */ /* 0x000fe40007810000 */
[----:B------:R-:W-:-:S04]  /*4620*/  FMNMX.FTZ R2, R26, R15, !PT ;  /* 0x0000000f1a027209 */ /* 0x000fc80007810000 */
[----:B------:R-:W-:Y:S02]  /*4630*/  FMNMX.FTZ R9, R27, R2, !PT ;  /* 0x000000021b097209 */ /* 0x000fe40007810000 */
[----:B------:R-:W-:Y:S02]  /*4640*/  FMNMX.FTZ R2, R28, R3, !PT ;  /* 0x000000031c027209 */ /* 0x000fe40007810000 */
[----:B------:R-:W-:Y:S01]  /*4650*/  FMNMX.FTZ R8, R30, R9, !PT ;  /* 0x000000091e087209 */ /* 0x000fe20007810000 */
[----:B------:R-:W-:Y:S01]  /*4660*/  UIADD3 UR7, UR7, 0x1e800, URZ ;  /* 0x0001e80007077890 */ /* 0x000fe2000fffe03f */
[----:B------:R-:W-:Y:S02]  /*4670*/  FMNMX.FTZ R3, R29, R2, !PT ;  /* 0x000000021d037209 */ /* 0x000fe40007810000 */
[----:B------:R-:W-:Y:S01]  /*4680*/  FMNMX.FTZ R9, R31, R8, !PT ;  /* 0x000000081f097209 */ /* 0x000fe20007810000 */
[----:B------:R-:W-:Y:S01]  /*4690*/  USHF.R.U32.HI UR7, URZ, 0x4, UR7 ;  /* 0x000000043f077899 */ /* 0x000fe20008011607 */
[----:B------:R-:W-:-:S02]  /*46a0*/  FMNMX.FTZ R2, R32, R3, !PT ;  /* 0x0000000320027209 */ /* 0x000fc40007810000 */
[----:B------:R-:W-:Y:S01]  /*46b0*/  FMNMX.FTZ R8, R34, R9, !PT ;  /* 0x0000000922087209 */ /* 0x000fe20007810000 */
[----:B------:R-:W-:Y:S01]  /*46c0*/  ULOP3.LUT UR7, UR7, 0x3fff, URZ, 0xc0, !UPT ;  /* 0x00003fff07077892 */ /* 0x000fe2000f8ec03f */
[----:B------:R-:W-:Y:S02]  /*46d0*/  FMNMX.FTZ R3, R33, R2, !PT ;  /* 0x0000000221037209 */ /* 0x000fe40007810000 */
[----:B------:R-:W-:Y:S01]  /*46e0*/  FMNMX.FTZ R9, R35, R8, !PT ;  /* 0x0000000823097209 */ /* 0x000fe20007810000 */
[----:B------:R-:W-:Y:S01]  /*46f0*/  ULOP3.LUT UR14, UR7, 0x10000, URZ, 0xfc, !UPT ;  /* 0x00010000070e7892 */ /* 0x000fe2000f8efc3f */
[----:B------:R-:W-:Y:S02]  /*4700*/  FMNMX.FTZ R2, R36, R3, !PT ;  /* 0x0000000324027209 */ /* 0x000fe40007810000 */
[----:B------:R-:W-:Y:S02]  /*4710*/  FMNMX.FTZ R8, R38, R9, !PT ;  /* 0x0000000926087209 */ /* 0x000fe40007810000 */
[----:B------:R-:W-:-:S02]  /*4720*/  FMNMX.FTZ R3, R37, R2, !PT ;  /* 0x0000000225037209 */ /* 0x000fc40007810000 */
[----:B------:R-:W-:Y:S01]  /*4730*/  UMOV UR20, UR14 ;  /* 0x0000000e00147c82 */ /* 0x000fe20008000000 */
[----:B------:R-:W-:Y:S01]  /*4740*/  FMNMX.FTZ R9, R39, R8, !PT ;  /* 0x0000000827097209 */ /* 0x000fe20007810000 */
[----:B------:R-:W-:Y:S01]  /*4750*/  HGMMA.64x64x16.F32 R120, gdesc[UR20].tnspB, R120, gsb0 ;  /* 0x40e00000147879f0 */ /* 0x000fe20008000878 */
[----:B------:R-:W-:Y:S01]  /*4760*/  UIADD3 UR22, UR10, 0x80, URZ ;  /* 0x000000800a167890 */ /* 0x000fe2000fffe03f */
[----:B------:R-:W-:Y:S01]  /*4770*/  FMNMX.FTZ R2, R40, R3, !PT ;  /* 0x0000000328027209 */ /* 0x000fe20007810000 */
[----:B------:R-:W-:Y:S01]  /*4780*/  UIADD3 UR20, UR14, 0x2, URZ ;  /* 0x000000020e147890 */ /* 0x000fe2000fffe03f */
[----:B------:R-:W-:Y:S01]  /*4790*/  FMNMX.FTZ R8, R42, R9, !PT ;  /* 0x000000092a087209 */ /* 0x000fe20007810000 */
[----:B------:R-:W-:Y:S01]  /*47a0*/  UMOV UR23, 0x40000040 ;  /* 0x4000004000177882 */ /* 0x000fe20000000000 */
[----:B------:R-:W-:Y:S01]  /*47b0*/  UMOV UR21, 0x40000040 ;  /* 0x4000004000157882 */ /* 0x000fe20000000000 */
[----:B------:R-:W-:Y:S02]  /*47c0*/  FMNMX.FTZ R3, R41, R2, !PT ;  /* 0x0000000229037209 */ /* 0x000fe40007810000 */
[----:B------:R-:W-:-:S02]  /*47d0*/  FMNMX.FTZ R9, R43, R8, !PT ;  /* 0x000000082b097209 */ /* 0x000fc40007810000 */
[----:B------:R-:W-:Y:S02]  /*47e0*/  FMNMX.FTZ R2, R44, R3, !PT ;  /* 0x000000032c027209 */ /* 0x000fe40007810000 */
[----:B------:R-:W-:Y:S02]  /*47f0*/  FMNMX.FTZ R8, R46, R9, !PT ;  /* 0x000000092e087209 */ /* 0x000fe40007810000 */
[----:B------:R-:W-:Y:S02]  /*4800*/  FMNMX.FTZ R3, R45, R2, !PT ;  /* 0x000000022d037209 */ /* 0x000fe40007810000 */
[----:B------:R-:W-:Y:S02]  /*4810*/  FMNMX.FTZ R9, R47, R8, !PT ;  /* 0x000000082f097209 */ /* 0x000fe40007810000 */
        /* <DEDUP_REMOVED lines=28> */
[----:B------:R-:W-:Y:S01]  /*49e0*/  FMNMX.FTZ R2, R76, R3, !PT ;  /* 0x000000034c027209 */ /* 0x000fe20007810000 */
[----:B------:R-:W-:Y:S02]  /*49f0*/  WARPGROUP.DEPBAR.LE gsb0, 0x0 ;  /* 0x00008000000079c5 */ /* 0x000fe40000010000 */
[----:B------:R-:W-:Y:S01]  /*4a00*/  WARPGROUP.ARRIVE ;  /* 0x00000000000079c5 */ /* 0x000fe20000000000 */
[----:B------:R-:W-:Y:S02]  /*4a10*/  FMNMX.FTZ R8, R78, R9, !PT ;  /* 0x000000094e087209 */ /* 0x000fe40007810000 */
[----:B------:R-:W-:-:S02]  /*4a20*/  FMNMX.FTZ R3, R77, R2, !PT ;  /* 0x000000024d037209 */ /* 0x000fc40007810000 */
        /* <DEDUP_REMOVED lines=50> */
[----:B------:R-:W0:Y:S01]  /*4d50*/  SHFL.BFLY PT, R2, R3, 0x2, 0x1f ;  /* 0x0c401f0003027f89 */ /* 0x000e2200000e0000 */
[----:B------:R-:W-:Y:S01]  /*4d60*/  UIADD3 UR20, UR14, 0x6, URZ ;  /* 0x000000060e147890 */ /* 0x000fe2000fffe03f */
[----:B------:R-:W-:Y:S01]  /*4d70*/  VIADD R8, R19, 0x9 ;  /* 0x0000000913087836 */ /* 0x000fe20000000000 */
[----:B------:R-:W-:Y:S01]  /*4d80*/  UMOV UR23, 0x40000040 ;  /* 0x4000004000177882 */ /* 0x000fe20000000000 */
[----:B------:R-:W-:Y:S01]  /*4d90*/  UMOV UR21, 0x40000040 ;  /* 0x4000004000157882 */ /* 0x000fe20000000000 */
[----:B------:R-:W1:Y:S01]  /*4da0*/  SHFL.BFLY PT, R9, R10, 0x2, 0x1f ;  /* 0x0c401f000a097f89 */ /* 0x000e6200000e0000 */
[----:B0-----:R-:W-:Y:S02]  /*4db0*/  FMNMX.FTZ R2, R3, R2, !PT ;  /* 0x0000000203027209 */ /* 0x001fe40007810000 */
[----:B------:R-:W0:Y:S01]  /*4dc0*/  LDC R3, c[0x0][0x988] ;  /* 0x00026200ff037b82 */ /* 0x000e220000000800 */
[----:B-1----:R-:W-:-:S02]  /*4dd0*/  FMNMX.FTZ R18, R10, R9, !PT ;  /* 0x000000090a127209 */ /* 0x002fc40007810000 */
[----:B------:R-:W1:Y:S01]  /*4de0*/  SHFL.BFLY PT, R11, R2, 0x1, 0x1f ;  /* 0x0c201f00020b7f89 */ /* 0x000e6200000e0000 */
[----:B------:R-:W-:Y:S02]  /*4df0*/  @!P1 LEA R9, R0, UR36, 0x3 ;  /* 0x0000002400099c11 */ /* 0x000fe4000f8e18ff */
[----:B------:R-:W-:-:S03]  /*4e00*/  SEL R10, R8, 0x9, !P2 ;  /* 0x00000009080a7807 */ /* 0x000fc60005000000 */
[----:B------:R-:W-:-:S05]  /*4e10*/  @!P1 VIADD R9, R9, 0x30840 ;  /* 0x0003084009099836 */ /* 0x000fca0000000000 */
[----:B------:R-:W-:Y:S02]  /*4e20*/  @!P1 PRMT R9, RZ, 0x654, R9 ;  /* 0x00000654ff099816 */ /* 0x000fe40000000009 */
[----:B-1----:R-:W-:Y:S01]  /*4e30*/  FMNMX.FTZ R2, R2, R11, !PT ;  /* 0x0000000b02027209 */ /* 0x002fe20007810000 */
[----:B------:R-:W-:-:S04]  /*4e40*/  IMAD.U32 R11, RZ, RZ, UR4 ;  /* 0x00000004ff0b7e24 */ /* 0x000fc8000f8e00ff */
[CC--:B0-----:R-:W-:Y:S01]  /*4e50*/  FMUL.FTZ R8, R2.reuse, R3.reuse ;  /* 0x0000000302087220 */ /* 0x0c1fe20000410000 */
[----:B------:R-:W-:Y:S01]  /*4e60*/  @!P1 LEA R11, R11, UR36, 0x3 ;  /* 0x000000240b0b9c11 */ /* 0x000fe2000f8e18ff */
[----:B------:R-:W-:Y:S02]  /*4e70*/  FADD.FTZ R14, -R2, R14 ;  /* 0x0000000e020e7221 */ /* 0x000fe40000010100 */
[-CC-:B------:R-:W-:Y:S01]  /*4e80*/  FFMA.FTZ R44, R44, R3.reuse, -R8.reuse ;  /* 0x000000032c2c7223 */ /* 0x180fe20000010808 */
[-CC-:B------:R-:W-:Y:S01]  /*4e90*/  FFMA.FTZ R24, R24, R3.reuse, -R8.reuse ;  /* 0x0000000318187223 */ /* 0x180fe20000010808 */
[-CC-:B------:R-:W-:Y:S01]  /*4ea0*/  FFMA.FTZ R156, R29, R3.reuse, -R8.reuse ;  /* 0x000000031d9c7223 */ /* 0x180fe20000010808 */
[-CC-:B------:R-:W-:Y:S01]  /*4eb0*/  FFMA.FTZ R157, R28, R3.reuse, -R8.reuse ;  /* 0x000000031c9d7223 */ /* 0x180fe20000010808 */
[----:B------:R-:W-:Y:S01]  /*4ec0*/  FFMA.FTZ R25, R25, R3, -R8 ;  /* 0x0000000319197223 */ /* 0x000fe20000010808 */
[----:B------:R-:W0:Y:S01]  /*4ed0*/  MUFU.EX2 R19, R24 ;  /* 0x0000001800137308 */ /* 0x000e220000000800 */
[----:B------:R-:W-:-:S02]  /*4ee0*/  @!P1 VIADD R11, R11, 0x30860 ;  /* 0x000308600b0b9836 */ /* 0x000fc40000000000 */
[-CC-:B------:R-:W-:Y:S01]  /*4ef0*/  FFMA.FTZ R32, R32, R3.reuse, -R8.reuse ;  /* 0x0000000320207223 */ /* 0x180fe20000010808 */
[-CC-:B------:R-:W-:Y:S01]  /*4f00*/  FFMA.FTZ R33, R33, R3.reuse, -R8.reuse ;  /* 0x0000000321217223 */ /* 0x180fe20000010808 */
[-CC-:B------:R-:W-:Y:S01]  /*4f10*/  FFMA.FTZ R36, R36, R3.reuse, -R8.reuse ;  /* 0x0000000324247223 */ /* 0x180fe20000010808 */
[-CC-:B------:R-:W-:Y:S01]  /*4f20*/  FFMA.FTZ R37, R37, R3.reuse, -R8.reuse ;  /* 0x0000000325257223 */ /* 0x180fe20000010808 */
[----:B------:R-:W-:Y:S02]  /*4f30*/  WARPGROUP.DEPBAR.LE gsb0, 0x0 ;  /* 0x00008000000079c5 */ /* 0x000fe40000010000 */
[----:B------:R-:W-:Y:S01]  /*4f40*/  WARPGROUP.ARRIVE ;  /* 0x00000000000079c5 */ /* 0x000fe20000000000 */
[----:B------:R-:W1:Y:S01]  /*4f50*/  MUFU.EX2 R23, R25 ;  /* 0x0000001900177308 */ /* 0x000e620000000800 */
[----:B------:R-:W-:Y:S01]  /*4f60*/  @!P1 PRMT R11, RZ, 0x654, R11 ;  /* 0x00000654ff0b9816 */ /* 0x000fe2000000000b */
[-CC-:B------:R-:W-:Y:S01]  /*4f70*/  FFMA.FTZ R40, R40, R3.reuse, -R8.reuse ;  /* 0x0000000328287223 */ /* 0x180fe20000010808 */
[-CC-:B------:R-:W-:Y:S01]  /*4f80*/  FFMA.FTZ R41, R41, R3.reuse, -R8.reuse ;  /* 0x0000000329297223 */ /* 0x180fe20000010808 */
[-CC-:B------:R-:W-:Y:S01]  /*4f90*/  FFMA.FTZ R45, R45, R3.reuse, -R8.reuse ;  /* 0x000000032d2d7223 */ /* 0x180fe20000010808 */
[----:B------:R-:W-:Y:S01]  /*4fa0*/  HGMMA.64x64x16.F32 R120, gdesc[UR20].tnspB, R120, gsb0 ;  /* 0x40e00000147879f0 */ /* 0x000fe20008000878 */
[----:B------:R-:W-:Y:S01]  /*4fb0*/  UIADD3 UR22, UR10, 0x200, URZ ;  /* 0x000002000a167890 */ /* 0x000fe2000fffe03f */
[-CC-:B------:R-:W-:Y:S01]  /*4fc0*/  FFMA.FTZ R48, R48, R3.reuse, -R8.reuse ;  /* 0x0000000330307223 */ /* 0x180fe20000010808 */
[----:B------:R-:W-:Y:S01]  /*4fd0*/  UIADD3 UR20, UR14, 0x600, URZ ;  /* 0x000006000e147890 */ /* 0x000fe2000fffe03f */
[----:B0-----:R-:W-:Y:S01]  /*4fe0*/  IMAD.MOV.U32 R29, RZ, RZ, R19 ;  /* 0x000000ffff1d7224 */ /* 0x001fe200078e0013 */
[----:B------:R-:W-:Y:S01]  /*4ff0*/  UMOV UR23, 0x40000040 ;  /* 0x4000004000177882 */ /* 0x000fe20000000000 */
[----:B------:R-:W-:Y:S01]  /*5000*/  UMOV UR21, 0x40000040 ;  /* 0x4000004000157882 */ /* 0x000fe20000000000 */
[----:B------:R-:W-:Y:S01]  /*5010*/  MUFU.EX2 R157, R157 ;  /* 0x0000009d009d7308 */ /* 0x000fe20000000800 */
[-CC-:B------:R-:W-:Y:S01]  /*5020*/  FFMA.FTZ R49, R49, R3.reuse, -R8.reuse ;  /* 0x0000000331317223 */ /* 0x180fe20000010808 */
[-CC-:B------:R-:W-:Y:S01]  /*5030*/  FFMA.FTZ R52, R52, R3.reuse, -R8.reuse ;  /* 0x0000000334347223 */ /* 0x180fe20000010808 */
[-CC-:B------:R-:W-:Y:S01]  /*5040*/  FFMA.FTZ R53, R53, R3.reuse, -R8.reuse ;  /* 0x0000000335357223 */ /* 0x180fe20000010808 */
[-CC-:B------:R-:W-:Y:S01]  /*5050*/  FFMA.FTZ R56, R56, R3.reuse, -R8.reuse ;  /* 0x0000000338387223 */ /* 0x180fe20000010808 */
[-CC-:B------:R-:W-:Y:S01]  /*5060*/  FFMA.FTZ R57, R57, R3.reuse, -R8.reuse ;  /* 0x0000000339397223 */ /* 0x180fe20000010808 */
[-CC-:B------:R-:W-:Y:S01]  /*5070*/  FFMA.FTZ R60, R60, R3.reuse, -R8.reuse ;  /* 0x000000033c3c7223 */ /* 0x180fe20000010808 */
[-CC-:B------:R-:W-:Y:S01]  /*5080*/  FFMA.FTZ R61, R61, R3.reuse, -R8.reuse ;  /* 0x000000033d3d7223 */ /* 0x180fe20000010808 */
[----:B------:R-:W0:Y:S01]  /*5090*/  MUFU.EX2 R156, R156 ;  /* 0x0000009c009c7308 */ /* 0x000e220000000800 */
[-CC-:B------:R-:W-:Y:S01]  /*50a0*/  FFMA.FTZ R64, R64, R3.reuse, -R8.reuse ;  /* 0x0000000340407223 */ /* 0x180fe20000010808 */
        /* <DEDUP_REMOVED lines=26> */
[----:B------:R-:W-:Y:S01]  /*5250*/  FFMA.FTZ R117, R117, R3, -R8 ;  /* 0x0000000375757223 */ /* 0x000fe20000010808 */
[----:B-1----:R-:W-:Y:S01]  /*5260*/  F2FP.F16.F32.PACK_AB R8, R23, R29 ;  /* 0x0000001d1708723e */ /* 0x002fe200000000ff */
[----:B------:R-:W-:Y:S01]  /*5270*/  FMUL.FTZ R14, R14, R3 ;  /* 0x000000030e0e7220 */ /* 0x000fe20000410000 */
[----:B------:R1:W-:Y:S08]  /*5280*/  MUFU.EX2 R28, R48 ;  /* 0x00000030001c7308 */ /* 0x0003f00000000800 */
[----:B------:R-:W-:Y:S08]  /*5290*/  MUFU.EX2 R32, R32 ;  /* 0x0000002000207308 */ /* 0x000ff00000000800 */
[----:B------:R-:W-:Y:S08]  /*52a0*/  MUFU.EX2 R33, R33 ;  /* 0x0000002100217308 */ /* 0x000ff00000000800 */
[----:B------:R-:W-:Y:S01]  /*52b0*/  MUFU.EX2 R22, R36 ;  /* 0x0000002400167308 */ /* 0x000fe20000000800 */
[----:B------:R-:W-:-:S02]  /*52c0*/  WARPGROUP.DEPBAR.LE gsb0, 0x0 ;  /* 0x00008000000079c5 */ /* 0x000fc40000010000 */
[----:B------:R-:W-:-:S05]  /*52d0*/  WARPGROUP.ARRIVE ;  /* 0x00000000000079c5 */ /* 0x000fca0000000000 */
[----:B------:R-:W-:Y:S01]  /*52e0*/  MUFU.EX2 R37, R37 ;  /* 0x0000002500257308 */ /* 0x000fe20000000800 */
[----:B------:R-:W-:Y:S01]  /*52f0*/  HGMMA.64x64x16.F32 R120, gdesc[UR20].tnspB, R120, gsb0 ;  /* 0x40e00000147879f0 */ /* 0x000fe20008000878 */
[----:B------:R-:W-:Y:S02]  /*5300*/  UIADD3 UR22, UR10, 0x280, URZ ;  /* 0x000002800a167890 */ /* 0x000fe4000fffe03f */
[----:B------:R-:W-:-:S04]  /*5310*/  UIADD3 UR20, UR14, 0x602, URZ ;  /* 0x000006020e147890 */ /* 0x000fc8000fffe03f */
[----:B------:R-:W-:Y:S01]  /*5320*/  MUFU.EX2 R24, R40 ;  /* 0x0000002800187308 */ /* 0x000fe20000000800 */
[----:B------:R-:W-:Y:S01]  /*5330*/  UMOV UR23, 0x40000040 ;  /* 0x4000004000177882 */ /* 0x000fe20000000000 */
[----:B------:R-:W-:-:S06]  /*5340*/  UMOV UR21, 0x40000040 ;  /* 0x4000004000157882 */ /* 0x000fcc0000000000 */
[----:B------:R-:W-:Y:S08]  /*5350*/  MUFU.EX2 R41, R41 ;  /* 0x0000002900297308 */ /* 0x000ff00000000800 */
[----:B------:R-:W-:Y:S08]  /*5360*/  MUFU.EX2 R45, R45 ;  /* 0x0000002d002d7308 */ /* 0x000ff00000000800 */
[----:B------:R-:W-:Y:S08]  /*5370*/  MUFU.EX2 R49, R49 ;  /* 0x0000003100317308 */ /* 0x000ff00000000800 */
[----:B------:R-:W-:Y:S08]  /*5380*/  MUFU.EX2 R53, R53 ;  /* 0x0000003500357308 */ /* 0x000ff00000000800 */
[----:B------:R-:W-:Y:S08]  /*5390*/  MUFU.EX2 R56, R56 ;  /* 0x0000003800387308 */ /* 0x000ff00000000800 */
        /* <DEDUP_REMOVED lines=51> */
[----:B------:R-:W-:Y:S01]  /*56d0*/  MUFU.EX2 R117, R117 ;  /* 0x0000007500757308 */ /* 0x000fe20000000800 */
[----:B------:R-:W-:-:S02]  /*56e0*/  WARPGROUP.DEPBAR.LE gsb0, 0x0 ;  /* 0x00008000000079c5 */ /* 0x000fc40000010000 */
[----:B------:R-:W-:-:S06]  /*56f0*/  WARPGROUP.ARRIVE ;  /* 0x00000000000079c5 */ /* 0x000fcc0000000000 */
[----:B------:R-:W-:Y:S01]  /*5700*/  HGMMA.64x64x16.F32 R120, gdesc[UR20].tnspB, R120, gsb0 ;  /* 0x40e00000147879f0 */ /* 0x000fe20008000878 */
[----:B------:R-:W-:Y:S02]  /*5710*/  UIADD3 UR22, UR10, 0x480, URZ ;  /* 0x000004800a167890 */ /* 0x000fe4000fffe03f */
[----:B------:R-:W-:Y:S01]  /*5720*/  UIADD3 UR20, UR14, 0xc02, URZ ;  /* 0x00000c020e147890 */ /* 0x000fe2000fffe03f */
[----:B------:R-:W-:Y:S01]  /*5730*/  UMOV UR23, 0x40000040 ;  /* 0x4000004000177882 */ /* 0x000fe20000000000 */
[----:B------:R-:W-:Y:S01]  /*5740*/  UMOV UR21, 0x40000040 ;  /* 0x4000004000157882 */ /* 0x000fe20000000000 */
[----:B------:R-:W-:Y:S02]  /*5750*/  WARPGROUP.DEPBAR.LE gsb0, 0x0 ;  /* 0x00008000000079c5 */ /* 0x000fe40000010000 */
        /* <DEDUP_REMOVED lines=15> */
[----:B------:R-:W-:Y:S03]  /*5850*/  HGMMA.64x64x16.F32 R120, gdesc[UR20].tnspB, R120, gsb0 ;  /* 0x40e00000147879f0 */ /* 0x000fe60008000878 */
[----:B------:R-:W-:Y:S02]  /*5860*/  WARPGROUP.DEPBAR.LE gsb0, 0x0 ;  /* 0x00008000000079c5 */ /* 0x000fe40000010000 */
[----:B------:R0:W-:Y:S06]  /*5870*/  BAR.ARV R10, 0x100 ;  /* 0x0004000a0000751d */ /* 0x0001ec0000002000 */
[----:B------:R2:W-:Y:S01]  /*5880*/  @!P1 SYNCS.ARRIVE.TRANS64.RED.A1T0 RZ, [R9+URZ], RZ ;  /* 0x000000ff09ff99a7 */ /* 0x0005e2000810043f */
[----:B0-----:R-:W-:Y:S01]  /*5890*/  F2FP.F16.F32.PACK_AB R10, R156, R157 ;  /* 0x0000009d9c0a723e */ /* 0x001fe200000000ff */
[----:B--2---:R-:W0:Y:S01]  /*58a0*/  SHFL.BFLY PT, R9, R18, 0x1, 0x1f ;  /* 0x0c201f0012097f89 */ /* 0x004e2200000e0000 */
[----:B------:R2:W-:Y:S01]  /*58b0*/  @!P1 SYNCS.ARRIVE.TRANS64.RED.A1T0 RZ, [R11+URZ], RZ ;  /* 0x000000ff0bff99a7 */ /* 0x0005e2000810043f */
[----:B0-----:R-:W-:-:S05]  /*58c0*/  FMNMX.FTZ R18, R18, R9, !PT ;  /* 0x0000000912127209 */ /* 0x001fca0007810000 */
[----:B------:R-:W-:-:S04]  /*58d0*/  FMUL.FTZ R20, R18, R3 ;  /* 0x0000000312147220 */ /* 0x000fc80000410000 */
[-CC-:B------:R-:W-:Y:S01]  /*58e0*/  FFMA.FTZ R155, R26, R3.reuse, -R20.reuse ;  /* 0x000000031a9b7223 */ /* 0x180fe20000010814 */
[-CC-:B------:R-:W-:Y:S01]  /*58f0*/  FFMA.FTZ R154, R27, R3.reuse, -R20.reuse ;  /* 0x000000031b9a7223 */ /* 0x180fe20000010814 */
[----:B------:R0:W-:Y:S01]  /*5900*/  MUFU.EX2 R26, R44 ;  /* 0x0000002c001a7308 */ /* 0x0001e20000000800 */
[-CC-:B------:R-:W-:Y:S01]  /*5910*/  FFMA.FTZ R21, R30, R3.reuse, -R20.reuse ;  /* 0x000000031e157223 */ /* 0x180fe20000010814 */
[-CC-:B------:R-:W-:Y:S01]  /*5920*/  FFMA.FTZ R19, R31, R3.reuse, -R20.reuse ;  /* 0x000000031f137223 */ /* 0x180fe20000010814 */
[-CC-:B-1----:R-:W-:Y:S01]  /*5930*/  FFMA.FTZ R48, R35, R3.reuse, -R20.reuse ;  /* 0x0000000323307223 */ /* 0x182fe20000010814 */
[-CC-:B------:R-:W-:Y:S01]  /*5940*/  FFMA.FTZ R35, R43, R3.reuse, -R20.reuse ;  /* 0x000000032b237223 */ /* 0x180fe20000010814 */
[----:B------:R-:W-:Y:S02]  /*5950*/  IMAD.MOV.U32 R43, RZ, RZ, R29 ;  /* 0x000000ffff2b7224 */ /* 0x000fe400078e001d */
[-CC-:B------:R-:W-:Y:S01]  /*5960*/  FFMA.FTZ R27, R46, R3.reuse, -R20.reuse ;  /* 0x000000032e1b7223 */ /* 0x180fe20000010814 */
[-CC-:B------:R-:W-:Y:S01]  /*5970*/  FFMA.FTZ R25, R42, R3.reuse, -R20.reuse ;  /* 0x000000032a197223 */ /* 0x180fe20000010814 */
[----:B------:R-:W-:Y:S01]  /*5980*/  MUFU.EX2 R155, R155 ;  /* 0x0000009b009b7308 */ /* 0x000fe20000000800 */
[-CC-:B0-----:R-:W-:Y:S01]  /*5990*/  FFMA.FTZ R44, R39, R3.reuse, -R20.reuse ;  /* 0x00000003272c7223 */ /* 0x181fe20000010814 */
[-CC-:B------:R-:W-:Y:S01]  /*59a0*/  FFMA.FTZ R39, R59, R3.reuse, -R20.reuse ;  /* 0x000000033b277223 */ /* 0x180fe20000010814 */
[-CC-:B------:R-:W-:Y:S01]  /*59b0*/  FFMA.FTZ R59, R62, R3.reuse, -R20.reuse ;  /* 0x000000033e3b7223 */ /* 0x180fe20000010814 */
[-CC-:B------:R-:W-:Y:S01]  /*59c0*/  FFMA.FTZ R40, R47, R3.reuse, -R20.reuse ;  /* 0x000000032f287223 */ /* 0x180fe20000010814 */
[----:B------:R-:W3:Y:S01]  /*59d0*/  LDL R62, [R1+0x8] ;  /* 0x00000800013e7983 */ /* 0x000ee20000100800 */
[-CC-:B------:R-:W-:Y:S01]  /*59e0*/  FFMA.FTZ R31, R54, R3.reuse, -R20.reuse ;  /* 0x00000003361f7223 */ /* 0x180fe20000010814 */
[-CC-:B------:R-:W-:Y:S01]  /*59f0*/  FFMA.FTZ R29, R50, R3.reuse, -R20.reuse ;  /* 0x00000003321d7223 */ /* 0x180fe20000010814 */
[----:B------:R-:W0:Y:S01]  /*5a00*/  MUFU.EX2 R154, R154 ;  /* 0x0000009a009a7308 */ /* 0x000e220000000800 */
[-CC-:B------:R-:W-:Y:S01]  /*5a10*/  FFMA.FTZ R42, R51, R3.reuse, -R20.reuse ;  /* 0x00000003332a7223 */ /* 0x180fe20000010814 */
[-CC-:B------:R-:W-:Y:S01]  /*5a20*/  FFMA.FTZ R36, R71, R3.reuse, -R20.reuse ;  /* 0x0000000347247223 */ /* 0x180fe20000010814 */
[----:B------:R-:W-:-:S05]  /*5a30*/  FFMA.FTZ R74, R74, R3, -R20 ;  /* 0x000000034a4a7223 */ /* 0x000fca0000010814 */
[----:B------:R-:W-:Y:S08]  /*5a40*/  MUFU.EX2 R21, R21 ;  /* 0x0000001500157308 */ /* 0x000ff00000000800 */
[----:B------:R-:W2:Y:S01]  /*5a50*/  MUFU.EX2 R19, R19 ;  /* 0x0000001300137308 */ /* 0x000ea20000000800 */
[----:B0-----:R-:W-:-:S07]  /*5a60*/  F2FP.F16.F32.PACK_AB R9, R154, R155 ;  /* 0x0000009b9a09723e */ /* 0x001fce00000000ff */
[----:B------:R0:W-:Y:S08]  /*5a70*/  MUFU.EX2 R30, R52 ;  /* 0x00000034001e7308 */ /* 0x0001f00000000800 */
[----:B------:R-:W-:Y:S01]  /*5a80*/  MUFU.EX2 R48, R48 ;  /* 0x0000003000307308 */ /* 0x000fe20000000800 */
[----:B--2---:R-:W-:Y:S01]  /*5a90*/  F2FP.F16.F32.PACK_AB R11, R19, R21 ;  /* 0x00000015130b723e */ /* 0x004fe200000000ff */
[----:B0-----:R-:W-:-:S02]  /*5aa0*/  IMAD.MOV.U32 R52, RZ, RZ, R23 ;  /* 0x000000ffff347224 */ /* 0x001fc400078e0017 */
[-CC-:B------:R-:W-:Y:S01]  /*5ab0*/  FFMA.FTZ R23, R38, R3.reuse, -R20.reuse ;  /* 0x0000000326177223 */ /* 0x180fe20000010814 */
[-CC-:B------:R-:W-:Y:S01]  /*5ac0*/  FFMA.FTZ R38, R63, R3.reuse, -R20.reuse ;  /* 0x000000033f267223 */ /* 0x180fe20000010814 */
[----:B------:R0:W-:Y:S02]  /*5ad0*/  STSM.16.M88.4 [R4+0x1e800], R8 ;  /* 0x01e8000804007844 */ /* 0x0001e40000000200 */
[----:B------:R-:W-:Y:S08]  /*5ae0*/  MUFU.EX2 R44, R44 ;  /* 0x0000002c002c7308 */ /* 0x000ff00000000800 */
[----:B------:R-:W-:Y:S01]  /*5af0*/  MUFU.EX2 R23, R23 ;  /* 0x0000001700177308 */ /* 0x000fe20000000800 */
[----:B0-----:R-:W-:Y:S01]  /*5b00*/  FADD.FTZ R10, -R18, R15 ;  /* 0x0000000f120a7221 */ /* 0x001fe20000010100 */
[----:B------:R-:W-:-:S06]  /*5b10*/  FFMA.FTZ R15, R55, R3, -R20 ;  /* 0x00000003370f7223 */ /* 0x000fcc0000010814 */
[----:B------:R-:W0:Y:S01]  /*5b20*/  MUFU.EX2 R8, R14 ;  /* 0x0000000e00087308 */ /* 0x000e220000000800 */
[-CC-:B------:R-:W-:Y:S01]  /*5b30*/  FFMA.FTZ R11, R58, R3.reuse, -R20.reuse ;  /* 0x000000033a0b7223 */ /* 0x180fe20000010814 */
[-C--:B------:R-:W-:Y:S01]  /*5b40*/  FMUL.FTZ R9, R10, R3.reuse ;  /* 0x000000030a097220 */ /* 0x080fe20000410000 */
[-CC-:B------:R-:W-:Y:S01]  /*5b50*/  FFMA.FTZ R10, R34, R3.reuse, -R20.reuse ;  /* 0x00000003220a7223 */ /* 0x180fe20000010814 */
[----:B------:R-:W-:-:S04]  /*5b60*/  FFMA.FTZ R34, R67, R3, -R20 ;  /* 0x0000000343227223 */ /* 0x000fc80000010814 */
[----:B------:R-:W-:Y:S08]  /*5b70*/  MUFU.EX2 R25, R25 ;  /* 0x0000001900197308 */ /* 0x000ff00000000800 */
[----:B------:R-:W-:Y:S01]  /*5b80*/  MUFU.EX2 R35, R35 ;  /* 0x0000002300237308 */ /* 0x000fe20000000800 */
[----:B0-----:R-:W-:-:S07]  /*5b90*/  FFMA.FTZ R43, R8, R17, R43 ;  /* 0x00000011082b7223 */ /* 0x001fce000001002b */
[----:B------:R-:W-:Y:S01]  /*5ba0*/  MUFU.EX2 R27, R27 ;  /* 0x0000001b001b7308 */ /* 0x000fe20000000800 */
[----:B------:R-:W-:-:S07]  /*5bb0*/  FADD.FTZ R46, R52, R43 ;  /* 0x0000002b342e7221 */ /* 0x000fce0000010000 */
[----:B------:R-:W-:Y:S08]  /*5bc0*/  MUFU.EX2 R40, R40 ;  /* 0x0000002800287308 */ /* 0x000ff00000000800 */
[----:B------:R-:W-:Y:S08]  /*5bd0*/  MUFU.EX2 R29, R29 ;  /* 0x0000001d001d7308 */ /* 0x000ff00000000800 */
[----:B------:R-:W-:Y:S01]  /*5be0*/  MUFU.EX2 R31, R31 ;  /* 0x0000001f001f7308 */ /* 0x000fe20000000800 */
[-CC-:B------:R-:W-:Y:S01]  /*5bf0*/  FFMA.FTZ R51, R91, R3.reuse, -R20.reuse ;  /* 0x000000035b337223 */ /* 0x180fe20000010814 */
[----:B------:R-:W-:-:S06]  /*5c00*/  FFMA.FTZ R14, R66, R3, -R20 ;  /* 0x00000003420e7223 */ /* 0x000fcc0000010814 */
[----:B------:R-:W0:Y:S08]  /*5c10*/  MUFU.EX2 R9, R9 ;  /* 0x0000000900097308 */ /* 0x000e300000000800 */
[----:B------:R-:W1:Y:S01]  /*5c20*/  MUFU.EX2 R10, R10 ;  /* 0x0000000a000a7308 */ /* 0x000e620000000800 */
[----:B------:R-:W-:Y:S01]  /*5c30*/  FADD.FTZ R157, R157, R46 ;  /* 0x0000002e9d9d7221 */ /* 0x000fe20000010000 */
[----:B------:R-:W-:-:S06]  /*5c40*/  FFMA.FTZ R67, R70, R3, -R20 ;  /* 0x0000000346437223 */ /* 0x000fcc0000010814 */
[----:B------:R-:W2:Y:S01]  /*5c50*/  MUFU.EX2 R42, R42 ;  /* 0x0000002a002a7308 */ /* 0x000ea20000000800 */
[----:B0-----:R-:W-:Y:S01]  /*5c60*/  FFMA.FTZ R155, R9, R16, R155 ;  /* 0x00000010099b7223 */ /* 0x001fe2000001009b */
[----:B------:R-:W-:Y:S01]  /*5c70*/  FADD.FTZ R157, R156, R157 ;  /* 0x0000009d9c9d7221 */ /* 0x000fe20000010000 */
[----:B------:R-:W-:Y:S02]  /*5c80*/  FFMA.FTZ R16, R75, R3, -R20 ;  /* 0x000000034b107223 */ /* 0x000fe40000010814 */
[----:B------:R-:W-:-:S03]  /*5c90*/  FADD.FTZ R154, R154, R155 ;  /* 0x0000009b9a9a7221 */ /* 0x000fc60000010000 */
[----:B------:R-:W0:Y:S01]  /*5ca0*/  MUFU.EX2 R15, R15 ;  /* 0x0000000f000f7308 */ /* 0x000e220000000800 */
[----:B------:R-:W-:Y:S01]  /*5cb0*/  FADD.FTZ R154, R21, R154 ;  /* 0x0000009a159a7221 */ /* 0x000fe20000010000 */
[----:B------:R-:W-:-:S03]  /*5cc0*/  FADD.FTZ R52, R32, R157 ;  /* 0x0000009d20347221 */ /* 0x000fc60000010000 */
[----:B------:R-:W-:Y:S01]  /*5cd0*/  FADD.FTZ R21, R19, R154 ;  /* 0x0000009a13157221 */ /* 0x000fe20000010000 */
[----:B------:R-:W-:Y:S02]  /*5ce0*/  FADD.FTZ R55, R33, R52 ;  /* 0x0000003421377221 */ /* 0x000fe40000010000 */
[----:B------:R-:W4:Y:S01]  /*5cf0*/  MUFU.EX2 R11, R11 ;  /* 0x0000000b000b7308 */ /* 0x000f220000000800 */
[----:B-1----:R-:W-:Y:S01]  /*5d00*/  FADD.FTZ R21, R10, R21 ;  /* 0x000000150a157221 */ /* 0x002fe20000010000 */
[----:B------:R-:W-:-:S03]  /*5d10*/  FADD.FTZ R54, R22, R55 ;  /* 0x0000003716367221 */ /* 0x000fc60000010000 */
[----:B------:R-:W-:Y:S01]  /*5d20*/  FADD.FTZ R52, R48, R21 ;  /* 0x0000001530347221 */ /* 0x000fe20000010000 */
[----:B------:R-:W-:Y:S02]  /*5d30*/  FADD.FTZ R55, R37, R54 ;  /* 0x0000003625377221 */ /* 0x000fe40000010000 */
[----:B------:R-:W1:Y:S01]  /*5d40*/  MUFU.EX2 R39, R39 ;  /* 0x0000002700277308 */ /* 0x000e620000000800 */
[----:B------:R-:W-:Y:S01]  /*5d50*/  FADD.FTZ R21, R23, R52 ;  /* 0x0000003417157221 */ /* 0x000fe20000010000 */
[----:B------:R-:W-:-:S03]  /*5d60*/  FADD.FTZ R54, R24, R55 ;  /* 0x0000003718367221 */ /* 0x000fc60000010000 */
[----:B------:R-:W-:Y:S01]  /*5d70*/  FADD.FTZ R52, R44, R21 ;  /* 0x000000152c347221 */ /* 0x000fe20000010000 */
[----:B------:R-:W-:Y:S01]  /*5d80*/  FADD.FTZ R21, R41, R54 ;  /* 0x0000003629157221 */ /* 0x000fe20000010000 */
[----:B------:R-:W-:Y:S01]  /*5d90*/  FFMA.FTZ R46, R83, R3, -R20 ;  /* 0x00000003532e7223 */ /* 0x000fe20000010814 */
[----:B------:R-:W5:Y:S01]  /*5da0*/  MUFU.EX2 R59, R59 ;  /* 0x0000003b003b7308 */ /* 0x000f620000000800 */
[----:B------:R-:W-:Y:S01]  /*5db0*/  FADD.FTZ R52, R25, R52 ;  /* 0x0000003419347221 */ /* 0x000fe20000010000 */
[----:B------:R-:W-:-:S03]  /*5dc0*/  FADD.FTZ R54, R26, R21 ;  /* 0x000000151a367221 */ /* 0x000fc60000010000 */
[----:B------:R-:W-:Y:S01]  /*5dd0*/  FADD.FTZ R52, R35, R52 ;  /* 0x0000003423347221 */ /* 0x000fe20000010000 */
[----:B------:R-:W-:Y:S01]  /*5de0*/  FADD.FTZ R55, R45, R54 ;  /* 0x000000362d377221 */ /* 0x000fe20000010000 */
[-CC-:B------:R-:W-:Y:S01]  /*5df0*/  FFMA.FTZ R43, R79, R3.reuse, -R20.reuse ;  /* 0x000000034f2b7223 */ /* 0x180fe20000010814 */
[-C--:B------:R-:W-:Y:S01]  /*5e00*/  FFMA.FTZ R47, R87, R3.reuse, -R20 ;  /* 0x00000003572f7223 */ /* 0x080fe20000010814 */
        /* <DEDUP_REMOVED lines=11> */
[-CC-:B------:R-:W-:Y:S01]  /*5ec0*/  FFMA.FTZ R102, R102, R3.reuse, -R20.reuse ;  /* 0x0000000366667223 */ /* 0x180fe20000010814 */
[----:B--2---:R-:W-:Y:S01]  /*5ed0*/  FADD.FTZ R52, R42, R21 ;  /* 0x000000152a347221 */ /* 0x004fe20000010000 */
[-CC-:B------:R-:W-:Y:S01]  /*5ee0*/  FFMA.FTZ R75, R78, R3.reuse, -R20.reuse ;  /* 0x000000034e4b7223 */ /* 0x180fe20000010814 */
[-CC-:B------:R-:W-:Y:S01]  /*5ef0*/  FFMA.FTZ R19, R82, R3.reuse, -R20.reuse ;  /* 0x0000000352137223 */ /* 0x180fe20000010814 */
[-C--:B------:R-:W-:Y:S01]  /*5f00*/  FFMA.FTZ R83, R86, R3.reuse, -R20 ;  /* 0x0000000356537223 */ /* 0x080fe20000010814 */
[----:B------:R-:W-:Y:S01]  /*5f10*/  FADD.FTZ R52, R31, R52 ;  /* 0x000000341f347221 */ /* 0x000fe20000010000 */
        /* <DEDUP_REMOVED lines=9> */
[----:B------:R-:W-:Y:S01]  /*5fb0*/  F2FP.F16.F32.PACK_AB R20, R33, R32 ;  /* 0x000000202114723e */ /* 0x000fe200000000ff */
[----:B------:R-:W2:Y:S01]  /*5fc0*/  MUFU.EX2 R38, R38 ;  /* 0x0000002600267308 */ /* 0x000ea20000000800 */
[----:B------:R-:W-:Y:S01]  /*5fd0*/  FADD.FTZ R33, R53, R54 ;  /* 0x0000003635217221 */ /* 0x000fe20000010000 */
[----:B0-----:R-:W-:Y:S01]  /*5fe0*/  FADD.FTZ R52, R15, R52 ;  /* 0x000000340f347221 */ /* 0x001fe20000010000 */
[----:B------:R-:W-:-:S02]  /*5ff0*/  F2FP.F16.F32.PACK_AB R21, R48, R10 ;  /* 0x0000000a3015723e */ /* 0x000fc400000000ff */
[----:B------:R-:W-:Y:S01]  /*6000*/  FADD.FTZ R10, R56, R33 ;  /* 0x00000021380a7221 */ /* 0x000fe20000010000 */
[----:B----4-:R-:W-:Y:S02]  /*6010*/  FADD.FTZ R52, R11, R52 ;  /* 0x000000340b347221 */ /* 0x010fe40000010000 */
[----:B------:R-:W0:Y:S01]  /*6020*/  MUFU.EX2 R14, R14 ;  /* 0x0000000e000e7308 */ /* 0x000e220000000800 */
[----:B------:R-:W-:Y:S01]  /*6030*/  FADD.FTZ R33, R57, R10 ;  /* 0x0000000a39217221 */ /* 0x000fe20000010000 */
[----:B-1----:R-:W-:-:S06]  /*6040*/  FADD.FTZ R52, R39, R52 ;  /* 0x0000003427347221 */ /* 0x002fcc0000010000 */
[----:B------:R-:W1:Y:S01]  /*6050*/  MUFU.EX2 R34, R34 ;  /* 0x0000002200227308 */ /* 0x000e620000000800 */
[----:B------:R-:W-:Y:S01]  /*6060*/  FADD.FTZ R10, R60, R33 ;  /* 0x000000213c0a7221 */ /* 0x000fe20000010000 */
[----:B-----5:R-:W-:Y:S01]  /*6070*/  FADD.FTZ R33, R59, R52 ;  /* 0x000000343b217221 */ /* 0x020fe20000010000 */
[----:B------:R-:W-:-:S05]  /*6080*/  F2FP.F16.F32.PACK_AB R25, R35, R25 ;  /* 0x000000192319723e */ /* 0x000fca00000000ff */
[----:B------:R-:W4:Y:S01]  /*6090*/  MUFU.EX2 R67, R67 ;  /* 0x0000004300437308 */ /* 0x000f220000000800 */
[----:B------:R-:W-:Y:S01]  /*60a0*/  FADD.FTZ R35, R61, R10 ;  /* 0x0000000a3d237221 */ /* 0x000fe20000010000 */
[----:B--2---:R-:W-:-:S06]  /*60b0*/  FADD.FTZ R33, R38, R33 ;  /* 0x0000002126217221 */ /* 0x004fcc0000010000 */
[----:B------:R-:W2:Y:S01]  /*60c0*/  MUFU.EX2 R36, R36 ;  /* 0x0000002400247308 */ /* 0x000ea20000000800 */
[----:B------:R-:W-:Y:S01]  /*60d0*/  FADD.FTZ R10, R64, R35 ;  /* 0x00000023400a7221 */ /* 0x000fe20000010000 */
[----:B0-----:R-:W-:-:S06]  /*60e0*/  FADD.FTZ R33, R14, R33 ;  /* 0x000000210e217221 */ /* 0x001fcc0000010000 */
[----:B------:R-:W0:Y:S01]  /*60f0*/  MUFU.EX2 R17, R74 ;  /* 0x0000004a00117308 */ /* 0x000e220000000800 */
[----:B------:R-:W-:Y:S01]  /*6100*/  FADD.FTZ R35, R65, R10 ;  /* 0x0000000a41237221 */ /* 0x000fe20000010000 */
[----:B-1----:R-:W-:Y:S01]  /*6110*/  FADD.FTZ R10, R34, R33 ;  /* 0x00000021220a7221 */ /* 0x002fe20000010000 */
[----:B------:R-:W-:-:S05]  /*6120*/  F2FP.F16.F32.PACK_AB R31, R15, R31 ;  /* 0x0000001f0f1f723e */ /* 0x000fca00000000ff */
[----:B------:R-:W1:Y:S01]  /*6130*/  MUFU.EX2 R16, R16 ;  /* 0x0000001000107308 */ /* 0x000e620000000800 */
[----:B------:R-:W-:Y:S01]  /*6140*/  FADD.FTZ R32, R68, R35 ;  /* 0x0000002344207221 */ /* 0x000fe20000010000 */
[----:B----4-:R-:W-:-:S06]  /*6150*/  FADD.FTZ R15, R67, R10 ;  /* 0x0000000a430f7221 */ /* 0x010fcc0000010000 */
[----:B------:R-:W4:Y:S01]  /*6160*/  MUFU.EX2 R75, R75 ;  /* 0x0000004b004b7308 */ /* 0x000f220000000800 */
[----:B------:R-:W-:Y:S01]  /*6170*/  FADD.FTZ R33, R69, R32 ;  /* 0x0000002045217221 */ /* 0x000fe20000010000 */
[----:B--2---:R-:W-:-:S06]  /*6180*/  FADD.FTZ R10, R36, R15 ;  /* 0x0000000f240a7221 */ /* 0x004fcc0000010000 */
[----:B------:R-:W2:Y:S01]  /*6190*/  MUFU.EX2 R43, R43 ;  /* 0x0000002b002b7308 */ /* 0x000ea20000000800 */
[----:B------:R-:W-:Y:S01]  /*61a0*/  FADD.FTZ R32, R72, R33 ;  /* 0x0000002148207221 */ /* 0x000fe20000010000 */
[----:B0-----:R-:W-:Y:S01]  /*61b0*/  FADD.FTZ R15, R17, R10 ;  /* 0x0000000a110f7221 */ /* 0x001fe20000010000 */
[----:B------:R-:W-:Y:S02]  /*61c0*/  F2FP.F16.F32.PACK_AB R22, R37, R22 ;  /* 0x000000162516723e */ /* 0x000fe400000000ff */
[----:B------:R-:W-:-:S03]  /*61d0*/  F2FP.F16.F32.PACK_AB R23, R44, R23 ;  /* 0x000000172c17723e */ /* 0x000fc600000000ff */
[----:B------:R-:W0:Y:S01]  /*61e0*/  MUFU.EX2 R19, R19 ;  /* 0x0000001300137308 */ /* 0x000e220000000800 */
[----:B------:R-:W-:Y:S02]  /*61f0*/  F2FP.F16.F32.PACK_AB R56, R57, R56 ;  /* 0x000000383938723e */ /* 0x000fe400000000ff */
[----:B------:R-:W-:Y:S01]  /*6200*/  F2FP.F16.F32.PACK_AB R57, R39, R11 ;  /* 0x0000000b2739723e */ /* 0x000fe200000000ff */
[----:B------:R-:W-:Y:S01]  /*6210*/  FADD.FTZ R11, R73, R32 ;  /* 0x00000020490b7221 */ /* 0x000fe20000010000 */
[----:B-1----:R-:W-:-:S03]  /*6220*/  FADD.FTZ R10, R16, R15 ;  /* 0x0000000f100a7221 */ /* 0x002fc60000010000 */
[----:B------:R-:W1:Y:S01]  /*6230*/  MUFU.EX2 R46, R46 ;  /* 0x0000002e002e7308 */ /* 0x000e620000000800 */
[----:B------:R5:W-:Y:S01]  /*6240*/  STSM.16.M88.4 [R5], R20 ;  /* 0x0000001405007844 */ /* 0x000be20000000200 */
[----:B----4-:R-:W-:-:S06]  /*6250*/  FADD.FTZ R10, R75, R10 ;  /* 0x0000000a4b0a7221 */ /* 0x010fcc0000010000 */
[----:B------:R-:W4:Y:S01]  /*6260*/  MUFU.EX2 R83, R83 ;  /* 0x0000005300537308 */ /* 0x000f220000000800 */
[----:B--2---:R-:W-:Y:S01]  /*6270*/  FADD.FTZ R10, R43, R10 ;  /* 0x0000000a2b0a7221 */ /* 0x004fe20000010000 */
[----:B------:R-:W-:Y:S01]  /*6280*/  F2FP.F16.F32.PACK_AB R64, R65, R64 ;  /* 0x000000404140723e */ /* 0x000fe200000000ff */
[----:B-----5:R-:W-:-:S05]  /*6290*/  FADD.FTZ R20, R76, R11 ;  /* 0x0000000b4c147221 */ /* 0x020fca0000010000 */
[----:B------:R-:W2:Y:S01]  /*62a0*/  MUFU.EX2 R47, R47 ;  /* 0x0000002f002f7308 */ /* 0x000ea20000000800 */
[----:B------:R-:W-:Y:S01]  /*62b0*/  FADD.FTZ R11, R77, R20 ;  /* 0x000000144d0b7221 */ /* 0x000fe20000010000 */
[----:B------:R-:W-:-:S03]  /*62c0*/  F2FP.F16.F32.PACK_AB R65, R34, R14 ;  /* 0x0000000e2241723e */ /* 0x000fc600000000ff */
[----:B------:R-:W-:-:S03]  /*62d0*/  FADD.FTZ R14, R80, R11 ;  /* 0x0000000b500e7221 */ /* 0x000fc60000010000 */
[----:B------:R-:W5:Y:S01]  /*62e0*/  MUFU.EX2 R50, R50 ;  /* 0x0000003200327308 */ /* 0x000f620000000800 */
[----:B0-----:R-:W-:Y:S01]  /*62f0*/  FADD.FTZ R11, R19, R10 ;  /* 0x0000000a130b7221 */ /* 0x001fe20000010000 */
[----:B------:R-:W-:-:S03]  /*6300*/  FADD.FTZ R15, R81, R14 ;  /* 0x0000000e510f7221 */ /* 0x000fc60000010000 */
[----:B-1----:R-:W-:-:S03]  /*6310*/  FADD.FTZ R10, R46, R11 ;  /* 0x0000000b2e0a7221 */ /* 0x002fc60000010000 */
[----:B------:R-:W0:Y:S01]  /*6320*/  MUFU.EX2 R51, R51 ;  /* 0x0000003300337308 */ /* 0x000e220000000800 */
[----:B------:R-:W-:Y:S01]  /*6330*/  FADD.FTZ R14, R84, R15 ;  /* 0x0000000f540e7221 */ /* 0x000fe20000010000 */
[----:B----4-:R-:W-:-:S06]  /*6340*/  FADD.FTZ R10, R83, R10 ;  /* 0x0000000a530a7221 */ /* 0x010fcc0000010000 */
[----:B------:R-:W1:Y:S01]  /*6350*/  MUFU.EX2 R91, R91 ;  /* 0x0000005b005b7308 */ /* 0x000e620000000800 */
[----:B------:R-:W-:Y:S01]  /*6360*/  FADD.FTZ R11, R85, R14 ;  /* 0x0000000e550b7221 */ /* 0x000fe20000010000 */
[----:B--2---:R-:W-:-:S06]  /*6370*/  FADD.FTZ R15, R47, R10 ;  /* 0x0000000a2f0f7221 */ /* 0x004fcc0000010000 */
[----:B------:R-:W2:Y:S01]  /*6380*/  MUFU.EX2 R95, R95 ;  /* 0x0000005f005f7308 */ /* 0x000ea20000000800 */
[----:B------:R-:W-:Y:S01]  /*6390*/  FADD.FTZ R10, R88, R11 ;  /* 0x0000000b580a7221 */ /* 0x000fe20000010000 */
[----:B-----5:R-:W-:-:S06]  /*63a0*/  FADD.FTZ R14, R50, R15 ;  /* 0x0000000f320e7221 */ /* 0x020fcc0000010000 */
[----:B------:R-:W4:Y:S01]  /*63b0*/  MUFU.EX2 R98, R98 ;  /* 0x0000006200627308 */ /* 0x000f220000000800 */
[----:B------:R-:W-:Y:S01]  /*63c0*/  FADD.FTZ R11, R89, R10 ;  /* 0x0000000a590b7221 */ /* 0x000fe20000010000 */
[----:B0-----:R-:W-:-:S06]  /*63d0*/  FADD.FTZ R14, R51, R14 ;  /* 0x0000000e330e7221 */ /* 0x001fcc0000010000 */
[----:B------:R-:W0:Y:S01]  /*63e0*/  MUFU.EX2 R99, R99 ;  /* 0x0000006300637308 */ /* 0x000e220000000800 */
[----:B------:R-:W-:Y:S01]  /*63f0*/  FADD.FTZ R10, R92, R11 ;  /* 0x0000000b5c0a7221 */ /* 0x000fe20000010000 */
[----:B-1----:R-:W-:-:S06]  /*6400*/  FADD.FTZ R14, R91, R14 ;  /* 0x0000000e5b0e7221 */ /* 0x002fcc0000010000 */
[----:B------:R-:W1:Y:S01]  /*6410*/  MUFU.EX2 R102, R102 ;  /* 0x0000006600667308 */ /* 0x000e620000000800 */
[----:B------:R-:W-:Y:S01]  /*6420*/  FADD.FTZ R11, R93, R10 ;  /* 0x0000000a5d0b7221 */ /* 0x000fe20000010000 */
[----:B--2---:R-:W-:-:S06]  /*6430*/  FADD.FTZ R15, R95, R14 ;  /* 0x0000000e5f0f7221 */ /* 0x004fcc0000010000 */
[----:B------:R-:W2:Y:S01]  /*6440*/  MUFU.EX2 R103, R103 ;  /* 0x0000006700677308 */ /* 0x000ea20000000800 */
[----:B------:R-:W-:Y:S01]  /*6450*/  FADD.FTZ R10, R96, R11 ;  /* 0x0000000b600a7221 */ /* 0x000fe20000010000 */
[----:B----4-:R-:W-:-:S06]  /*6460*/  FADD.FTZ R14, R98, R15 ;  /* 0x0000000f620e7221 */ /* 0x010fcc0000010000 */
[----:B------:R-:W4:Y:S01]  /*6470*/  MUFU.EX2 R106, R106 ;  /* 0x0000006a006a7308 */ /* 0x000f220000000800 */
[----:B------:R-:W-:Y:S01]  /*6480*/  FADD.FTZ R11, R97, R10 ;  /* 0x0000000a610b7221 */ /* 0x000fe20000010000 */
[----:B0-----:R-:W-:Y:S01]  /*6490*/  FADD.FTZ R15, R99, R14 ;  /* 0x0000000e630f7221 */ /* 0x001fe20000010000 */
[----:B------:R-:W-:Y:S02]  /*64a0*/  F2FP.F16.F32.PACK_AB R72, R73, R72 ;  /* 0x000000484948723e */ /* 0x000fe400000000ff */
[----:B------:R-:W-:-:S03]  /*64b0*/  F2FP.F16.F32.PACK_AB R73, R16, R17 ;  /* 0x000000111049723e */ /* 0x000fc600000000ff */
[----:B------:R-:W0:Y:S01]  /*64c0*/  MUFU.EX2 R107, R107 ;  /* 0x0000006b006b7308 */ /* 0x000e220000000800 */
[----:B------:R-:W-:Y:S01]  /*64d0*/  FADD.FTZ R10, R100, R11 ;  /* 0x0000000b640a7221 */ /* 0x000fe20000010000 */
[----:B-1----:R-:W-:-:S06]  /*64e0*/  FADD.FTZ R14, R102, R15 ;  /* 0x0000000f660e7221 */ /* 0x002fcc0000010000 */
[----:B------:R-:W1:Y:S01]  /*64f0*/  MUFU.EX2 R17, R110 ;  /* 0x0000006e00117308 */ /* 0x000e620000000800 */
[----:B------:R-:W-:Y:S01]  /*6500*/  FADD.FTZ R11, R101, R10 ;  /* 0x0000000a650b7221 */ /* 0x000fe20000010000 */
[----:B--2---:R-:W-:Y:S01]  /*6510*/  FADD.FTZ R15, R103, R14 ;  /* 0x0000000e670f7221 */ /* 0x004fe20000010000 */
[----:B------:R-:W-:Y:S02]  /*6520*/  F2FP.F16.F32.PACK_AB R80, R81, R80 ;  /* 0x000000505150723e */ /* 0x000fe400000000ff */
[----:B------:R-:W-:-:S03]  /*6530*/  F2FP.F16.F32.PACK_AB R81, R46, R19 ;  /* 0x000000132e51723e */ /* 0x000fc600000000ff */
[----:B------:R-:W2:Y:S01]  /*6540*/  MUFU.EX2 R111, R111 ;  /* 0x0000006f006f7308 */ /* 0x000ea20000000800 */
[----:B------:R-:W-:Y:S01]  /*6550*/  FADD.FTZ R10, R104, R11 ;  /* 0x0000000b680a7221 */ /* 0x000fe20000010000 */
[----:B----4-:R-:W-:-:S06]  /*6560*/  FADD.FTZ R14, R106, R15 ;  /* 0x0000000f6a0e7221 */ /* 0x010fcc0000010000 */
[----:B------:R-:W4:Y:S01]  /*6570*/  MUFU.EX2 R19, R114 ;  /* 0x0000007200137308 */ /* 0x000f220000000800 */
[----:B------:R-:W-:Y:S01]  /*6580*/  FADD.FTZ R11, R105, R10 ;  /* 0x0000000a690b7221 */ /* 0x000fe20000010000 */
[----:B0-----:R-:W-:-:S06]  /*6590*/  FADD.FTZ R14, R107, R14 ;  /* 0x0000000e6b0e7221 */ /* 0x001fcc0000010000 */
[----:B------:R-:W0:Y:S01]  /*65a0*/  MUFU.EX2 R115, R115 ;  /* 0x0000007300737308 */ /* 0x000e220000000800 */
[----:B------:R-:W-:Y:S01]  /*65b0*/  FADD.FTZ R10, R108, R11 ;  /* 0x0000000b6c0a7221 */ /* 0x000fe20000010000 */
[----:B-1----:R-:W-:-:S06]  /*65c0*/  FADD.FTZ R14, R17, R14 ;  /* 0x0000000e110e7221 */ /* 0x002fcc0000010000 */
[----:B------:R-:W-:Y:S01]  /*65d0*/  MUFU.EX2 R21, R118 ;  /* 0x0000007600157308 */ /* 0x000fe20000000800 */
[----:B------:R-:W-:-:S07]  /*65e0*/  FADD.FTZ R11, R109, R10 ;  /* 0x0000000a6d0b7221 */ /* 0x000fce0000010000 */
[----:B------:R-:W1:Y:S01]  /*65f0*/  MUFU.EX2 R119, R119 ;  /* 0x0000007700777308 */ /* 0x000e620000000800 */
[----:B------:R-:W-:Y:S01]  /*6600*/  F2FP.F16.F32.PACK_AB R24, R41, R24 ;  /* 0x000000182918723e */ /* 0x000fe200000000ff */
[----:B--2---:R-:W-:Y:S01]  /*6610*/  FADD.FTZ R14, R111, R14 ;  /* 0x0000000e6f0e7221 */ /* 0x004fe20000010000 */
[----:B------:R-:W-:Y:S02]  /*6620*/  F2FP.F16.F32.PACK_AB R26, R45, R26 ;  /* 0x0000001a2d1a723e */ /* 0x000fe400000000ff */
[----:B------:R-:W-:Y:S02]  /*6630*/  F2FP.F16.F32.PACK_AB R27, R40, R27 ;  /* 0x0000001b281b723e */ /* 0x000fe400000000ff */
[----:B------:R-:W-:Y:S02]  /*6640*/  F2FP.F16.F32.PACK_AB R28, R49, R28 ;  /* 0x0000001c311c723e */ /* 0x000fe400000000ff */
[----:B------:R-:W-:Y:S02]  /*6650*/  F2FP.F16.F32.PACK_AB R29, R42, R29 ;  /* 0x0000001d2a1d723e */ /* 0x000fe400000000ff */
[----:B------:R-:W-:Y:S01]  /*6660*/  F2FP.F16.F32.PACK_AB R30, R53, R30 ;  /* 0x0000001e351e723e */ /* 0x000fe200000000ff */
[----:B------:R-:W-:Y:S01]  /*6670*/  FADD.FTZ R10, R112, R11 ;  /* 0x0000000b700a7221 */ /* 0x000fe20000010000 */
[----:B------:R-:W-:-:S02]  /*6680*/  F2FP.F16.F32.PACK_AB R58, R61, R60 ;  /* 0x0000003c3d3a723e */ /* 0x000fc400000000ff */
[----:B------:R-:W-:Y:S01]  /*6690*/  F2FP.F16.F32.PACK_AB R59, R38, R59 ;  /* 0x0000003b263b723e */ /* 0x000fe200000000ff */
[----:B----4-:R-:W-:Y:S01]  /*66a0*/  FADD.FTZ R14, R19, R14 ;  /* 0x0000000e130e7221 */ /* 0x010fe20000010000 */
[----:B------:R-:W-:Y:S02]  /*66b0*/  F2FP.F16.F32.PACK_AB R66, R69, R68 ;  /* 0x000000444542723e */ /* 0x000fe400000000ff */
[----:B------:R-:W-:Y:S01]  /*66c0*/  F2FP.F16.F32.PACK_AB R67, R36, R67 ;  /* 0x000000432443723e */ /* 0x000fe200000000ff */
[----:B------:R2:W-:Y:S01]  /*66d0*/  STSM.16.M88.4 [R6], R24 ;  /* 0x0000001806007844 */ /* 0x0005e20000000200 */
[----:B------:R-:W-:Y:S02]  /*66e0*/  F2FP.F16.F32.PACK_AB R74, R77, R76 ;  /* 0x0000004c4d4a723e */ /* 0x000fe400000000ff */
[----:B------:R-:W-:Y:S01]  /*66f0*/  F2FP.F16.F32.PACK_AB R75, R43, R75 ;  /* 0x0000004b2b4b723e */ /* 0x000fe200000000ff */
[----:B------:R2:W-:Y:S01]  /*6700*/  STSM.16.M88.4 [R7], R28 ;  /* 0x0000001c07007844 */ /* 0x0005e20000000200 */
[----:B------:R-:W-:-:S02]  /*6710*/  F2FP.F16.F32.PACK_AB R82, R85, R84 ;  /* 0x000000545552723e */ /* 0x000fc400000000ff */
[----:B------:R-:W-:Y:S02]  /*6720*/  F2FP.F16.F32.PACK_AB R83, R47, R83 ;  /* 0x000000532f53723e */ /* 0x000fe400000000ff */
[----:B------:R-:W-:Y:S02]  /*6730*/  F2FP.F16.F32.PACK_AB R88, R89, R88 ;  /* 0x000000585958723e */ /* 0x000fe400000000ff */
[----:B------:R-:W-:Y:S01]  /*6740*/  F2FP.F16.F32.PACK_AB R96, R97, R96 ;  /* 0x000000606160723e */ /* 0x000fe200000000ff */
[----:B------:R2:W-:Y:S01]  /*6750*/  STSM.16.M88.4 [R4+0x24800], R56 ;  /* 0x0248003804007844 */ /* 0x0005e20000000200 */
[----:B------:R-:W-:Y:S01]  /*6760*/  F2FP.F16.F32.PACK_AB R89, R51, R50 ;  /* 0x000000323359723e */ /* 0x000fe200000000ff */
[----:B------:R-:W-:Y:S01]  /*6770*/  FADD.FTZ R11, R113, R10 ;  /* 0x0000000a710b7221 */ /* 0x000fe20000010000 */
[----:B------:R-:W-:Y:S02]  /*6780*/  F2FP.F16.F32.PACK_AB R90, R93, R92 ;  /* 0x0000005c5d5a723e */ /* 0x000fe400000000ff */
[----:B------:R-:W-:-:S02]  /*6790*/  F2FP.F16.F32.PACK_AB R91, R95, R91 ;  /* 0x0000005b5f5b723e */ /* 0x000fc400000000ff */
[----:B------:R-:W-:Y:S02]  /*67a0*/  F2FP.F16.F32.PACK_AB R97, R99, R98 ;  /* 0x000000626361723e */ /* 0x000fe400000000ff */
[----:B------:R-:W-:Y:S01]  /*67b0*/  F2FP.F16.F32.PACK_AB R104, R105, R104 ;  /* 0x000000686968723e */ /* 0x000fe200000000ff */
[----:B------:R2:W-:Y:S01]  /*67c0*/  STSM.16.M88.4 [R5+0x6000], R64 ;  /* 0x0060004005007844 */ /* 0x0005e20000000200 */
[----:B------:R-:W-:Y:S01]  /*67d0*/  F2FP.F16.F32.PACK_AB R98, R101, R100 ;  /* 0x000000646562723e */ /* 0x000fe200000000ff */
[----:B0-----:R-:W-:Y:S01]  /*67e0*/  FADD.FTZ R14, R115, R14 ;  /* 0x0000000e730e7221 */ /* 0x001fe20000010000 */
[----:B------:R-:W-:Y:S02]  /*67f0*/  F2FP.F16.F32.PACK_AB R99, R103, R102 ;  /* 0x000000666763723e */ /* 0x000fe400000000ff */
[----:B------:R-:W-:Y:S02]  /*6800*/  F2FP.F16.F32.PACK_AB R105, R107, R106 ;  /* 0x0000006a6b69723e */ /* 0x000fe400000000ff */
[----:B------:R-:W-:Y:S01]  /*6810*/  F2FP.F16.F32.PACK_AB R112, R113, R112 ;  /* 0x000000707170723e */ /* 0x000fe200000000ff */
[----:B------:R2:W-:Y:S01]  /*6820*/  STSM.16.M88.4 [R6+0x6000], R72 ;  /* 0x0060004806007844 */ /* 0x0005e20000000200 */
[----:B------:R-:W-:-:S02]  /*6830*/  F2FP.F16.F32.PACK_AB R106, R109, R108 ;  /* 0x0000006c6d6a723e */ /* 0x000fc400000000ff */
[----:B------:R-:W-:Y:S02]  /*6840*/  F2FP.F16.F32.PACK_AB R107, R111, R17 ;  /* 0x000000116f6b723e */ /* 0x000fe400000000ff */
[----:B------:R-:W-:Y:S01]  /*6850*/  F2FP.F16.F32.PACK_AB R113, R115, R19 ;  /* 0x000000137371723e */ /* 0x000fe200000000ff */
[----:B------:R2:W-:Y:S01]  /*6860*/  STSM.16.M88.4 [R7+0x6000], R80 ;  /* 0x0060005007007844 */ /* 0x0005e20000000200 */
[----:B------:R-:W-:Y:S02]  /*6870*/  F2FP.F16.F32.PACK_AB R114, R117, R116 ;  /* 0x000000747572723e */ /* 0x000fe400000000ff */
[----:B-1----:R-:W-:Y:S01]  /*6880*/  F2FP.F16.F32.PACK_AB R115, R119, R21 ;  /* 0x000000157773723e */ /* 0x002fe200000000ff */
[----:B------:R2:W-:Y:S04]  /*6890*/  STSM.16.M88.4 [R4+0x2a800], R88 ;  /* 0x02a8005804007844 */ /* 0x0005e80000000200 */
[----:B------:R2:W-:Y:S04]  /*68a0*/  STSM.16.M88.4 [R5+0xc000], R96 ;  /* 0x00c0006005007844 */ /* 0x0005e80000000200 */
[----:B------:R2:W-:Y:S04]  /*68b0*/  STSM.16.M88.4 [R6+0xc000], R104 ;  /* 0x00c0006806007844 */ /* 0x0005e80000000200 */
[----:B------:R2:W-:Y:S01]  /*68c0*/  STSM.16.M88.4 [R7+0xc000], R112 ;  /* 0x00c0007007007844 */ /* 0x0005e20000000200 */
[----:B------:R-:W-:Y:S01]  /*68d0*/  @!PT LDS RZ, [RZ] ;  /* 0x00000000fffff984 */ /* 0x000fe20000000800 */
[----:B------:R-:W-:Y:S01]  /*68e0*/  @!PT LDS RZ, [RZ] ;  /* 0x00000000fffff984 */ /* 0x000fe20000000800 */
[----:B------:R-:W-:Y:S01]  /*68f0*/  @!PT LDS RZ, [RZ] ;  /* 0x00000000fffff984 */ /* 0x000fe20000000800 */
[----:B------:R0:W-:Y:S06]  /*6900*/  MEMBAR.ALL.CTA ;  /* 0x0000000000007992 */ /* 0x0001ec0000008000 */
[----:B0-----:R-:W0:Y:S01]  /*6910*/  FENCE.VIEW.ASYNC.S ;  /* 0x00000000000073c6 */ /* 0x001e220000000000 */
[----:B---3--:R-:W-:Y:S01]  /*6920*/  ISETP.GT.AND P2, PT, R13, R62, PT ;  /* 0x0000003e0d00720c */ /* 0x008fe20003f44270 */
[----:B------:R-:W-:Y:S01]  /*6930*/  FADD.FTZ R14, R21, R14 ;  /* 0x0000000e150e7221 */ /* 0x000fe20000010000 */
[----:B------:R-:W-:Y:S01]  /*6940*/  FADD.FTZ R116, R116, R11 ;  /* 0x0000000b74747221 */ /* 0x000fe20000010000 */
[----:B------:R-:W-:Y:S01]  /*6950*/  R2UR UR4, R0 ;  /* 0x00000000000472ca */ /* 0x000fe200000e0000 */
[-C--:B------:R-:W-:Y:S01]  /*6960*/  FMUL.FTZ R120, R120, R8.reuse ;  /* 0x0000000878787220 */ /* 0x080fe20000410000 */
[----:B------:R-:W-:Y:S01]  /*6970*/  FADD.FTZ R16, R119, R14 ;  /* 0x0000000e77107221 */ /* 0x000fe20000010000 */
[-C--:B------:R-:W-:Y:S01]  /*6980*/  FMUL.FTZ R121, R121, R8.reuse ;  /* 0x0000000879797220 */ /* 0x080fe20000410000 */
        /* <DEDUP_REMOVED lines=13> */
[----:B------:R-:W-:Y:S01]  /*6a60*/  FMUL.FTZ R149, R149, R8 ;  /* 0x0000000895957220 */ /* 0x000fe20000410000 */
[----:B------:R-:W-:Y:S01]  /*6a70*/  FADD.FTZ R17, R117, R116 ;  /* 0x0000007475117221 */ /* 0x000fe20000010000 */
[----:B------:R-:W-:-:S02]  /*6a80*/  VIADD R13, R13, 0xffffffff ;  /* 0xffffffff0d0d7836 */ /* 0x000fc40000000000 */
        /* <DEDUP_REMOVED lines=16> */
[----:B------:R-:W-:Y:S01]  /*6b90*/  IMAD.MOV.U32 R8, RZ, RZ, R12 ;  /* 0x000000ffff087224 */ /* 0x000fe200078e000c */
[----:B------:R-:W-:Y:S01]  /*6ba0*/  MOV R15, R18 ;  /* 0x00000012000f7202 */ /* 0x000fe20000000f00 */
[----:B------:R-:W-:Y:S01]  /*6bb0*/  IMAD.MOV.U32 R14, RZ, RZ, R2 ;  /* 0x000000ffff0e7224 */ /* 0x000fe200078e0002 */
[----:B0-----:R-:W-:Y:S01]  /*6bc0*/  NOP ;  /* 0x0000000000007918 */ /* 0x001fe20000000000 */
[----:B--2---:R-:W-:Y:S05]  /*6bd0*/  @P2 BRA `(.L_x_28) ;  /* 0xffffffd4006c2947 */ /* 0x004fea000383ffff */
.L_x_19:
[----:B------:R-:W-:Y:S06]  /*6be0*/  BAR.ARV 0x8, 0x200 ;  /* 0x0208000000007b1d */ /* 0x000fec0000002000 */
[----:B------:R-:W-:Y:S05]  /*6bf0*/  @!P0 BRA `(.L_x_29) ;  /* 0x0000000000048947 */ /* 0x000fea0003800000 */
[----:B------:R-:W-:Y:S01]  /*6c00*/  BPT.TRAP 0x1 ;  /* 0x000000040000795c */ /* 0x000fe20000300000 */
.L_x_29:
[----:B------:R-:W-:Y:S02]  /*6c10*/  SHF.L.U32 R12, R12, 0x1f, RZ ;  /* 0x0000001f0c0c7819 */ /* 0x000fe400000006ff */
[----:B------:R-:W-:-:S04]  /*6c20*/  LEA R9, R0, UR36, 0x3 ;  /* 0x0000002400097c11 */ /* 0x000fc8000f8e18ff */
[----:B------:R1:W2:Y:S01]  /*6c30*/  SYNCS.PHASECHK.TRANS64.TRYWAIT P2, [R9+URZ+0x30850], R12 ;  /* 0x0308500c090075a7 */ /* 0x0002a2000804017f */
[----:B------:R-:W-:Y:S05]  /*6c40*/  @!P0 BRA `(.L_x_30) ;  /* 0x0000000000048947 */ /* 0x000fea0003800000 */
[----:B------:R-:W-:Y:S01]  /*6c50*/  BPT.TRAP 0x1 ;  /* 0x000000040000795c */ /* 0x000fe20000300000 */
.L_x_30:
[----:B--2---:R-:W-:Y:S05]  /*6c60*/  @P2 BRA `(.L_x_31) ;  /* 0x0000000000082947 */ /* 0x004fea0003800000 */
[----:B------:R-:W2:Y:S02]  /*6c70*/  SYNCS.PHASECHK.TRANS64.TRYWAIT P0, [R9+URZ+0x30850], R12 ;  /* 0x0308500c090075a7 */ /* 0x000ea4000800017f */
[----:B--2---:R-:W-:Y:S05]  /*6c80*/  @!P0 BRA `(.L_x_32) ;  /* 0x0000005000748947 */ /* 0x004fea0003800000 */
.L_x_31:
[----:B------:R-:W3:Y:S01]  /*6c90*/  LDL.LU R4, [R1] ;  /* 0x0000000001047983 */ /* 0x000ee20000300800 */
[----:B------:R-:W-:Y:S01]  /*6ca0*/  R2UR UR5, R0 ;  /* 0x00000000000572ca */ /* 0x000fe200000e0000 */
[----:B------:R-:W-:Y:S01]  /*6cb0*/  UIADD3 UR36, UR36, 0x400, URZ ;  /* 0x0000040024247890 */ /* 0x000fe2000fffe03f */
[----:B------:R-:W-:Y:S01]  /*6cc0*/  WARPGROUP.ARRIVE ;  /* 0x00000000000079c5 */ /* 0x000fe20000000000 */
[----:B------:R-:W-:Y:S01]  /*6cd0*/  UMOV UR7, 0x40000040 ;  /* 0x4000004000077882 */ /* 0x000fe20000000000 */
[----:B------:R-:W-:Y:S01]  /*6ce0*/  UMOV UR11, 0x40000040 ;  /* 0x40000040000b7882 */ /* 0x000fe20000000000 */
[----:B------:R-:W-:Y:S01]  /*6cf0*/  USHF.R.U32.HI UR36, URZ, 0x4, UR36 ;  /* 0x000000043f247899 */ /* 0x000fe20008011624 */
[----:B------:R-:W4:Y:S01]  /*6d00*/  SHFL.BFLY PT, R0, R17, 0x2, 0x1f ;  /* 0x0c401f0011007f89 */ /* 0x000f2200000e0000 */
[----:B------:R-:W-:Y:S01]  /*6d10*/  UMOV UR9, 0x40000040 ;  /* 0x4000004000097882 */ /* 0x000fe20000000000 */
[----:B------:R-:W-:Y:S01]  /*6d20*/  IMAD.MOV.U32 R31, RZ, RZ, RZ ;  /* 0x000000ffff1f7224 */ /* 0x000fe200078e00ff */
[----:B------:R-:W-:Y:S01]  /*6d30*/  ULOP3.LUT UR6, UR36, 0x3fff, URZ, 0xc0, !UPT ;  /* 0x00003fff24067892 */ /* 0x000fe2000f8ec03f */
[----:B------:R-:W5:Y:S01]  /*6d40*/  SHFL.BFLY PT, R5, R16, 0x2, 0x1f ;  /* 0x0c401f0010057f89 */ /* 0x000f6200000e0000 */
[----:B------:R-:W-:-:S02]  /*6d50*/  @!P1 VIADD R8, R9, 0x30860 ;  /* 0x0003086009089836 */ /* 0x000fc40000000000 */
[----:B------:R-:W-:-:S03]  /*6d60*/  UIMAD UR6, UR5, 0x600, UR6 ;  /* 0x00000600050678a4 */ /* 0x000fc6000f8e0206 */
[----:B------:R-:W-:Y:S01]  /*6d70*/  UMOV UR5, 0x40000040 ;  /* 0x4000004000057882 */ /* 0x000fe20000000000 */
[----:B------:R-:W-:Y:S01]  /*6d80*/  UIADD3 UR10, UR6, 0x80, URZ ;  /* 0x00000080060a7890 */ /* 0x000fe2000fffe03f */
[----:B------:R-:W-:Y:S01]  /*6d90*/  @!P1 PRMT R8, RZ, 0x654, R8 ;  /* 0x00000654ff089816 */ /* 0x000fe20000000008 */
[----:B----4-:R-:W-:Y:S01]  /*6da0*/  FADD.FTZ R0, R0, R17 ;  /* 0x0000001100007221 */ /* 0x010fe20000010000 */
[----:B------:R-:W-:Y:S01]  /*6db0*/  IMAD.MOV.U32 R17, RZ, RZ, RZ ;  /* 0x000000ffff117224 */ /* 0x000fe200078e00ff */
[----:B---3--:R-:W-:Y:S01]  /*6dc0*/  R2UR UR4, R4 ;  /* 0x00000000040472ca */ /* 0x008fe200000e0000 */
[----:B-----5:R-:W-:Y:S01]  /*6dd0*/  FADD.FTZ R4, R5, R16 ;  /* 0x0000001005047221 */ /* 0x020fe20000010000 */
[----:B------:R-:W-:Y:S01]  /*6de0*/  IMAD.MOV.U32 R16, RZ, RZ, -0x800000 ;  /* 0xff800000ff107424 */ /* 0x000fe200078e00ff */
[----:B------:R-:W3:Y:S04]  /*6df0*/  SHFL.BFLY PT, R5, R0, 0x1, 0x1f ;  /* 0x0c201f0000057f89 */ /* 0x000ee800000e0000 */
[----:B0-----:R-:W0:Y:S06]  /*6e00*/  SHFL.BFLY PT, R7, R4, 0x1, 0x1f ;  /* 0x0c201f0004077f89 */ /* 0x001e2c00000e0000 */
[----:B------:R-:W-:-:S04]  /*6e10*/  UIADD3 UR4, UR4, 0x1e800, URZ ;  /* 0x0001e80004047890 */ /* 0x000fc8000fffe03f */
[----:B------:R-:W-:-:S04]  /*6e20*/  USHF.R.U32.HI UR4, URZ, 0x4, UR4 ;  /* 0x000000043f047899 */ /* 0x000fc80008011604 */
[----:B------:R-:W-:-:S04]  /*6e30*/  ULOP3.LUT UR4, UR4, 0x3fff, URZ, 0xc0, !UPT ;  /* 0x00003fff04047892 */ /* 0x000fc8000f8ec03f */
[----:B------:R-:W-:Y:S01]  /*6e40*/  ULOP3.LUT UR4, UR4, 0x10000, URZ, 0xfc, !UPT ;  /* 0x0001000004047892 */ /* 0x000fe2000f8efc3f */
[----:B---3--:R-:W-:Y:S01]  /*6e50*/  FADD.FTZ R10, R0, R5 ;  /* 0x00000005000a7221 */ /* 0x008fe20000010000 */
[----:B------:R-:W-:Y:S02]  /*6e60*/  IMAD.MOV.U32 R0, RZ, RZ, -0x800000 ;  /* 0xff800000ff007424 */ /* 0x000fe400078e00ff */
[----:B------:R-:W-:Y:S01]  /*6e70*/  UIADD3 UR8, UR4, 0x2, URZ ;  /* 0x0000000204087890 */ /* 0x000fe2000fffe03f */
[----:B0-----:R-:W-:Y:S01]  /*6e80*/  FADD.FTZ R11, R4, R7 ;  /* 0x00000007040b7221 */ /* 0x001fe20000010000 */
[----:B------:R-:W-:-:S03]  /*6e90*/  FSETP.NE.FTZ.AND P0, PT, R10, RZ, PT ;  /* 0x000000ff0a00720b */ /* 0x000fc60003f15000 */
[----:B------:R-:W-:Y:S01]  /*6ea0*/  HGMMA.64x64x16.F32 R120, gdesc[UR4].tnspB, R120, gsb0 ;  /* 0x40e00000047879f0 */ /* 0x000fe20008000878 */
[----:B------:R-:W-:Y:S01]  /*6eb0*/  UMOV UR7, 0x40000040 ;  /* 0x4000004000077882 */ /* 0x000fe20000000000 */
[----:B------:R-:W-:Y:S01]  /*6ec0*/  UMOV UR5, 0x40000040 ;  /* 0x4000004000057882 */ /* 0x000fe20000000000 */
[----:B------:R-:W-:-:S07]  /*6ed0*/  FSETP.NE.FTZ.AND P2, PT, R11, RZ, PT ;  /* 0x000000ff0b00720b */ /* 0x000fce0003f55000 */
[----:B------:R-:W0:Y:S01]  /*6ee0*/  @P0 MUFU.LG2 R6, R10 ;  /* 0x0000000a00060308 */ /* 0x000e220000000c00 */
[----:B------:R-:W-:-:S05]  /*6ef0*/  @P0 FMUL.FTZ R5, R3, 0.69314718246459960938 ;  /* 0x3f31721803050820 */ /* 0x000fca0000410000 */
[----:B------:R-:W-:Y:S02]  /*6f00*/  @P2 FMUL.FTZ R4, R3, 0.69314718246459960938 ;  /* 0x3f31721803042820 */ /* 0x000fe40000410000 */
[----:B------:R-:W3:Y:S08]  /*6f10*/  @P2 MUFU.LG2 R7, R11 ;  /* 0x0000000b00072308 */ /* 0x000ef00000000c00 */
[----:B------:R-:W4:Y:S01]  /*6f20*/  @P0 MUFU.RCP R31, R10 ;  /* 0x0000000a001f0308 */ /* 0x000f220000001000 */
[----:B0-----:R-:W-:-:S04]  /*6f30*/  @P0 FMUL.FTZ R6, R6, 0.69314718246459960938 ;  /* 0x3f31721806060820 */ /* 0x001fc80000410000 */
[----:B------:R-:W-:Y:S01]  /*6f40*/  @P0 FFMA.FTZ R16, R5, R2, R6 ;  /* 0x0000000205100223 */ /* 0x000fe20000010006 */
[----:B------:R-:W-:Y:S02]  /*6f50*/  PLOP3.LUT P0, PT, PT, PT, PT, 0x8, 0x0 ;  /* 0x000000000000781c */ /* 0x000fe40003f0e170 */
[----:B------:R0:W5:Y:S01]  /*6f60*/  @P2 MUFU.RCP R17, R11 ;  /* 0x0000000b00112308 */ /* 0x0001620000001000 */
[----:B---3--:R-:W-:-:S04]  /*6f70*/  @P2 FMUL.FTZ R7, R7, 0.69314718246459960938 ;  /* 0x3f31721807072820 */ /* 0x008fc80000410000 */
[----:B------:R-:W-:Y:S01]  /*6f80*/  @P2 FFMA.FTZ R0, R4, R18, R7 ;  /* 0x0000001204002223 */ /* 0x000fe20000010007 */
        /* <DEDUP_REMOVED lines=63> */
[----:B------:R-:W-:Y:S02]  /*7380*/  UIADD3 UR6, UR6, 0x580, URZ ;  /* 0x0000058006067890 */ /* 0x000fe4000fffe03f */
[----:B------:R-:W-:Y:S01]  /*7390*/  UIADD3 UR4, UR4, 0xc06, URZ ;  /* 0x00000c0604047890 */ /* 0x000fe2000fffe03f */
[----:B------:R-:W-:Y:S02]  /*73a0*/  WARPGROUP.DEPBAR.LE gsb0, 0x0 ;  /* 0x00008000000079c5 */ /* 0x000fe40000010000 */
[----:B------:R-:W-:-:S06]  /*73b0*/  WARPGROUP.ARRIVE ;  /* 0x00000000000079c5 */ /* 0x000fcc0000000000 */
[----:B------:R-:W-:Y:S03]  /*73c0*/  HGMMA.64x64x16.F32 R120, gdesc[UR8].tnspB, R120, gsb0 ;  /* 0x40e00000087879f0 */ /* 0x000fe60008000878 */
[----:B------:R-:W-:Y:S02]  /*73d0*/  WARPGROUP.DEPBAR.LE gsb0, 0x0 ;  /* 0x00008000000079c5 */ /* 0x000fe40000010000 */
[----:B------:R-:W-:-:S06]  /*73e0*/  WARPGROUP.ARRIVE ;  /* 0x00000000000079c5 */ /* 0x000fcc0000000000 */
[----:B------:R-:W-:Y:S03]  /*73f0*/  HGMMA.64x64x16.F32 R120, gdesc[UR4].tnspB, R120, gsb0 ;  /* 0x40e00000047879f0 */ /* 0x000fe60008000878 */
[----:B------:R-:W-:Y:S02]  /*7400*/  WARPGROUP.DEPBAR.LE gsb0, 0x0 ;  /* 0x00008000000079c5 */ /* 0x000fe40000010000 */
[----:B------:R3:W-:Y:S01]  /*7410*/  @!P1 SYNCS.ARRIVE.TRANS64.RED.A1T0 RZ, [R8+URZ], RZ ;  /* 0x000000ff08ff99a7 */ /* 0x0007e2000810043f */
[-C--:B----4-:R-:W-:Y:S01]  /*7420*/  FMUL.FTZ R36, R120, R31.reuse ;  /* 0x0000001f78247220 */ /* 0x090fe20000410000 */
        /* <DEDUP_REMOVED lines=8> */
[-C--:B0-----:R-:W-:Y:S01]  /*74b0*/  FMUL.FTZ R11, R137, R31.reuse ;  /* 0x0000001f890b7220 */ /* 0x081fe20000410000 */
[-C--:B------:R-:W-:Y:S01]  /*74c0*/  FMUL.FTZ R14, R140, R31.reuse ;  /* 0x0000001f8c0e7220 */ /* 0x080fe20000410000 */
[-C--:B------:R-:W-:Y:S01]  /*74d0*/  FMUL.FTZ R15, R141, R31.reuse ;  /* 0x0000001f8d0f7220 */ /* 0x080fe20000410000 */
[-C--:B------:R-:W-:Y:S01]  /*74e0*/  FMUL.FTZ R22, R144, R31.reuse ;  /* 0x0000001f90167220 */ /* 0x080fe20000410000 */
[-C--:B------:R-:W-:Y:S01]  /*74f0*/  FMUL.FTZ R23, R145, R31.reuse ;  /* 0x0000001f91177220 */ /* 0x080fe20000410000 */
[-C--:B------:R-:W-:Y:S01]  /*7500*/  FMUL.FTZ R30, R148, R31.reuse ;  /* 0x0000001f941e7220 */ /* 0x080fe20000410000 */
[----:B------:R-:W-:Y:S01]  /*7510*/  FMUL.FTZ R31, R149, R31 ;  /* 0x0000001f951f7220 */ /* 0x000fe20000410000 */
[-C--:B-----5:R-:W-:Y:S01]  /*7520*/  FMUL.FTZ R28, R122, R17.reuse ;  /* 0x000000117a1c7220 */ /* 0x0a0fe20000410000 */
[-C--:B------:R-:W-:Y:S01]  /*7530*/  FMUL.FTZ R29, R123, R17.reuse ;  /* 0x000000117b1d7220 */ /* 0x080fe20000410000 */
[-C--:B------:R-:W-:Y:S01]  /*7540*/  FMUL.FTZ R34, R126, R17.reuse ;  /* 0x000000117e227220 */ /* 0x080fe20000410000 */
[-C--:B------:R-:W-:Y:S01]  /*7550*/  FMUL.FTZ R35, R127, R17.reuse ;  /* 0x000000117f237220 */ /* 0x080fe20000410000 */
[-C--:B---3--:R-:W-:Y:S01]  /*7560*/  FMUL.FTZ R8, R130, R17.reuse ;  /* 0x0000001182087220 */ /* 0x088fe20000410000 */
[-C--:B-12---:R-:W-:Y:S01]  /*7570*/  FMUL.FTZ R9, R131, R17.reuse ;  /* 0x0000001183097220 */ /* 0x086fe20000410000 */
        /* <DEDUP_REMOVED lines=9> */
[----:B------:R-:W-:-:S07]  /*7610*/  FMUL.FTZ R151, R151, R17 ;  /* 0x0000001197977220 */ /* 0x000fce0000410000 */
.L_x_12:
[----:B------:R-:W-:Y:S05]  /*7620*/  @P0 BRA `(.L_x_33) ;  /* 0x0000000c00b80947 */ /* 0x000fea0003800000 */
[----:B------:R-:W2:Y:S01]  /*7630*/  LDL.LU R44, [R1+0xc] ;  /* 0x00000c00012c7983 */ /* 0x000ea20000300800 */
[----:B------:R-:W0:Y:S01]  /*7640*/  LDC R47, c[0x0][0xbe8] ;  /* 0x0002fa00ff2f7b82 */ /* 0x000e220000000800 */
[----:B------:R-:W-:Y:S01]  /*7650*/  ULDC.64 UR4, c[0x0][0xbd0] ;  /* 0x0002f40000047ab9 */ /* 0x000fe20000000a00 */
[----:B------:R-:W-:Y:S01]  /*7660*/  ULDC.64 UR6, c[0x0][0xb38] ;  /* 0x0002ce0000067ab9 */ /* 0x000fe20000000a00 */
[----:B------:R-:W1:Y:S01]  /*7670*/  S2R R17, SR_TID.X ;  /* 0x0000000000117919 */ /* 0x000e620000002100 */
[----:B------:R-:W3:Y:S04]  /*7680*/  S2R R42, SR_CTAID.X ;  /* 0x00000000002a7919 */ /* 0x000ee80000002500 */
[----:B------:R-:W4:Y:S08]  /*7690*/  S2UR UR9, SR_CTAID.Z ;  /* 0x00000000000979c3 */ /* 0x000f300000002700 */
[----:B------:R-:W5:Y:S08]  /*76a0*/  LDC.64 R48, c[0x0][0xbd8] ;  /* 0x0002f600ff307b82 */ /* 0x000f700000000a00 */
[----:B------:R-:W5:Y:S08]  /*76b0*/  S2UR UR8, SR_CTAID.Y ;  /* 0x00000000000879c3 */ /* 0x000f700000002600 */
[----:B------:R-:W5:Y:S01]  /*76c0*/  LDC R53, c[0x0][0xc50] ;  /* 0x00031400ff357b82 */ /* 0x000f620000000800 */
[----:B-1----:R-:W-:-:S05]  /*76d0*/  VIADD R26, R17, 0xffffff80 ;  /* 0xffffff80111a7836 */ /* 0x002fca0000000000 */
[----:B------:R-:W-:Y:S02]  /*76e0*/  SHF.R.S32.HI R19, RZ, 0x1f, R26 ;  /* 0x0000001fff137819 */ /* 0x000fe4000001141a */
[----:B------:R-:W1:Y:S02]  /*76f0*/  LDC.64 R50, c[0x0][0xb40] ;  /* 0x0002d000ff327b82 */ /* 0x000e640000000a00 */
[----:B------:R-:W-:-:S04]  /*7700*/  LEA.HI R27, R19, R26, RZ, 0x7 ;  /* 0x0000001a131b7211 */ /* 0x000fc800078f38ff */
[----:B------:R-:W-:-:S05]  /*7710*/  LOP3.LUT R17, R27, 0xffffff80, RZ, 0xc0, !PT ;  /* 0xffffff801b117812 */ /* 0x000fca00078ec0ff */
[----:B------:R-:W-:-:S05]  /*7720*/  IMAD.IADD R52, R26, 0x1, -R17 ;  /* 0x000000011a347824 */ /* 0x000fca00078e0a11 */
[----:B------:R-:W-:-:S04]  /*7730*/  SHF.R.S32.HI R39, RZ, 0x1f, R52 ;  /* 0x0000001fff277819 */ /* 0x000fc80000011434 */
[----:B------:R-:W-:Y:S02]  /*7740*/  LEA.HI R54, R39, R52, RZ, 0x2 ;  /* 0x0000003427367211 */ /* 0x000fe400078f10ff */
[----:B------:R-:W-:Y:S02]  /*7750*/  LEA.HI R19, R19, R26, RZ, 0x2 ;  /* 0x0000001a13137211 */ /* 0x000fe400078f10ff */
[--C-:B------:R-:W-:Y:S02]  /*7760*/  SHF.R.S32.HI R17, RZ, 0x2, R54.reuse ;  /* 0x00000002ff117819 */ /* 0x100fe40000011436 */
[----:B------:R-:W-:Y:S01]  /*7770*/  SHF.R.S32.HI R18, RZ, 0x1f, R54 ;  /* 0x0000001fff127819 */ /* 0x000fe20000011436 */
[----:B------:R-:W-:Y:S01]  /*7780*/  BAR.SYNC.DEFER_BLOCKING 0x1, 0x180 ;  /* 0x0046000000007b1d */ /* 0x000fe20000010000 */
[----:B0-----:R-:W-:Y:S02]  /*7790*/  ISETP.NE.AND P0, PT, R47, 0x1, PT ;  /* 0x000000012f00780c */ /* 0x001fe40003f05270 */
[----:B------:R-:W-:-:S02]  /*77a0*/  LEA.HI R18, R18, R17, RZ, 0x3 ;  /* 0x0000001112127211 */ /* 0x000fc400078f18ff */
[----:B------:R-:W-:Y:S02]  /*77b0*/  LOP3.LUT R19, R19, 0xfffffffc, RZ, 0xc0, !PT ;  /* 0xfffffffc13137812 */ /* 0x000fe400078ec0ff */
[----:B------:R-:W-:Y:S02]  /*77c0*/  LOP3.LUT R18, R18, 0xfffffff8, RZ, 0xc0, !PT ;  /* 0xfffffff812127812 */ /* 0x000fe400078ec0ff */
[----:B------:R-:W-:Y:S01]  /*77d0*/  SHF.R.S32.HI R38, RZ, 0x7, R27 ;  /* 0x00000007ff267819 */ /* 0x000fe2000001141b */
[----:B------:R-:W-:Y:S02]  /*77e0*/  IMAD.IADD R26, R26, 0x1, -R19 ;  /* 0x000000011a1a7824 */ /* 0x000fe400078e0a13 */
[----:B------:R-:W-:Y:S02]  /*77f0*/  IMAD.IADD R19, R17, 0x1, -R18 ;  /* 0x0000000111137824 */ /* 0x000fe400078e0a12 */
[----:B------:R-:W-:Y:S01]  /*7800*/  IMAD.HI R17, R38, 0x55555556, RZ ;  /* 0x5555555626117827 */ /* 0x000fe200078e02ff */
[----:B------:R-:W-:Y:S01]  /*7810*/  LEA.HI R27, R26, R26, RZ, 0x1 ;  /* 0x0000001a1a1b7211 */ /* 0x000fe200078f08ff */
[----:B------:R-:W0:Y:S01]  /*7820*/  @P0 LDC R43, c[0x0][0xbec] ;  /* 0x0002fb00ff2b0b82 */ /* 0x000e220000000800 */
[----:B------:R-:W-:-:S02]  /*7830*/  LEA.HI R18, R39, R52, RZ, 0x5 ;  /* 0x0000003427127211 */ /* 0x000fc400078f28ff */
[----:B------:R-:W-:Y:S02]  /*7840*/  LEA.HI R17, R17, R17, RZ, 0x1 ;  /* 0x0000001111117211 */ /* 0x000fe400078f08ff */
[----:B------:R-:W-:Y:S02]  /*7850*/  LOP3.LUT R27, R27, 0x1ffffffe, RZ, 0xc0, !PT ;  /* 0x1ffffffe1b1b7812 */ /* 0x000fe400078ec0ff */
[----:B------:R-:W-:Y:S01]  /*7860*/  SHF.R.S32.HI R18, RZ, 0x5, R18 ;  /* 0x00000005ff127819 */ /* 0x000fe20000011412 */
[----:B------:R-:W-:Y:S01]  /*7870*/  IMAD R17, R17, -0x3, R38 ;  /* 0xfffffffd11117824 */ /* 0x000fe200078e0226 */
[----:B------:R-:W4:Y:S01]  /*7880*/  @P0 LDC R55, c[0x0][0xbec] ;  /* 0x0002fb00ff370b82 */ /* 0x000f220000000800 */
[----:B------:R-:W-:Y:S02]  /*7890*/  IMAD.IADD R38, R26, 0x1, -R27 ;  /* 0x000000011a267824 */ /* 0x000fe400078e0a1b */
[----:B------:R-:W-:-:S05]  /*78a0*/  IMAD R26, R18, 0x10, R19 ;  /* 0x00000010121a7824 */ /* 0x000fca00078e0213 */
[----:B------:R-:W0:Y:S01]  /*78b0*/  @P0 LDC R45, c[0x0][0xbf0] ;  /* 0x0002fc00ff2d0b82 */ /* 0x000e220000000800 */
[----:B------:R-:W-:-:S07]  /*78c0*/  IMAD R17, R17, 0x40, R26 ;  /* 0x0000004011117824 */ /* 0x000fce00078e021a */
[----:B------:R-:W0:Y:S01]  /*78d0*/  @P0 LDC R56, c[0x0][0xbf0] ;  /* 0x0002fc00ff380b82 */ /* 0x000e220000000800 */
[----:B------:R-:W-:-:S04]  /*78e0*/  IMAD R38, R38, 0x8, R17 ;  /* 0x0000000826267824 */ /* 0x000fc800078e0211 */
[----:B---3--:R-:W-:-:S04]  /*78f0*/  IMAD R38, R42, 0xc0, R38 ;  /* 0x000000c02a267824 */ /* 0x008fc800078e0226 */
[----:B----4-:R-:W-:-:S04]  /*7900*/  @P0 IMAD.HI.U32 R55, R38, R55, RZ ;  /* 0x0000003726370227 */ /* 0x010fc800078e00ff */
[----:B------:R-:W-:Y:S01]  /*7910*/  IMAD R17, R42, 0xc0, R17 ;  /* 0x000000c02a117824 */ /* 0x000fe200078e0211 */
[----:B------:R-:W-:Y:S01]  /*7920*/  BSSY B0, `(.L_x_34) ;  /* 0x000008a000007945 */ /* 0x000fe20003800000 */
[----:B--2---:R-:W-:Y:S01]  /*7930*/  SHF.R.S32.HI R41, RZ, 0x1f, R44 ;  /* 0x0000001fff297819 */ /* 0x004fe2000001142c */
[----:B------:R-:W-:-:S04]  /*7940*/  IMAD.WIDE.U32 R18, R44, UR4, RZ ;  /* 0x000000042c127c25 */ /* 0x000fc8000f8e00ff */
[C---:B------:R-:W-:Y:S01]  /*7950*/  IMAD R27, R41.reuse, UR4, RZ ;  /* 0x00000004291b7c24 */ /* 0x040fe2000f8e02ff */
[----:B------:R-:W-:Y:S01]  /*7960*/  USHF.R.S32.HI UR4, URZ, 0x1f, UR9 ;  /* 0x0000001f3f047899 */ /* 0x000fe20008011409 */
[----:B------:R-:W-:Y:S02]  /*7970*/  IMAD R41, R41, UR6, RZ ;  /* 0x0000000629297c24 */ /* 0x000fe4000f8e02ff */
[C---:B------:R-:W-:Y:S02]  /*7980*/  IMAD R39, R44.reuse, UR5, R27 ;  /* 0x000000052c277c24 */ /* 0x040fe4000f8e021b */
[----:B------:R-:W-:Y:S02]  /*7990*/  IMAD.MOV R46, RZ, RZ, -R44 ;  /* 0x000000ffff2e7224 */ /* 0x000fe400078e0a2c */
[----:B------:R-:W-:Y:S01]  /*79a0*/  IMAD.WIDE.U32 R26, R44, UR6, RZ ;  /* 0x000000062c1a7c25 */ /* 0x000fe2000f8e00ff */
[----:B------:R-:W-:-:S03]  /*79b0*/  IADD3 R19, R19, R39, RZ ;  /* 0x0000002713137210 */ /* 0x000fc60007ffe0ff */
[----:B------:R-:W-:Y:S01]  /*79c0*/  IMAD R39, R44, UR7, R41 ;  /* 0x000000072c277c24 */ /* 0x000fe2000f8e0229 */
[----:B------:R-:W-:Y:S01]  /*79d0*/  ULDC.64 UR6, c[0x0][0xb48] ;  /* 0x0002d20000067ab9 */ /* 0x000fe20000000a00 */
[----:B-----5:R-:W-:Y:S02]  /*79e0*/  IMAD R40, R48, UR4, RZ ;  /* 0x0000000430287c24 */ /* 0x020fe4000f8e02ff */
[----:B-1----:R-:W-:Y:S01]  /*79f0*/  IMAD R44, R50, UR4, RZ ;  /* 0x00000004322c7c24 */ /* 0x002fe2000f8e02ff */
[----:B------:R-:W-:Y:S01]  /*7a00*/  ULDC.64 UR4, c[0x0][0xbe0] ;  /* 0x0002f80000047ab9 */ /* 0x000fe20000000a00 */
[----:B------:R-:W-:Y:S02]  /*7a10*/  IMAD R53, R53, R46, UR8 ;  /* 0x0000000835357e24 */ /* 0x000fe4000f8e022e */
[----:B------:R-:W-:Y:S02]  /*7a20*/  IMAD.IADD R27, R27, 0x1, R39 ;  /* 0x000000011b1b7824 */ /* 0x000fe400078e0227 */
[----:B------:R-:W-:-:S02]  /*7a30*/  IMAD R41, R49, UR9, R40 ;  /* 0x0000000931297c24 */ /* 0x000fc4000f8e0228 */
[----:B------:R-:W-:-:S04]  /*7a40*/  IMAD.WIDE.U32 R18, R48, UR9, R18 ;  /* 0x0000000930127c25 */ /* 0x000fc8000f8e0012 */
[----:B0-----:R-:W-:-:S04]  /*7a50*/  @P0 IMAD.HI.U32 R40, R38, R43, RZ ;  /* 0x0000002b26280227 */ /* 0x001fc800078e00ff */
[----:B------:R-:W-:Y:S01]  /*7a60*/  IMAD R43, R51, UR9, R44 ;  /* 0x00000009332b7c24 */ /* 0x000fe2000f8e022c */
[----:B------:R-:W-:Y:S01]  /*7a70*/  SHF.R.S32.HI R44, RZ, 0x1f, R53 ;  /* 0x0000001fff2c7819 */ /* 0x000fe20000011435 */
[----:B------:R-:W-:Y:S01]  /*7a80*/  IMAD.WIDE.U32 R26, R50, UR9, R26 ;  /* 0x00000009321a7c25 */ /* 0x000fe2000f8e001a */
[----:B------:R-:W-:-:S03]  /*7a90*/  ULDC.64 UR8, c[0x0][0xb28] ;  /* 0x0002ca0000087ab9 */ /* 0x000fc60000000a00 */
[----:B------:R-:W-:Y:S02]  /*7aa0*/  IMAD.IADD R19, R19, 0x1, R41 ;  /* 0x0000000113137824 */ /* 0x000fe400078e0229 */
[----:B------:R-:W-:Y:S02]  /*7ab0*/  IMAD.IADD R27, R27, 0x1, R43 ;  /* 0x000000011b1b7824 */ /* 0x000fe400078e022b */
[----:B------:R-:W-:Y:S01]  /*7ac0*/  IMAD.MOV.U32 R39, RZ, RZ, R38 ;  /* 0x000000ffff277224 */ /* 0x000fe200078e0026 */
[----:B------:R-:W-:Y:S01]  /*7ad0*/  @P0 SHF.R.U32.HI R39, RZ, R45, R40 ;  /* 0x0000002dff270219 */ /* 0x000fe20000011628 */
[----:B------:R-:W-:Y:S02]  /*7ae0*/  IMAD R43, R44, UR6, RZ ;  /* 0x000000062c2b7c24 */ /* 0x000fe4000f8e02ff */
[----:B------:R-:W-:-:S04]  /*7af0*/  IMAD.WIDE.U32 R18, R53, UR4, R18 ;  /* 0x0000000435127c25 */ /* 0x000fc8000f8e0012 */
[----:B------:R-:W-:Y:S01]  /*7b00*/  IMAD.MOV.U32 R41, RZ, RZ, R38 ;  /* 0x000000ffff297224 */ /* 0x000fe200078e0026 */
[----:B------:R-:W-:Y:S01]  /*7b10*/  @P0 SHF.R.U32.HI R41, RZ, R56, R55 ;  /* 0x00000038ff290219 */ /* 0x000fe20000011637 */
[----:B------:R-:W-:Y:S01]  /*7b20*/  IMAD R40, R44, UR4, RZ ;  /* 0x000000042c287c24 */ /* 0x000fe2000f8e02ff */
[----:B------:R-:W-:Y:S01]  /*7b30*/  IADD3 R18, P0, R39, R18, RZ ;  /* 0x0000001227127210 */ /* 0x000fe20007f1e0ff */
[C---:B------:R-:W-:Y:S01]  /*7b40*/  IMAD R45, R53.reuse, UR7, R43 ;  /* 0x00000007352d7c24 */ /* 0x040fe2000f8e022b */
[--C-:B------:R-:W-:Y:S01]  /*7b50*/  SHF.R.S32.HI R43, RZ, 0x1f, R39.reuse ;  /* 0x0000001fff2b7819 */ /* 0x100fe20000011427 */
[----:B------:R-:W-:Y:S02]  /*7b60*/  IMAD.MOV R39, RZ, RZ, -R39 ;  /* 0x000000ffff277224 */ /* 0x000fe400078e0a27 */
[----:B------:R-:W-:Y:S01]  /*7b70*/  IMAD R44, R53, UR5, R40 ;  /* 0x00000005352c7c24 */ /* 0x000fe2000f8e0228 */
[--C-:B------:R-:W-:Y:S01]  /*7b80*/  SHF.R.S32.HI R40, RZ, 0x1f, R41.reuse ;  /* 0x0000001fff287819 */ /* 0x100fe20000011429 */
[----:B------:R-:W-:Y:S01]  /*7b90*/  IMAD.MOV R46, RZ, RZ, -R41 ;  /* 0x000000ffff2e7224 */ /* 0x000fe200078e0a29 */
[----:B------:R-:W-:Y:S01]  /*7ba0*/  ULDC.64 UR4, c[0x0][0xb30] ;  /* 0x0002cc0000047ab9 */ /* 0x000fe20000000a00 */
[----:B------:R-:W-:Y:S01]  /*7bb0*/  IMAD R39, R47, R39, R38 ;  /* 0x000000272f277224 */ /* 0x000fe200078e0226 */
[----:B------:R-:W-:Y:S01]  /*7bc0*/  IADD3.X R19, R43, R19, R44, P0, !PT ;  /* 0x000000132b137210 */ /* 0x000fe200007fe42c */
[----:B------:R-:W-:Y:S01]  /*7bd0*/  IMAD.WIDE.U32 R26, R53, UR6, R26 ;  /* 0x00000006351a7c25 */ /* 0x000fe2000f8e001a */
[----:B------:R-:W-:-:S03]  /*7be0*/  ULDC.64 UR6, c[0x0][0xbc8] ;  /* 0x0002f20000067ab9 */ /* 0x000fc60000000a00 */
[----:B------:R-:W-:Y:S02]  /*7bf0*/  IMAD R40, R40, UR4, RZ ;  /* 0x0000000428287c24 */ /* 0x000fe4000f8e02ff */
[----:B------:R-:W-:Y:S01]  /*7c00*/  IMAD R43, R47, R46, R38 ;  /* 0x0000002e2f2b7224 */ /* 0x000fe200078e0226 */
[----:B------:R-:W-:Y:S01]  /*7c10*/  SHF.R.S32.HI R38, RZ, 0x1f, R39 ;  /* 0x0000001fff267819 */ /* 0x000fe20000011427 */
[----:B------:R-:W-:Y:S02]  /*7c20*/  IMAD.IADD R27, R27, 0x1, R45 ;  /* 0x000000011b1b7824 */ /* 0x000fe400078e022d */
[C---:B------:R-:W-:Y:S01]  /*7c30*/  IMAD R45, R41.reuse, UR5, R40 ;  /* 0x00000005292d7c24 */ /* 0x040fe2000f8e0228 */
[----:B------:R-:W-:Y:S01]  /*7c40*/  SHF.R.S32.HI R40, RZ, 0x1f, R43 ;  /* 0x0000001fff287819 */ /* 0x000fe2000001142b */
[----:B------:R-:W-:Y:S01]  /*7c50*/  IMAD.WIDE.U32 R26, R41, UR4, R26 ;  /* 0x00000004291a7c25 */ /* 0x000fe2000f8e001a */
[----:B------:R-:W0:Y:S03]  /*7c60*/  S2UR UR5, SR_CgaCtaId ;  /* 0x00000000000579c3 */ /* 0x000e260000008800 */
[----:B------:R-:W-:-:S02]  /*7c70*/  IMAD R38, R38, UR6, RZ ;  /* 0x0000000626267c24 */ /* 0x000fc4000f8e02ff */
[----:B------:R-:W-:Y:S02]  /*7c80*/  IMAD.IADD R27, R27, 0x1, R45 ;  /* 0x000000011b1b7824 */ /* 0x000fe400078e022d */
[----:B------:R-:W-:Y:S02]  /*7c90*/  IMAD R40, R40, UR8, RZ ;  /* 0x0000000828287c24 */ /* 0x000fe4000f8e02ff */
[C---:B------:R-:W-:Y:S02]  /*7ca0*/  IMAD R41, R39.reuse, UR7, R38 ;  /* 0x0000000727297c24 */ /* 0x040fe4000f8e0226 */
[----:B------:R-:W-:Y:S01]  /*7cb0*/  IMAD.WIDE.U32 R18, R39, UR6, R18 ;  /* 0x0000000627127c25 */ /* 0x000fe2000f8e0012 */
[----:B------:R-:W-:-:S03]  /*7cc0*/  ULDC.64 UR6, c[0x0][0xba8] ;  /* 0x0002ea0000067ab9 */ /* 0x000fc60000000a00 */
[C---:B------:R-:W-:Y:S01]  /*7cd0*/  IMAD R45, R43.reuse, UR9, R40 ;  /* 0x000000092b2d7c24 */ /* 0x040fe2000f8e0228 */
[----:B------:R-:W-:Y:S01]  /*7ce0*/  LEA R38, P0, R18, UR6, 0x2 ;  /* 0x0000000612267c11 */ /* 0x000fe2000f8010ff */
[----:B------:R-:W-:Y:S01]  /*7cf0*/  IMAD.WIDE.U32 R26, R43, UR8, R26 ;  /* 0x000000082b1a7c25 */ /* 0x000fe2000f8e001a */
[----:B------:R-:W-:Y:S01]  /*7d00*/  ULDC.64 UR8, c[0x0][0xb00] ;  /* 0x0002c00000087ab9 */ /* 0x000fe20000000a00 */
[----:B------:R-:W-:Y:S01]  /*7d10*/  UMOV UR4, 0x400 ;  /* 0x0000040000047882 */ /* 0x000fe20000000000 */
[----:B------:R-:W-:Y:S01]  /*7d20*/  ULDC UR6, c[0x0][0xa88] ;  /* 0x0002a20000067ab9 */ /* 0x000fe20000000800 */
[----:B------:R-:W-:Y:S01]  /*7d30*/  IMAD.IADD R39, R19, 0x1, R41 ;  /* 0x0000000113277824 */ /* 0x000fe200078e0229 */
[----:B------:R-:W-:Y:S01]  /*7d40*/  LEA R46, P1, R26, UR8, 0x2 ;  /* 0x000000081a2e7c11 */ /* 0x000fe2000f8210ff */
[----:B------:R-:W-:-:S03]  /*7d50*/  IMAD.IADD R19, R27, 0x1, R45 ;  /* 0x000000011b137824 */ /* 0x000fc600078e022d */
[----:B------:R-:W-:Y:S02]  /*7d60*/  LEA.HI.X R39, R18, UR7, R39, 0x2, P0 ;  /* 0x0000000712277c11 */ /* 0x000fe400080f1427 */
[----:B------:R-:W-:Y:S01]  /*7d70*/  LEA.HI.X R48, R26, UR9, R19, 0x2, P1 ;  /* 0x000000091a307c11 */ /* 0x000fe200088f1413 */
[----:B------:R-:W-:Y:S04]  /*7d80*/  SHFL.IDX PT, R18, R38, RZ, 0x1c1f ;  /* 0x001c1fff26127589 */ /* 0x000fe800000e0000 */
[----:B------:R-:W1:Y:S04]  /*7d90*/  SHFL.IDX PT, R19, R39, RZ, 0x1c1f ;  /* 0x001c1fff27137589 */ /* 0x000e6800000e0000 */
[----:B------:R-:W-:Y:S04]  /*7da0*/  SHFL.IDX PT, R26, R38, 0x1, 0x1c1f ;  /* 0x003c1f00261a7f89 */ /* 0x000fe800000e0000 */
[----:B------:R-:W2:Y:S01]  /*7db0*/  SHFL.IDX PT, R27, R39, 0x1, 0x1c1f ;  /* 0x003c1f00271b7f89 */ /* 0x000ea200000e0000 */
[----:B0-----:R-:W-:Y:S01]  /*7dc0*/  ULEA UR4, UR5, UR4, 0x18 ;  /* 0x0000000405047291 */ /* 0x001fe2000f8ec03f */
[----:B------:R-:W-:Y:S01]  /*7dd0*/  IMAD R44, R47, UR6, RZ ;  /* 0x000000062f2c7c24 */ /* 0x000fe2000f8e02ff */
[----:B------:R-:W-:-:S02]  /*7de0*/  LOP3.LUT P0, RZ, R52, 0x3, RZ, 0xc0, !PT ;  /* 0x0000000334ff7812 */ /* 0x000fc4000780c0ff */
[C---:B------:R-:W-:Y:S01]  /*7df0*/  IADD3 R45, R17.reuse, 0x8, RZ ;  /* 0x00000008112d7810 */ /* 0x040fe20007ffe0ff */
[----:B------:R-:W-:Y:S01]  /*7e00*/  UIADD3 UR4, UR4, 0x30820, URZ ;  /* 0x0003082004047890 */ /* 0x000fe2000fffe03f */
[-C--:B------:R-:W-:Y:S02]  /*7e10*/  ISETP.GE.OR P1, PT, R17, R44.reuse, P0 ;  /* 0x0000002c1100720c */ /* 0x080fe40000726670 */
[-C--:B------:R-:W-:Y:S01]  /*7e20*/  ISETP.GE.OR P0, PT, R45, R44.reuse, P0 ;  /* 0x0000002c2d00720c */ /* 0x080fe20000706670 */
[----:B------:R-:W-:Y:S01]  /*7e30*/  UPRMT UR4, URZ, 0x654, UR4 ;  /* 0x000006543f047896 */ /* 0x000fe20008000004 */
[----:B------:R-:W-:-:S08]  /*7e40*/  ISETP.GE.AND P2, PT, R17, R44, PT ;  /* 0x0000002c1100720c */ /* 0x000fd00003f46270 */
[----:B------:R-:W-:Y:S01]  /*7e50*/  SYNCS.ARRIVE.TRANS64.RED.A1T0 RZ, [UR4], RZ ;  /* 0x000000ffffff79a7 */ /* 0x000fe20008100404 */
[----:B-1----:R0:W-:Y:S04]  /*7e60*/  @!P1 ST.E desc[UR42][R18.64], R16 ;  /* 0x0000001012009985 */ /* 0x0021e8000c10192a */
[----:B--2---:R0:W-:Y:S01]  /*7e70*/  @!P0 ST.E desc[UR42][R26.64], R0 ;  /* 0x000000001a008985 */ /* 0x0041e2000c10192a */
[----:B------:R-:W-:-:S03]  /*7e80*/  LOP3.LUT R39, R54, 0x7ffffffc, RZ, 0xc0, !PT ;  /* 0x7ffffffc36277812 */ /* 0x000fc600078ec0ff */
[----:B------:R0:W1:Y:S02]  /*7e90*/  SHFL.IDX PT, R42, R46, RZ, 0x1c1f ;  /* 0x001c1fff2e2a7589 */ /* 0x00006400000e0000 */
[----:B------:R-:W-:Y:S02]  /*7ea0*/  IMAD.IADD R39, R52, 0x1, -R39 ;  /* 0x0000000134277824 */ /* 0x000fe400078e0a27 */
[----:B------:R0:W2:Y:S02]  /*7eb0*/  SHFL.IDX PT, R43, R48, RZ, 0x1c1f ;  /* 0x001c1fff302b7589 */ /* 0x0000a400000e0000 */
[----:B------:R-:W-:Y:S01]  /*7ec0*/  IMAD.SHL.U32 R47, R39, 0x2, RZ ;  /* 0x00000002272f7824 */ /* 0x000fe200078e00ff */
[----:B------:R-:W-:Y:S06]  /*7ed0*/  @P2 BRA `(.L_x_35) ;  /* 0x0000000000b82947 */ /* 0x000fec0003800000 */
[----:B------:R-:W-:Y:S01]  /*7ee0*/  ULDC UR4, c[0x0][0xac8] ;  /* 0x0002b20000047ab9 */ /* 0x000fe20000000800 */
[C---:B0-----:R-:W-:Y:S01]  /*7ef0*/  VIADD R0, R47.reuse, 0x8 ;  /* 0x000000082f007836 */ /* 0x041fe20000000000 */
[C---:B------:R-:W-:Y:S01]  /*7f00*/  ISETP.GE.AND P0, PT, R47.reuse, UR4, PT ;  /* 0x000000042f007c0c */ /* 0x040fe2000bf06270 */
[C---:B------:R-:W-:Y:S02]  /*7f10*/  VIADD R18, R47.reuse, 0x10 ;  /* 0x000000102f127836 */ /* 0x040fe40000000000 */
[C---:B------:R-:W-:Y:S02]  /*7f20*/  VIADD R19, R47.reuse, 0x18 ;  /* 0x000000182f137836 */ /* 0x040fe40000000000 */
[C---:B------:R-:W-:Y:S01]  /*7f30*/  VIADD R26, R47.reuse, 0x20 ;  /* 0x000000202f1a7836 */ /* 0x040fe20000000000 */
[----:B------:R-:W-:Y:S01]  /*7f40*/  ISETP.GE.AND P1, PT, R18, UR4, PT ;  /* 0x0000000412007c0c */ /* 0x000fe2000bf26270 */
[----:B------:R-:W-:Y:S01]  /*7f50*/  VIADD R27, R47, 0x28 ;  /* 0x000000282f1b7836 */ /* 0x000fe20000000000 */
[----:B------:R-:W-:Y:S01]  /*7f60*/  ISETP.GE.AND P2, PT, R19, UR4, PT ;  /* 0x0000000413007c0c */ /* 0x000fe2000bf46270 */
[C---:B------:R-:W-:Y:S01]  /*7f70*/  VIADD R38, R47.reuse, 0x30 ;  /* 0x000000302f267836 */ /* 0x040fe20000000000 */
[----:B------:R-:W-:Y:S01]  /*7f80*/  ISETP.GE.AND P3, PT, R26, UR4, PT ;  /* 0x000000041a007c0c */ /* 0x000fe2000bf66270 */
[----:B------:R-:W-:Y:S01]  /*7f90*/  VIADD R39, R47, 0x38 ;  /* 0x000000382f277836 */ /* 0x000fe20000000000 */
[----:B------:R-:W-:Y:S01]  /*7fa0*/  ISETP.GE.AND P4, PT, R27, UR4, PT ;  /* 0x000000041b007c0c */ /* 0x000fe2000bf86270 */
[----:B-12---:R-:W-:Y:S01]  /*7fb0*/  @!P0 IMAD.WIDE R16, R47, 0x4, R42 ;  /* 0x000000042f108825 */ /* 0x006fe200078e022a */
[----:B------:R-:W-:-:S02]  /*7fc0*/  ISETP.GE.AND P5, PT, R38, UR4, PT ;  /* 0x0000000426007c0c */ /* 0x000fc4000bfa6270 */
[----:B------:R-:W-:Y:S02]  /*7fd0*/  ISETP.GE.AND P6, PT, R39, UR4, PT ;  /* 0x0000000427007c0c */ /* 0x000fe4000bfc6270 */
[----:B------:R0:W-:Y:S01]  /*7fe0*/  @!P0 ST.E.64 desc[UR42][R16.64], R36 ;  /* 0x0000002410008985 */ /* 0x0001e2000c101b2a */
[----:B------:R-:W-:Y:S02]  /*7ff0*/  ISETP.GE.AND P0, PT, R0, UR4, PT ;  /* 0x0000000400007c0c */ /* 0x000fe4000bf06270 */
[----:B------:R-:W-:Y:S02]  /*8000*/  @!P1 LEA.HI R18, R18, R18, RZ, 0x1 ;  /* 0x0000001212129211 */ /* 0x000fe400078f08ff */
[----:B------:R-:W-:-:S04]  /*8010*/  @!P3 LEA.HI R26, R26, R26, RZ, 0x1 ;  /* 0x0000001a1a1ab211 */ /* 0x000fc800078f08ff */
[----:B------:R-:W-:Y:S02]  /*8020*/  @!P5 LEA.HI R38, R38, R38, RZ, 0x1 ;  /* 0x000000262626d211 */ /* 0x000fe400078f08ff */
[----:B------:R-:W-:Y:S02]  /*8030*/  @!P6 LEA.HI R40, R39, R39, RZ, 0x1 ;  /* 0x000000272728e211 */ /* 0x000fe400078f08ff */
[----:B------:R-:W-:Y:S02]  /*8040*/  @!P5 LOP3.LUT R41, R38, 0xfffffffe, RZ, 0xc0, !PT ;  /* 0xfffffffe2629d812 */ /* 0x000fe400078ec0ff */
[----:B------:R-:W-:Y:S02]  /*8050*/  @!P0 LEA.HI R0, R0, R0, RZ, 0x1 ;  /* 0x0000000000008211 */ /* 0x000fe400078f08ff */
[----:B0-----:R-:W-:Y:S02]  /*8060*/  @!P2 LEA.HI R16, R19, R19, RZ, 0x1 ;  /* 0x000000131310a211 */ /* 0x001fe400078f08ff */
[----:B------:R-:W-:-:S02]  /*8070*/  @!P4 LEA.HI R36, R27, R27, RZ, 0x1 ;  /* 0x0000001b1b24c211 */ /* 0x000fc400078f08ff */
[----:B------:R-:W-:Y:S02]  /*8080*/  @!P0 LOP3.LUT R17, R0, 0xfffffffe, RZ, 0xc0, !PT ;  /* 0xfffffffe00118812 */ /* 0x000fe400078ec0ff */
[----:B------:R-:W-:Y:S02]  /*8090*/  @!P1 LOP3.LUT R19, R18, 0xfffffffe, RZ, 0xc0, !PT ;  /* 0xfffffffe12139812 */ /* 0x000fe400078ec0ff */
[----:B------:R-:W-:Y:S01]  /*80a0*/  @!P2 LOP3.LUT R27, R16, 0xfffffffe, RZ, 0xc0, !PT ;  /* 0xfffffffe101ba812 */ /* 0x000fe200078ec0ff */
[--C-:B------:R-:W-:Y:S01]  /*80b0*/  @!P0 IMAD.WIDE R16, R17, 0x4, R42.reuse ;  /* 0x0000000411108825 */ /* 0x100fe200078e022a */
[----:B------:R-:W-:Y:S02]  /*80c0*/  @!P3 LOP3.LUT R37, R26, 0xfffffffe, RZ, 0xc0, !PT ;  /* 0xfffffffe1a25b812 */ /* 0x000fe400078ec0ff */
[----:B------:R-:W-:Y:S01]  /*80d0*/  @!P4 LOP3.LUT R39, R36, 0xfffffffe, RZ, 0xc0, !PT ;  /* 0xfffffffe2427c812 */ /* 0x000fe200078ec0ff */
[--C-:B------:R-:W-:Y:S01]  /*80e0*/  @!P1 IMAD.WIDE R18, R19, 0x4, R42.reuse ;  /* 0x0000000413129825 */ /* 0x100fe200078e022a */
[----:B------:R-:W-:Y:S01]  /*80f0*/  @!P6 LOP3.LUT R49, R40, 0xfffffffe, RZ, 0xc0, !PT ;  /* 0xfffffffe2831e812 */ /* 0x000fe200078ec0ff */
[----:B------:R3:W-:Y:S02]  /*8100*/  @!P0 ST.E.64 desc[UR42][R16.64], R2 ;  /* 0x0000000210008985 */ /* 0x0007e4000c101b2a */
[----:B------:R-:W-:-:S02]  /*8110*/  @!P2 IMAD.WIDE R26, R27, 0x4, R42 ;  /* 0x000000041b1aa825 */ /* 0x000fc400078e022a */
[----:B------:R3:W-:Y:S02]  /*8120*/  @!P1 ST.E.64 desc[UR42][R18.64], R4 ;  /* 0x0000000412009985 */ /* 0x0007e4000c101b2a */
[--C-:B------:R-:W-:Y:S02]  /*8130*/  @!P3 IMAD.WIDE R36, R37, 0x4, R42.reuse ;  /* 0x000000042524b825 */ /* 0x100fe400078e022a */
[----:B------:R3:W-:Y:S02]  /*8140*/  @!P2 ST.E.64 desc[UR42][R26.64], R6 ;  /* 0x000000061a00a985 */ /* 0x0007e4000c101b2a */
[--C-:B------:R-:W-:Y:S02]  /*8150*/  @!P4 IMAD.WIDE R38, R39, 0x4, R42.reuse ;  /* 0x000000042726c825 */ /* 0x100fe400078e022a */
[----:B------:R3:W-:Y:S02]  /*8160*/  @!P3 ST.E.64 desc[UR42][R36.64], R10 ;  /* 0x0000000a2400b985 */ /* 0x0007e4000c101b2a */
[----:B------:R-:W-:-:S02]  /*8170*/  @!P5 IMAD.WIDE R40, R41, 0x4, R42 ;  /* 0x000000042928d825 */ /* 0x000fc400078e022a */
[----:B------:R3:W-:Y:S02]  /*8180*/  @!P4 ST.E.64 desc[UR42][R38.64], R14 ;  /* 0x0000000e2600c985 */ /* 0x0007e4000c101b2a */
[----:B------:R-:W-:Y:S02]  /*8190*/  @!P6 IMAD.WIDE R42, R49, 0x4, R42 ;  /* 0x00000004312ae825 */ /* 0x000fe400078e022a */
[----:B------:R3:W-:Y:S04]  /*81a0*/  @!P5 ST.E.64 desc[UR42][R40.64], R22 ;  /* 0x000000162800d985 */ /* 0x0007e8000c101b2a */
[----:B------:R3:W-:Y:S02]  /*81b0*/  @!P6 ST.E.64 desc[UR42][R42.64], R30 ;  /* 0x0000001e2a00e985 */ /* 0x0007e4000c101b2a */
.L_x_35:
[----:B------:R-:W-:Y:S05]  /*81c0*/  BSYNC B0 ;  /* 0x0000000000007941 */ /* 0x000fea0003800000 */
.L_x_34:
[----:B------:R-:W-:Y:S01]  /*81d0*/  ISETP.GE.AND P0, PT, R45, R44, PT ;  /* 0x0000002c2d00720c */ /* 0x000fe20003f06270 */
[----:B---3--:R3:W4:Y:S04]  /*81e0*/  SHFL.IDX PT, R17, R48, 0x1, 0x1c1f ;  /* 0x003c1f0030117f89 */ /* 0x00872800000e0000 */
[----:B0-----:R3:W0:Y:S08]  /*81f0*/  SHFL.IDX PT, R16, R46, 0x1, 0x1c1f ;  /* 0x003c1f002e107f89 */ /* 0x00163000000e0000 */
[----:B---3--:R-:W-:Y:S05]  /*8200*/  @P0 BRA `(.L_x_10) ;  /* 0x0000003800b00947 */ /* 0x008fea0003800000 */
[C---:B------:R-:W-:Y:S01]  /*8210*/  VIADD R0, R47.reuse, 0x8 ;  /* 0x000000082f007836 */ /* 0x040fe20000000000 */
[----:B------:R-:W-:Y:S01]  /*8220*/  ULDC UR4, c[0x0][0xac8] ;  /* 0x0002b20000047ab9 */ /* 0x000fe20000000800 */
[C---:B------:R-:W-:Y:S01]  /*8230*/  VIADD R6, R47.reuse, 0x10 ;  /* 0x000000102f067836 */ /* 0x040fe20000000000 */
[C---:B------:R-:W-:Y:S01]  /*8240*/  IADD3 R11, R47.reuse, 0x28, RZ ;  /* 0x000000282f0b7810 */ /* 0x040fe20007ffe0ff */
[C---:B------:R-:W-:Y:S01]  /*8250*/  VIADD R7, R47.reuse, 0x18 ;  /* 0x000000182f077836 */ /* 0x040fe20000000000 */
[----:B------:R-:W-:Y:S01]  /*8260*/  ISETP.GE.AND P1, PT, R0, UR4, PT ;  /* 0x0000000400007c0c */ /* 0x000fe2000bf26270 */
[C---:B------:R-:W-:Y:S01]  /*8270*/  VIADD R10, R47.reuse, 0x20 ;  /* 0x000000202f0a7836 */ /* 0x040fe20000000000 */
[----:B------:R-:W-:Y:S01]  /*8280*/  ISETP.GE.AND P2, PT, R6, UR4, PT ;  /* 0x0000000406007c0c */ /* 0x000fe2000bf46270 */
[----:B------:R-:W-:Y:S01]  /*8290*/  VIADD R15, R47, 0x30 ;  /* 0x000000302f0f7836 */ /* 0x000fe20000000000 */
[----:B------:R-:W-:Y:S02]  /*82a0*/  ISETP.GE.AND P3, PT, R7, UR4, PT ;  /* 0x0000000407007c0c */ /* 0x000fe4000bf66270 */
[----:B------:R-:W-:-:S02]  /*82b0*/  ISETP.GE.AND P4, PT, R10, UR4, PT ;  /* 0x000000040a007c0c */ /* 0x000fc4000bf86270 */
[----:B------:R-:W-:Y:S02]  /*82c0*/  ISETP.GE.AND P0, PT, R47, UR4, PT ;  /* 0x000000042f007c0c */ /* 0x000fe4000bf06270 */
[----:B------:R-:W-:Y:S02]  /*82d0*/  ISETP.GE.AND P5, PT, R11, UR4, PT ;  /* 0x000000040b007c0c */ /* 0x000fe4000bfa6270 */
[----:B------:R-:W-:Y:S02]  /*82e0*/  ISETP.GE.AND P6, PT, R15, UR4, PT ;  /* 0x000000040f007c0c */ /* 0x000fe4000bfc6270 */
[----:B------:R-:W-:Y:S02]  /*82f0*/  @!P1 LEA.HI R0, R0, R0, RZ, 0x1 ;  /* 0x0000000000009211 */ /* 0x000fe400078f08ff */
[----:B------:R-:W-:Y:S02]  /*8300*/  @!P2 LEA.HI R6, R6, R6, RZ, 0x1 ;  /* 0x000000060606a211 */ /* 0x000fe400078f08ff */
[----:B------:R-:W-:-:S02]  /*8310*/  @!P1 LOP3.LUT R5, R0, 0xfffffffe, RZ, 0xc0, !PT ;  /* 0xfffffffe00059812 */ /* 0x000fc400078ec0ff */
[----:B------:R-:W-:Y:S01]  /*8320*/  @!P3 LEA.HI R0, R7, R7, RZ, 0x1 ;  /* 0x000000070700b211 */ /* 0x000fe200078f08ff */
[--C-:B0---4-:R-:W-:Y:S01]  /*8330*/  @!P0 IMAD.WIDE R2, R47, 0x4, R16.reuse ;  /* 0x000000042f028825 */ /* 0x111fe200078e0210 */
[----:B------:R-:W-:Y:S02]  /*8340*/  @!P4 LEA.HI R10, R10, R10, RZ, 0x1 ;  /* 0x0000000a0a0ac211 */ /* 0x000fe400078f08ff */
[----:B------:R-:W-:Y:S01]  /*8350*/  @!P5 LEA.HI R14, R11, R11, RZ, 0x1 ;  /* 0x0000000b0b0ed211 */ /* 0x000fe200078f08ff */
[----:B------:R-:W-:Y:S01]  /*8360*/  @!P1 IMAD.WIDE R4, R5, 0x4, R16 ;  /* 0x0000000405049825 */ /* 0x000fe200078e0210 */
[----:B------:R-:W-:Y:S01]  /*8370*/  @!P6 LEA.HI R18, R15, R15, RZ, 0x1 ;  /* 0x0000000f0f12e211 */ /* 0x000fe200078f08ff */
[----:B------:R0:W-:Y:S01]  /*8380*/  @!P0 ST.E.64 desc[UR42][R2.64], R28 ;  /* 0x0000001c02008985 */ /* 0x0001e2000c101b2a */
[----:B------:R-:W-:Y:S01]  /*8390*/  @!P2 LOP3.LUT R7, R6, 0xfffffffe, RZ, 0xc0, !PT ;  /* 0xfffffffe0607a812 */ /* 0x000fe200078ec0ff */
[----:B------:R-:W-:Y:S01]  /*83a0*/  VIADD R47, R47, 0x38 ;  /* 0x000000382f2f7836 */ /* 0x000fe20000000000 */
[----:B------:R-:W-:Y:S01]  /*83b0*/  @!P3 LOP3.LUT R11, R0, 0xfffffffe, RZ, 0xc0, !PT ;  /* 0xfffffffe000bb812 */ /* 0x000fe200078ec0ff */
[----:B------:R3:W-:Y:S01]  /*83c0*/  @!P1 ST.E.64 desc[UR42][R4.64], R34 ;  /* 0x0000002204009985 */ /* 0x0007e2000c101b2a */
[----:B------:R-:W-:-:S02]  /*83d0*/  @!P4 LOP3.LUT R15, R10, 0xfffffffe, RZ, 0xc0, !PT ;  /* 0xfffffffe0a0fc812 */ /* 0x000fc400078ec0ff */
[----:B------:R-:W-:Y:S02]  /*83e0*/  @!P5 LOP3.LUT R19, R14, 0xfffffffe, RZ, 0xc0, !PT ;  /* 0xfffffffe0e13d812 */ /* 0x000fe400078ec0ff */
[----:B------:R-:W-:Y:S02]  /*83f0*/  @!P6 LOP3.LUT R23, R18, 0xfffffffe, RZ, 0xc0, !PT ;  /* 0xfffffffe1217e812 */ /* 0x000fe400078ec0ff */
[----:B------:R-:W-:Y:S01]  /*8400*/  ISETP.GE.AND P0, PT, R47, UR4, PT ;  /* 0x000000042f007c0c */ /* 0x000fe2000bf06270 */
[----:B0-----:R-:W-:-:S04]  /*8410*/  @!P2 IMAD.WIDE R2, R7, 0x4, R16 ;  /* 0x000000040702a825 */ /* 0x001fc800078e0210 */
[--C-:B---3--:R-:W-:Y:S01]  /*8420*/  @!P3 IMAD.WIDE R4, R11, 0x4, R16.reuse ;  /* 0x000000040b04b825 */ /* 0x108fe200078e0210 */
[----:B------:R0:W-:Y:S03]  /*8430*/  @!P2 ST.E.64 desc[UR42][R2.64], R8 ;  /* 0x000000080200a985 */ /* 0x0001e6000c101b2a */
[--C-:B------:R-:W-:Y:S01]  /*8440*/  @!P4 IMAD.WIDE R6, R15, 0x4, R16.reuse ;  /* 0x000000040f06c825 */ /* 0x100fe200078e0210 */
[----:B------:R0:W-:Y:S03]  /*8450*/  @!P3 ST.E.64 desc[UR42][R4.64], R12 ;  /* 0x0000000c0400b985 */ /* 0x0001e6000c101b2a */
[--C-:B------:R-:W-:Y:S01]  /*8460*/  @!P5 IMAD.WIDE R10, R19, 0x4, R16.reuse ;  /* 0x00000004130ad825 */ /* 0x100fe200078e0210 */
[----:B------:R0:W-:Y:S03]  /*8470*/  @!P4 ST.E.64 desc[UR42][R6.64], R20 ;  /* 0x000000140600c985 */ /* 0x0001e6000c101b2a */
[----:B------:R-:W-:Y:S01]  /*8480*/  @!P6 IMAD.WIDE R14, R23, 0x4, R16 ;  /* 0x00000004170ee825 */ /* 0x000fe200078e0210 */
[----:B------:R0:W-:Y:S04]  /*8490*/  @!P5 ST.E.64 desc[UR42][R10.64], R24 ;  /* 0x000000180a00d985 */ /* 0x0001e8000c101b2a */
[----:B------:R0:W-:Y:S01]  /*84a0*/  @!P6 ST.E.64 desc[UR42][R14.64], R32 ;  /* 0x000000200e00e985 */ /* 0x0001e2000c101b2a */
[----:B------:R-:W-:Y:S05]  /*84b0*/  @P0 BRA `(.L_x_10) ;  /* 0x0000003800040947 */ /* 0x000fea0003800000 */
[----:B------:R-:W-:-:S04]  /*84c0*/  LEA.HI R47, R47, R47, RZ, 0x1 ;  /* 0x0000002f2f2f7211 */ /* 0x000fc800078f08ff */
[----:B0-----:R-:W-:-:S05]  /*84d0*/  LOP3.LUT R3, R47, 0xfffffffe, RZ, 0xc0, !PT ;  /* 0xfffffffe2f037812 */ /* 0x001fca00078ec0ff */
[----:B------:R-:W-:-:S05]  /*84e0*/  IMAD.WIDE R2, R3, 0x4, R16 ;  /* 0x0000000403027825 */ /* 0x000fca00078e0210 */
[----:B------:R0:W-:Y:S01]  /*84f0*/  ST.E.64 desc[UR42][R2.64], R150 ;  /* 0x0000009602007985 */ /* 0x0001e2000c101b2a */
[----:B------:R-:W-:Y:S05]  /*8500*/  BRA `(.L_x_10) ;  /* 0x0000003400f07947 */ /* 0x000fea0003800000 */
.L_x_33:
[----:B------:R-:W0:Y:S02]  /*8510*/  S2R R2, SR_TID.X ;  /* 0x0000000000027919 */ /* 0x000e240000002100 */
[----:B0-----:R-:W-:-:S05]  /*8520*/  VIADD R0, R2, 0xffffff80 ;  /* 0xffffff8002007836 */ /* 0x001fca0000000000 */
[----:B------:R-:W-:-:S13]  /*8530*/  ISETP.GT.AND P0, PT, R0, 0xbf, PT ;  /* 0x000000bf0000780c */ /* 0x000fda0003f04270 */
[----:B------:R-:W-:Y:S05]  /*8540*/  @P0 BRA `(.L_x_10) ;  /* 0x0000003400e00947 */ /* 0x000fea0003800000 */
[----:B------:R-:W0:Y:S01]  /*8550*/  S2R R0, SR_CTAID.X ;  /* 0x0000000000007919 */ /* 0x000e220000002500 */
[----:B------:R-:W1:Y:S01]  /*8560*/  LDC R6, c[0x0][0xbe8] ;  /* 0x0002fa00ff067b82 */ /* 0x000e620000000800 */
[----:B------:R-:W-:Y:S02]  /*8570*/  ULDC UR4, c[0x0][0xa88] ;  /* 0x0002a20000047ab9 */ /* 0x000fe40000000800 */
[----:B-1----:R-:W-:Y:S02]  /*8580*/  IMAD R3, R6, UR4, RZ ;  /* 0x0000000406037c24 */ /* 0x002fe4000f8e02ff */
[----:B0-----:R-:W-:-:S04]  /*8590*/  IMAD R0, R0, 0xc0, R2 ;  /* 0x000000c000007824 */ /* 0x001fc800078e0202 */
[----:B------:R-:W-:-:S05]  /*85a0*/  VIADD R0, R0, 0xffffff80 ;  /* 0xffffff8000007836 */ /* 0x000fca0000000000 */
[----:B------:R-:W-:-:S13]  /*85b0*/  ISETP.GE.AND P0, PT, R0, R3, PT ;  /* 0x000000030000720c */ /* 0x000fda0003f06270 */
[----:B------:R-:W-:Y:S05]  /*85c0*/  @P0 BRA `(.L_x_10) ;  /* 0x0000003400c00947 */ /* 0x000fea0003800000 */
[----:B------:R-:W2:Y:S01]  /*85d0*/  LDL.LU R7, [R1+0xc] ;  /* 0x00000c0001077983 */ /* 0x000ea20000300800 */
[----:B------:R-:W-:Y:S01]  /*85e0*/  ISETP.NE.AND P0, PT, R6, 0x1, PT ;  /* 0x000000010600780c */ /* 0x000fe20003f05270 */
[----:B------:R-:W0:Y:S01]  /*85f0*/  S2UR UR4, SR_CTAID.Z ;  /* 0x00000000000479c3 */ /* 0x000e220000002700 */
[----:B------:R-:W-:-:S07]  /*8600*/  ULDC.64 UR6, c[0x0][0xbd0] ;  /* 0x0002f40000067ab9 */ /* 0x000fce0000000a00 */
[----:B------:R-:W1:Y:S08]  /*8610*/  LDC.64 R12, c[0x0][0xbd8] ;  /* 0x0002f600ff0c7b82 */ /* 0x000e700000000a00 */
[----:B------:R-:W3:Y:S08]  /*8620*/  @P0 LDC R9, c[0x0][0xbec] ;  /* 0x0002fb00ff090b82 */ /* 0x000ef00000000800 */
[----:B------:R-:W4:Y:S01]  /*8630*/  S2UR UR8, SR_CTAID.Y ;  /* 0x00000000000879c3 */ /* 0x000f220000002600 */
[----:B0-----:R-:W-:-:S07]  /*8640*/  USHF.R.S32.HI UR5, URZ, 0x1f, UR4 ;  /* 0x0000001f3f057899 */ /* 0x001fce0008011404 */
[----:B------:R-:W4:Y:S01]  /*8650*/  LDC R8, c[0x0][0xc50] ;  /* 0x00031400ff087b82 */ /* 0x000f220000000800 */
[----:B-1----:R-:W-:-:S04]  /*8660*/  IMAD R10, R12, UR5, RZ ;  /* 0x000000050c0a7c24 */ /* 0x002fc8000f8e02ff */
[----:B------:R-:W-:-:S03]  /*8670*/  IMAD R13, R13, UR4, R10 ;  /* 0x000000040d0d7c24 */ /* 0x000fc6000f8e020a */
[----:B------:R-:W0:Y:S01]  /*8680*/  @P0 LDC R11, c[0x0][0xbf0] ;  /* 0x0002fc00ff0b0b82 */ /* 0x000e220000000800 */
[----:B--2---:R-:W-:Y:S01]  /*8690*/  SHF.R.S32.HI R4, RZ, 0x1f, R7 ;  /* 0x0000001fff047819 */ /* 0x004fe20000011407 */
[----:B------:R-:W-:-:S04]  /*86a0*/  IMAD.WIDE.U32 R2, R7, UR6, RZ ;  /* 0x0000000607027c25 */ /* 0x000fc8000f8e00ff */
[----:B------:R-:W-:-:S04]  /*86b0*/  IMAD R4, R4, UR6, RZ ;  /* 0x0000000604047c24 */ /* 0x000fc8000f8e02ff */
[----:B------:R-:W-:Y:S02]  /*86c0*/  IMAD R5, R7, UR7, R4 ;  /* 0x0000000707057c24 */ /* 0x000fe4000f8e0204 */
[----:B------:R-:W-:Y:S02]  /*86d0*/  IMAD.MOV R7, RZ, RZ, -R7 ;  /* 0x000000ffff077224 */ /* 0x000fe400078e0a07 */
[----:B---3--:R-:W-:-:S04]  /*86e0*/  @P0 IMAD.HI.U32 R4, R0, R9, RZ ;  /* 0x0000000900040227 */ /* 0x008fc800078e00ff */
[----:B------:R-:W-:Y:S02]  /*86f0*/  IMAD.IADD R3, R3, 0x1, R5 ;  /* 0x0000000103037824 */ /* 0x000fe400078e0205 */
[----:B------:R-:W-:Y:S01]  /*8700*/  IMAD.MOV.U32 R5, RZ, RZ, R0 ;  /* 0x000000ffff057224 */ /* 0x000fe200078e0000 */
[----:B0-----:R-:W-:Y:S01]  /*8710*/  @P0 SHF.R.U32.HI R5, RZ, R11, R4 ;  /* 0x0000000bff050219 */ /* 0x001fe20000011604 */
[----:B----4-:R-:W-:Y:S02]  /*8720*/  IMAD R9, R8, R7, UR8 ;  /* 0x0000000808097e24 */ /* 0x010fe4000f8e0207 */
[----:B------:R-:W-:Y:S01]  /*8730*/  IMAD.WIDE.U32 R2, R12, UR4, R2 ;  /* 0x000000040c027c25 */ /* 0x000fe2000f8e0002 */
[----:B------:R-:W-:Y:S02]  /*8740*/  ULDC.64 UR4, c[0x0][0xbe0] ;  /* 0x0002f80000047ab9 */ /* 0x000fe40000000a00 */
[----:B------:R-:W-:Y:S01]  /*8750*/  SHF.R.S32.HI R4, RZ, 0x1f, R9 ;  /* 0x0000001fff047819 */ /* 0x000fe20000011409 */
[----:B------:R-:W-:-:S02]  /*8760*/  IMAD.MOV R7, RZ, RZ, -R5 ;  /* 0x000000ffff077224 */ /* 0x000fc400078e0a05 */
[----:B------:R-:W-:Y:S02]  /*8770*/  IMAD.IADD R3, R13, 0x1, R3 ;  /* 0x000000010d037824 */ /* 0x000fe400078e0203 */
[----:B------:R-:W-:Y:S02]  /*8780*/  IMAD R4, R4, UR4, RZ ;  /* 0x0000000404047c24 */ /* 0x000fe4000f8e02ff */
[----:B------:R-:W-:Y:S02]  /*8790*/  IMAD R7, R6, R7, R0 ;  /* 0x0000000706077224 */ /* 0x000fe400078e0200 */
[----:B------:R-:W-:-:S03]  /*87a0*/  IMAD.WIDE.U32 R2, R9, UR4, R2 ;  /* 0x0000000409027c25 */ /* 0x000fc6000f8e0002 */
[----:B------:R-:W-:Y:S01]  /*87b0*/  SHF.R.S32.HI R0, RZ, 0x1f, R7 ;  /* 0x0000001fff007819 */ /* 0x000fe20000011407 */
[----:B------:R-:W-:Y:S01]  /*87c0*/  IMAD R4, R9, UR5, R4 ;  /* 0x0000000509047c24 */ /* 0x000fe2000f8e0204 */
[----:B------:R-:W-:Y:S01]  /*87d0*/  SHF.R.S32.HI R9, RZ, 0x1f, R5 ;  /* 0x0000001fff097819 */ /* 0x000fe20000011405 */
[----:B------:R-:W-:Y:S01]  /*87e0*/  ULDC.64 UR4, c[0x0][0xbc8] ;  /* 0x0002f20000047ab9 */ /* 0x000fe20000000a00 */
[----:B------:R-:W-:Y:S01]  /*87f0*/  IADD3 R2, P0, R5, R2, RZ ;  /* 0x0000000205027210 */ /* 0x000fe20007f1e0ff */
[----:B------:R-:W-:-:S03]  /*8800*/  IMAD R0, R0, UR4, RZ ;  /* 0x0000000400007c24 */ /* 0x000fc6000f8e02ff */
[----:B------:R-:W-:Y:S01]  /*8810*/  IADD3.X R3, R9, R3, R4, P0, !PT ;  /* 0x0000000309037210 */ /* 0x000fe200007fe404 */
[C---:B------:R-:W-:Y:S02]  /*8820*/  IMAD R5, R7.reuse, UR5, R0 ;  /* 0x0000000507057c24 */ /* 0x040fe4000f8e0200 */
[----:B------:R-:W-:Y:S01]  /*8830*/  IMAD.WIDE.U32 R2, R7, UR4, R2 ;  /* 0x0000000407027c25 */ /* 0x000fe2000f8e0002 */
[----:B------:R-:W-:-:S03]  /*8840*/  ULDC.64 UR4, c[0x0][0xba8] ;  /* 0x0002ea0000047ab9 */ /* 0x000fc60000000a00 */
[----:B------:R-:W-:Y:S01]  /*8850*/  IMAD.IADD R3, R3, 0x1, R5 ;  /* 0x0000000103037824 */ /* 0x000fe200078e0205 */
[----:B------:R-:W-:-:S04]  /*8860*/  LEA R4, P0, R2, UR4, 0x2 ;  /* 0x0000000402047c11 */ /* 0x000fc8000f8010ff */
[----:B------:R-:W-:Y:S01]  /*8870*/  LEA.HI.X R5, R2, UR5, R3, 0x2, P0 ;  /* 0x0000000502057c11 */ /* 0x000fe200080f1403 */
[----:B------:R-:W-:-:S05]  /*8880*/  IMAD.MOV.U32 R3, RZ, RZ, -0x800000 ;  /* 0xff800000ff037424 */ /* 0x000fca00078e00ff */
[----:B------:R0:W-:Y:S01]  /*8890*/  STG.E desc[UR42][R4.64], R3 ;  /* 0x0000000304007986 */ /* 0x0001e2000c10192a */
[----:B------:R-:W-:Y:S05]  /*88a0*/  BRA `(.L_x_10) ;  /* 0x0000003400087947 */ /* 0x000fea0003800000 */
.L_x_8:
[----:B------:R-:W-:-:S08]  /*88b0*/  NOP ;  /* 0x0000000000007918 */ /* 0x000fd00000000000 */
[----:B------:R-:W0:-:S00]  /*88c0*/  USETMAXREG.DEALLOC.CTAPOOL 0x20 ;  /* 0x00000020000079c8 */ /* 0x000e0000080e0500 */
[----:B0-----:R-:W-:Y:S01]  /*88d0*/  LOP3.LUT R29, R29, 0x3, RZ, 0xc0, !PT ;  /* 0x000000031d1d7812 */ /* 0x001fe200078ec0ff */
[----:B------:R-:W0:Y:S05]  /*88e0*/  S2R R18, SR_CTAID.Z ;  /* 0x0000000000127919 */ /* 0x000e2a0000002700 */
[----:B------:R-:W1:Y:S01]  /*88f0*/  S2UR UR6, SR_CTAID.Y ;  /* 0x00000000000679c3 */ /* 0x000e620000002600 */
[----:B------:R-:W2:Y:S02]  /*8900*/  SHFL.IDX PT, R0, R29, RZ, 0x1f ;  /* 0x00001fff1d007589 */ /* 0x000ea400000e0000 */
[----:B--2---:R-:W-:-:S13]  /*8910*/  ISETP.NE.AND P0, PT, R0, RZ, PT ;  /* 0x000000ff0000720c */ /* 0x004fda0003f05270 */
[----:B01----:R-:W-:Y:S05]  /*8920*/  @!P0 BRA `(.L_x_36) ;  /* 0x0000000000288947 */ /* 0x003fea0003800000 */
[----:B------:R-:W-:Y:S01]  /*8930*/  ULDC UR7, c[0x0][0xc50] ;  /* 0x0003140000077ab9 */ /* 0x000fe20000000800 */
[----:B------:R-:W-:Y:S01]  /*8940*/  UMOV UR36, UR6 ;  /* 0x0000000600247c82 */ /* 0x000fe20008000000 */
[----:B------:R-:W-:-:S06]  /*8950*/  UISETP.NE.AND UP0, UPT, UR7, 0x1, UPT ;  /* 0x000000010700788c */ /* 0x000fcc000bf05270 */
[----:B------:R-:W-:-:S13]  /*8960*/  PLOP3.LUT P0, PT, PT, PT, UP0, 0x80, 0x0 ;  /* 0x000000000000781c */ /* 0x000fda0003f0f008 */
[----:B------:R-:W-:Y:S05]  /*8970*/  @!P0 BRA `(.L_x_37) ;  /* 0x0000000000308947 */ /* 0x000fea0003800000 */
[----:B------:R-:W-:Y:S01]  /*8980*/  ULDC UR4, c[0x0][0xc54] ;  /* 0x0003150000047ab9 */ /* 0x000fe20000000800 */
[----:B------:R-:W-:Y:S01]  /*8990*/  ULDC UR36, c[0x0][0xc58] ;  /* 0x0003160000247ab9 */ /* 0x000fe20000000800 */
[----:B------:R-:W-:-:S04]  /*89a0*/  UIMAD.WIDE.U32 UR4, UR6, UR4, URZ ;  /* 0x00000004060472a5 */ /* 0x000fc8000f8e003f */
[----:B------:R-:W-:Y:S01]  /*89b0*/  USHF.R.U32.HI UR36, URZ, UR36, UR5 ;  /* 0x000000243f247299 */ /* 0x000fe20008011605 */
[----:B------:R-:W-:Y:S11]  /*89c0*/  BRA `(.L_x_37) ;  /* 0x00000000001c7947 */ /* 0x000ff60003800000 */
.L_x_36:
[----:B------:R-:W-:Y:S01]  /*89d0*/  ULDC UR7, c[0x0][0xc50] ;  /* 0x0003140000077ab9 */ /* 0x000fe20000000800 */
[----:B------:R-:W-:Y:S01]  /*89e0*/  UMOV UR36, UR6 ;  /* 0x0000000600247c82 */ /* 0x000fe20008000000 */
[----:B------:R-:W-:-:S11]  /*89f0*/  UISETP.NE.AND UP0, UPT, UR7, 0x1, UPT ;  /* 0x000000010700788c */ /* 0x000fd6000bf05270 */
[----:B------:R-:W-:Y:S01]  /*8a00*/  @UP0 ULDC UR4, c[0x0][0xc54] ;  /* 0x0003150000040ab9 */ /* 0x000fe20000000800 */
[----:B------:R-:W-:Y:S01]  /*8a10*/  @UP0 ULDC UR8, c[0x0][0xc58] ;  /* 0x0003160000080ab9 */ /* 0x000fe20000000800 */
[----:B------:R-:W-:-:S04]  /*8a20*/  UIMAD.WIDE.U32 UR4, UR6, UR4, URZ ;  /* 0x00000004060472a5 */ /* 0x000fc8000f8e003f */
[----:B------:R-:W-:-:S12]  /*8a30*/  @UP0 USHF.R.U32.HI UR36, URZ, UR8, UR5 ;  /* 0x000000083f240299 */ /* 0x000fd80008011605 */
.L_x_37:
[----:B------:R-:W-:Y:S01]  /*8a40*/  ISETP.GE.AND P0, PT, R18, RZ, PT ;  /* 0x000000ff1200720c */ /* 0x000fe20003f06270 */
[----:B------:R-:W-:Y:S01]  /*8a50*/  UIADD3 UR4, -UR36, URZ, URZ ;  /* 0x0000003f24047290 */ /* 0x000fe2000fffe13f */
[----:B------:R-:W-:Y:S01]  /*8a60*/  IMAD.MOV.U32 R8, RZ, RZ, 0x1 ;  /* 0x00000001ff087424 */ /* 0x000fe200078e00ff */
[----:B------:R-:W-:Y:S01]  /*8a70*/  MOV R2, 0x1 ;  /* 0x0000000100027802 */ /* 0x000fe20000000f00 */
[----:B------:R-:W-:Y:S01]  /*8a80*/  IMAD.MOV.U32 R0, RZ, RZ, RZ ;  /* 0x000000ffff007224 */ /* 0x000fe200078e00ff */
[----:B------:R-:W-:-:S08]  /*8a90*/  UIMAD UR6, UR7, UR4, UR6 ;  /* 0x00000004070672a4 */ /* 0x000fd0000f8e0206 */
[----:B------:R-:W-:Y:S05]  /*8aa0*/  @!P0 BRA `(.L_x_38) ;  /* 0x0000002c00d88947 */ /* 0x000fea0003800000 */
[----:B------:R-:W-:Y:S01]  /*8ab0*/  ULDC.64 UR4, c[0x0][0x418] ;  /* 0x0001060000047ab9 */ /* 0x000fe20000000a00 */
[----:B------:R-:W-:Y:S01]  /*8ac0*/  ULOP3.LUT UR40, UR6, 0xffff, URZ, 0xc0, !UPT ;  /* 0x0000ffff06287892 */ /* 0x000fe2000f8ec03f */
[----:B------:R-:W-:Y:S01]  /*8ad0*/  IMAD.MOV.U32 R24, RZ, RZ, RZ ;  /* 0x000000ffff187224 */ /* 0x000fe200078e00ff */
[----:B------:R-:W-:-:S03]  /*8ae0*/  UISETP.NE.U32.AND UP0, UPT, UR4, URZ, UPT ;  /* 0x0000003f0400728c */ /* 0x000fc6000bf05070 */
[----:B------:R-:W-:Y:S01]  /*8af0*/  ULDC UR4, c[0x0][0x424] ;  /* 0x0001090000047ab9 */ /* 0x000fe20000000800 */
[----:B------:R-:W-:-:S03]  /*8b00*/  UISETP.NE.AND.EX UP0, UPT, UR5, URZ, UPT, UP0 ;  /* 0x0000003f0500728c */ /* 0x000fc6000bf05300 */
[----:B------:R-:W-:Y:S01]  /*8b10*/  ULDC UR5, c[0x0][0x2f0] ;  /* 0x0000bc0000057ab9 */ /* 0x000fe20000000800 */
[----:B------:R-:W-:-:S04]  /*8b20*/  USEL UR4, UR4, 0x1, UP0 ;  /* 0x0000000104047887 */ /* 0x000fc80008000000 */
[----:B------:R-:W-:-:S04]  /*8b30*/  UIMAD UR4, UR4, UR5, URZ ;  /* 0x00000005040472a4 */ /* 0x000fc8000f8e023f */
[----:B------:R-:W-:Y:S02]  /*8b40*/  UISETP.GE.AND UP0, UPT, UR4, 0x1, UPT ;  /* 0x000000010400788c */ /* 0x000fe4000bf06270 */
[----:B------:R-:W-:-:S04]  /*8b50*/  UIADD3 UR5, UR4, 0xbf, URZ ;  /* 0x000000bf04057890 */ /* 0x000fc8000fffe03f */
[----:B------:R-:W-:Y:S01]  /*8b60*/  PLOP3.LUT P0, PT, PT, PT, UP0, 0x80, 0x0 ;  /* 0x000000000000781c */ /* 0x000fe20003f0f008 */
[----:B------:R-:W-:-:S04]  /*8b70*/  UIMAD.WIDE UR4, UR5, 0x2aaaaaab, URZ ;  /* 0x2aaaaaab050478a5 */ /* 0x000fc8000f8e023f */
[----:B------:R-:W-:-:S04]  /*8b80*/  USHF.R.U32.HI UR39, URZ, 0x1f, UR5 ;  /* 0x0000001f3f277899 */ /* 0x000fc80008011605 */
[----:B------:R-:W-:-:S04]  /*8b90*/  ULEA.HI.SX32 UR39, UR5, UR39, 0x1b ;  /* 0x0000002705277291 */ /* 0x000fc8000f8fda3f */
[----:B------:R-:W-:Y:S08]  /*8ba0*/  @!P0 BRA `(.L_x_39) ;  /* 0x0000000000808947 */ /* 0x000ff00003800000 */
[----:B------:R-:W-:-:S04]  /*8bb0*/  USHF.R.U32.HI UR4, URZ, 0x10, UR6 ;  /* 0x000000103f047899 */ /* 0x000fc80008011606 */
[----:B------:R-:W-:-:S11]  /*8bc0*/  UISETP.NE.AND UP0, UPT, UR4, URZ, UPT ;  /* 0x0000003f0400728c */ /* 0x000fd6000bf05270 */
[----:B------:R-:W-:Y:S02]  /*8bd0*/  @!UP0 ULDC UR4, c[0x0][0x9f0] ;  /* 0x00027c0000048ab9 */ /* 0x000fe40000000800 */
[----:B------:R-:W-:Y:S01]  /*8be0*/  IMAD.U32 R4, RZ, RZ, UR4 ;  /* 0x00000004ff047e24 */ /* 0x000fe2000f8e00ff */
[----:B------:R-:W-:-:S04]  /*8bf0*/  UIADD3 UR5, UR39, -0x1, UR4 ;  /* 0xffffffff27057890 */ /* 0x000fc8000fffe004 */
[-C--:B------:R-:W-:Y:S02]  /*8c00*/  IABS R5, R4.reuse ;  /* 0x0000000400057213 */ /* 0x080fe40000000000 */
[----:B------:R-:W-:Y:S01]  /*8c10*/  IMAD.U32 R6, RZ, RZ, UR5 ;  /* 0x00000005ff067e24 */ /* 0x000fe2000f8e00ff */
[----:B------:R-:W-:Y:S01]  /*8c20*/  IABS R4, R4 ;  /* 0x0000000400047213 */ /* 0x000fe20000000000 */
[----:B------:R-:W0:Y:S01]  /*8c30*/  I2F.RP R0, R5 ;  /* 0x0000000500007306 */ /* 0x000e220000209400 */
[----:B------:R-:W-:-:S03]  /*8c40*/  ULOP3.LUT UR5, UR5, UR4, URZ, 0x3c, !UPT ;  /* 0x0000000405057292 */ /* 0x000fc6000f8e3c3f */
[----:B------:R-:W-:-:S03]  /*8c50*/  IMAD.MOV R4, RZ, RZ, -R4 ;  /* 0x000000ffff047224 */ /* 0x000fc600078e0a04 */
[----:B------:R-:W-:Y:S01]  /*8c60*/  ISETP.LE.AND P2, PT, RZ, UR5, PT ;  /* 0x00000005ff007c0c */ /* 0x000fe2000bf43270 */
[----:B0-----:R-:W0:Y:S02]  /*8c70*/  MUFU.RCP R0, R0 ;  /* 0x0000000000007308 */ /* 0x001e240000001000 */
[----:B0-----:R-:W-:Y:S01]  /*8c80*/  VIADD R2, R0, 0xffffffe ;  /* 0x0ffffffe00027836 */ /* 0x001fe20000000000 */
[----:B------:R-:W-:-:S05]  /*8c90*/  IABS R0, R6 ;  /* 0x0000000600007213 */ /* 0x000fca0000000000 */
[----:B------:R0:W1:Y:S02]  /*8ca0*/  F2I.FTZ.U32.TRUNC.NTZ R3, R2 ;  /* 0x0000000200037305 */ /* 0x000064000021f000 */
        /* <DEDUP_REMOVED lines=10> */
[----:B------:R-:W-:Y:S02]  /*8d50*/  ISETP.NE.AND P1, PT, RZ, UR4, PT ;  /* 0x00000004ff007c0c */ /* 0x000fe4000bf25270 */
[----:B------:R-:W-:-:S13]  /*8d60*/  ISETP.GE.U32.AND P0, PT, R0, R5, PT ;  /* 0x000000050000720c */ /* 0x000fda0003f06070 */
[----:B------:R-:W-:-:S04]  /*8d70*/  @P0 VIADD R3, R3, 0x1 ;  /* 0x0000000103030836 */ /* 0x000fc80000000000 */
[----:B------:R-:W-:Y:S01]  /*8d80*/  @!P2 IMAD.MOV R3, RZ, RZ, -R3 ;  /* 0x000000ffff03a224 */ /* 0x000fe200078e0a03 */
[----:B------:R-:W-:-:S05]  /*8d90*/  @!P1 LOP3.LUT R3, RZ, UR4, RZ, 0x33, !PT ;  /* 0x00000004ff039c12 */ /* 0x000fca000f8e33ff */
[----:B------:R-:W-:-:S07]  /*8da0*/  IMAD.MOV.U32 R24, RZ, RZ, R3 ;  /* 0x000000ffff187224 */ /* 0x000fce00078e0003 */
.L_x_39:
[----:B------:R-:W-:Y:S01]  /*8db0*/  IMAD R23, R24, UR40, RZ ;  /* 0x0000002818177c24 */ /* 0x000fe2000f8e02ff */
[----:B------:R-:W-:Y:S01]  /*8dc0*/  MOV R0, RZ ;  /* 0x000000ff00007202 */ /* 0x000fe20000000f00 */
[----:B------:R-:W-:-:S03]  /*8dd0*/  IMAD.MOV.U32 R2, RZ, RZ, 0x1 ;  /* 0x00000001ff027424 */ /* 0x000fc600078e00ff */
[----:B------:R-:W-:-:S04]  /*8de0*/  VIADDMNMX R25, R23, R24, UR39, PT ;  /* 0x0000002717197e46 */ /* 0x000fc8000b800118 */
[----:B------:R-:W-:-:S13]  /*8df0*/  ISETP.GT.AND P0, PT, R25, R23, PT ;  /* 0x000000171900720c */ /* 0x000fda0003f04270 */
[----:B------:R-:W-:Y:S05]  /*8e00*/  @!P0 BRA `(.L_x_38) ;  /* 0x0000002c00008947 */ /* 0x000fea0003800000 */
[----:B------:R-:W0:Y:S01]  /*8e10*/  S2UR UR4, SR_CgaCtaId ;  /* 0x00000000000479c3 */ /* 0x000e220000008800 */
[----:B------:R-:W-:Y:S02]  /*8e20*/  UMOV UR38, 0x400 ;  /* 0x0000040000267882 */ /* 0x000fe40000000000 */
[----:B0-----:R-:W-:-:S04]  /*8e30*/  ULEA UR38, UR4, UR38, 0x18 ;  /* 0x0000002604267291 */ /* 0x001fc8000f8ec03f */
[----:B------:R-:W-:-:S04]  /*8e40*/  UIADD3 UR4, UR38, 0x12400, URZ ;  /* 0x0001240026047890 */ /* 0x000fc8000fffe03f */
[----:B------:R-:W-:-:S06]  /*8e50*/  ULOP3.LUT UP0, URZ, UR4, 0x3ff, URZ, 0xc0, !UPT ;  /* 0x000003ff043f7892 */ /* 0x000fcc000f80c03f */
[----:B------:R-:W-:-:S13]  /*8e60*/  PLOP3.LUT P0, PT, PT, PT, UP0, 0x80, 0x0 ;  /* 0x000000000000781c */ /* 0x000fda0003f0f008 */
[----:B------:R-:W-:Y:S05]  /*8e70*/  @!P0 BRA `(.L_x_40) ;  /* 0x0000000000408947 */ /* 0x000fea0003800000 */
[----:B------:R-:W-:Y:S01]  /*8e80*/  MOV R2, 0x0 ;  /* 0x0000000000027802 */ /* 0x000fe20000000f00 */
[----:B------:R-:W-:Y:S01]  /*8e90*/  ULDC.64 UR4, c[0x4][0xa8] ;  /* 0x01002a0000047ab9 */ /* 0x000fe20000000a00 */
[----:B------:R-:W-:Y:S01]  /*8ea0*/  ULDC.64 UR6, c[0x4][0xb0] ;  /* 0x01002c0000067ab9 */ /* 0x000fe20000000a00 */
[----:B------:R-:W-:Y:S02]  /*8eb0*/  IMAD.U32 R4, RZ, RZ, UR4 ;  /* 0x00000004ff047e24 */ /* 0x000fe4000f8e00ff */
[----:B------:R-:W-:Y:S01]  /*8ec0*/  IMAD.U32 R5, RZ, RZ, UR5 ;  /* 0x00000005ff057e24 */ /* 0x000fe2000f8e00ff */
[----:B------:R-:W0:Y:S01]  /*8ed0*/  LDC.64 R2, c[0x4][R2] ;  /* 0x0100000002027b82 */ /* 0x000e220000000a00 */
[----:B------:R-:W-:Y:S01]  /*8ee0*/  ULDC.64 UR4, c[0x4][0x30] ;  /* 0x01000c0000047ab9 */ /* 0x000fe20000000a00 */
[----:B------:R-:W-:Y:S02]  /*8ef0*/  IMAD.U32 R6, RZ, RZ, UR6 ;  /* 0x00000006ff067e24 */ /* 0x000fe4000f8e00ff */
[----:B------:R-:W-:-:S02]  /*8f00*/  IMAD.U32 R7, RZ, RZ, UR7 ;  /* 0x00000007ff077e24 */ /* 0x000fc4000f8e00ff */
[----:B------:R-:W-:Y:S02]  /*8f10*/  IMAD.U32 R10, RZ, RZ, UR4 ;  /* 0x00000004ff0a7e24 */ /* 0x000fe4000f8e00ff */
[----:B------:R-:W-:Y:S02]  /*8f20*/  IMAD.U32 R11, RZ, RZ, UR5 ;  /* 0x00000005ff0b7e24 */ /* 0x000fe4000f8e00ff */
[----:B------:R-:W-:Y:S02]  /*8f30*/  IMAD.MOV.U32 R8, RZ, RZ, 0x70 ;  /* 0x00000070ff087424 */ /* 0x000fe400078e00ff */
[----:B------:R-:W-:Y:S02]  /*8f40*/  IMAD.MOV.U32 R12, RZ, RZ, 0x1 ;  /* 0x00000001ff0c7424 */ /* 0x000fe400078e00ff */
[----:B------:R-:W-:-:S07]  /*8f50*/  IMAD.MOV.U32 R13, RZ, RZ, RZ ;  /* 0x000000ffff0d7224 */ /* 0x000fce00078e00ff */
[----:B------:R-:W-:-:S07]  /*8f60*/  LEPC R20, `(.L_x_40) ;  /* 0x000000001014794e */ /* 0x000fce0000000000 */
[----:B0-----:R-:W-:Y:S05]  /*8f70*/  CALL.ABS.NOINC R2 ;  /* 0x0000000002007343 */ /* 0x001fea0003c00000 */
.L_x_40:
[----:B------:R-:W-:-:S04]  /*8f80*/  UIADD3 UR4, UR38, 0x400, URZ ;  /* 0x0000040026047890 */ /* 0x000fc8000fffe03f */
[----:B------:R-:W-:-:S06]  /*8f90*/  ULOP3.LUT UP0, URZ, UR4, 0x3ff, URZ, 0xc0, !UPT ;  /* 0x000003ff043f7892 */ /* 0x000fcc000f80c03f */
[----:B------:R-:W-:-:S13]  /*8fa0*/  PLOP3.LUT P0, PT, PT, PT, UP0, 0x80, 0x0 ;  /* 0x000000000000781c */ /* 0x000fda0003f0f008 */
[----:B------:R-:W-:Y:S05]  /*8fb0*/  @!P0 BRA `(.L_x_41) ;  /* 0x00000000007c8947 */ /* 0x000fea0003800000 */
[----:B------:R-:W-:Y:S01]  /*8fc0*/  MOV R16, 0x0 ;  /* 0x0000000000107802 */ /* 0x000fe20000000f00 */
[----:B------:R-:W-:Y:S01]  /*8fd0*/  ULDC.64 UR4, c[0x4][0xa8] ;  /* 0x01002a0000047ab9 */ /* 0x000fe20000000a00 */
[----:B------:R-:W-:Y:S01]  /*8fe0*/  ULDC.64 UR6, c[0x4][0xb0] ;  /* 0x01002c0000067ab9 */ /* 0x000fe20000000a00 */
[----:B------:R-:W-:Y:S01]  /*8ff0*/  IMAD.U32 R4, RZ, RZ, UR4 ;  /* 0x00000004ff047e24 */ /* 0x000fe2000f8e00ff */
[----:B------:R0:W1:Y:S01]  /*9000*/  LDC.64 R2, c[0x4][R16] ;  /* 0x0100000010027b82 */ /* 0x0000620000000a00 */
[----:B------:R-:W-:Y:S01]  /*9010*/  IMAD.U32 R5, RZ, RZ, UR5 ;  /* 0x00000005ff057e24 */ /* 0x000fe2000f8e00ff */
[----:B------:R-:W-:Y:S01]  /*9020*/  ULDC.64 UR4, c[0x4][0x38] ;  /* 0x01000e0000047ab9 */ /* 0x000fe20000000a00 */
[----:B------:R-:W-:Y:S01]  /*9030*/  IMAD.U32 R6, RZ, RZ, UR6 ;  /* 0x00000006ff067e24 */ /* 0x000fe2000f8e00ff */
[----:B------:R-:W-:Y:S01]  /*9040*/  MOV R7, UR7 ;  /* 0x0000000700077c02 */ /* 0x000fe20008000f00 */
[----:B------:R-:W-:Y:S02]  /*9050*/  IMAD.U32 R10, RZ, RZ, UR4 ;  /* 0x00000004ff0a7e24 */ /* 0x000fe4000f8e00ff */
[----:B------:R-:W-:-:S02]  /*9060*/  IMAD.U32 R11, RZ, RZ, UR5 ;  /* 0x00000005ff0b7e24 */ /* 0x000fc4000f8e00ff */
[----:B------:R-:W-:Y:S02]  /*9070*/  IMAD.MOV.U32 R8, RZ, RZ, 0x70 ;  /* 0x00000070ff087424 */ /* 0x000fe400078e00ff */
[----:B------:R-:W-:Y:S02]  /*9080*/  IMAD.MOV.U32 R12, RZ, RZ, 0x1 ;  /* 0x00000001ff0c7424 */ /* 0x000fe400078e00ff */
[----:B0-----:R-:W-:-:S07]  /*9090*/  IMAD.MOV.U32 R13, RZ, RZ, RZ ;  /* 0x000000ffff0d7224 */ /* 0x001fce00078e00ff */
[----:B------:R-:W-:-:S07]  /*90a0*/  LEPC R20, `(.L_x_42) ;  /* 0x000000001014794e */ /* 0x000fce0000000000 */
[----:B-1----:R-:W-:Y:S05]  /*90b0*/  CALL.ABS.NOINC R2 ;  /* 0x0000000002007343 */ /* 0x002fea0003c00000 */
.L_x_42:
[----:B------:R0:W1:Y:S01]  /*90c0*/  LDC.64 R2, c[0x4][R16] ;  /* 0x0100000010027b82 */ /* 0x0000620000000a00 */
[----:B------:R-:W-:Y:S01]  /*90d0*/  ULDC.64 UR4, c[0x4][0xa8] ;  /* 0x01002a0000047ab9 */ /* 0x000fe20000000a00 */
[----:B------:R-:W-:Y:S01]  /*90e0*/  ULDC.64 UR6, c[0x4][0xb0] ;  /* 0x01002c0000067ab9 */ /* 0x000fe20000000a00 */
[----:B------:R-:W-:Y:S01]  /*90f0*/  IMAD.U32 R4, RZ, RZ, UR4 ;  /* 0x00000004ff047e24 */ /* 0x000fe2000f8e00ff */
[----:B------:R-:W-:Y:S01]  /*9100*/  MOV R13, RZ ;  /* 0x000000ff000d7202 */ /* 0x000fe20000000f00 */
[----:B------:R-:W-:Y:S01]  /*9110*/  IMAD.U32 R5, RZ, RZ, UR5 ;  /* 0x00000005ff057e24 */ /* 0x000fe2000f8e00ff */
[----:B------:R-:W-:Y:S01]  /*9120*/  ULDC.64 UR4, c[0x4][0x40] ;  /* 0x0100100000047ab9 */ /* 0x000fe20000000a00 */
[----:B------:R-:W-:Y:S02]  /*9130*/  IMAD.U32 R6, RZ, RZ, UR6 ;  /* 0x00000006ff067e24 */ /* 0x000fe4000f8e00ff */
[----:B------:R-:W-:Y:S02]  /*9140*/  IMAD.U32 R7, RZ, RZ, UR7 ;  /* 0x00000007ff077e24 */ /* 0x000fe4000f8e00ff */
[----:B------:R-:W-:-:S02]  /*9150*/  IMAD.U32 R10, RZ, RZ, UR4 ;  /* 0x00000004ff0a7e24 */ /* 0x000fc4000f8e00ff */
[----:B------:R-:W-:Y:S02]  /*9160*/  IMAD.U32 R11, RZ, RZ, UR5 ;  /* 0x00000005ff0b7e24 */ /* 0x000fe4000f8e00ff */
[----:B------:R-:W-:Y:S02]  /*9170*/  IMAD.MOV.U32 R8, RZ, RZ, 0x70 ;  /* 0x00000070ff087424 */ /* 0x000fe400078e00ff */
[----:B0-----:R-:W-:-:S07]  /*9180*/  IMAD.MOV.U32 R12, RZ, RZ, 0x1 ;  /* 0x00000001ff0c7424 */ /* 0x001fce00078e00ff */
[----:B------:R-:W-:-:S07]  /*9190*/  LEPC R20, `(.L_x_41) ;  /* 0x000000001014794e */ /* 0x000fce0000000000 */
[----:B-1----:R-:W-:Y:S05]  /*91a0*/  CALL.ABS.NOINC R2 ;  /* 0x0000000002007343 */ /* 0x002fea0003c00000 */
.L_x_41:
[----:B------:R-:W0:Y:S01]  /*91b0*/  LDC.64 R2, c[0x0][0x9f8] ;  /* 0x00027e00ff027b82 */ /* 0x000e220000000a00 */
[----:B------:R-:W-:-:S07]  /*91c0*/  IMAD.MOV.U32 R19, RZ, RZ, R18 ;  /* 0x000000ffff137224 */ /* 0x000fce00078e0012 */
[----:B------:R-:W1:Y:S01]  /*91d0*/  LDC.64 R4, c[0x0][0x418] ;  /* 0x00010600ff047b82 */ /* 0x000e620000000a00 */
[----:B0-----:R-:W-:-:S04]  /*91e0*/  ISETP.NE.U32.AND P0, PT, R2, RZ, PT ;  /* 0x000000ff0200720c */ /* 0x001fc80003f05070 */
[----:B------:R-:W-:-:S13]  /*91f0*/  ISETP.NE.AND.EX P0, PT, R3, RZ, PT, P0 ;  /* 0x000000ff0300720c */ /* 0x000fda0003f05300 */
[----:B------:R-:W0:Y:S02]  /*9200*/  @P0 LDC.64 R2, c[0x0][0x9f8] ;  /* 0x00027e00ff020b82 */ /* 0x000e240000000a00 */
[----:B0-----:R-:W-:-:S05]  /*9210*/  @P0 IMAD.WIDE R2, R18, 0x4, R2 ;  /* 0x0000000412020825 */ /* 0x001fca00078e0202 */
[----:B------:R-:W2:Y:S01]  /*9220*/  @P0 LDG.E R19, desc[UR42][R2.64] ;  /* 0x0000002a02130981 */ /* 0x000ea2000c1e1900 */
[----:B-1----:R-:W-:Y:S01]  /*9230*/  ISETP.NE.U32.AND P0, PT, R4, RZ, PT ;  /* 0x000000ff0400720c */ /* 0x002fe20003f05070 */
[----:B------:R-:W-:Y:S01]  /*9240*/  UMOV UR4, 0xffffffff ;  /* 0xffffffff00047882 */ /* 0x000fe20000000000 */
[----:B------:R-:W-:Y:S01]  /*9250*/  LOP3.LUT R17, R17, 0xfffffffe, RZ, 0xc0, !PT ;  /* 0xfffffffe11117812 */ /* 0x000fe200078ec0ff */
[----:B------:R-:W-:Y:S01]  /*9260*/  VIADD R18, R25, 0xffffffff ;  /* 0xffffffff19127836 */ /* 0x000fe20000000000 */
[----:B------:R-:W-:-:S13]  /*9270*/  ISETP.NE.AND.EX P1, PT, R5, RZ, PT, P0 ;  /* 0x000000ff0500720c */ /* 0x000fda0003f25300 */
[----:B------:R-:W-:Y:S02]  /*9280*/  @P1 LOP3.LUT R17, R17, 0x1, RZ, 0xfc, !PT ;  /* 0x0000000111111812 */ /* 0x000fe400078efcff */
[----:B--2---:R-:W-:Y:S02]  /*9290*/  SHF.R.S32.HI R22, RZ, 0x1f, R19 ;  /* 0x0000001fff167819 */ /* 0x004fe40000011413 */
[----:B------:R-:W-:Y:S01]  /*92a0*/  SEL R16, R19, RZ, !P1 ;  /* 0x000000ff13107207 */ /* 0x000fe20004800000 */
[----:B------:R-:W-:Y:S06]  /*92b0*/  BRA.DIV UR4, `(.L_x_43) ;  /* 0x0000002a04fc7947 */ /* 0x000fec000b800000 */
[----:B------:R0:W1:Y:S02]  /*92c0*/  SHFL.IDX PT, R14, R29, RZ, 0x1f ;  /* 0x00001fff1d0e7589 */ /* 0x00006400000e0000 */
.L_x_111:
[----:B-1----:R-:W-:Y:S02]  /*92d0*/  ISETP.NE.AND P0, PT, R14, RZ, PT ;  /* 0x000000ff0e00720c */ /* 0x002fe40003f05270 */
[----:B------:R-:W-:Y:S02]  /*92e0*/  PLOP3.LUT P2, PT, PT, PT, PT, 0x8, 0x0 ;  /* 0x000000000000781c */ /* 0x000fe40003f4e170 */
[----:B------:R-:W-:-:S11]  /*92f0*/  LOP3.LUT R17, R17, 0xfffffffd, RZ, 0xc0, !PT ;  /* 0xfffffffd11117812 */ /* 0x000fd600078ec0ff */
[----:B------:R-:W-:Y:S01]  /*9300*/  @P2 LOP3.LUT R17, R17, 0x2, RZ, 0xfc, !PT ;  /* 0x0000000211112812 */ /* 0x000fe200078efcff */
[----:B------:R-:W-:Y:S06]  /*9310*/  @P0 BRA `(.L_x_44) ;  /* 0x0000000000d40947 */ /* 0x000fec0003800000 */
[----:B------:R-:W-:-:S03]  /*9320*/  UMOV UR4, 0xffffffff ;  /* 0xffffffff00047882 */ /* 0x000fc60000000000 */
[----:B------:R-:W-:Y:S05]  /*9330*/  BRA.DIV UR4, `(.L_x_45) ;  /* 0x0000002a04fc7947 */ /* 0x000fea000b800000 */
[----:B------:R-:W-:-:S13]  /*9340*/  ELECT P6, URZ, PT ;  /* 0x00000000003f782f */ /* 0x000fda00038c0000 */
.L_x_114:
[----:B------:R-:W-:Y:S05]  /*9350*/  @!P6 BRA `(.L_x_44) ;  /* 0x0000000000c4e947 */ /* 0x000fea0003800000 */
[----:B------:R-:W-:Y:S02]  /*9360*/  IMAD.MOV.U32 R0, RZ, RZ, 0x1 ;  /* 0x00000001ff007424 */ /* 0x000fe400078e00ff */
[----:B------:R-:W-:-:S03]  /*9370*/  IMAD.MOV.U32 R16, RZ, RZ, R19 ;  /* 0x000000ffff107224 */ /* 0x000fc600078e0013 */
[----:B------:R-:W-:Y:S01]  /*9380*/  SHF.L.U32 R0, R0, 0x1f, RZ ;  /* 0x0000001f00007819 */ /* 0x000fe200000006ff */
[----:B------:R-:W-:Y:S06]  /*9390*/  @!P1 BRA `(.L_x_46) ;  /* 0x0000000000489947 */ /* 0x000fec0003800000 */
[----:B------:R-:W1:Y:S01]  /*93a0*/  LDC R7, c[0x0][0x43c] ;  /* 0x00010f00ff077b82 */ /* 0x000e620000000800 */
[----:B------:R-:W-:Y:S01]  /*93b0*/  IMAD.MOV.U32 R9, RZ, RZ, R18 ;  /* 0x000000ffff097224 */ /* 0x000fe200078e0012 */
[----:B------:R-:W-:Y:S02]  /*93c0*/  ULDC.64 UR4, c[0x0][0x428] ;  /* 0x00010a0000047ab9 */ /* 0x000fe40000000a00 */
[----:B------:R-:W-:-:S04]  /*93d0*/  IMAD R6, R22, UR4, RZ ;  /* 0x0000000416067c24 */ /* 0x000fc8000f8e02ff */
[----:B------:R-:W-:Y:S01]  /*93e0*/  IMAD R11, R19, UR5, R6 ;  /* 0x00000005130b7c24 */ /* 0x000fe2000f8e0206 */
[----:B-1----:R-:W-:-:S13]  /*93f0*/  ISETP.NE.AND P0, PT, R7, 0x1, PT ;  /* 0x000000010700780c */ /* 0x002fda0003f05270 */
[----:B------:R-:W1:Y:S02]  /*9400*/  @P0 LDC.64 R2, c[0x0][0x440] ;  /* 0x00011000ff020b82 */ /* 0x000e640000000a00 */
[----:B-1----:R-:W-:-:S05]  /*9410*/  @P0 IMAD.HI.U32 R2, R18, R2, RZ ;  /* 0x0000000212020227 */ /* 0x002fca00078e00ff */
[----:B------:R-:W-:-:S04]  /*9420*/  @P0 SHF.R.U32.HI R9, RZ, R3, R2 ;  /* 0x00000003ff090219 */ /* 0x000fc80000011602 */
[--C-:B------:R-:W-:Y:S01]  /*9430*/  SHF.R.S32.HI R3, RZ, 0x1f, R9.reuse ;  /* 0x0000001fff037819 */ /* 0x100fe20000011409 */
[----:B------:R-:W-:-:S04]  /*9440*/  IMAD.MOV.U32 R2, RZ, RZ, R9 ;  /* 0x000000ffff027224 */ /* 0x000fc800078e0009 */
[----:B------:R-:W-:-:S04]  /*9450*/  IMAD.WIDE.U32 R2, R19, UR4, R2 ;  /* 0x0000000413027c25 */ /* 0x000fc8000f8e0002 */
[----:B------:R-:W-:Y:S01]  /*9460*/  IMAD.IADD R3, R3, 0x1, R11 ;  /* 0x0000000103037824 */ /* 0x000fe200078e020b */
[----:B------:R-:W-:-:S04]  /*9470*/  LEA R4, P0, R2, R4, 0x2 ;  /* 0x0000000402047211 */ /* 0x000fc800078010ff */
[----:B------:R-:W-:-:S05]  /*9480*/  LEA.HI.X R5, R2, R5, R3, 0x2, P0 ;  /* 0x0000000502057211 */ /* 0x000fca00000f1403 */
[----:B------:R1:W5:Y:S01]  /*9490*/  LDG.E R16, desc[UR42][R4.64] ;  /* 0x0000002a04107981 */ /* 0x000362000c1e1900 */
[----:B------:R-:W-:-:S04]  /*94a0*/  IMAD.MOV R2, RZ, RZ, -R9 ;  /* 0x000000ffff027224 */ /* 0x000fc800078e0a09 */
[----:B------:R-:W-:-:S07]  /*94b0*/  IMAD R18, R7, R2, R18 ;  /* 0x0000000207127224 */ /* 0x000fce00078e0212 */
.L_x_46:
[----:B------:R-:W2:Y:S01]  /*94c0*/  SYNCS.PHASECHK.TRANS64.TRYWAIT P0, [UR38+0x30840], R0 ;  /* 0x03084000ff0075a7 */ /* 0x000ea20008000166 */
[----:B------:R-:W-:Y:S01]  /*94d0*/  ISETP.NE.AND P1, PT, R27, RZ, PT ;  /* 0x000000ff1b00720c */ /* 0x000fe20003f25270 */
[----:B--2---:R-:W-:-:S12]  /*94e0*/  @!P0 BRA `(.L_x_47) ;  /* 0x0000002800b08947 */ /* 0x004fd80003800000 */
.L_x_115:
[----:B------:R-:W-:Y:S05]  /*94f0*/  @P1 BRA `(.L_x_48) ;  /* 0x0000000000181947 */ /* 0x000fea0003800000 */
[----:B------:R-:W3:Y:S01]  /*9500*/  S2R R2, SR_TID.X ;  /* 0x0000000000027919 */ /* 0x000ee20000002100 */
[----:B--2---:R-:W-:-:S04]  /*9510*/  IMAD.MOV.U32 R0, RZ, RZ, 0x6000 ;  /* 0x00006000ff007424 */ /* 0x004fc800078e00ff */
[----:B------:R4:W-:Y:S01]  /*9520*/  SYNCS.ARRIVE.TRANS64 RZ, [UR38+0x30830], R0 ;  /* 0x03083000ffff79a7 */ /* 0x0009e20008000026 */
[----:B---3--:R-:W-:-:S13]  /*9530*/  LOP3.LUT P0, RZ, R2, 0x1f, RZ, 0xc0, !PT ;  /* 0x0000001f02ff7812 */ /* 0x008fda000780c0ff */
[----:B----4-:R-:W-:Y:S05]  /*9540*/  @!P0 BRA `(.L_x_48) ;  /* 0x0000000000048947 */ /* 0x010fea0003800000 */
[----:B------:R-:W-:Y:S01]  /*9550*/  BPT.TRAP 0x1 ;  /* 0x000000040000795c */ /* 0x000fe20000300000 */
.L_x_48:
[----:B------:R-:W-:Y:S01]  /*9560*/  R2UR UR11, R18 ;  /* 0x00000000120b72ca */ /* 0x000fe200000e0000 */
[----:B------:R-:W-:Y:S01]  /*9570*/  ULDC.64 UR4, c[0x0][0x198] ;  /* 0x0000660000047ab9 */ /* 0x000fe20000000a00 */
[----:B-----5:R-:W-:Y:S01]  /*9580*/  R2UR UR13, R16 ;  /* 0x00000000100d72ca */ /* 0x020fe200000e0000 */
[----:B------:R-:W-:Y:S01]  /*9590*/  UIADD3 UR4, UP0, UR4, 0x370, URZ ;  /* 0x0000037004047890 */ /* 0x000fe2000ff1e03f */
[----:B------:R-:W-:Y:S01]  /*95a0*/  PLOP3.LUT P0, PT, PT, PT, PT, 0x80, 0x0 ;  /* 0x000000000000781c */ /* 0x000fe20003f0f070 */
[----:B------:R-:W-:Y:S01]  /*95b0*/  UIADD3 UR8, UR38, 0x12400, URZ ;  /* 0x0001240026087890 */ /* 0x000fe2000fffe03f */
[----:B------:R-:W-:Y:S01]  /*95c0*/  LOP3.LUT R17, R17, 0xfffffffd, RZ, 0xc0, !PT ;  /* 0xfffffffd11117812 */ /* 0x000fe200078ec0ff */
[----:B------:R-:W-:Y:S02]  /*95d0*/  UIADD3 UR9, UR38, 0x30830, URZ ;  /* 0x0003083026097890 */ /* 0x000fe4000fffe03f */
[----:B------:R-:W-:Y:S01]  /*95e0*/  UIADD3.X UR5, URZ, UR5, URZ, UP0, !UPT ;  /* 0x000000053f057290 */ /* 0x000fe200087fe43f */
[----:B------:R-:W-:Y:S01]  /*95f0*/  UMOV UR6, 0x0 ;  /* 0x0000000000067882 */ /* 0x000fe20000000000 */
[----:B------:R-:W-:-:S02]  /*9600*/  UMOV UR7, 0x14f00000 ;  /* 0x14f0000000077882 */ /* 0x000fc40000000000 */
[----:B------:R-:W-:Y:S01]  /*9610*/  UIMAD UR11, UR11, 0xc0, URZ ;  /* 0x000000c00b0b78a4 */ /* 0x000fe2000f8e023f */
[----:B------:R-:W-:Y:S01]  /*9620*/  UMOV UR10, URZ ;  /* 0x0000003f000a7c82 */ /* 0x000fe20008000000 */
[----:B------:R-:W-:Y:S02]  /*9630*/  UMOV UR12, UR36 ;  /* 0x00000024000c7c82 */ /* 0x000fe40008000000 */
[----:B------:R-:W-:-:S05]  /*9640*/  @P0 LOP3.LUT R17, R17, 0x2, RZ, 0xfc, !PT ;  /* 0x0000000211110812 */ /* 0x000fca00078efcff */
[----:B------:R3:W-:Y:S02]  /*9650*/  UTMALDG.4D [UR8], [UR4], desc[UR6] ;  /* 0x00000608040075b4 */ /* 0x0007e40008019000 */
[----:B---3--:R-:W-:Y:S01]  /*9660*/  NOP ;  /* 0x0000000000007918 */ /* 0x008fe20000000000 */
.L_x_44:
[----:B------:R-:W-:Y:S05]  /*9670*/  WARPSYNC.ALL ;  /* 0x0000000000007948 */ /* 0x000fea0003800000 */
[----:B--2---:R-:W2:Y:S01]  /*9680*/  S2R R0, SR_CTAID.Z ;  /* 0x0000000000007919 */ /* 0x004ea20000002700 */
[----:B------:R-:W-:Y:S02]  /*9690*/  UIADD3 UR5, UR38, 0xc400, URZ ;  /* 0x0000c40026057890 */ /* 0x000fe4000fffe03f */
[----:B------:R-:W-:Y:S01]  /*96a0*/  USHF.R.S32.HI UR4, URZ, 0x1f, UR36 ;  /* 0x0000001f3f047899 */ /* 0x000fe20008011424 */
[----:B------:R-:W-:Y:S01]  /*96b0*/  BAR.SYNC.DEFER_BLOCKING 0x8, 0x200 ;  /* 0x0208000000007b1d */ /* 0x000fe20000010000 */
[----:B------:R-:W-:-:S05]  /*96c0*/  ULOP3.LUT UP0, URZ, UR5, 0x3ff, URZ, 0xc0, !UPT ;  /* 0x000003ff053f7892 */ /* 0x000fca000f80c03f */
[----:B------:R-:W-:Y:S01]  /*96d0*/  ULDC.64 UR6, c[0x0][0x2d8] ;  /* 0x0000b60000067ab9 */ /* 0x000fe20000000a00 */
[----:B------:R-:W-:Y:S01]  /*96e0*/  PLOP3.LUT P0, PT, PT, PT, UP0, 0x80, 0x0 ;  /* 0x000000000000781c */ /* 0x000fe20003f0f008 */
[----:B------:R-:W-:Y:S02]  /*96f0*/  UIMAD UR4, UR4, UR6, URZ ;  /* 0x00000006040472a4 */ /* 0x000fe4000f8e023f */
[----:B------:R-:W-:Y:S02]  /*9700*/  UIMAD.WIDE.U32 UR44, UR36, UR6, URZ ;  /* 0x00000006242c72a5 */ /* 0x000fe4000f8e003f */
[----:B------:R-:W-:-:S04]  /*9710*/  UIMAD UR4, UR36, UR7, UR4 ;  /* 0x00000007240472a4 */ /* 0x000fc8000f8e0204 */
[----:B------:R-:W-:Y:S01]  /*9720*/  UIADD3 UR41, UR45, UR4, URZ ;  /* 0x000000042d297290 */ /* 0x000fe2000fffe03f */
[----:B--2---:R-:W-:-:S03]  /*9730*/  SHF.R.S32.HI R28, RZ, 0x1f, R0 ;  /* 0x0000001fff1c7819 */ /* 0x004fc60000011400 */
[----:B------:R-:W-:Y:S08]  /*9740*/  @!P0 BRA `(.L_x_49) ;  /* 0x0000000000408947 */ /* 0x000ff00003800000 */
[----:B------:R-:W-:Y:S01]  /*9750*/  MOV R2, 0x0 ;  /* 0x0000000000027802 */ /* 0x000fe20000000f00 */
[----:B------:R-:W-:Y:S01]  /*9760*/  ULDC.64 UR6, c[0x4][0xa8] ;  /* 0x01002a0000067ab9 */ /* 0x000fe20000000a00 */
[----:B------:R-:W-:Y:S01]  /*9770*/  ULDC.64 UR8, c[0x4][0xb0] ;  /* 0x01002c0000087ab9 */ /* 0x000fe20000000a00 */
[----:B------:R-:W-:Y:S01]  /*9780*/  ULDC.64 UR4, c[0x4][0x20] ;  /* 0x0100080000047ab9 */ /* 0x000fe20000000a00 */
[----:B-1----:R-:W-:Y:S01]  /*9790*/  IMAD.U32 R4, RZ, RZ, UR6 ;  /* 0x00000006ff047e24 */ /* 0x002fe2000f8e00ff */
[----:B------:R-:W-:Y:S01]  /*97a0*/  MOV R10, UR4 ;  /* 0x00000004000a7c02 */ /* 0x000fe20008000f00 */
[----:B------:R-:W1:Y:S01]  /*97b0*/  LDC.64 R2, c[0x4][R2] ;  /* 0x0100000002027b82 */ /* 0x000e620000000a00 */
[----:B------:R-:W-:Y:S02]  /*97c0*/  IMAD.U32 R5, RZ, RZ, UR7 ;  /* 0x00000007ff057e24 */ /* 0x000fe4000f8e00ff */
[----:B------:R-:W-:Y:S02]  /*97d0*/  IMAD.U32 R6, RZ, RZ, UR8 ;  /* 0x00000008ff067e24 */ /* 0x000fe4000f8e00ff */
[----:B------:R-:W-:-:S02]  /*97e0*/  IMAD.U32 R7, RZ, RZ, UR9 ;  /* 0x00000009ff077e24 */ /* 0x000fc4000f8e00ff */
[----:B------:R-:W-:Y:S02]  /*97f0*/  IMAD.U32 R11, RZ, RZ, UR5 ;  /* 0x00000005ff0b7e24 */ /* 0x000fe4000f8e00ff */
[----:B------:R-:W-:Y:S02]  /*9800*/  IMAD.MOV.U32 R8, RZ, RZ, 0x70 ;  /* 0x00000070ff087424 */ /* 0x000fe400078e00ff */
[----:B------:R-:W-:Y:S02]  /*9810*/  IMAD.MOV.U32 R12, RZ, RZ, 0x1 ;  /* 0x00000001ff0c7424 */ /* 0x000fe400078e00ff */
[----:B------:R-:W-:-:S07]  /*9820*/  IMAD.MOV.U32 R13, RZ, RZ, RZ ;  /* 0x000000ffff0d7224 */ /* 0x000fce00078e00ff */
[----:B------:R-:W-:-:S07]  /*9830*/  LEPC R20, `(.L_x_49) ;  /* 0x000000001014794e */ /* 0x000fce0000000000 */
[----:B01----:R-:W-:Y:S05]  /*9840*/  CALL.ABS.NOINC R2 ;  /* 0x0000000002007343 */ /* 0x003fea0003c00000 */
.L_x_49:
[----:B------:R-:W2:Y:S01]  /*9850*/  LDC R20, c[0x0][0x448] ;  /* 0x00011200ff147b82 */ /* 0x000ea20000000800 */
[----:B------:R-:W3:Y:S01]  /*9860*/  S2R R12, SR_TID.X ;  /* 0x00000000000c7919 */ /* 0x000ee20000002100 */
[----:B------:R-:W-:Y:S01]  /*9870*/  SHF.R.U32.HI R6, RZ, 0x3, R27 ;  /* 0x00000003ff067819 */ /* 0x000fe2000001161b */
[----:B------:R-:W-:Y:S01]  /*9880*/  UMOV UR4, UR44 ;  /* 0x0000002c00047c82 */ /* 0x000fe20008000000 */
[----:B------:R-:W-:Y:S01]  /*9890*/  UMOV UR5, UR41 ;  /* 0x0000002900057c82 */ /* 0x000fe20008000000 */
[----:B------:R-:W4:Y:S01]  /*98a0*/  S2R R21, SR_CTAID.X ;  /* 0x0000000000157919 */ /* 0x000f220000002500 */
[----:B------:R-:W-:Y:S01]  /*98b0*/  ULDC.64 UR6, c[0x0][0x2c8] ;  /* 0x0000b20000067ab9 */ /* 0x000fe20000000a00 */
[----:B------:R-:W5:Y:S01]  /*98c0*/  S2R R10, SR_CTAID.Z ;  /* 0x00000000000a7919 */ /* 0x000f620000002700 */
[----:B--2---:R-:W-:Y:S01]  /*98d0*/  ISETP.NE.AND P0, PT, R20, 0x1, PT ;  /* 0x000000011400780c */ /* 0x004fe20003f05270 */
[----:B---3--:R-:W-:-:S12]  /*98e0*/  IMAD.SHL.U32 R3, R12, 0x10, RZ ;  /* 0x000000100c037824 */ /* 0x008fd800078e00ff */
[----:B------:R-:W2:Y:S01]  /*98f0*/  @P0 LDC R0, c[0x0][0x44c] ;  /* 0x00011300ff000b82 */ /* 0x000ea20000000800 */
[----:B------:R-:W-:-:S05]  /*9900*/  LOP3.LUT R3, R6, 0x70, R3, 0xf8, !PT ;  /* 0x0000007006037812 */ /* 0x000fca00078ef803 */
[----:B----4-:R-:W-:Y:S02]  /*9910*/  IMAD R7, R21, 0xc0, R3 ;  /* 0x000000c015077824 */ /* 0x010fe400078e0203 */
[----:B------:R-:W3:Y:S02]  /*9920*/  @P0 LDC R11, c[0x0][0x44c] ;  /* 0x00011300ff0b0b82 */ /* 0x000ee40000000800 */
[----:B------:R-:W-:Y:S02]  /*9930*/  VIADD R8, R7, 0x80 ;  /* 0x0000008007087836 */ /* 0x000fe40000000000 */
[----:B------:R-:W-:-:S04]  /*9940*/  IMAD.MOV.U32 R9, RZ, RZ, R7 ;  /* 0x000000ffff097224 */ /* 0x000fc800078e0007 */
[----:B-1----:R-:W1:Y:S08]  /*9950*/  @P0 LDC R5, c[0x0][0x450] ;  /* 0x00011400ff050b82 */ /* 0x002e700000000800 */
[----:B------:R-:W4:Y:S01]  /*9960*/  LDC.64 R2, c[0x0][0x2e0] ;  /* 0x0000b800ff027b82 */ /* 0x000f220000000a00 */
[----:B--2---:R-:W-:-:S07]  /*9970*/  @P0 IMAD.HI.U32 R0, R7, R0, RZ ;  /* 0x0000000007000227 */ /* 0x004fce00078e00ff */
[----:B------:R-:W2:Y:S01]  /*9980*/  @P0 LDC R13, c[0x0][0x450] ;  /* 0x00011400ff0d0b82 */ /* 0x000ea20000000800 */
[----:B---3--:R-:W-:Y:S01]  /*9990*/  @P0 IMAD.HI.U32 R4, R8, R11, RZ ;  /* 0x0000000b08040227 */ /* 0x008fe200078e00ff */
[----:B-1----:R-:W-:-:S03]  /*99a0*/  @P0 SHF.R.U32.HI R9, RZ, R5, R0 ;  /* 0x00000005ff090219 */ /* 0x002fc60000011600 */
[----:B------:R-:W-:Y:S02]  /*99b0*/  IMAD.MOV.U32 R0, RZ, RZ, R8 ;  /* 0x000000ffff007224 */ /* 0x000fe400078e0008 */
[----:B----4-:R-:W-:-:S04]  /*99c0*/  IMAD R28, R28, R2, RZ ;  /* 0x000000021c1c7224 */ /* 0x010fc800078e02ff */
[C---:B-----5:R-:W-:Y:S02]  /*99d0*/  IMAD R5, R10.reuse, R3, R28 ;  /* 0x000000030a057224 */ /* 0x060fe400078e021c */
[----:B------:R-:W-:Y:S01]  /*99e0*/  IMAD.WIDE.U32 R2, R10, R2, UR4 ;  /* 0x000000040a027e25 */ /* 0x000fe2000f8e0002 */
[----:B------:R-:W-:Y:S01]  /*99f0*/  ULDC.64 UR4, c[0x0][0x2d0] ;  /* 0x0000b40000047ab9 */ /* 0x000fe20000000a00 */
[----:B--2---:R-:W-:Y:S02]  /*9a00*/  @P0 SHF.R.U32.HI R0, RZ, R13, R4 ;  /* 0x0000000dff000219 */ /* 0x004fe40000011604 */
[----:B------:R-:W-:Y:S01]  /*9a10*/  SHF.R.S32.HI R4, RZ, 0x1f, R9 ;  /* 0x0000001fff047819 */ /* 0x000fe20000011409 */
[----:B------:R-:W-:Y:S01]  /*9a20*/  IMAD.IADD R3, R3, 0x1, R5 ;  /* 0x0000000103037824 */ /* 0x000fe200078e0205 */
[----:B------:R-:W-:-:S03]  /*9a30*/  SHF.R.S32.HI R10, RZ, 0x1f, R0 ;  /* 0x0000001fff0a7819 */ /* 0x000fc60000011400 */
[----:B------:R-:W-:-:S04]  /*9a40*/  IMAD R4, R4, UR4, RZ ;  /* 0x0000000404047c24 */ /* 0x000fc8000f8e02ff */
[C---:B------:R-:W-:Y:S02]  /*9a50*/  IMAD R11, R9.reuse, UR5, R4 ;  /* 0x00000005090b7c24 */ /* 0x040fe4000f8e0204 */
[----:B------:R-:W-:-:S04]  /*9a60*/  IMAD.WIDE.U32 R4, R9, UR4, R2 ;  /* 0x0000000409047c25 */ /* 0x000fc8000f8e0002 */
[----:B------:R-:W-:Y:S02]  /*9a70*/  IMAD.MOV R9, RZ, RZ, -R9 ;  /* 0x000000ffff097224 */ /* 0x000fe400078e0a09 */
[----:B------:R-:W-:Y:S02]  /*9a80*/  IMAD.IADD R5, R5, 0x1, R11 ;  /* 0x0000000105057824 */ /* 0x000fe400078e020b */
[----:B------:R-:W-:Y:S02]  /*9a90*/  IMAD R9, R20, R9, R7 ;  /* 0x0000000914097224 */ /* 0x000fe400078e0207 */
[----:B------:R-:W-:Y:S02]  /*9aa0*/  IMAD.MOV R7, RZ, RZ, -R0 ;  /* 0x000000ffff077224 */ /* 0x000fe400078e0a00 */
[----:B------:R-:W-:Y:S02]  /*9ab0*/  IMAD R11, R10, UR4, RZ ;  /* 0x000000040a0b7c24 */ /* 0x000fe4000f8e02ff */
[----:B------:R-:W-:Y:S01]  /*9ac0*/  IMAD R7, R20, R7, R8 ;  /* 0x0000000714077224 */ /* 0x000fe200078e0208 */
[----:B------:R-:W-:Y:S01]  /*9ad0*/  SHF.R.S32.HI R8, RZ, 0x1f, R9 ;  /* 0x0000001fff087819 */ /* 0x000fe20000011409 */
[----:B------:R-:W-:-:S04]  /*9ae0*/  IMAD.WIDE.U32 R2, R0, UR4, R2 ;  /* 0x0000000400027c25 */ /* 0x000fc8000f8e0002 */
[----:B------:R-:W-:Y:S01]  /*9af0*/  IMAD R13, R0, UR5, R11 ;  /* 0x00000005000d7c24 */ /* 0x000fe2000f8e020b */
[----:B------:R-:W-:Y:S01]  /*9b00*/  SHF.R.S32.HI R0, RZ, 0x1f, R7 ;  /* 0x0000001fff007819 */ /* 0x000fe20000011407 */
[----:B------:R-:W-:Y:S01]  /*9b10*/  IMAD R8, R8, UR6, RZ ;  /* 0x0000000608087c24 */ /* 0x000fe2000f8e02ff */
[----:B------:R-:W-:Y:S01]  /*9b20*/  ULDC.64 UR4, c[0x0][0x280] ;  /* 0x0000a00000047ab9 */ /* 0x000fe20000000a00 */
[----:B------:R-:W-:-:S04]  /*9b30*/  IMAD.WIDE.U32 R4, R9, UR6, R4 ;  /* 0x0000000609047c25 */ /* 0x000fc8000f8e0004 */
[----:B------:R-:W-:Y:S01]  /*9b40*/  IMAD R11, R9, UR7, R8 ;  /* 0x00000007090b7c24 */ /* 0x000fe2000f8e0208 */
[----:B------:R-:W-:Y:S01]  /*9b50*/  LEA R9, P0, R4, UR4, 0x1 ;  /* 0x0000000404097c11 */ /* 0x000fe2000f8008ff */
[----:B------:R-:W-:Y:S02]  /*9b60*/  IMAD.IADD R3, R3, 0x1, R13 ;  /* 0x0000000103037824 */ /* 0x000fe400078e020d */
[----:B------:R-:W-:Y:S01]  /*9b70*/  IMAD R0, R0, UR6, RZ ;  /* 0x0000000600007c24 */ /* 0x000fe2000f8e02ff */
[----:B------:R-:W-:Y:S01]  /*9b80*/  IADD3 R11, R5, R11, RZ ;  /* 0x0000000b050b7210 */ /* 0x000fe20007ffe0ff */
[----:B------:R-:W-:-:S03]  /*9b90*/  IMAD.WIDE.U32 R2, R7, UR6, R2 ;  /* 0x0000000607027c25 */ /* 0x000fc6000f8e0002 */
[----:B------:R-:W-:Y:S01]  /*9ba0*/  LEA.HI.X R10, R4, UR5, R11, 0x1, P0 ;  /* 0x00000005040a7c11 */ /* 0x000fe200080f0c0b */
[----:B------:R-:W-:Y:S01]  /*9bb0*/  IMAD R13, R7, UR7, R0 ;  /* 0x00000007070d7c24 */ /* 0x000fe2000f8e0200 */
[----:B------:R-:W-:Y:S01]  /*9bc0*/  LEA R0, P0, R2, UR4, 0x1 ;  /* 0x0000000402007c11 */ /* 0x000fe2000f8008ff */
[----:B------:R-:W-:Y:S01]  /*9bd0*/  IMAD.SHL.U32 R7, R12, 0x8, RZ ;  /* 0x000000080c077824 */ /* 0x000fe200078e00ff */
[----:B------:R-:W-:Y:S01]  /*9be0*/  ULDC UR4, c[0x0][0x2b8] ;  /* 0x0000ae0000047ab9 */ /* 0x000fe20000000800 */
[----:B------:R-:W-:Y:S02]  /*9bf0*/  IMAD.IADD R3, R3, 0x1, R13 ;  /* 0x0000000103037824 */ /* 0x000fe400078e020d */
[----:B------:R-:W-:-:S03]  /*9c00*/  IMAD.SHL.U32 R4, R27, 0x8, RZ ;  /* 0x000000081b047824 */ /* 0x000fc600078e00ff */
[----:B------:R-:W-:Y:S02]  /*9c10*/  LEA.HI.X R8, R2, UR5, R3, 0x1, P0 ;  /* 0x0000000502087c11 */ /* 0x000fe400080f0c03 */
[C---:B------:R-:W-:Y:S02]  /*9c20*/  LOP3.LUT R2, R7.reuse, 0x1f8, RZ, 0xc0, !PT ;  /* 0x000001f807027812 */ /* 0x040fe400078ec0ff */
[----:B------:R-:W-:Y:S02]  /*9c30*/  LOP3.LUT R7, R7, 0x38, RZ, 0xc0, !PT ;  /* 0x0000003807077812 */ /* 0x000fe400078ec0ff */
[----:B------:R-:W-:Y:S02]  /*9c40*/  LOP3.LUT R3, R2, 0x38, R12, 0x78, !PT ;  /* 0x0000003802037812 */ /* 0x000fe400078e780c */
[----:B------:R-:W-:Y:S01]  /*9c50*/  ISETP.GE.AND P0, PT, R7, UR4, PT ;  /* 0x0000000407007c0c */ /* 0x000fe2000bf06270 */
[----:B------:R-:W-:Y:S01]  /*9c60*/  UMOV UR4, 0xffffffff ;  /* 0xffffffff00047882 */ /* 0x000fe20000000000 */
[----:B------:R-:W-:-:S02]  /*9c70*/  LOP3.LUT R4, R3, 0x200, R4, 0xf8, !PT ;  /* 0x0000020003047812 */ /* 0x000fc400078ef804 */
[----:B------:R-:W-:Y:S09]  /*9c80*/  BRA.DIV UR4, `(.L_x_50) ;  /* 0x0000002204e07947 */ /* 0x000ff2000b800000 */
[----:B------:R-:W1:Y:S01]  /*9c90*/  S2R R2, SR_CTAID.X ;  /* 0x0000000000027919 */ /* 0x000e620000002500 */
[----:B------:R-:W-:Y:S02]  /*9ca0*/  ULDC UR4, c[0x0][0x288] ;  /* 0x0000a20000047ab9 */ /* 0x000fe40000000800 */
[----:B------:R-:W-:Y:S01]  /*9cb0*/  IMAD R5, R20, UR4, RZ ;  /* 0x0000000414057c24 */ /* 0x000fe2000f8e02ff */
[----:B------:R-:W2:Y:S04]  /*9cc0*/  SHFL.IDX PT, R14, R9, RZ, 0x181f ;  /* 0x00181fff090e7589 */ /* 0x000ea800000e0000 */
[----:B------:R-:W-:Y:S04]  /*9cd0*/  SHFL.IDX PT, R21, R10, 0x1, 0x181f ;  /* 0x00381f000a157f89 */ /* 0x000fe800000e0000 */
[----:B------:R-:W-:Y:S01]  /*9ce0*/  SHFL.IDX PT, R20, R10, 0x2, 0x181f ;  /* 0x00581f000a147f89 */ /* 0x000fe200000e0000 */
[----:B-1----:R-:W-:-:S03]  /*9cf0*/  IMAD R6, R2, 0xc0, R6 ;  /* 0x000000c002067824 */ /* 0x002fc600078e0206 */
[----:B------:R-:W1:Y:S01]  /*9d00*/  SHFL.IDX PT, R2, R10, RZ, 0x181f ;  /* 0x00181fff0a027589 */ /* 0x000e6200000e0000 */
[C---:B------:R-:W-:Y:S01]  /*9d10*/  VIADD R12, R6.reuse, 0x10 ;  /* 0x00000010060c7836 */ /* 0x040fe20000000000 */
[----:B------:R-:W-:-:S13]  /*9d20*/  ISETP.GE.AND P1, PT, R6, R5, PT ;  /* 0x000000050600720c */ /* 0x000fda0003f26270 */
[----:B--2---:R-:W-:Y:S02]  /*9d30*/  @!P1 LEA R14, P2, R7, R14, 0x1 ;  /* 0x0000000e070e9211 */ /* 0x004fe400078408ff */
[----:B------:R-:W-:-:S03]  /*9d40*/  @!P1 LEA R28, R4, UR38, 0x1 ;  /* 0x00000026041c9c11 */ /* 0x000fc6000f8e08ff */
[----:B-1----:R-:W-:Y:S02]  /*9d50*/  @!P1 IMAD.X R3, RZ, RZ, R2, P2 ;  /* 0x000000ffff039224 */ /* 0x002fe400010e0602 */
[----:B------:R-:W-:Y:S02]  /*9d60*/  @!P1 IMAD.MOV.U32 R2, RZ, RZ, R14 ;  /* 0x000000ffff029224 */ /* 0x000fe400078e000e */
[----:B------:R-:W-:Y:S04]  /*9d70*/  SHFL.IDX PT, R14, R9, 0x2, 0x181f ;  /* 0x00581f00090e7f89 */ /* 0x000fe800000e0000 */
[----:B------:R1:W-:Y:S01]  /*9d80*/  @!P1 LDGSTS.E.BYPASS.LTC128B.128 [R28+0xc400], desc[UR42][R2.64], !P0 ;  /* 0x0c400000021c9fae */ /* 0x0003e2000c101d6a */
[----:B------:R-:W-:Y:S01]  /*9d90*/  ISETP.GE.AND P1, PT, R12, R5, PT ;  /* 0x000000050c00720c */ /* 0x000fe20003f26270 */
[----:B------:R-:W-:-:S05]  /*9da0*/  VIADD R12, R6, 0x20 ;  /* 0x00000020060c7836 */ /* 0x000fca0000000000 */
[----:B------:R-:W-:Y:S01]  /*9db0*/  ISETP.GE.AND P2, PT, R12, R5, PT ;  /* 0x000000050c00720c */ /* 0x000fe20003f46270 */
[----:B------:R-:W-:Y:S01]  /*9dc0*/  VIADD R12, R6, 0x30 ;  /* 0x00000030060c7836 */ /* 0x000fe20000000000 */
[----:B-1----:R-:W1:Y:S04]  /*9dd0*/  SHFL.IDX PT, R2, R9, 0x1, 0x181f ;  /* 0x00381f0009027f89 */ /* 0x002e6800000e0000 */
[----:B------:R-:W2:Y:S01]  /*9de0*/  SHFL.IDX PT, R28, R9, 0x3, 0x181f ;  /* 0x00781f00091c7f89 */ /* 0x000ea200000e0000 */
[----:B-1----:R-:W-:-:S05]  /*9df0*/  @!P1 LEA R2, P3, R7, R2, 0x1 ;  /* 0x0000000207029211 */ /* 0x002fca00078608ff */
[----:B------:R-:W-:Y:S01]  /*9e00*/  @!P1 IMAD.X R3, RZ, RZ, R21, P3 ;  /* 0x000000ffff039224 */ /* 0x000fe200018e0615 */
[----:B------:R-:W-:-:S05]  /*9e10*/  @!P1 LEA R21, R4, UR38, 0x1 ;  /* 0x0000002604159c11 */ /* 0x000fca000f8e08ff */
[----:B------:R1:W-:Y:S02]  /*9e20*/  @!P1 LDGSTS.E.BYPASS.LTC128B.128 [R21+0xcc00], desc[UR42][R2.64], !P0 ;  /* 0x0cc0000002159fae */ /* 0x0003e4000c101d6a */
[----:B-1----:R-:W-:Y:S02]  /*9e30*/  @!P2 LEA R2, P1, R7, R14, 0x1 ;  /* 0x0000000e0702a211 */ /* 0x002fe400078208ff */
[----:B------:R-:W1:Y:S03]  /*9e40*/  SHFL.IDX PT, R21, R10, 0x3, 0x181f ;  /* 0x00781f000a157f89 */ /* 0x000e6600000e0000 */
[----:B------:R-:W-:Y:S01]  /*9e50*/  @!P2 IMAD.X R3, RZ, RZ, R20, P1 ;  /* 0x000000ffff03a224 */ /* 0x000fe200008e0614 */
[----:B------:R-:W-:Y:S01]  /*9e60*/  @!P2 LEA R20, R4, UR38, 0x1 ;  /* 0x000000260414ac11 */ /* 0x000fe2000f8e08ff */
[----:B------:R-:W3:Y:S01]  /*9e70*/  SHFL.IDX PT, R14, R9, 0x4, 0x181f ;  /* 0x00981f00090e7f89 */ /* 0x000ee200000e0000 */
[----:B------:R-:W-:Y:S01]  /*9e80*/  ISETP.GE.AND P1, PT, R12, R5, PT ;  /* 0x000000050c00720c */ /* 0x000fe20003f26270 */
[----:B------:R-:W-:-:S02]  /*9e90*/  VIADD R12, R6, 0x40 ;  /* 0x00000040060c7836 */ /* 0x000fc40000000000 */
[----:B------:R4:W-:Y:S03]  /*9ea0*/  @!P2 LDGSTS.E.BYPASS.LTC128B.128 [R20+0xd400], desc[UR42][R2.64], !P0 ;  /* 0x0d4000000214afae */ /* 0x0009e6000c101d6a */
[----:B------:R-:W-:Y:S02]  /*9eb0*/  ISETP.GE.AND P2, PT, R12, R5, PT ;  /* 0x000000050c00720c */ /* 0x000fe40003f46270 */
[----:B------:R-:W-:Y:S01]  /*9ec0*/  IADD3 R12, R6, 0x50, RZ ;  /* 0x00000050060c7810 */ /* 0x000fe20007ffe0ff */
[----:B----4-:R-:W4:Y:S04]  /*9ed0*/  SHFL.IDX PT, R20, R10, 0x4, 0x181f ;  /* 0x00981f000a147f89 */ /* 0x010f2800000e0000 */
[----:B--2---:R-:W-:-:S02]  /*9ee0*/  @!P1 LEA R2, P3, R7, R28, 0x1 ;  /* 0x0000001c07029211 */ /* 0x004fc400078608ff */
[----:B------:R-:W2:Y:S03]  /*9ef0*/  SHFL.IDX PT, R28, R9, 0x5, 0x181f ;  /* 0x00b81f00091c7f89 */ /* 0x000ea600000e0000 */
[----:B-1----:R-:W-:Y:S01]  /*9f00*/  @!P1 IMAD.X R3, RZ, RZ, R21, P3 ;  /* 0x000000ffff039224 */ /* 0x002fe200018e0615 */
[----:B------:R-:W-:-:S05]  /*9f10*/  @!P1 LEA R21, R4, UR38, 0x1 ;  /* 0x0000002604159c11 */ /* 0x000fca000f8e08ff */
[----:B------:R3:W-:Y:S02]  /*9f20*/  @!P1 LDGSTS.E.BYPASS.LTC128B.128 [R21+0xdc00], desc[UR42][R2.64], !P0 ;  /* 0x0dc0000002159fae */ /* 0x0007e4000c101d6a */
[----:B---3--:R-:W-:Y:S02]  /*9f30*/  @!P2 LEA R2, P1, R7, R14, 0x1 ;  /* 0x0000000e0702a211 */ /* 0x008fe400078208ff */
[----:B------:R-:W1:Y:S03]  /*9f40*/  SHFL.IDX PT, R21, R10, 0x5, 0x181f ;  /* 0x00b81f000a157f89 */ /* 0x000e6600000e0000 */
[----:B----4-:R-:W-:Y:S01]  /*9f50*/  @!P2 IMAD.X R3, RZ, RZ, R20, P1 ;  /* 0x000000ffff03a224 */ /* 0x010fe200008e0614 */
[----:B------:R-:W-:Y:S01]  /*9f60*/  ISETP.GE.AND P1, PT, R12, R5, PT ;  /* 0x000000050c00720c */ /* 0x000fe20003f26270 */
[----:B------:R-:W3:Y:S01]  /*9f70*/  SHFL.IDX PT, R14, R9, 0x6, 0x181f ;  /* 0x00d81f00090e7f89 */ /* 0x000ee200000e0000 */
[----:B------:R-:W-:Y:S01]  /*9f80*/  @!P2 LEA R20, R4, UR38, 0x1 ;  /* 0x000000260414ac11 */ /* 0x000fe2000f8e08ff */
[----:B------:R-:W-:-:S04]  /*9f90*/  VIADD R12, R6, 0x60 ;  /* 0x00000060060c7836 */ /* 0x000fc80000000000 */
[----:B------:R4:W-:Y:S01]  /*9fa0*/  @!P2 LDGSTS.E.BYPASS.LTC128B.128 [R20+0xe400], desc[UR42][R2.64], !P0 ;  /* 0x0e4000000214afae */ /* 0x0009e2000c101d6a */
[----:B------:R-:W-:Y:S01]  /*9fb0*/  ISETP.GE.AND P2, PT, R12, R5, PT ;  /* 0x000000050c00720c */ /* 0x000fe20003f46270 */
[----:B------:R-:W-:Y:S02]  /*9fc0*/  VIADD R12, R6, 0x70 ;  /* 0x00000070060c7836 */ /* 0x000fe40000000000 */
[----:B----4-:R-:W4:Y:S02]  /*9fd0*/  SHFL.IDX PT, R20, R10, 0x6, 0x181f ;  /* 0x00d81f000a147f89 */ /* 0x010f2400000e0000 */
[C---:B--2---:R-:W-:Y:S02]  /*9fe0*/  @!P1 LEA R2, P3, R7.reuse, R28, 0x1 ;  /* 0x0000001c07029211 */ /* 0x044fe400078608ff */
[----:B------:R-:W-:Y:S03]  /*9ff0*/  SHFL.IDX PT, R10, R10, 0x7, 0x181f ;  /* 0x00f81f000a0a7f89 */ /* 0x000fe600000e0000 */
[----:B-1----:R-:W-:Y:S01]  /*a000*/  @!P1 IMAD.X R3, RZ, RZ, R21, P3 ;  /* 0x000000ffff039224 */ /* 0x002fe200018e0615 */
[----:B------:R-:W-:Y:S01]  /*a010*/  @!P1 LEA R21, R4, UR38, 0x1 ;  /* 0x0000002604159c11 */ /* 0x000fe2000f8e08ff */
[----:B------:R-:W-:Y:S04]  /*a020*/  SHFL.IDX PT, R28, R0, RZ, 0x181f ;  /* 0x00181fff001c7589 */ /* 0x000fe800000e0000 */
[----:B------:R3:W-:Y:S02]  /*a030*/  @!P1 LDGSTS.E.BYPASS.LTC128B.128 [R21+0xec00], desc[UR42][R2.64], !P0 ;  /* 0x0ec0000002159fae */ /* 0x0007e4000c101d6a */
[----:B---3--:R-:W-:-:S02]  /*a040*/  @!P2 LEA R2, P1, R7, R14, 0x1 ;  /* 0x0000000e0702a211 */ /* 0x008fc400078208ff */
[----:B------:R-:W1:Y:S01]  /*a050*/  SHFL.IDX PT, R14, R9, 0x7, 0x181f ;  /* 0x00f81f00090e7f89 */ /* 0x000e6200000e0000 */
[----:B------:R-:W-:Y:S02]  /*a060*/  @!P2 LEA R21, R4, UR38, 0x1 ;  /* 0x000000260415ac11 */ /* 0x000fe4000f8e08ff */
[----:B----4-:R-:W-:Y:S01]  /*a070*/  @!P2 IMAD.X R3, RZ, RZ, R20, P1 ;  /* 0x000000ffff03a224 */ /* 0x010fe200008e0614 */
[----:B------:R-:W-:Y:S01]  /*a080*/  ISETP.GE.AND P1, PT, R12, R5, PT ;  /* 0x000000050c00720c */ /* 0x000fe20003f26270 */
[----:B------:R-:W2:Y:S01]  /*a090*/  SHFL.IDX PT, R20, R8, RZ, 0x181f ;  /* 0x00181fff08147589 */ /* 0x000ea200000e0000 */
[----:B------:R-:W-:-:S03]  /*a0a0*/  VIADD R12, R6, 0x80 ;  /* 0x00000080060c7836 */ /* 0x000fc60000000000 */
[----:B------:R3:W-:Y:S02]  /*a0b0*/  @!P2 LDGSTS.E.BYPASS.LTC128B.128 [R21+0xf400], desc[UR42][R2.64], !P0 ;  /* 0x0f4000000215afae */ /* 0x0007e4000c101d6a */
[----:B------:R-:W-:Y:S01]  /*a0c0*/  ISETP.GE.AND P2, PT, R12, R5, PT ;  /* 0x000000050c00720c */ /* 0x000fe20003f46270 */
[----:B------:R-:W-:Y:S01]  /*a0d0*/  VIADD R12, R6, 0x90 ;  /* 0x00000090060c7836 */ /* 0x000fe20000000000 */
[----:B------:R-:W-:Y:S04]  /*a0e0*/  SHFL.IDX PT, R9, R8, 0x2, 0x181f ;  /* 0x00581f0008097f89 */ /* 0x000fe800000e0000 */
[----:B---3--:R-:W-:Y:S02]  /*a0f0*/  @!P1 LEA R21, R4, UR38, 0x1 ;  /* 0x0000002604159c11 */ /* 0x008fe4000f8e08ff */
[----:B-1----:R-:W-:-:S02]  /*a100*/  @!P1 LEA R2, P3, R7, R14, 0x1 ;  /* 0x0000000e07029211 */ /* 0x002fc400078608ff */
[----:B------:R-:W1:Y:S03]  /*a110*/  SHFL.IDX PT, R14, R0, 0x1, 0x181f ;  /* 0x00381f00000e7f89 */ /* 0x000e6600000e0000 */
[----:B------:R-:W-:Y:S02]  /*a120*/  @!P1 IMAD.X R3, RZ, RZ, R10, P3 ;  /* 0x000000ffff039224 */ /* 0x000fe400018e060a */
[----:B------:R-:W3:Y:S04]  /*a130*/  SHFL.IDX PT, R10, R8, 0x1, 0x181f ;  /* 0x00381f00080a7f89 */ /* 0x000ee800000e0000 */
[----:B------:R4:W-:Y:S04]  /*a140*/  @!P1 LDGSTS.E.BYPASS.LTC128B.128 [R21+0xfc00], desc[UR42][R2.64], !P0 ;  /* 0x0fc0000002159fae */ /* 0x0009e8000c101d6a */
[----:B------:R-:W-:Y:S01]  /*a150*/  SHFL.IDX PT, R8, R8, 0x3, 0x181f ;  /* 0x00781f0008087f89 */ /* 0x000fe200000e0000 */
[----:B----4-:R-:W-:-:S02]  /*a160*/  @!P2 LEA R2, P1, R7, R28, 0x1 ;  /* 0x0000001c0702a211 */ /* 0x010fc400078208ff */
[----:B------:R-:W-:-:S03]  /*a170*/  @!P2 LEA R28, R4, UR38, 0x1 ;  /* 0x00000026041cac11 */ /* 0x000fc6000f8e08ff */
[----:B--2---:R-:W-:Y:S01]  /*a180*/  @!P2 IMAD.X R3, RZ, RZ, R20, P1 ;  /* 0x000000ffff03a224 */ /* 0x004fe200008e0614 */
[----:B------:R-:W-:Y:S01]  /*a190*/  ISETP.GE.AND P1, PT, R12, R5, PT ;  /* 0x000000050c00720c */ /* 0x000fe20003f26270 */
[----:B------:R-:W2:Y:S01]  /*a1a0*/  SHFL.IDX PT, R20, R0, 0x2, 0x181f ;  /* 0x00581f0000147f89 */ /* 0x000ea200000e0000 */
[----:B------:R-:W-:-:S03]  /*a1b0*/  VIADD R12, R6, 0xa0 ;  /* 0x000000a0060c7836 */ /* 0x000fc60000000000 */
[----:B------:R1:W-:Y:S02]  /*a1c0*/  @!P2 LDGSTS.E.BYPASS.LTC128B.128 [R28+0x10400], desc[UR42][R2.64], !P0 ;  /* 0x10400000021cafae */ /* 0x0003e4000c101d6a */
[----:B------:R-:W-:-:S06]  /*a1d0*/  ISETP.GE.AND P2, PT, R12, R5, PT ;  /* 0x000000050c00720c */ /* 0x000fcc0003f46270 */
[----:B------:R-:W-:Y:S02]  /*a1e0*/  @!P1 LEA R21, R4, UR38, 0x1 ;  /* 0x0000002604159c11 */ /* 0x000fe4000f8e08ff */
[----:B-1----:R-:W-:Y:S02]  /*a1f0*/  @!P1 LEA R2, P3, R7, R14, 0x1 ;  /* 0x0000000e07029211 */ /* 0x002fe400078608ff */
[----:B------:R1:W4:Y:S03]  /*a200*/  SHFL.IDX PT, R14, R0, 0x3, 0x181f ;  /* 0x00781f00000e7f89 */ /* 0x00032600000e0000 */
[----:B---3--:R-:W-:-:S05]  /*a210*/  @!P1 IMAD.X R3, RZ, RZ, R10, P3 ;  /* 0x000000ffff039224 */ /* 0x008fca00018e060a */
[----:B------:R2:W-:Y:S02]  /*a220*/  @!P1 LDGSTS.E.BYPASS.LTC128B.128 [R21+0x10c00], desc[UR42][R2.64], !P0 ;  /* 0x10c0000002159fae */ /* 0x0005e4000c101d6a */
[----:B--2---:R-:W-:-:S05]  /*a230*/  @!P2 LEA R2, P1, R7, R20, 0x1 ;  /* 0x000000140702a211 */ /* 0x004fca00078208ff */
[----:B------:R-:W-:Y:S01]  /*a240*/  @!P2 IMAD.X R3, RZ, RZ, R9, P1 ;  /* 0x000000ffff03a224 */ /* 0x000fe200008e0609 */
[----:B------:R-:W-:-:S05]  /*a250*/  @!P2 LEA R9, R4, UR38, 0x1 ;  /* 0x000000260409ac11 */ /* 0x000fca000f8e08ff */
[----:B----4-:R1:W-:Y:S02]  /*a260*/  @!P2 LDGSTS.E.BYPASS.LTC128B.128 [R9+0x11400], desc[UR42][R2.64], !P0 ;  /* 0x114000000209afae */ /* 0x0103e4000c101d6a */
.L_x_140:
[----:B------:R-:W-:Y:S02]  /*a270*/  VIADD R6, R6, 0xb0 ;  /* 0x000000b006067836 */ /* 0x000fe40000000000 */
[----:B-1----:R-:W-:-:S03]  /*a280*/  IMAD.MOV.U32 R0, RZ, RZ, 0x1 ;  /* 0x00000001ff007424 */ /* 0x002fc600078e00ff */
[----:B------:R-:W-:Y:S02]  /*a290*/  ISETP.GE.AND P1, PT, R6, R5, PT ;  /* 0x000000050600720c */ /* 0x000fe40003f26270 */
[----:B------:R-:W-:-:S11]  /*a2a0*/  SHF.L.U32 R0, R0, 0x1f, RZ ;  /* 0x0000001f00007819 */ /* 0x000fd600000006ff */
[----:B------:R-:W-:Y:S02]  /*a2b0*/  @!P1 LEA R2, P2, R7, R14, 0x1 ;  /* 0x0000000e07029211 */ /* 0x000fe400078408ff */
[----:B------:R-:W-:Y:S02]  /*a2c0*/  @!P1 LEA R5, R4, UR38, 0x1 ;  /* 0x0000002604059c11 */ /* 0x000fe4000f8e08ff */
[----:B------:R-:W-:-:S05]  /*a2d0*/  @!P1 IADD3.X R3, RZ, R8, RZ, P2, !PT ;  /* 0x00000008ff039210 */ /* 0x000fca00017fe4ff */
[----:B------:R-:W-:Y:S01]  /*a2e0*/  @!PT LDS RZ, [RZ] ;  /* 0x00000000fffff984 */ /* 0x000fe20000000800 */
[----:B------:R-:W-:Y:S01]  /*a2f0*/  @!PT LDS RZ, [RZ] ;  /* 0x00000000fffff984 */ /* 0x000fe20000000800 */
[----:B------:R-:W-:Y:S01]  /*a300*/  @!PT LDS RZ, [RZ] ;  /* 0x00000000fffff984 */ /* 0x000fe20000000800 */
[----:B------:R1:W-:Y:S01]  /*a310*/  @!P1 LDGSTS.E.BYPASS.LTC128B.128 [R5+0x11c00], desc[UR42][R2.64], !P0 ;  /* 0x11c0000002059fae */ /* 0x0003e2000c101d6a */
[----:B------:R-:W-:Y:S01]  /*a320*/  NOP ;  /* 0x0000000000007918 */ /* 0x000fe20000000000 */
[----:B------:R-:W-:Y:S02]  /*a330*/  SYNCS.ARRIVE.TRANS64.RED.A0T1 RZ, [UR38+0x30800], RZ ;  /* 0x030800ffffff79a7 */ /* 0x000fe40008200426 */
[----:B------:R-:W-:Y:S01]  /*a340*/  ARRIVES.LDGSTSBAR.64.TRANSCNT [UR38+0x30800] ;  /* 0x03080000ff0079b0 */ /* 0x000fe20008000aa6 */
[----:B------:R-:W-:Y:S01]  /*a350*/  NOP ;  /* 0x0000000000007918 */ /* 0x000fe20000000000 */
[----:B------:R-:W-:Y:S01]  /*a360*/  SYNCS.ARRIVE.TRANS64.A1T0 RZ, [UR38+0x30800], RZ ;  /* 0x030800ffffff79a7 */ /* 0x000fe20008100026 */
[----:B------:R-:W-:-:S05]  /*a370*/  VIADD R7, R25, 0xfffffffe ;  /* 0xfffffffe19077836 */ /* 0x000fca0000000000 */
[----:B------:R-:W-:Y:S01]  /*a380*/  ISETP.GE.AND P1, PT, R7, R23, PT ;  /* 0x000000170700720c */ /* 0x000fe20003f26270 */
[----:B------:R-:W2:Y:S02]  /*a390*/  SYNCS.PHASECHK.TRANS64.TRYWAIT P0, [UR38+0x30820], R0 ;  /* 0x03082000ff0075a7 */ /* 0x000ea40008000166 */
[----:B-12---:R-:W-:Y:S10]  /*a3a0*/  @!P0 BRA `(.L_x_51) ;  /* 0x0000002800b08947 */ /* 0x006ff40003800000 */
.L_x_141:
[----:B------:R-:W-:Y:S02]  /*a3b0*/  IMAD.MOV.U32 R8, RZ, RZ, 0x1 ;  /* 0x00000001ff087424 */ /* 0x000fe400078e00ff */
[----:B-1----:R-:W-:Y:S01]  /*a3c0*/  IMAD.MOV.U32 R0, RZ, RZ, RZ ;  /* 0x000000ffff007224 */ /* 0x002fe200078e00ff */
[----:B------:R-:W-:Y:S06]  /*a3d0*/  @!P1 BRA `(.L_x_52) ;  /* 0x0000001000d09947 */ /* 0x000fec0003800000 */
[----:B------:R-:W-:Y:S01]  /*a3e0*/  UIADD3 UR4, UR40, 0x1, URZ ;  /* 0x0000000128047890 */ /* 0x000fe2000fffe03f */
[----:B------:R-:W1:Y:S01]  /*a3f0*/  S2R R4, SR_TID.X ;  /* 0x0000000000047919 */ /* 0x000e620000002100 */
[----:B------:R-:W-:Y:S01]  /*a400*/  LOP3.LUT R23, RZ, R23, RZ, 0x33, !PT ;  /* 0x00000017ff177212 */ /* 0x000fe200078e33ff */
[----:B------:R-:W-:-:S03]  /*a410*/  IMAD.MOV.U32 R8, RZ, RZ, 0x1 ;  /* 0x00000001ff087424 */ /* 0x000fc600078e00ff */
[----:B------:R-:W-:-:S05]  /*a420*/  IMAD R24, R24, UR4, RZ ;  /* 0x0000000418187c24 */ /* 0x000fca000f8e02ff */
[----:B------:R-:W-:-:S05]  /*a430*/  VIMNMX R24, R24, UR39, PT ;  /* 0x0000002718187c48 */ /* 0x000fca000bfe0100 */
[----:B------:R-:W-:-:S05]  /*a440*/  IMAD.MOV R2, RZ, RZ, -R24 ;  /* 0x000000ffff027224 */ /* 0x000fca00078e0a18 */
[----:B------:R-:W-:Y:S02]  /*a450*/  VIADDMNMX R23, R2, 0x1, R23, !PT ;  /* 0x0000000102177846 */ /* 0x000fe40007800117 */
[----:B------:R-:W-:-:S03]  /*a460*/  LOP3.LUT R2, RZ, R24, RZ, 0x33, !PT ;  /* 0x00000018ff027212 */ /* 0x000fc600078e33ff */
[----:B------:R-:W-:Y:S02]  /*a470*/  VIADD R3, R23, 0xfffffffe ;  /* 0xfffffffe17037836 */ /* 0x000fe40000000000 */
[----:B------:R-:W-:-:S03]  /*a480*/  IMAD.IADD R9, R24, 0x1, R23 ;  /* 0x0000000118097824 */ /* 0x000fc600078e0217 */
[----:B------:R-:W-:Y:S02]  /*a490*/  ISETP.NE.AND P0, PT, R3, R2, PT ;  /* 0x000000020300720c */ /* 0x000fe40003f05270 */
[----:B-1----:R-:W-:Y:S01]  /*a4a0*/  LOP3.LUT R6, R4, 0x1f, RZ, 0xc0, !PT ;  /* 0x0000001f04067812 */ /* 0x002fe200078ec0ff */
[----:B------:R-:W-:Y:S01]  /*a4b0*/  IMAD.MOV.U32 R4, RZ, RZ, R16 ;  /* 0x000000ffff047224 */ /* 0x000fe200078e0010 */
[----:B------:R-:W-:-:S09]  /*a4c0*/  LOP3.LUT R10, R9, 0x1, RZ, 0xc0, !PT ;  /* 0x00000001090a7812 */ /* 0x000fd200078ec0ff */
[----:B------:R-:W-:Y:S05]  /*a4d0*/  @!P0 BRA `(.L_x_53) ;  /* 0x0000000c00148947 */ /* 0x000fea0003800000 */
[----:B------:R-:W-:Y:S01]  /*a4e0*/  BSSY B0, `(.L_x_53) ;  /* 0x00000c4000007945 */ /* 0x000fe20003800000 */
[----:B------:R-:W-:Y:S02]  /*a4f0*/  IMAD.IADD R9, R9, 0x1, -R10 ;  /* 0x0000000109097824 */ /* 0x000fe400078e0a0a */
[----:B------:R-:W-:Y:S02]  /*a500*/  IMAD.MOV.U32 R11, RZ, RZ, 0x1 ;  /* 0x00000001ff0b7424 */ /* 0x000fe400078e00ff */
[----:B------:R-:W-:-:S07]  /*a510*/  IMAD.MOV.U32 R4, RZ, RZ, R16 ;  /* 0x000000ffff047224 */ /* 0x000fce00078e0010 */
.L_x_80:
[----:B------:R-:W-:Y:S01]  /*a520*/  LOP3.LUT P0, RZ, R17, 0x2, RZ, 0xc0, !PT ;  /* 0x0000000211ff7812 */ /* 0x000fe2000780c0ff */
[----:B------:R-:W-:Y:S01]  /*a530*/  VIADD R9, R9, 0xfffffffe ;  /* 0xfffffffe09097836 */ /* 0x000fe20000000000 */
[----:B------:R-:W-:Y:S04]  /*a540*/  BSSY B1, `(.L_x_54) ;  /* 0x000005b000017945 */ /* 0x000fe80003800000 */
[----:B------:R-:W-:-:S07]  /*a550*/  ISETP.NE.AND P1, PT, R9, RZ, PT ;  /* 0x000000ff0900720c */ /* 0x000fce0003f25270 */
[----:B------:R-:W-:Y:S06]  /*a560*/  @!P0 BRA `(.L_x_55) ;  /* 0x0000000400608947 */ /* 0x000fec0003800000 */
[----:B------:R-:W-:Y:S01]  /*a570*/  LOP3.LUT P0, RZ, R17, 0x1, RZ, 0xc0, !PT ;  /* 0x0000000111ff7812 */ /* 0x000fe2000780c0ff */
[----:B------:R-:W-:Y:S01]  /*a580*/  IMAD.MOV.U32 R12, RZ, RZ, R7 ;  /* 0x000000ffff0c7224 */ /* 0x000fe200078e0007 */
[----:B------:R-:W-:-:S11]  /*a590*/  SHF.L.U32 R8, R11, 0x1f, RZ ;  /* 0x0000001f0b087819 */ /* 0x000fd600000006ff */
[----:B------:R-:W-:Y:S05]  /*a5a0*/  @!P0 BRA `(.L_x_56) ;  /* 0x00000000004c8947 */ /* 0x000fea0003800000 */
[----:B------:R-:W1:Y:S01]  /*a5b0*/  LDC R12, c[0x0][0x43c] ;  /* 0x00010f00ff0c7b82 */ /* 0x000e620000000800 */
[----:B------:R-:W-:Y:S01]  /*a5c0*/  MOV R13, R7 ;  /* 0x00000007000d7202 */ /* 0x000fe20000000f00 */
[----:B------:R-:W-:Y:S01]  /*a5d0*/  ULDC.64 UR4, c[0x0][0x428] ;  /* 0x00010a0000047ab9 */ /* 0x000fe20000000a00 */
[----:B-1----:R-:W-:-:S13]  /*a5e0*/  ISETP.NE.AND P0, PT, R12, 0x1, PT ;  /* 0x000000010c00780c */ /* 0x002fda0003f05270 */
[----:B------:R-:W1:Y:S02]  /*a5f0*/  @P0 LDC.64 R2, c[0x0][0x440] ;  /* 0x00011000ff020b82 */ /* 0x000e640000000a00 */
[----:B-1----:R-:W-:-:S05]  /*a600*/  @P0 IMAD.HI.U32 R2, R7, R2, RZ ;  /* 0x0000000207020227 */ /* 0x002fca00078e00ff */
[----:B------:R-:W-:Y:S01]  /*a610*/  @P0 SHF.R.U32.HI R13, RZ, R3, R2 ;  /* 0x00000003ff0d0219 */ /* 0x000fe20000011602 */
[----:B------:R-:W-:-:S03]  /*a620*/  IMAD R2, R22, UR4, RZ ;  /* 0x0000000416027c24 */ /* 0x000fc6000f8e02ff */
[--C-:B------:R-:W-:Y:S01]  /*a630*/  SHF.R.S32.HI R3, RZ, 0x1f, R13.reuse ;  /* 0x0000001fff037819 */ /* 0x100fe2000001140d */
[----:B------:R-:W-:Y:S02]  /*a640*/  IMAD R5, R19, UR5, R2 ;  /* 0x0000000513057c24 */ /* 0x000fe4000f8e0202 */
[----:B------:R-:W-:-:S04]  /*a650*/  IMAD.MOV.U32 R2, RZ, RZ, R13 ;  /* 0x000000ffff027224 */ /* 0x000fc800078e000d */
[----:B------:R-:W-:Y:S01]  /*a660*/  IMAD.WIDE.U32 R2, R19, UR4, R2 ;  /* 0x0000000413027c25 */ /* 0x000fe2000f8e0002 */
[----:B------:R-:W-:-:S03]  /*a670*/  ULDC.64 UR4, c[0x0][0x418] ;  /* 0x0001060000047ab9 */ /* 0x000fc60000000a00 */
[----:B------:R-:W-:Y:S01]  /*a680*/  IMAD.IADD R3, R5, 0x1, R3 ;  /* 0x0000000105037824 */ /* 0x000fe200078e0203 */
[----:B------:R-:W-:-:S04]  /*a690*/  LEA R4, P0, R2, UR4, 0x2 ;  /* 0x0000000402047c11 */ /* 0x000fc8000f8010ff */
[----:B------:R-:W-:-:S05]  /*a6a0*/  LEA.HI.X R5, R2, UR5, R3, 0x2, P0 ;  /* 0x0000000502057c11 */ /* 0x000fca00080f1403 */
[----:B------:R1:W5:Y:S01]  /*a6b0*/  LDG.E R4, desc[UR42][R4.64] ;  /* 0x0000002a04047981 */ /* 0x000362000c1e1900 */
[----:B------:R-:W-:-:S04]  /*a6c0*/  IMAD.MOV R2, RZ, RZ, -R13 ;  /* 0x000000ffff027224 */ /* 0x000fc800078e0a0d */
[----:B------:R-:W-:-:S07]  /*a6d0*/  IMAD R12, R12, R2, R7 ;  /* 0x000000020c0c7224 */ /* 0x000fce00078e0207 */
.L_x_56:
[----:B------:R-:W2:Y:S01]  /*a6e0*/  SYNCS.PHASECHK.TRANS64.TRYWAIT P0, [UR38+0x30848], R8 ;  /* 0x03084808ff0075a7 */ /* 0x000ea20008000166 */
[----:B------:R-:W-:Y:S01]  /*a6f0*/  BSSY B2, `(.L_x_57) ;  /* 0x0000003000027945 */ /* 0x000fe20003800000 */
[----:B------:R-:W-:-:S03]  /*a700*/  ISETP.NE.AND P2, PT, R27, RZ, PT ;  /* 0x000000ff1b00720c */ /* 0x000fc60003f45270 */
[----:B--2---:R-:W-:Y:S10]  /*a710*/  @!P0 BRA `(.L_x_58) ;  /* 0x0000002400ec8947 */ /* 0x004ff40003800000 */
.L_x_142:
[----:B------:R-:W-:Y:S05]  /*a720*/  BSYNC B2 ;  /* 0x0000000000027941 */ /* 0x000fea0003800000 */
.L_x_57:
[----:B------:R-:W-:Y:S04]  /*a730*/  BSSY B2, `(.L_x_59) ;  /* 0x0000007000027945 */ /* 0x000fe80003800000 */
[----:B------:R-:W-:Y:S05]  /*a740*/  @P2 BRA `(.L_x_60) ;  /* 0x0000000000142947 */ /* 0x000fea0003800000 */
[----:B------:R-:W-:Y:S01]  /*a750*/  ISETP.NE.AND P0, PT, R6, RZ, PT ;  /* 0x000000ff0600720c */ /* 0x000fe20003f05270 */
[----:B------:R-:W-:-:S04]  /*a760*/  IMAD.MOV.U32 R2, RZ, RZ, 0x6000 ;  /* 0x00006000ff027424 */ /* 0x000fc800078e00ff */
[----:B------:R3:W-:Y:S08]  /*a770*/  SYNCS.ARRIVE.TRANS64 RZ, [UR38+0x30838], R2 ;  /* 0x03083802ffff79a7 */ /* 0x0007f00008000026 */
[----:B---3--:R-:W-:Y:S05]  /*a780*/  @!P0 BRA `(.L_x_60) ;  /* 0x0000000000048947 */ /* 0x008fea0003800000 */
[----:B------:R-:W-:Y:S01]  /*a790*/  BPT.TRAP 0x1 ;  /* 0x000000040000795c */ /* 0x000fe20000300000 */
.L_x_60:
[----:B------:R-:W-:Y:S05]  /*a7a0*/  BSYNC B2 ;  /* 0x0000000000027941 */ /* 0x000fea0003800000 */
.L_x_59:
[----:B-1----:R-:W-:Y:S01]  /*a7b0*/  IMAD.MOV.U32 R5, RZ, RZ, RZ ;  /* 0x000000ffff057224 */ /* 0x002fe200078e00ff */
[----:B------:R-:W-:Y:S01]  /*a7c0*/  ULDC.64 UR4, c[0x0][0x198] ;  /* 0x0000660000047ab9 */ /* 0x000fe20000000a00 */
[----:B------:R-:W-:Y:S01]  /*a7d0*/  PLOP3.LUT P0, PT, PT, PT, PT, 0x80, 0x0 ;  /* 0x000000000000781c */ /* 0x000fe20003f0f070 */
[----:B------:R-:W-:Y:S01]  /*a7e0*/  UIADD3 UR4, UP0, UR4, 0x370, URZ ;  /* 0x0000037004047890 */ /* 0x000fe2000ff1e03f */
[----:B------:R-:W-:Y:S01]  /*a7f0*/  IMAD R2, R12, 0xc0, RZ ;  /* 0x000000c00c027824 */ /* 0x000fe200078e02ff */
[----:B------:R-:W-:Y:S01]  /*a800*/  R2UR UR34, R5 ;  /* 0x00000000052272ca */ /* 0x000fe200000e0000 */
[----:B------:R-:W-:Y:S02]  /*a810*/  UIADD3 UR32, UR38, 0x18400, URZ ;  /* 0x0001840026207890 */ /* 0x000fe4000fffe03f */
[----:B------:R-:W-:Y:S02]  /*a820*/  UIADD3 UR33, UR38, 0x30838, URZ ;  /* 0x0003083826217890 */ /* 0x000fe4000fffe03f */
[----:B------:R-:W-:Y:S01]  /*a830*/  UIADD3.X UR5, URZ, UR5, URZ, UP0, !UPT ;  /* 0x000000053f057290 */ /* 0x000fe200087fe43f */
[----:B------:R-:W-:Y:S01]  /*a840*/  UMOV UR6, 0x0 ;  /* 0x0000000000067882 */ /* 0x000fe20000000000 */
[----:B------:R-:W-:-:S10]  /*a850*/  UMOV UR7, 0x14f00000 ;  /* 0x14f0000000077882 */ /* 0x000fd40000000000 */
.L_x_61:
[----:B------:R-:W-:-:S13]  /*a860*/  @P0 ELECT P3, URZ, PT ;  /* 0x00000000003f082f */ /* 0x000fda0003860000 */
[----:B-----5:R-:W-:Y:S02]  /*a870*/  @P3 R2UR UR37, R4 ;  /* 0x00000000042532ca */ /* 0x020fe400000e0000 */
[----:B------:R-:W-:Y:S02]  /*a880*/  @P3 R2UR UR35, R2 ;  /* 0x00000000022332ca */ /* 0x000fe400000e0000 */
[----:B------:R-:W-:Y:S02]  /*a890*/  @P3 PLOP3.LUT P0, PT, P3, PT, PT, 0x8, 0x0 ;  /* 0x000000000000381c */ /* 0x000fe40001f0e170 */
[----:B------:R-:W-:-:S09]  /*a8a0*/  PLOP3.LUT P3, PT, PT, PT, PT, 0x8, 0x0 ;  /* 0x000000000000781c */ /* 0x000fd20003f6e170 */
[----:B------:R1:W-:Y:S02]  /*a8b0*/  UTMALDG.4D [UR32], [UR4], desc[UR6] ;  /* 0x00000620040075b4 */ /* 0x0003e40008019000 */
[----:B-1----:R-:W-:Y:S05]  /*a8c0*/  @P0 BRA.U.ANY `(.L_x_61) ;  /* 0xfffffffd00e40947 */ /* 0x002fea000393ffff */
[----:B------:R-:W1:Y:S01]  /*a8d0*/  SYNCS.PHASECHK.TRANS64.TRYWAIT P0, [UR38+0x30860], R8 ;  /* 0x03086008ff0075a7 */ /* 0x000e620008000166 */
[----:B------:R-:W-:Y:S04]  /*a8e0*/  BSSY B2, `(.L_x_62) ;  /* 0x0000002000027945 */ /* 0x000fe80003800000 */
[----:B-1----:R-:W-:Y:S05]  /*a8f0*/  @!P0 BRA `(.L_x_63) ;  /* 0x00000024008c8947 */ /* 0x002fea0003800000 */
.L_x_143:
[----:B------:R-:W-:Y:S05]  /*a900*/  BSYNC B2 ;  /* 0x0000000000027941 */ /* 0x000fea0003800000 */
.L_x_62:
[----:B------:R-:W-:Y:S01]  /*a910*/  BSSY B2, `(.L_x_64) ;  /* 0x0000009000027945 */ /* 0x000fe20003800000 */
[----:B------:R-:W-:Y:S02]  /*a920*/  IMAD.MOV.U32 R2, RZ, RZ, 0x0 ;  /* 0x00000000ff027424 */ /* 0x000fe400078e00ff */
[----:B-12---:R-:W-:Y:S01]  /*a930*/  IMAD.MOV.U32 R3, RZ, RZ, 0x14f00000 ;  /* 0x14f00000ff037424 */ /* 0x006fe200078e00ff */
[----:B------:R-:W-:Y:S06]  /*a940*/  @P2 BRA `(.L_x_65) ;  /* 0x0000000000142947 */ /* 0x000fec0003800000 */
[----:B------:R-:W-:Y:S01]  /*a950*/  ISETP.NE.AND P0, PT, R6, RZ, PT ;  /* 0x000000ff0600720c */ /* 0x000fe20003f05270 */
[----:B------:R-:W-:-:S04]  /*a960*/  IMAD.MOV.U32 R8, RZ, RZ, 0x6000 ;  /* 0x00006000ff087424 */ /* 0x000fc800078e00ff */
[----:B------:R1:W-:Y:S08]  /*a970*/  SYNCS.ARRIVE.TRANS64 RZ, [UR38+0x30850], R8 ;  /* 0x03085008ffff79a7 */ /* 0x0003f00008000026 */
[----:B-1----:R-:W-:Y:S05]  /*a980*/  @!P0 BRA `(.L_x_65) ;  /* 0x0000000000048947 */ /* 0x002fea0003800000 */
[----:B------:R-:W-:Y:S01]  /*a990*/  BPT.TRAP 0x1 ;  /* 0x000000040000795c */ /* 0x000fe20000300000 */
.L_x_65:
[----:B------:R-:W-:Y:S05]  /*a9a0*/  BSYNC B2 ;  /* 0x0000000000027941 */ /* 0x000fea0003800000 */
.L_x_64:
[----:B------:R-:W-:Y:S01]  /*a9b0*/  R2UR UR7, R3 ;  /* 0x00000000030772ca */ /* 0x000fe200000e0000 */
[----:B------:R-:W-:Y:S01]  /*a9c0*/  ULDC.64 UR4, c[0x0][0x198] ;  /* 0x0000660000047ab9 */ /* 0x000fe20000000a00 */
[----:B------:R-:W-:Y:S01]  /*a9d0*/  R2UR UR10, R5 ;  /* 0x00000000050a72ca */ /* 0x000fe200000e0000 */
[----:B------:R-:W-:Y:S01]  /*a9e0*/  UIADD3 UR4, UP0, UR4, 0x470, URZ ;  /* 0x0000047004047890 */ /* 0x000fe2000ff1e03f */
[----:B------:R-:W-:Y:S01]  /*a9f0*/  R2UR UR6, R2 ;  /* 0x00000000020672ca */ /* 0x000fe200000e0000 */
[----:B------:R-:W-:Y:S01]  /*aa00*/  IMAD R2, R18, 0xc0, RZ ;  /* 0x000000c012027824 */ /* 0x000fe200078e02ff */
[----:B------:R-:W-:Y:S01]  /*aa10*/  PLOP3.LUT P0, PT, PT, PT, PT, 0x80, 0x0 ;  /* 0x000000000000781c */ /* 0x000fe20003f0f070 */
[----:B------:R-:W-:Y:S02]  /*aa20*/  UIADD3 UR8, UR38, 0x400, URZ ;  /* 0x0000040026087890 */ /* 0x000fe4000fffe03f */
[----:B------:R-:W-:Y:S02]  /*aa30*/  UIADD3 UR9, UR38, 0x30850, URZ ;  /* 0x0003085026097890 */ /* 0x000fe4000fffe03f */
[----:B------:R-:W-:-:S12]  /*aa40*/  UIADD3.X UR5, URZ, UR5, URZ, UP0, !UPT ;  /* 0x000000053f057290 */ /* 0x000fd800087fe43f */
.L_x_66:
[----:B------:R-:W-:-:S13]  /*aa50*/  @P0 ELECT P2, URZ, PT ;  /* 0x00000000003f082f */ /* 0x000fda0003840000 */
[----:B------:R-:W-:Y:S01]  /*aa60*/  @P2 R2UR UR13, R16 ;  /* 0x00000000100d22ca */ /* 0x000fe200000e0000 */
[----:B------:R-:W-:Y:S01]  /*aa70*/  UMOV UR12, UR36 ;  /* 0x00000024000c7c82 */ /* 0x000fe20008000000 */
[----:B------:R-:W-:Y:S02]  /*aa80*/  @P2 R2UR UR11, R2 ;  /* 0x00000000020b22ca */ /* 0x000fe400000e0000 */
[----:B------:R-:W-:Y:S02]  /*aa90*/  @P2 PLOP3.LUT P0, PT, P2, PT, PT, 0x8, 0x0 ;  /* 0x000000000000281c */ /* 0x000fe4000170e170 */
[----:B------:R-:W-:-:S09]  /*aaa0*/  PLOP3.LUT P2, PT, PT, PT, PT, 0x8, 0x0 ;  /* 0x000000000000781c */ /* 0x000fd20003f4e170 */
[----:B------:R1:W-:Y:S02]  /*aab0*/  UTMALDG.4D [UR8], [UR4], desc[UR6] ;  /* 0x00000608040075b4 */ /* 0x0003e40008019000 */
[----:B-1----:R-:W-:Y:S05]  /*aac0*/  @P0 BRA.U.ANY `(.L_x_66) ;  /* 0xfffffffd00e00947 */ /* 0x002fea000393ffff */
[----:B------:R-:W-:Y:S02]  /*aad0*/  IMAD.MOV.U32 R18, RZ, RZ, R12 ;  /* 0x000000ffff127224 */ /* 0x000fe400078e000c */
[----:B------:R-:W-:-:S07]  /*aae0*/  IMAD.MOV.U32 R16, RZ, RZ, R4 ;  /* 0x000000ffff107224 */ /* 0x000fce00078e0004 */
.L_x_55:
[----:B------:R-:W-:Y:S05]  /*aaf0*/  BSYNC B1 ;  /* 0x0000000000017941 */ /* 0x000fea0003800000 */
.L_x_54:
[----:B------:R-:W-:Y:S01]  /*ab00*/  LOP3.LUT P0, RZ, R17, 0x2, RZ, 0xc0, !PT ;  /* 0x0000000211ff7812 */ /* 0x000fe2000780c0ff */
[----:B------:R-:W-:Y:S01]  /*ab10*/  BSSY B1, `(.L_x_67) ;  /* 0x000005d000017945 */ /* 0x000fe20003800000 */
[----:B------:R-:W-:-:S11]  /*ab20*/  LOP3.LUT R8, R11, 0x1, RZ, 0x3c, !PT ;  /* 0x000000010b087812 */ /* 0x000fd600078e3cff */
[----:B------:R-:W-:Y:S05]  /*ab30*/  @!P0 BRA `(.L_x_68) ;  /* 0x0000000400688947 */ /* 0x000fea0003800000 */
[----:B------:R-:W-:Y:S01]  /*ab40*/  LOP3.LUT P0, RZ, R17, 0x1, RZ, 0xc0, !PT ;  /* 0x0000000111ff7812 */ /* 0x000fe2000780c0ff */
[----:B------:R-:W-:Y:S01]  /*ab50*/  VIADD R13, R7, 0xffffffff ;  /* 0xffffffff070d7836 */ /* 0x000fe20000000000 */
[----:B------:R-:W-:-:S11]  /*ab60*/  SHF.L.U32 R12, R8, 0x1f, RZ ;  /* 0x0000001f080c7819 */ /* 0x000fd600000006ff */
[----:B------:R-:W-:Y:S05]  /*ab70*/  @!P0 BRA `(.L_x_69) ;  /* 0x00000000004c8947 */ /* 0x000fea0003800000 */
[----:B------:R-:W1:Y:S01]  /*ab80*/  LDC R14, c[0x0][0x43c] ;  /* 0x00010f00ff0e7b82 */ /* 0x000e620000000800 */
[----:B------:R-:W-:Y:S01]  /*ab90*/  IMAD.MOV.U32 R15, RZ, RZ, R13 ;  /* 0x000000ffff0f7224 */ /* 0x000fe200078e000d */
        /* <DEDUP_REMOVED lines=10> */
[----:B------:R-:W-:-:S04]  /*ac40*/  ULDC.64 UR4, c[0x0][0x418] ;  /* 0x0001060000047ab9 */ /* 0x000fc80000000a00 */
[----:B------:R-:W-:Y:S02]  /*ac50*/  IADD3 R3, R5, R3, RZ ;  /* 0x0000000305037210 */ /* 0x000fe40007ffe0ff */
[----:B------:R-:W-:-:S04]  /*ac60*/  LEA R4, P0, R2, UR4, 0x2 ;  /* 0x0000000402047c11 */ /* 0x000fc8000f8010ff */
[----:B------:R-:W-:-:S05]  /*ac70*/  LEA.HI.X R5, R2, UR5, R3, 0x2, P0 ;  /* 0x0000000502057c11 */ /* 0x000fca00080f1403 */
[----:B------:R1:W5:Y:S01]  /*ac80*/  LDG.E R4, desc[UR42][R4.64] ;  /* 0x0000002a04047981 */ /* 0x000362000c1e1900 */
[----:B------:R-:W-:-:S04]  /*ac90*/  IMAD.MOV R2, RZ, RZ, -R15 ;  /* 0x000000ffff027224 */ /* 0x000fc800078e0a0f */
[----:B------:R-:W-:-:S07]  /*aca0*/  IMAD R13, R14, R2, R13 ;  /* 0x000000020e0d7224 */ /* 0x000fce00078e020d */
.L_x_69:
[----:B------:R-:W2:Y:S01]  /*acb0*/  SYNCS.PHASECHK.TRANS64.TRYWAIT P0, [UR38+0x30840], R12 ;  /* 0x0308400cff0075a7 */ /* 0x000ea20008000166 */
[----:B------:R-:W-:Y:S01]  /*acc0*/  BSSY B2, `(.L_x_70) ;  /* 0x0000003000027945 */ /* 0x000fe20003800000 */
[----:B------:R-:W-:-:S03]  /*acd0*/  ISETP.NE.AND P2, PT, R27, RZ, PT ;  /* 0x000000ff1b00720c */ /* 0x000fc60003f45270 */
[----:B--2---:R-:W-:Y:S10]  /*ace0*/  @!P0 BRA `(.L_x_71) ;  /* 0x0000002000a88947 */ /* 0x004ff40003800000 */
.L_x_144:
[----:B------:R-:W-:Y:S05]  /*acf0*/  BSYNC B2 ;  /* 0x0000000000027941 */ /* 0x000fea0003800000 */
.L_x_70:
[----:B------:R-:W-:Y:S04]  /*ad00*/  BSSY B2, `(.L_x_72) ;  /* 0x0000007000027945 */ /* 0x000fe80003800000 */
[----:B------:R-:W-:Y:S05]  /*ad10*/  @P2 BRA `(.L_x_73) ;  /* 0x0000000000142947 */ /* 0x000fea0003800000 */
[----:B------:R-:W-:Y:S01]  /*ad20*/  ISETP.NE.AND P0, PT, R6, RZ, PT ;  /* 0x000000ff0600720c */ /* 0x000fe20003f05270 */
[----:B------:R-:W-:-:S04]  /*ad30*/  IMAD.MOV.U32 R2, RZ, RZ, 0x6000 ;  /* 0x00006000ff027424 */ /* 0x000fc800078e00ff */
[----:B------:R3:W-:Y:S08]  /*ad40*/  SYNCS.ARRIVE.TRANS64 RZ, [UR38+0x30830], R2 ;  /* 0x03083002ffff79a7 */ /* 0x0007f00008000026 */
[----:B---3--:R-:W-:Y:S05]  /*ad50*/  @!P0 BRA `(.L_x_73) ;  /* 0x0000000000048947 */ /* 0x008fea0003800000 */
[----:B------:R-:W-:Y:S01]  /*ad60*/  BPT.TRAP 0x1 ;  /* 0x000000040000795c */ /* 0x000fe20000300000 */
.L_x_73:
[----:B------:R-:W-:Y:S05]  /*ad70*/  BSYNC B2 ;  /* 0x0000000000027941 */ /* 0x000fea0003800000 */
.L_x_72:
        /* <DEDUP_REMOVED lines=11> */
.L_x_74:
[----:B------:R-:W-:-:S13]  /*ae30*/  @P0 ELECT P3, URZ, PT ;  /* 0x00000000003f082f */ /* 0x000fda0003860000 */
[----:B-----5:R-:W-:Y:S01]  /*ae40*/  @P3 R2UR UR13, R4 ;  /* 0x00000000040d32ca */ /* 0x020fe200000e0000 */
[----:B------:R-:W-:Y:S01]  /*ae50*/  UMOV UR12, UR36 ;  /* 0x00000024000c7c82 */ /* 0x000fe20008000000 */
[----:B------:R-:W-:Y:S02]  /*ae60*/  @P3 R2UR UR11, R2 ;  /* 0x00000000020b32ca */ /* 0x000fe400000e0000 */
[----:B------:R-:W-:Y:S02]  /*ae70*/  @P3 PLOP3.LUT P0, PT, P3, PT, PT, 0x8, 0x0 ;  /* 0x000000000000381c */ /* 0x000fe40001f0e170 */
[----:B------:R-:W-:-:S09]  /*ae80*/  PLOP3.LUT P3, PT, PT, PT, PT, 0x8, 0x0 ;  /* 0x000000000000781c */ /* 0x000fd20003f6e170 */
[----:B------:R1:W-:Y:S02]  /*ae90*/  UTMALDG.4D [UR8], [UR4], desc[UR6] ;  /* 0x00000608040075b4 */ /* 0x0003e40008019000 */
[----:B-1----:R-:W-:Y:S05]  /*aea0*/  @P0 BRA.U.ANY `(.L_x_74) ;  /* 0xfffffffd00e00947 */ /* 0x002fea000393ffff */
[----:B------:R-:W-:Y:S01]  /*aeb0*/  SHF.L.U32 R2, R11, 0x1f, RZ ;  /* 0x0000001f0b027819 */ /* 0x000fe200000006ff */
[----:B------:R-:W-:Y:S03]  /*aec0*/  BSSY B2, `(.L_x_75) ;  /* 0x0000003000027945 */ /* 0x000fe60003800000 */
[----:B------:R-:W1:Y:S02]  /*aed0*/  SYNCS.PHASECHK.TRANS64.TRYWAIT P0, [UR38+0x30868], R2 ;  /* 0x03086802ff0075a7 */ /* 0x000e640008000166 */
[----:B-1----:R-:W-:Y:S05]  /*aee0*/  @!P0 BRA `(.L_x_76) ;  /* 0x0000002000408947 */ /* 0x002fea0003800000 */
.L_x_145:
[----:B------:R-:W-:Y:S05]  /*aef0*/  BSYNC B2 ;  /* 0x0000000000027941 */ /* 0x000fea0003800000 */
.L_x_75:
[----:B------:R-:W-:Y:S01]  /*af00*/  BSSY B2, `(.L_x_77) ;  /* 0x0000009000027945 */ /* 0x000fe20003800000 */
[----:B-1----:R-:W-:Y:S02]  /*af10*/  IMAD.MOV.U32 R2, RZ, RZ, 0x0 ;  /* 0x00000000ff027424 */ /* 0x002fe400078e00ff */
[----:B--2---:R-:W-:Y:S01]  /*af20*/  IMAD.MOV.U32 R3, RZ, RZ, 0x14f00000 ;  /* 0x14f00000ff037424 */ /* 0x004fe200078e00ff */
[----:B------:R-:W-:Y:S06]  /*af30*/  @P2 BRA `(.L_x_78) ;  /* 0x0000000000142947 */ /* 0x000fec0003800000 */
[----:B------:R-:W-:Y:S01]  /*af40*/  ISETP.NE.AND P0, PT, R6, RZ, PT ;  /* 0x000000ff0600720c */ /* 0x000fe20003f05270 */
[----:B------:R-:W-:-:S04]  /*af50*/  IMAD.MOV.U32 R11, RZ, RZ, 0x6000 ;  /* 0x00006000ff0b7424 */ /* 0x000fc800078e00ff */
[----:B------:R1:W-:Y:S08]  /*af60*/  SYNCS.ARRIVE.TRANS64 RZ, [UR38+0x30858], R11 ;  /* 0x0308580bffff79a7 */ /* 0x0003f00008000026 */
[----:B-1----:R-:W-:Y:S05]  /*af70*/  @!P0 BRA `(.L_x_78) ;  /* 0x0000000000048947 */ /* 0x002fea0003800000 */
[----:B------:R-:W-:Y:S01]  /*af80*/  BPT.TRAP 0x1 ;  /* 0x000000040000795c */ /* 0x000fe20000300000 */
.L_x_78:
[----:B------:R-:W-:Y:S05]  /*af90*/  BSYNC B2 ;  /* 0x0000000000027941 */ /* 0x000fea0003800000 */
.L_x_77:
        /* <DEDUP_REMOVED lines=10> */
.L_x_79:
        /* <DEDUP_REMOVED lines=10> */
.L_x_68:
[----:B------:R-:W-:Y:S05]  /*b0e0*/  BSYNC B1 ;  /* 0x0000000000017941 */ /* 0x000fea0003800000 */
.L_x_67:
[----:B------:R-:W-:Y:S02]  /*b0f0*/  VIADD R7, R7, 0xfffffffe ;  /* 0xfffffffe07077836 */ /* 0x000fe40000000000 */
[----:B------:R-:W-:Y:S01]  /*b100*/  IMAD.MOV.U32 R11, RZ, RZ, R8 ;  /* 0x000000ffff0b7224 */ /* 0x000fe200078e0008 */
[----:B------:R-:W-:Y:S06]  /*b110*/  @P1 BRA `(.L_x_80) ;  /* 0xfffffff400001947 */ /* 0x000fec000383ffff */
[----:B------:R-:W-:Y:S05]  /*b120*/  BSYNC B0 ;  /* 0x0000000000007941 */ /* 0x000fea0003800000 */
.L_x_53:
[----:B------:R-:W-:Y:S01]  /*b130*/  ISETP.NE.AND P0, PT, R10, RZ, PT ;  /* 0x000000ff0a00720c */ /* 0x000fe20003f05270 */
[----:B------:R-:W-:-:S12]  /*b140*/  BSSY B0, `(.L_x_52) ;  /* 0x000005d000007945 */ /* 0x000fd80003800000 */
[----:B------:R-:W-:Y:S05]  /*b150*/  @!P0 BRA `(.L_x_81) ;  /* 0x00000004006c8947 */ /* 0x000fea0003800000 */
[----:B------:R-:W-:Y:S01]  /*b160*/  LOP3.LUT P1, RZ, R17, 0x2, RZ, 0xc0, !PT ;  /* 0x0000000211ff7812 */ /* 0x000fe2000782c0ff */
[----:B------:R-:W-:-:S12]  /*b170*/  IMAD.MOV.U32 R0, RZ, RZ, 0x1 ;  /* 0x00000001ff007424 */ /* 0x000fd800078e00ff */
[----:B------:R-:W-:Y:S05]  /*b180*/  @!P1 BRA `(.L_x_81) ;  /* 0x0000000400609947 */ /* 0x000fea0003800000 */
[----:B------:R-:W-:Y:S02]  /*b190*/  LOP3.LUT P1, RZ, R17, 0x1, RZ, 0xc0, !PT ;  /* 0x0000000111ff7812 */ /* 0x000fe4000782c0ff */
[----:B------:R-:W-:-:S11]  /*b1a0*/  SHF.L.U32 R9, R8, 0x1f, RZ ;  /* 0x0000001f08097819 */ /* 0x000fd600000006ff */
[----:B------:R-:W-:Y:S05]  /*b1b0*/  @!P1 BRA `(.L_x_82) ;  /* 0x00000000004c9947 */ /* 0x000fea0003800000 */
        /* <DEDUP_REMOVED lines=19> */
.L_x_82:
[----:B------:R-:W2:Y:S01]  /*b2f0*/  SYNCS.PHASECHK.TRANS64.TRYWAIT P0, [UR38+0x30848], R9 ;  /* 0x03084809ff0075a7 */ /* 0x000ea20008000166 */
[----:B------:R-:W-:Y:S01]  /*b300*/  BSSY B1, `(.L_x_83) ;  /* 0x0000003000017945 */ /* 0x000fe20003800000 */
[----:B------:R-:W-:-:S03]  /*b310*/  ISETP.NE.AND P1, PT, R27, RZ, PT ;  /* 0x000000ff1b00720c */ /* 0x000fc60003f25270 */
[----:B--2---:R-:W-:Y:S10]  /*b320*/  @!P0 BRA `(.L_x_84) ;  /* 0x0000001c00488947 */ /* 0x004ff40003800000 */
.L_x_146:
[----:B------:R-:W-:Y:S05]  /*b330*/  BSYNC B1 ;  /* 0x0000000000017941 */ /* 0x000fea0003800000 */
.L_x_83:
[----:B------:R-:W-:Y:S04]  /*b340*/  BSSY B1, `(.L_x_85) ;  /* 0x0000007000017945 */ /* 0x000fe80003800000 */
[----:B------:R-:W-:Y:S05]  /*b350*/  @P1 BRA `(.L_x_86) ;  /* 0x0000000000141947 */ /* 0x000fea0003800000 */
[----:B------:R-:W-:Y:S01]  /*b360*/  ISETP.NE.AND P0, PT, R6, RZ, PT ;  /* 0x000000ff0600720c */ /* 0x000fe20003f05270 */
[----:B--2---:R-:W-:-:S04]  /*b370*/  IMAD.MOV.U32 R2, RZ, RZ, 0x6000 ;  /* 0x00006000ff027424 */ /* 0x004fc800078e00ff */
[----:B------:R3:W-:Y:S08]  /*b380*/  SYNCS.ARRIVE.TRANS64 RZ, [UR38+0x30838], R2 ;  /* 0x03083802ffff79a7 */ /* 0x0007f00008000026 */
[----:B---3--:R-:W-:Y:S05]  /*b390*/  @!P0 BRA `(.L_x_86) ;  /* 0x0000000000048947 */ /* 0x008fea0003800000 */
[----:B------:R-:W-:Y:S01]  /*b3a0*/  BPT.TRAP 0x1 ;  /* 0x000000040000795c */ /* 0x000fe20000300000 */
.L_x_86:
[----:B------:R-:W-:Y:S05]  /*b3b0*/  BSYNC B1 ;  /* 0x0000000000017941 */ /* 0x000fea0003800000 */
.L_x_85:
[----:B-1----:R-:W-:Y:S01]  /*b3c0*/  IMAD.MOV.U32 R5, RZ, RZ, RZ ;  /* 0x000000ffff057224 */ /* 0x002fe200078e00ff */
[----:B------:R-:W-:Y:S01]  /*b3d0*/  ULDC.64 UR4, c[0x0][0x198] ;  /* 0x0000660000047ab9 */ /* 0x000fe20000000a00 */
[----:B------:R-:W-:Y:S01]  /*b3e0*/  PLOP3.LUT P0, PT, PT, PT, PT, 0x80, 0x0 ;  /* 0x000000000000781c */ /* 0x000fe20003f0f070 */
[----:B------:R-:W-:Y:S01]  /*b3f0*/  UIADD3 UR4, UP0, UR4, 0x370, URZ ;  /* 0x0000037004047890 */ /* 0x000fe2000ff1e03f */
[----:B--2---:R-:W-:Y:S01]  /*b400*/  IMAD R2, R7, 0xc0, RZ ;  /* 0x000000c007027824 */ /* 0x004fe200078e02ff */
[----:B------:R-:W-:Y:S01]  /*b410*/  R2UR UR10, R5 ;  /* 0x00000000050a72ca */ /* 0x000fe200000e0000 */
[----:B------:R-:W-:Y:S02]  /*b420*/  UIADD3 UR8, UR38, 0x18400, URZ ;  /* 0x0001840026087890 */ /* 0x000fe4000fffe03f */
[----:B------:R-:W-:Y:S02]  /*b430*/  UIADD3 UR9, UR38, 0x30838, URZ ;  /* 0x0003083826097890 */ /* 0x000fe4000fffe03f */
[----:B------:R-:W-:Y:S01]  /*b440*/  UIADD3.X UR5, URZ, UR5, URZ, UP0, !UPT ;  /* 0x000000053f057290 */ /* 0x000fe200087fe43f */
[----:B------:R-:W-:Y:S01]  /*b450*/  UMOV UR6, 0x0 ;  /* 0x0000000000067882 */ /* 0x000fe20000000000 */
[----:B------:R-:W-:-:S10]  /*b460*/  UMOV UR7, 0x14f00000 ;  /* 0x14f0000000077882 */ /* 0x000fd40000000000 */
.L_x_87:
        /* <DEDUP_REMOVED lines=11> */
.L_x_147:
[----:B------:R-:W-:Y:S05]  /*b520*/  BSYNC B1 ;  /* 0x0000000000017941 */ /* 0x000fea0003800000 */
.L_x_88:
[----:B------:R-:W-:Y:S01]  /*b530*/  BSSY B1, `(.L_x_90) ;  /* 0x0000009000017945 */ /* 0x000fe20003800000 */
[----:B-1----:R-:W-:Y:S02]  /*b540*/  IMAD.MOV.U32 R2, RZ, RZ, 0x0 ;  /* 0x00000000ff027424 */ /* 0x002fe400078e00ff */
[----:B------:R-:W-:Y:S01]  /*b550*/  IMAD.MOV.U32 R3, RZ, RZ, 0x14f00000 ;  /* 0x14f00000ff037424 */ /* 0x000fe200078e00ff */
[----:B------:R-:W-:Y:S06]  /*b560*/  @P1 BRA `(.L_x_91) ;  /* 0x0000000000141947 */ /* 0x000fec0003800000 */
[----:B------:R-:W-:Y:S01]  /*b570*/  ISETP.NE.AND P0, PT, R6, RZ, PT ;  /* 0x000000ff0600720c */ /* 0x000fe20003f05270 */
[----:B------:R-:W-:-:S04]  /*b580*/  IMAD.MOV.U32 R9, RZ, RZ, 0x6000 ;  /* 0x00006000ff097424 */ /* 0x000fc800078e00ff */
[----:B------:R1:W-:Y:S08]  /*b590*/  SYNCS.ARRIVE.TRANS64 RZ, [UR38+0x30850], R9 ;  /* 0x03085009ffff79a7 */ /* 0x0003f00008000026 */
[----:B-1----:R-:W-:Y:S05]  /*b5a0*/  @!P0 BRA `(.L_x_91) ;  /* 0x0000000000048947 */ /* 0x002fea0003800000 */
[----:B------:R-:W-:Y:S01]  /*b5b0*/  BPT.TRAP 0x1 ;  /* 0x000000040000795c */ /* 0x000fe20000300000 */
.L_x_91:
[----:B------:R-:W-:Y:S05]  /*b5c0*/  BSYNC B1 ;  /* 0x0000000000017941 */ /* 0x000fea0003800000 */
.L_x_90:
        /* <DEDUP_REMOVED lines=10> */
.L_x_92:
        /* <DEDUP_REMOVED lines=10> */
.L_x_81:
[----:B------:R-:W-:Y:S05]  /*b710*/  BSYNC B0 ;  /* 0x0000000000007941 */ /* 0x000fea0003800000 */
.L_x_52:
[----:B------:R-:W-:Y:S01]  /*b720*/  LOP3.LUT P0, RZ, R17, 0x2, RZ, 0xc0, !PT ;  /* 0x0000000211ff7812 */ /* 0x000fe2000780c0ff */
[----:B------:R-:W-:-:S12]  /*b730*/  BSSY B0, `(.L_x_93) ;  /* 0x0000027000007945 */ /* 0x000fd80003800000 */
[----:B------:R-:W-:Y:S05]  /*b740*/  @!P0 BRA `(.L_x_94) ;  /* 0x0000000000948947 */ /* 0x000fea0003800000 */
[----:B------:R-:W-:Y:S01]  /*b750*/  LEA R3, R0, UR38, 0x3 ;  /* 0x0000002600037c11 */ /* 0x000fe2000f8e18ff */
[----:B------:R-:W-:Y:S01]  /*b760*/  BSSY B1, `(.L_x_95) ;  /* 0x0000005000017945 */ /* 0x000fe20003800000 */
[----:B------:R-:W-:Y:S02]  /*b770*/  SHF.L.U32 R2, R8, 0x1f, RZ ;  /* 0x0000001f08027819 */ /* 0x000fe400000006ff */
[----:B------:R-:W-:Y:S02]  /*b780*/  ISETP.NE.AND P1, PT, R27, RZ, PT ;  /* 0x000000ff1b00720c */ /* 0x000fe40003f25270 */
[----:B------:R-:W1:Y:S02]  /*b790*/  SYNCS.PHASECHK.TRANS64.TRYWAIT P0, [R3+URZ+0x30860], R2 ;  /* 0x03086002030075a7 */ /* 0x000e64000800017f */
[----:B-1----:R-:W-:Y:S09]  /*b7a0*/  @!P0 BRA `(.L_x_96) ;  /* 0x0000001800588947 */ /* 0x002ff20003800000 */
.L_x_148:
[----:B------:R-:W-:Y:S05]  /*b7b0*/  BSYNC B1 ;  /* 0x0000000000017941 */ /* 0x000fea0003800000 */
.L_x_95:
[----:B------:R-:W-:Y:S04]  /*b7c0*/  BSSY B1, `(.L_x_97) ;  /* 0x0000008000017945 */ /* 0x000fe80003800000 */
[----:B------:R-:W-:Y:S05]  /*b7d0*/  @P1 BRA `(.L_x_98) ;  /* 0x0000000000181947 */ /* 0x000fea0003800000 */
[----:B------:R-:W2:Y:S01]  /*b7e0*/  S2R R4, SR_TID.X ;  /* 0x0000000000047919 */ /* 0x000ea20000002100 */
[----:B-1----:R-:W-:-:S04]  /*b7f0*/  IMAD.MOV.U32 R2, RZ, RZ, 0x6000 ;  /* 0x00006000ff027424 */ /* 0x002fc800078e00ff */
[----:B------:R3:W-:Y:S01]  /*b800*/  SYNCS.ARRIVE.TRANS64 RZ, [R3+URZ+0x30850], R2 ;  /* 0x0308500203ff79a7 */ /* 0x0007e2000800003f */
[----:B--2---:R-:W-:-:S13]  /*b810*/  LOP3.LUT P0, RZ, R4, 0x1f, RZ, 0xc0, !PT ;  /* 0x0000001f04ff7812 */ /* 0x004fda000780c0ff */
[----:B---3--:R-:W-:Y:S05]  /*b820*/  @!P0 BRA `(.L_x_98) ;  /* 0x0000000000048947 */ /* 0x008fea0003800000 */
[----:B------:R-:W-:Y:S01]  /*b830*/  BPT.TRAP 0x1 ;  /* 0x000000040000795c */ /* 0x000fe20000300000 */
.L_x_98:
[----:B------:R-:W-:Y:S05]  /*b840*/  BSYNC B1 ;  /* 0x0000000000017941 */ /* 0x000fea0003800000 */
.L_x_97:
[----:B------:R-:W-:Y:S01]  /*b850*/  R2UR UR8, R0 ;  /* 0x00000000000872ca */ /* 0x000fe200000e0000 */
[----:B------:R-:W-:Y:S01]  /*b860*/  ULDC.64 UR4, c[0x0][0x198] ;  /* 0x0000660000047ab9 */ /* 0x000fe20000000a00 */
[----:B------:R-:W-:Y:S01]  /*b870*/  R2UR UR9, R3 ;  /* 0x00000000030972ca */ /* 0x000fe200000e0000 */
[----:B------:R-:W-:Y:S01]  /*b880*/  UIADD3 UR4, UP0, UR4, 0x470, URZ ;  /* 0x0000047004047890 */ /* 0x000fe2000ff1e03f */
[----:B------:R-:W-:Y:S01]  /*b890*/  PLOP3.LUT P0, PT, PT, PT, PT, 0x80, 0x0 ;  /* 0x000000000000781c */ /* 0x000fe20003f0f070 */
[----:B------:R-:W-:Y:S01]  /*b8a0*/  IMAD R18, R18, 0xc0, RZ ;  /* 0x000000c012127824 */ /* 0x000fe200078e02ff */
[----:B------:R-:W-:Y:S01]  /*b8b0*/  UMOV UR6, 0x0 ;  /* 0x0000000000067882 */ /* 0x000fe20000000000 */
[----:B------:R-:W-:Y:S01]  /*b8c0*/  UIADD3.X UR5, URZ, UR5, URZ, UP0, !UPT ;  /* 0x000000053f057290 */ /* 0x000fe200087fe43f */
[----:B------:R-:W-:Y:S01]  /*b8d0*/  UMOV UR7, 0x14f00000 ;  /* 0x14f0000000077882 */ /* 0x000fe20000000000 */
[----:B------:R-:W-:-:S04]  /*b8e0*/  UMOV UR10, URZ ;  /* 0x0000003f000a7c82 */ /* 0x000fc80008000000 */
[----:B------:R-:W-:Y:S02]  /*b8f0*/  UIMAD UR8, UR8, 0x6000, UR38 ;  /* 0x00006000080878a4 */ /* 0x000fe4000f8e0226 */
[----:B------:R-:W-:Y:S02]  /*b900*/  UIADD3 UR9, UR9, 0x30850, URZ ;  /* 0x0003085009097890 */ /* 0x000fe4000fffe03f */
[----:B------:R-:W-:-:S12]  /*b910*/  UIADD3 UR8, UR8, 0x400, URZ ;  /* 0x0000040008087890 */ /* 0x000fd8000fffe03f */
.L_x_99:
[----:B------:R-:W-:-:S13]  /*b920*/  @P0 ELECT P1, URZ, PT ;  /* 0x00000000003f082f */ /* 0x000fda0003820000 */
[----:B------:R-:W-:Y:S01]  /*b930*/  @P1 R2UR UR13, R16 ;  /* 0x00000000100d12ca */ /* 0x000fe200000e0000 */
[----:B------:R-:W-:Y:S01]  /*b940*/  UMOV UR12, UR36 ;  /* 0x00000024000c7c82 */ /* 0x000fe20008000000 */
[----:B------:R-:W-:Y:S02]  /*b950*/  @P1 R2UR UR11, R18 ;  /* 0x00000000120b12ca */ /* 0x000fe400000e0000 */
[----:B------:R-:W-:Y:S02]  /*b960*/  @P1 PLOP3.LUT P0, PT, P1, PT, PT, 0x8, 0x0 ;  /* 0x000000000000181c */ /* 0x000fe40000f0e170 */
[----:B------:R-:W-:-:S09]  /*b970*/  PLOP3.LUT P1, PT, PT, PT, PT, 0x8, 0x0 ;  /* 0x000000000000781c */ /* 0x000fd20003f2e170 */
[----:B------:R2:W-:Y:S02]  /*b980*/  UTMALDG.4D [UR8], [UR4], desc[UR6] ;  /* 0x00000608040075b4 */ /* 0x0005e40008019000 */
[----:B--2---:R-:W-:Y:S05]  /*b990*/  @P0 BRA.U.ANY `(.L_x_99) ;  /* 0xfffffffd00e00947 */ /* 0x004fea000393ffff */
.L_x_94:
[----:B------:R-:W-:Y:S05]  /*b9a0*/  BSYNC B0 ;  /* 0x0000000000007941 */ /* 0x000fea0003800000 */
.L_x_93:
[----:B------:R-:W-:Y:S02]  /*b9b0*/  VIADD R0, R0, 0x1 ;  /* 0x0000000100007836 */ /* 0x000fe40000000000 */
[----:B-1----:R-:W-:-:S03]  /*b9c0*/  IMAD.MOV.U32 R2, RZ, RZ, RZ ;  /* 0x000000ffff027224 */ /* 0x002fc600078e00ff */
[----:B------:R-:W-:-:S04]  /*b9d0*/  ISETP.NE.AND P0, PT, R0, 0x2, PT ;  /* 0x000000020000780c */ /* 0x000fc80003f05270 */
[----:B------:R-:W-:Y:S02]  /*b9e0*/  SEL R3, RZ, 0x1, P0 ;  /* 0x00000001ff037807 */ /* 0x000fe40000000000 */
[----:B------:R-:W-:Y:S02]  /*b9f0*/  SEL R0, R0, RZ, P0 ;  /* 0x000000ff00007207 */ /* 0x000fe40000000000 */
[----:B------:R-:W-:-:S07]  /*ba00*/  LOP3.LUT R8, R8, R3, RZ, 0x3c, !PT ;  /* 0x0000000308087212 */ /* 0x000fce00078e3cff */
.L_x_38:
[----:B------:R-:W1:Y:S01]  /*ba10*/  S2R R4, SR_CgaCtaId ;  /* 0x0000000000047919 */ /* 0x000e620000008800 */
[----:B------:R-:W-:Y:S02]  /*ba20*/  MOV R3, 0x400 ;  /* 0x0000040000037802 */ /* 0x000fe40000000f00 */
[----:B------:R-:W-:Y:S02]  /*ba30*/  SHF.L.U32 R2, R2, 0x1f, RZ ;  /* 0x0000001f02027819 */ /* 0x000fe400000006ff */
[----:B-1----:R-:W-:-:S04]  /*ba40*/  LEA R7, R4, R3, 0x18 ;  /* 0x0000000304077211 */ /* 0x002fc800078ec0ff */
[----:B------:R-:W1:Y:S02]  /*ba50*/  SYNCS.PHASECHK.TRANS64.TRYWAIT P0, [R7+URZ+0x30820], R2 ;  /* 0x03082002070075a7 */ /* 0x000e64000800017f */
[----:B-1----:R-:W-:Y:S05]  /*ba60*/  @!P0 BRA `(.L_x_100) ;  /* 0x0000001400bc8947 */ /* 0x002fea0003800000 */
.L_x_149:
[----:B------:R-:W-:-:S03]  /*ba70*/  UMOV UR4, 0xffffffff ;  /* 0xffffffff00047882 */ /* 0x000fc60000000000 */
[----:B------:R-:W-:Y:S05]  /*ba80*/  BRA.DIV UR4, `(.L_x_101) ;  /* 0x0000001604c87947 */ /* 0x000fea000b800000 */
[----:B------:R2:W3:Y:S02]  /*ba90*/  SHFL.IDX PT, R14, R29, RZ, 0x1f ;  /* 0x00001fff1d0e7589 */ /* 0x0004e400000e0000 */
.L_x_152:
[----:B---3--:R-:W-:-:S13]  /*baa0*/  ISETP.NE.AND P0, PT, R14, RZ, PT ;  /* 0x000000ff0e00720c */ /* 0x008fda0003f05270 */
[----:B------:R-:W-:Y:S05]  /*bab0*/  @P0 BRA `(.L_x_10) ;  /* 0x0000000000840947 */ /* 0x000fea0003800000 */
[----:B------:R-:W-:-:S03]  /*bac0*/  UMOV UR4, 0xffffffff ;  /* 0xffffffff00047882 */ /* 0x000fc60000000000 */
[----:B------:R-:W-:Y:S05]  /*bad0*/  BRA.DIV UR4, `(.L_x_102) ;  /* 0x0000001604dc7947 */ /* 0x000fea000b800000 */
[----:B------:R-:W-:-:S13]  /*bae0*/  ELECT P6, URZ, PT ;  /* 0x00000000003f782f */ /* 0x000fda00038c0000 */
.L_x_155:
[----:B------:R-:W-:Y:S05]  /*baf0*/  @!P6 BRA `(.L_x_10) ;  /* 0x000000000074e947 */ /* 0x000fea0003800000 */
[----:B------:R-:W-:-:S04]  /*bb00*/  LOP3.LUT R26, R26, 0x2, RZ, 0xfc, !PT ;  /* 0x000000021a1a7812 */ /* 0x000fc800078efcff */
[----:B------:R-:W-:-:S13]  /*bb10*/  ISETP.NE.AND P2, PT, R26, 0x3, PT ;  /* 0x000000031a00780c */ /* 0x000fda0003f45270 */
[----:B------:R-:W-:Y:S05]  /*bb20*/  @!P2 BRA `(.L_x_103) ;  /* 0x000000000004a947 */ /* 0x000fea0003800000 */
[----:B------:R-:W-:Y:S01]  /*bb30*/  BPT.TRAP 0x1 ;  /* 0x000000040000795c */ /* 0x000fe20000300000 */
.L_x_103:
[----:B------:R-:W-:Y:S01]  /*bb40*/  VIADD R9, R7, 0x30840 ;  /* 0x0003084007097836 */ /* 0x000fe20000000000 */
[----:B------:R-:W-:Y:S02]  /*bb50*/  SHF.L.U32 R4, R8, 0x1f, RZ ;  /* 0x0000001f08047819 */ /* 0x000fe400000006ff */
[C---:B-1----:R-:W-:Y:S01]  /*bb60*/  IADD3 R2, R0.reuse, 0x1, RZ ;  /* 0x0000000100027810 */ /* 0x042fe20007ffe0ff */
[----:B------:R-:W-:-:S03]  /*bb70*/  IMAD R5, R0, 0x8, R9 ;  /* 0x0000000800057824 */ /* 0x000fc600078e0209 */
[C---:B------:R-:W-:Y:S01]  /*bb80*/  ISETP.NE.AND P1, PT, R2.reuse, 0x2, PT ;  /* 0x000000020200780c */ /* 0x040fe20003f25270 */
[----:B------:R-:W1:Y:S03]  /*bb90*/  SYNCS.PHASECHK.TRANS64.TRYWAIT P0, [R5+URZ], R4 ;  /* 0x00000004050075a7 */ /* 0x000e66000800017f */
[----:B------:R-:W-:Y:S02]  /*bba0*/  SEL R3, RZ, 0x1, P1 ;  /* 0x00000001ff037807 */ /* 0x000fe40000800000 */
[----:B------:R-:W-:Y:S02]  /*bbb0*/  SEL R6, R2, RZ, P1 ;  /* 0x000000ff02067207 */ /* 0x000fe40000800000 */
[----:B------:R-:W-:-:S03]  /*bbc0*/  LOP3.LUT R2, R8, R3, RZ, 0x3c, !PT ;  /* 0x0000000308027212 */ /* 0x000fc600078e3cff */
[----:B------:R-:W-:Y:S01]  /*bbd0*/  IMAD R3, R6, 0x8, R9 ;  /* 0x0000000806037824 */ /* 0x000fe200078e0209 */
[----:B------:R-:W-:Y:S01]  /*bbe0*/  SHF.L.U32 R2, R2, 0x1f, RZ ;  /* 0x0000001f02027819 */ /* 0x000fe200000006ff */
[----:B-1----:R-:W-:Y:S06]  /*bbf0*/  @!P0 BRA `(.L_x_104) ;  /* 0x0000001400b48947 */ /* 0x002fec0003800000 */
.L_x_156:
[----:B------:R-:W3:Y:S02]  /*bc00*/  SYNCS.PHASECHK.TRANS64.TRYWAIT P0, [R3+URZ], R2 ;  /* 0x00000002030075a7 */ /* 0x000ee4000800017f */
[----:B---3--:R-:W-:Y:S05]  /*bc10*/  @!P0 BRA `(.L_x_105) ;  /* 0x0000001400c08947 */ /* 0x008fea0003800000 */
.L_x_157:
[----:B------:R-:W-:Y:S05]  /*bc20*/  @!P2 BRA `(.L_x_106) ;  /* 0x000000000004a947 */ /* 0x000fea0003800000 */
[----:B------:R-:W-:Y:S01]  /*bc30*/  BPT.TRAP 0x1 ;  /* 0x000000040000795c */ /* 0x000fe20000300000 */
.L_x_106:
[----:B---3--:R-:W-:-:S04]  /*bc40*/  VIADD R3, R7, 0x30860 ;  /* 0x0003086007037836 */ /* 0x008fc80000000000 */
[----:B-1----:R-:W-:-:S04]  /*bc50*/  IMAD R5, R0, 0x8, R3 ;  /* 0x0000000800057824 */ /* 0x002fc800078e0203 */
[----:B------:R-:W1:Y:S02]  /*bc60*/  SYNCS.PHASECHK.TRANS64.TRYWAIT P0, [R5+URZ], R4 ;  /* 0x00000004050075a7 */ /* 0x000e64000800017f */
[----:B-1----:R-:W-:Y:S05]  /*bc70*/  @!P0 BRA `(.L_x_107) ;  /* 0x0000001400bc8947 */ /* 0x002fea0003800000 */
.L_x_158:
[----:B------:R-:W-:-:S07]  /*bc80*/  IMAD R3, R6, 0x8, R3 ;  /* 0x0000000806037824 */ /* 0x000fce00078e0203 */
.L_x_108:
[----:B---3--:R3:W4:Y:S02]  /*bc90*/  SYNCS.PHASECHK.TRANS64.TRYWAIT P0, [R3+URZ], R2 ;  /* 0x00000002030075a7 */ /* 0x008724000800017f */
[----:B----4-:R-:W-:Y:S05]  /*bca0*/  @!P0 NANOSLEEP.SYNCS 0x989680 ;  /* 0x009896800000895d */ /* 0x010fea0003900000 */
[----:B------:R-:W4:Y:S02]  /*bcb0*/  @!P0 SYNCS.PHASECHK.TRANS64 P0, [R3+URZ], R2 ;  /* 0x00000002030085a7 */ /* 0x000f24000800007f */
[----:B----4-:R-:W-:Y:S05]  /*bcc0*/  @!P0 BRA `(.L_x_108) ;  /* 0xfffffffc00f08947 */ /* 0x010fea000383ffff */
.L_x_10:
[----:B------:R-:W-:Y:S05]  /*bcd0*/  BSYNC B6 ;  /* 0x0000000000067941 */ /* 0x000fea0003800000 */
.L_x_7:
[----:B------:R-:W-:Y:S05]  /*bce0*/  EXIT ;  /* 0x000000000000794d */ /* 0x000fea0003800000 */
.L_x_14:
[----:B0-----:R-:W-:-:S04]  /*bcf0*/  IMAD.U32 R3, RZ, RZ, UR36 ;  /* 0x00000024ff037e24 */ /* 0x001fc8000f8e00ff */
[----:B------:R0:W1:Y:S03]  /*bd00*/  SYNCS.PHASECHK.TRANS64.TRYWAIT P1, [R3+URZ+0x30800], R2 ;  /* 0x03080002030075a7 */ /* 0x000066000802017f */
[----:B-1----:R-:W-:Y:S05]  /*bd10*/  @!P1 NANOSLEEP.SYNCS 0x989680 ;  /* 0x009896800000995d */ /* 0x002fea0003900000 */
[----:B------:R-:W1:Y:S02]  /*bd20*/  @!P1 SYNCS.PHASECHK.TRANS64 P1, [R3+URZ+0x30800], R2 ;  /* 0x03080002030095a7 */ /* 0x000e64000802007f */
[----:B-1----:R-:W-:Y:S05]  /*bd30*/  @!P1 BRA `(.L_x_14) ;  /* 0xfffffffc00ec9947 */ /* 0x002fea000383ffff */
[----:B------:R-:W-:Y:S05]  /*bd40*/  BRA `(.L_x_109) ;  /* 0xffffff5400247947 */ /* 0x000fea000383ffff */
.L_x_18:
[----:B0-----:R-:W-:-:S04]  /*bd50*/  IMAD.U32 R3, RZ, RZ, UR36 ;  /* 0x00000024ff037e24 */ /* 0x001fc8000f8e00ff */
[----:B------:R0:W2:Y:S03]  /*bd60*/  SYNCS.PHASECHK.TRANS64.TRYWAIT P2, [R3+URZ+0x30830], R2 ;  /* 0x03083002030075a7 */ /* 0x0000a6000804017f */
[----:B--2---:R-:W-:Y:S05]  /*bd70*/  @!P2 NANOSLEEP.SYNCS 0x989680 ;  /* 0x009896800000a95d */ /* 0x004fea0003900000 */
[----:B------:R-:W2:Y:S02]  /*bd80*/  @!P2 SYNCS.PHASECHK.TRANS64 P2, [R3+URZ+0x30830], R2 ;  /* 0x030830020300a5a7 */ /* 0x000ea4000804007f */
[----:B--2---:R-:W-:Y:S05]  /*bd90*/  @!P2 BRA `(.L_x_18) ;  /* 0xfffffffc00eca947 */ /* 0x004fea000383ffff */
[----:B------:R-:W-:Y:S05]  /*bda0*/  BRA `(.L_x_17) ;  /* 0xffffff5400587947 */ /* 0x000fea000383ffff */
.L_x_23:
[----:B--2---:R2:W3:Y:S02]  /*bdb0*/  SYNCS.PHASECHK.TRANS64.TRYWAIT P2, [R3+URZ+0x30830], R2 ;  /* 0x03083002030075a7 */ /* 0x0044e4000804017f */
[----:B---3--:R-:W-:Y:S05]  /*bdc0*/  @!P2 NANOSLEEP.SYNCS 0x989680 ;  /* 0x009896800000a95d */ /* 0x008fea0003900000 */
[----:B------:R-:W3:Y:S02]  /*bdd0*/  @!P2 SYNCS.PHASECHK.TRANS64 P2, [R3+URZ+0x30830], R2 ;  /* 0x030830020300a5a7 */ /* 0x000ee4000804007f */
[----:B---3--:R-:W-:Y:S05]  /*bde0*/  @!P2 BRA `(.L_x_23) ;  /* 0xfffffffc00f0a947 */ /* 0x008fea000383ffff */
[----:B------:R-:W-:Y:S05]  /*bdf0*/  BRA `(.L_x_20) ;  /* 0xffffff8400307947 */ /* 0x000fea000383ffff */
.L_x_27:
[----:B-1----:R-:W-:-:S04]  /*be00*/  IMAD.U32 R3, RZ, RZ, UR5 ;  /* 0x00000005ff037e24 */ /* 0x002fc8000f8e00ff */
[----:B------:R1:W2:Y:S03]  /*be10*/  SYNCS.PHASECHK.TRANS64.TRYWAIT P2, [R3+URZ+0x30850], R2 ;  /* 0x03085002030075a7 */ /* 0x0002a6000804017f */
[----:B--2---:R-:W-:Y:S05]  /*be20*/  @!P2 NANOSLEEP.SYNCS 0x989680 ;  /* 0x009896800000a95d */ /* 0x004fea0003900000 */
[----:B------:R-:W2:Y:S02]  /*be30*/  @!P2 SYNCS.PHASECHK.TRANS64 P2, [R3+URZ+0x30850], R2 ;  /* 0x030850020300a5a7 */ /* 0x000ea4000804007f */
[----:B--2---:R-:W-:Y:S05]  /*be40*/  @!P2 BRA `(.L_x_27) ;  /* 0xfffffffc00eca947 */ /* 0x004fea000383ffff */
[----:B------:R-:W-:Y:S05]  /*be50*/  BRA `(.L_x_24) ;  /* 0xffffff8400b47947 */ /* 0x000fea000383ffff */
.L_x_32:
[----:B--2---:R2:W3:Y:S02]  /*be60*/  SYNCS.PHASECHK.TRANS64.TRYWAIT P0, [R9+URZ+0x30850], R12 ;  /* 0x0308500c090075a7 */ /* 0x0044e4000800017f */
[----:B---3--:R-:W-:Y:S05]  /*be70*/  @!P0 NANOSLEEP.SYNCS 0x989680 ;  /* 0x009896800000895d */ /* 0x008fea0003900000 */
[----:B------:R-:W3:Y:S02]  /*be80*/  @!P0 SYNCS.PHASECHK.TRANS64 P0, [R9+URZ+0x30850], R12 ;  /* 0x0308500c090085a7 */ /* 0x000ee4000800007f */
[----:B---3--:R-:W-:Y:S05]  /*be90*/  @!P0 BRA `(.L_x_32) ;  /* 0xfffffffc00f08947 */ /* 0x008fea000383ffff */
[----:B------:R-:W-:Y:S05]  /*bea0*/  BRA `(.L_x_31) ;  /* 0xffffffac00787947 */ /* 0x000fea000383ffff */
.L_x_43:
[----:B------:R-:W-:Y:S02]  /*beb0*/  IMAD.MOV.U32 R13, RZ, RZ, R29 ;  /* 0x000000ffff0d7224 */ /* 0x000fe400078e001d */
[----:B------:R-:W-:Y:S02]  /*bec0*/  IMAD.MOV.U32 R12, RZ, RZ, RZ ;  /* 0x000000ffff0c7224 */ /* 0x000fe400078e00ff */
[----:B------:R-:W-:Y:S02]  /*bed0*/  IMAD.MOV.U32 R11, RZ, RZ, 0x1f ;  /* 0x0000001fff0b7424 */ /* 0x000fe400078e00ff */
[----:B------:R-:W-:-:S07]  /*bee0*/  IMAD.MOV.U32 R15, RZ, RZ, -0x1 ;  /* 0xffffffffff0f7424 */ /* 0x000fce00078e00ff */
[----:B------:R-:W-:Y:S05]  /*bef0*/  WARPSYNC.COLLECTIVE R15, `(.L_x_110) ;  /* 0x000000000f087348 */ /* 0x000fea0003c00000 */
[----:B------:R0:W1:Y:S02]  /*bf00*/  SHFL.IDX P6, R14, R13, R12, R11 ;  /* 0x0000000c0d0e7389 */ /* 0x00006400000c000b */
[----:B01----:R-:W-:Y:S01]  /*bf10*/  ENDCOLLECTIVE ;  /* 0x000000000000791b */ /* 0x003fe20003800000 */
.L_x_110:
[----:B------:R-:W-:Y:S05]  /*bf20*/  BRA `(.L_x_111) ;  /* 0xffffffd000e87947 */ /* 0x000fea000383ffff */
.L_x_45:
[----:B------:R-:W-:Y:S01]  /*bf30*/  BSSY B0, `(.L_x_112) ;  /* 0x0000006000007945 */ /* 0x000fe20003800000 */
[----:B------:R-:W-:-:S07]  /*bf40*/  IMAD.MOV.U32 R15, RZ, RZ, -0x1 ;  /* 0xffffffffff0f7424 */ /* 0x000fce00078e00ff */
[----:B0-----:R-:W-:Y:S05]  /*bf50*/  WARPSYNC.COLLECTIVE R15, `(.L_x_113) ;  /* 0x000000000f0c7348 */ /* 0x001fea0003c00000 */
[----:B------:R-:W-:Y:S02]  /*bf60*/  ELECT P6, UR62, PT ;  /* 0x00000000003e782f */ /* 0x000fe400038c0000 */
[----:B------:R-:W-:Y:S01]  /*bf70*/  MOV R14, UR62 ;  /* 0x0000003e000e7c02 */ /* 0x000fe20008000f00 */
[----:B0-----:R-:W-:Y:S10]  /*bf80*/  ENDCOLLECTIVE ;  /* 0x000000000000791b */ /* 0x001ff40003800000 */
.L_x_113:
[----:B------:R-:W-:Y:S05]  /*bf90*/  BSYNC B0 ;  /* 0x0000000000007941 */ /* 0x000fea0003800000 */
.L_x_112:
[----:B------:R-:W-:Y:S05]  /*bfa0*/  BRA `(.L_x_114) ;  /* 0xffffffd000e87947 */ /* 0x000fea000383ffff */
.L_x_47:
[----:B--2---:R-:W-:-:S04]  /*bfb0*/  MOV R3, UR38 ;  /* 0x0000002600037c02 */ /* 0x004fc80008000f00 */
[----:B------:R2:W3:Y:S03]  /*bfc0*/  SYNCS.PHASECHK.TRANS64.TRYWAIT P0, [R3+URZ+0x30840], R0 ;  /* 0x03084000030075a7 */ /* 0x0004e6000800017f */
[----:B---3--:R-:W-:Y:S05]  /*bfd0*/  @!P0 NANOSLEEP.SYNCS 0x989680 ;  /* 0x009896800000895d */ /* 0x008fea0003900000 */
[----:B------:R-:W3:Y:S02]  /*bfe0*/  @!P0 SYNCS.PHASECHK.TRANS64 P0, [R3+URZ+0x30840], R0 ;  /* 0x03084000030085a7 */ /* 0x000ee4000800007f */
[----:B---3--:R-:W-:Y:S05]  /*bff0*/  @!P0 BRA `(.L_x_47) ;  /* 0xfffffffc00ec8947 */ /* 0x008fea000383ffff */
[----:B------:R-:W-:Y:S05]  /*c000*/  BRA `(.L_x_115) ;  /* 0xffffffd400387947 */ /* 0x000fea000383ffff */
.L_x_50:
[----:B------:R-:W-:Y:S02]  /*c010*/  IMAD.MOV.U32 R13, RZ, RZ, R10 ;  /* 0x000000ffff0d7224 */ /* 0x000fe400078e000a */
[----:B------:R-:W-:Y:S02]  /*c020*/  IMAD.MOV.U32 R12, RZ, RZ, RZ ;  /* 0x000000ffff0c7224 */ /* 0x000fe400078e00ff */
[----:B------:R-:W-:Y:S02]  /*c030*/  IMAD.MOV.U32 R11, RZ, RZ, 0x181f ;  /* 0x0000181fff0b7424 */ /* 0x000fe400078e00ff */
[----:B------:R-:W-:Y:S02]  /*c040*/  IMAD.MOV.U32 R15, RZ, RZ, -0x1 ;  /* 0xffffffffff0f7424 */ /* 0x000fe400078e00ff */
[----:B------:R-:W-:-:S07]  /*c050*/  IMAD R6, R21, 0xc0, R6 ;  /* 0x000000c015067824 */ /* 0x000fce00078e0206 */
[----:B0-----:R-:W-:Y:S05]  /*c060*/  WARPSYNC.COLLECTIVE R15, `(.L_x_116) ;  /* 0x000000000f087348 */ /* 0x001fea0003c00000 */
[----:B------:R1:W2:Y:S02]  /*c070*/  SHFL.IDX P6, R14, R13, R12, R11 ;  /* 0x0000000c0d0e7389 */ /* 0x0002a400000c000b */
[----:B012---:R-:W-:Y:S01]  /*c080*/  ENDCOLLECTIVE ;  /* 0x000000000000791b */ /* 0x007fe20003800000 */
.L_x_116:
[----:B------:R-:W-:Y:S02]  /*c090*/  IMAD.MOV.U32 R13, RZ, RZ, R9 ;  /* 0x000000ffff0d7224 */ /* 0x000fe400078e0009 */
[----:B------:R-:W-:-:S07]  /*c0a0*/  IMAD.MOV.U32 R2, RZ, RZ, R14 ;  /* 0x000000ffff027224 */ /* 0x000fce00078e000e */
[----:B------:R-:W-:Y:S05]  /*c0b0*/  WARPSYNC.COLLECTIVE R15, `(.L_x_117) ;  /* 0x000000000f087348 */ /* 0x000fea0003c00000 */
[----:B------:R0:W1:Y:S02]  /*c0c0*/  SHFL.IDX P6, R14, R13, R12, R11 ;  /* 0x0000000c0d0e7389 */ /* 0x00006400000c000b */
[----:B01----:R-:W-:Y:S01]  /*c0d0*/  ENDCOLLECTIVE ;  /* 0x000000000000791b */ /* 0x003fe20003800000 */
.L_x_117:
[----:B------:R-:W-:Y:S02]  /*c0e0*/  ULDC UR4, c[0x0][0x288] ;  /* 0x0000a20000047ab9 */ /* 0x000fe40000000800 */
[----:B------:R-:W-:-:S05]  /*c0f0*/  IMAD R5, R20, UR4, RZ ;  /* 0x0000000414057c24 */ /* 0x000fca000f8e02ff */
[----:B------:R-:W-:Y:S01]  /*c100*/  ISETP.GE.AND P1, PT, R6, R5, PT ;  /* 0x000000050600720c */ /* 0x000fe20003f26270 */
[----:B------:R-:W-:Y:S02]  /*c110*/  IMAD.MOV.U32 R13, RZ, RZ, R10 ;  /* 0x000000ffff0d7224 */ /* 0x000fe400078e000a */
[----:B------:R-:W-:-:S10]  /*c120*/  IMAD.MOV.U32 R12, RZ, RZ, 0x1 ;  /* 0x00000001ff0c7424 */ /* 0x000fd400078e00ff */
[----:B------:R-:W-:Y:S02]  /*c130*/  @!P1 LEA R28, R4, UR38, 0x1 ;  /* 0x00000026041c9c11 */ /* 0x000fe4000f8e08ff */
[----:B------:R-:W-:-:S05]  /*c140*/  @!P1 LEA R14, P2, R7, R14, 0x1 ;  /* 0x0000000e070e9211 */ /* 0x000fca00078408ff */
[----:B------:R-:W-:Y:S02]  /*c150*/  @!P1 IMAD.X R3, RZ, RZ, R2, P2 ;  /* 0x000000ffff039224 */ /* 0x000fe400010e0602 */
[----:B------:R-:W-:Y:S02]  /*c160*/  @!P1 IMAD.MOV.U32 R2, RZ, RZ, R14 ;  /* 0x000000ffff029224 */ /* 0x000fe400078e000e */
[----:B------:R-:W-:-:S03]  /*c170*/  VIADD R14, R6, 0x10 ;  /* 0x00000010060e7836 */ /* 0x000fc60000000000 */
[----:B------:R-:W-:Y:S01]  /*c180*/  @!PT LDS RZ, [RZ] ;  /* 0x00000000fffff984 */ /* 0x000fe20000000800 */
[----:B------:R-:W-:Y:S01]  /*c190*/  @!PT LDS RZ, [RZ] ;  /* 0x00000000fffff984 */ /* 0x000fe20000000800 */
[----:B------:R-:W-:Y:S01]  /*c1a0*/  @!PT LDS RZ, [RZ] ;  /* 0x00000000fffff984 */ /* 0x000fe20000000800 */
[----:B------:R0:W-:Y:S02]  /*c1b0*/  @!P1 LDGSTS.E.BYPASS.LTC128B.128 [R28+0xc400], desc[UR42][R2.64], !P0 ;  /* 0x0c400000021c9fae */ /* 0x0001e4000c101d6a */
[----:B------:R-:W-:-:S13]  /*c1c0*/  ISETP.GE.AND P1, PT, R14, R5, PT ;  /* 0x000000050e00720c */ /* 0x000fda0003f26270 */
[----:B0-----:R-:W-:Y:S05]  /*c1d0*/  WARPSYNC.COLLECTIVE R15, `(.L_x_118) ;  /* 0x000000000f087348 */ /* 0x001fea0003c00000 */
[----:B------:R1:W2:Y:S02]  /*c1e0*/  SHFL.IDX P6, R14, R13, R12, R11 ;  /* 0x0000000c0d0e7389 */ /* 0x0002a400000c000b */
[----:B012---:R-:W-:Y:S01]  /*c1f0*/  ENDCOLLECTIVE ;  /* 0x000000000000791b */ /* 0x007fe20003800000 */
.L_x_118:
[----:B------:R-:W-:Y:S01]  /*c200*/  MOV R13, R9 ;  /* 0x00000009000d7202 */ /* 0x000fe20000000f00 */
[----:B------:R-:W-:-:S07]  /*c210*/  IMAD.MOV.U32 R21, RZ, RZ, R14 ;  /* 0x000000ffff157224 */ /* 0x000fce00078e000e */
[----:B------:R-:W-:Y:S05]  /*c220*/  WARPSYNC.COLLECTIVE R15, `(.L_x_119) ;  /* 0x000000000f087348 */ /* 0x000fea0003c00000 */
[----:B------:R0:W1:Y:S02]  /*c230*/  SHFL.IDX P6, R14, R13, R12, R11 ;  /* 0x0000000c0d0e7389 */ /* 0x00006400000c000b */
[----:B01----:R-:W-:Y:S01]  /*c240*/  ENDCOLLECTIVE ;  /* 0x000000000000791b */ /* 0x003fe20003800000 */
.L_x_119:
[----:B------:R-:W-:Y:S02]  /*c250*/  IMAD.MOV.U32 R13, RZ, RZ, R10 ;  /* 0x000000ffff0d7224 */ /* 0x000fe400078e000a */
[----:B------:R-:W-:Y:S02]  /*c260*/  IMAD.MOV.U32 R12, RZ, RZ, 0x2 ;  /* 0x00000002ff0c7424 */ /* 0x000fe400078e00ff */
[----:B------:R-:W-:Y:S02]  /*c270*/  IMAD.MOV.U32 R2, RZ, RZ, R14 ;  /* 0x000000ffff027224 */ /* 0x000fe400078e000e */
[----:B------:R-:W-:-:S03]  /*c280*/  VIADD R14, R6, 0x20 ;  /* 0x00000020060e7836 */ /* 0x000fc60000000000 */
[----:B------:R-:W-:Y:S02]  /*c290*/  @!P1 LEA R2, P3, R7, R2, 0x1 ;  /* 0x0000000207029211 */ /* 0x000fe400078608ff */
[----:B------:R-:W-:-:S13]  /*c2a0*/  ISETP.GE.AND P2, PT, R14, R5, PT ;  /* 0x000000050e00720c */ /* 0x000fda0003f46270 */
[----:B------:R-:W-:Y:S05]  /*c2b0*/  WARPSYNC.COLLECTIVE R15, `(.L_x_120) ;  /* 0x000000000f087348 */ /* 0x000fea0003c00000 */
[----:B------:R0:W1:Y:S02]  /*c2c0*/  SHFL.IDX P6, R14, R13, R12, R11 ;  /* 0x0000000c0d0e7389 */ /* 0x00006400000c000b */
[----:B01----:R-:W-:Y:S01]  /*c2d0*/  ENDCOLLECTIVE ;  /* 0x000000000000791b */ /* 0x003fe20003800000 */
.L_x_120:
[----:B------:R-:W-:Y:S01]  /*c2e0*/  @!P1 IMAD.X R3, RZ, RZ, R21, P3 ;  /* 0x000000ffff039224 */ /* 0x000fe200018e0615 */
[----:B------:R-:W-:-:S05]  /*c2f0*/  @!P1 LEA R21, R4, UR38, 0x1 ;  /* 0x0000002604159c11 */ /* 0x000fca000f8e08ff */
[----:B------:R-:W-:Y:S01]  /*c300*/  @!PT LDS RZ, [RZ] ;  /* 0x00000000fffff984 */ /* 0x000fe20000000800 */
[----:B------:R-:W-:Y:S01]  /*c310*/  @!PT LDS RZ, [RZ] ;  /* 0x00000000fffff984 */ /* 0x000fe20000000800 */
[----:B------:R-:W-:Y:S01]  /*c320*/  @!PT LDS RZ, [RZ] ;  /* 0x00000000fffff984 */ /* 0x000fe20000000800 */
[----:B------:R0:W-:Y:S01]  /*c330*/  @!P1 LDGSTS.E.BYPASS.LTC128B.128 [R21+0xcc00], desc[UR42][R2.64], !P0 ;  /* 0x0cc0000002159fae */ /* 0x0001e2000c101d6a */
[----:B------:R-:W-:Y:S02]  /*c340*/  IMAD.MOV.U32 R13, RZ, RZ, R9 ;  /* 0x000000ffff0d7224 */ /* 0x000fe400078e0009 */
[----:B------:R-:W-:-:S07]  /*c350*/  IMAD.MOV.U32 R20, RZ, RZ, R14 ;  /* 0x000000ffff147224 */ /* 0x000fce00078e000e */
[----:B0-----:R-:W-:Y:S05]  /*c360*/  WARPSYNC.COLLECTIVE R15, `(.L_x_121) ;  /* 0x000000000f087348 */ /* 0x001fea0003c00000 */
[----:B------:R1:W2:Y:S02]  /*c370*/  SHFL.IDX P6, R14, R13, R12, R11 ;  /* 0x0000000c0d0e7389 */ /* 0x0002a400000c000b */
[----:B012---:R-:W-:Y:S01]  /*c380*/  ENDCOLLECTIVE ;  /* 0x000000000000791b */ /* 0x007fe20003800000 */
.L_x_121:
[----:B------:R-:W-:Y:S02]  /*c390*/  IMAD.MOV.U32 R13, RZ, RZ, R10 ;  /* 0x000000ffff0d7224 */ /* 0x000fe400078e000a */
[----:B------:R-:W-:Y:S01]  /*c3a0*/  IMAD.MOV.U32 R12, RZ, RZ, 0x3 ;  /* 0x00000003ff0c7424 */ /* 0x000fe200078e00ff */
[----:B------:R-:W-:Y:S01]  /*c3b0*/  @!P2 LEA R2, P1, R7, R14, 0x1 ;  /* 0x0000000e0702a211 */ /* 0x000fe200078208ff */
[----:B------:R-:W-:-:S04]  /*c3c0*/  VIADD R14, R6, 0x30 ;  /* 0x00000030060e7836 */ /* 0x000fc80000000000 */
[----:B------:R-:W-:Y:S01]  /*c3d0*/  @!P2 IMAD.X R3, RZ, RZ, R20, P1 ;  /* 0x000000ffff03a224 */ /* 0x000fe200008e0614 */
[----:B------:R-:W-:-:S13]  /*c3e0*/  ISETP.GE.AND P1, PT, R14, R5, PT ;  /* 0x000000050e00720c */ /* 0x000fda0003f26270 */
[----:B------:R-:W-:Y:S05]  /*c3f0*/  WARPSYNC.COLLECTIVE R15, `(.L_x_122) ;  /* 0x000000000f087348 */ /* 0x000fea0003c00000 */
[----:B------:R0:W1:Y:S02]  /*c400*/  SHFL.IDX P6, R14, R13, R12, R11 ;  /* 0x0000000c0d0e7389 */ /* 0x00006400000c000b */
[----:B01----:R-:W-:Y:S01]  /*c410*/  ENDCOLLECTIVE ;  /* 0x000000000000791b */ /* 0x003fe20003800000 */
.L_x_122:
[----:B------:R-:W-:-:S05]  /*c420*/  @!P2 LEA R20, R4, UR38, 0x1 ;  /* 0x000000260414ac11 */ /* 0x000fca000f8e08ff */
[----:B------:R-:W-:Y:S01]  /*c430*/  @!PT LDS RZ, [RZ] ;  /* 0x00000000fffff984 */ /* 0x000fe20000000800 */
[----:B------:R-:W-:Y:S01]  /*c440*/  @!PT LDS RZ, [RZ] ;  /* 0x00000000fffff984 */ /* 0x000fe20000000800 */
[----:B------:R-:W-:Y:S01]  /*c450*/  @!PT LDS RZ, [RZ] ;  /* 0x00000000fffff984 */ /* 0x000fe20000000800 */
[----:B------:R0:W-:Y:S01]  /*c460*/  @!P2 LDGSTS.E.BYPASS.LTC128B.128 [R20+0xd400], desc[UR42][R2.64], !P0 ;  /* 0x0d4000000214afae */ /* 0x0001e2000c101d6a */
[----:B------:R-:W-:Y:S01]  /*c470*/  MOV R13, R9 ;  /* 0x00000009000d7202 */ /* 0x000fe20000000f00 */
[----:B------:R-:W-:-:S07]  /*c480*/  IMAD.MOV.U32 R21, RZ, RZ, R14 ;  /* 0x000000ffff157224 */ /* 0x000fce00078e000e */
[----:B0-----:R-:W-:Y:S05]  /*c490*/  WARPSYNC.COLLECTIVE R15, `(.L_x_123) ;  /* 0x000000000f087348 */ /* 0x001fea0003c00000 */
[----:B------:R1:W2:Y:S02]  /*c4a0*/  SHFL.IDX P6, R14, R13, R12, R11 ;  /* 0x0000000c0d0e7389 */ /* 0x0002a400000c000b */
[----:B012---:R-:W-:Y:S01]  /*c4b0*/  ENDCOLLECTIVE ;  /* 0x000000000000791b */ /* 0x007fe20003800000 */
.L_x_123:
        /* <DEDUP_REMOVED lines=9> */
.L_x_124:
        /* <DEDUP_REMOVED lines=11> */
.L_x_125:
        /* <DEDUP_REMOVED lines=9> */
.L_x_126:
        /* <DEDUP_REMOVED lines=10> */
.L_x_127:
        /* <DEDUP_REMOVED lines=9> */
.L_x_128:
[----:B------:R-:W-:Y:S01]  /*c7c0*/  @!P1 IMAD.X R3, RZ, RZ, R21, P3 ;  /* 0x000000ffff039224 */ /* 0x000fe200018e0615 */
[----:B------:R-:W-:-:S05]  /*c7d0*/  @!P1 LEA R21, R4, UR38, 0x1 ;  /* 0x0000002604159c11 */ /* 0x000fca000f8e08ff */
[----:B------:R-:W-:Y:S01]  /*c7e0*/  @!PT LDS RZ, [RZ] ;  /* 0x00000000fffff984 */ /* 0x000fe20000000800 */
[----:B------:R-:W-:Y:S01]  /*c7f0*/  @!PT LDS RZ, [RZ] ;  /* 0x00000000fffff984 */ /* 0x000fe20000000800 */
[----:B------:R-:W-:Y:S01]  /*c800*/  @!PT LDS RZ, [RZ] ;  /* 0x00000000fffff984 */ /* 0x000fe20000000800 */
[----:B------:R0:W-:Y:S01]  /*c810*/  @!P1 LDGSTS.E.BYPASS.LTC128B.128 [R21+0xec00], desc[UR42][R2.64], !P0 ;  /* 0x0ec0000002159fae */ /* 0x0001e2000c101d6a */
[----:B------:R-:W-:Y:S01]  /*c820*/  IMAD.MOV.U32 R13, RZ, RZ, R9 ;  /* 0x000000ffff0d7224 */ /* 0x000fe200078e0009 */
[----:B0-----:R-:W-:Y:S01]  /*c830*/  @!P2 LEA R21, R4, UR38, 0x1 ;  /* 0x000000260415ac11 */ /* 0x001fe2000f8e08ff */
[----:B------:R-:W-:-:S07]  /*c840*/  IMAD.MOV.U32 R20, RZ, RZ, R14 ;  /* 0x000000ffff147224 */ /* 0x000fce00078e000e */
[----:B------:R-:W-:Y:S05]  /*c850*/  WARPSYNC.COLLECTIVE R15, `(.L_x_129) ;  /* 0x000000000f087348 */ /* 0x000fea0003c00000 */
[----:B------:R0:W1:Y:S02]  /*c860*/  SHFL.IDX P6, R14, R13, R12, R11 ;  /* 0x0000000c0d0e7389 */ /* 0x00006400000c000b */
[----:B01----:R-:W-:Y:S01]  /*c870*/  ENDCOLLECTIVE ;  /* 0x000000000000791b */ /* 0x003fe20003800000 */
.L_x_129:
[----:B------:R-:W-:Y:S02]  /*c880*/  IMAD.MOV.U32 R13, RZ, RZ, R10 ;  /* 0x000000ffff0d7224 */ /* 0x000fe400078e000a */
[----:B------:R-:W-:Y:S01]  /*c890*/  IMAD.MOV.U32 R12, RZ, RZ, 0x7 ;  /* 0x00000007ff0c7424 */ /* 0x000fe200078e00ff */
[----:B------:R-:W-:-:S13]  /*c8a0*/  @!P2 LEA R2, P1, R7, R14, 0x1 ;  /* 0x0000000e0702a211 */ /* 0x000fda00078208ff */
[----:B------:R-:W-:Y:S05]  /*c8b0*/  WARPSYNC.COLLECTIVE R15, `(.L_x_130) ;  /* 0x000000000f087348 */ /* 0x000fea0003c00000 */
[----:B------:R0:W1:Y:S02]  /*c8c0*/  SHFL.IDX P6, R14, R13, R12, R11 ;  /* 0x0000000c0d0e7389 */ /* 0x00006400000c000b */
[----:B01----:R-:W-:Y:S01]  /*c8d0*/  ENDCOLLECTIVE ;  /* 0x000000000000791b */ /* 0x003fe20003800000 */
.L_x_130:
[----:B------:R-:W-:-:S05]  /*c8e0*/  @!P2 IMAD.X R3, RZ, RZ, R20, P1 ;  /* 0x000000ffff03a224 */ /* 0x000fca00008e0614 */
[----:B------:R-:W-:Y:S01]  /*c8f0*/  @!PT LDS RZ, [RZ] ;  /* 0x00000000fffff984 */ /* 0x000fe20000000800 */
[----:B------:R-:W-:Y:S01]  /*c900*/  @!PT LDS RZ, [RZ] ;  /* 0x00000000fffff984 */ /* 0x000fe20000000800 */
[----:B------:R-:W-:Y:S01]  /*c910*/  @!PT LDS RZ, [RZ] ;  /* 0x00000000fffff984 */ /* 0x000fe20000000800 */
[----:B------:R0:W-:Y:S01]  /*c920*/  @!P2 LDGSTS.E.BYPASS.LTC128B.128 [R21+0xf400], desc[UR42][R2.64], !P0 ;  /* 0x0f4000000215afae */ /* 0x0001e2000c101d6a */
[----:B------:R-:W-:Y:S01]  /*c930*/  IMAD.MOV.U32 R13, RZ, RZ, R9 ;  /* 0x000000ffff0d7224 */ /* 0x000fe200078e0009 */
[----:B0-----:R-:W-:Y:S01]  /*c940*/  IADD3 R2, R6, 0x70, RZ ;  /* 0x0000007006027810 */ /* 0x001fe20007ffe0ff */
[----:B------:R-:W-:-:S03]  /*c950*/  IMAD.MOV.U32 R10, RZ, RZ, R14 ;  /* 0x000000ffff0a7224 */ /* 0x000fc600078e000e */
[----:B------:R-:W-:-:S13]  /*c960*/  ISETP.GE.AND P1, PT, R2, R5, PT ;  /* 0x000000050200720c */ /* 0x000fda0003f26270 */
[----:B------:R-:W-:Y:S05]  /*c970*/  WARPSYNC.COLLECTIVE R15, `(.L_x_131) ;  /* 0x000000000f087348 */ /* 0x000fea0003c00000 */
[----:B------:R0:W1:Y:S02]  /*c980*/  SHFL.IDX P6, R14, R13, R12, R11 ;  /* 0x0000000c0d0e7389 */ /* 0x00006400000c000b */
[----:B01----:R-:W-:Y:S01]  /*c990*/  ENDCOLLECTIVE ;  /* 0x000000000000791b */ /* 0x003fe20003800000 */
.L_x_131:
[----:B------:R-:W-:Y:S01]  /*c9a0*/  @!P1 LEA R21, R4, UR38, 0x1 ;  /* 0x0000002604159c11 */ /* 0x000fe2000f8e08ff */
[----:B------:R-:W-:Y:S02]  /*c9b0*/  IMAD.MOV.U32 R13, RZ, RZ, R8 ;  /* 0x000000ffff0d7224 */ /* 0x000fe400078e0008 */
[----:B------:R-:W-:Y:S01]  /*c9c0*/  IMAD.MOV.U32 R12, RZ, RZ, RZ ;  /* 0x000000ffff0c7224 */ /* 0x000fe200078e00ff */
[----:B------:R-:W-:-:S13]  /*c9d0*/  @!P1 LEA R2, P3, R7, R14, 0x1 ;  /* 0x0000000e07029211 */ /* 0x000fda00078608ff */
[----:B------:R-:W-:Y:S05]  /*c9e0*/  WARPSYNC.COLLECTIVE R15, `(.L_x_132) ;  /* 0x000000000f087348 */ /* 0x000fea0003c00000 */
[----:B------:R0:W1:Y:S02]  /*c9f0*/  SHFL.IDX P6, R14, R13, R12, R11 ;  /* 0x0000000c0d0e7389 */ /* 0x00006400000c000b */
[----:B01----:R-:W-:Y:S01]  /*ca00*/  ENDCOLLECTIVE ;  /* 0x000000000000791b */ /* 0x003fe20003800000 */
.L_x_132:
[----:B------:R-:W-:Y:S02]  /*ca10*/  @!P1 IMAD.X R3, RZ, RZ, R10, P3 ;  /* 0x000000ffff039224 */ /* 0x000fe400018e060a */
[----:B------:R-:W-:-:S03]  /*ca20*/  VIADD R10, R6, 0x80 ;  /* 0x00000080060a7836 */ /* 0x000fc60000000000 */
[----:B------:R-:W-:Y:S01]  /*ca30*/  @!PT LDS RZ, [RZ] ;  /* 0x00000000fffff984 */ /* 0x000fe20000000800 */
[----:B------:R-:W-:Y:S01]  /*ca40*/  @!PT LDS RZ, [RZ] ;  /* 0x00000000fffff984 */ /* 0x000fe20000000800 */
[----:B------:R-:W-:Y:S01]  /*ca50*/  @!PT LDS RZ, [RZ] ;  /* 0x00000000fffff984 */ /* 0x000fe20000000800 */
[----:B------:R0:W-:Y:S02]  /*ca60*/  @!P1 LDGSTS.E.BYPASS.LTC128B.128 [R21+0xfc00], desc[UR42][R2.64], !P0 ;  /* 0x0fc0000002159fae */ /* 0x0001e4000c101d6a */
[----:B------:R-:W-:Y:S01]  /*ca70*/  ISETP.GE.AND P2, PT, R10, R5, PT ;  /* 0x000000050a00720c */ /* 0x000fe20003f46270 */
[----:B------:R-:W-:Y:S02]  /*ca80*/  VIADD R10, R6, 0x90 ;  /* 0x00000090060a7836 */ /* 0x000fe40000000000 */
[----:B------:R-:W-:Y:S02]  /*ca90*/  IMAD.MOV.U32 R13, RZ, RZ, R0 ;  /* 0x000000ffff0d7224 */ /* 0x000fe400078e0000 */
[----:B------:R-:W-:-:S08]  /*caa0*/  IMAD.MOV.U32 R20, RZ, RZ, R14 ;  /* 0x000000ffff147224 */ /* 0x000fd000078e000e */
[----:B0-----:R-:W-:Y:S05]  /*cab0*/  WARPSYNC.COLLECTIVE R15, `(.L_x_133) ;  /* 0x000000000f087348 */ /* 0x001fea0003c00000 */
[----:B------:R1:W2:Y:S02]  /*cac0*/  SHFL.IDX P6, R14, R13, R12, R11 ;  /* 0x0000000c0d0e7389 */ /* 0x0002a400000c000b */
[----:B012---:R-:W-:Y:S01]  /*cad0*/  ENDCOLLECTIVE ;  /* 0x000000000000791b */ /* 0x007fe20003800000 */
.L_x_133:
[----:B------:R-:W-:Y:S02]  /*cae0*/  IMAD.MOV.U32 R13, RZ, RZ, R8 ;  /* 0x000000ffff0d7224 */ /* 0x000fe400078e0008 */
[----:B------:R-:W-:Y:S02]  /*caf0*/  IMAD.MOV.U32 R12, RZ, RZ, 0x1 ;  /* 0x00000001ff0c7424 */ /* 0x000fe400078e00ff */
[----:B------:R-:W-:-:S07]  /*cb00*/  IMAD.MOV.U32 R28, RZ, RZ, R14 ;  /* 0x000000ffff1c7224 */ /* 0x000fce00078e000e */
[----:B------:R-:W-:Y:S05]  /*cb10*/  WARPSYNC.COLLECTIVE R15, `(.L_x_134) ;  /* 0x000000000f087348 */ /* 0x000fea0003c00000 */
[----:B------:R0:W1:Y:S02]  /*cb20*/  SHFL.IDX P6, R14, R13, R12, R11 ;  /* 0x0000000c0d0e7389 */ /* 0x00006400000c000b */
[----:B01----:R-:W-:Y:S01]  /*cb30*/  ENDCOLLECTIVE ;  /* 0x000000000000791b */ /* 0x003fe20003800000 */
.L_x_134:
[----:B------:R-:W-:Y:S02]  /*cb40*/  @!P2 LEA R2, P1, R7, R28, 0x1 ;  /* 0x0000001c0702a211 */ /* 0x000fe400078208ff */
[----:B------:R-:W-:-:S03]  /*cb50*/  @!P2 LEA R28, R4, UR38, 0x1 ;  /* 0x00000026041cac11 */ /* 0x000fc6000f8e08ff */
[----:B------:R-:W-:Y:S01]  /*cb60*/  @!P2 IMAD.X R3, RZ, RZ, R20, P1 ;  /* 0x000000ffff03a224 */ /* 0x000fe200008e0614 */
[----:B------:R-:W-:-:S04]  /*cb70*/  ISETP.GE.AND P1, PT, R10, R5, PT ;  /* 0x000000050a00720c */ /* 0x000fc80003f26270 */
[----:B------:R-:W-:Y:S01]  /*cb80*/  @!PT LDS RZ, [RZ] ;  /* 0x00000000fffff984 */ /* 0x000fe20000000800 */
[----:B------:R-:W-:Y:S01]  /*cb90*/  @!PT LDS RZ, [RZ] ;  /* 0x00000000fffff984 */ /* 0x000fe20000000800 */
[----:B------:R-:W-:Y:S01]  /*cba0*/  @!PT LDS RZ, [RZ] ;  /* 0x00000000fffff984 */ /* 0x000fe20000000800 */
[----:B------:R0:W-:Y:S01]  /*cbb0*/  @!P2 LDGSTS.E.BYPASS.LTC128B.128 [R28+0x10400], desc[UR42][R2.64], !P0 ;  /* 0x10400000021cafae */ /* 0x0001e2000c101d6a */
[----:B------:R-:W-:-:S08]  /*cbc0*/  MOV R13, R0 ;  /* 0x00000000000d7202 */ /* 0x000fd00000000f00 */
[----:B------:R-:W-:Y:S01]  /*cbd0*/  @!P1 LEA R21, R4, UR38, 0x1 ;  /* 0x0000002604159c11 */ /* 0x000fe2000f8e08ff */
[----:B------:R-:W-:-:S07]  /*cbe0*/  IMAD.MOV.U32 R10, RZ, RZ, R14 ;  /* 0x000000ffff0a7224 */ /* 0x000fce00078e000e */
[----:B0-----:R-:W-:Y:S05]  /*cbf0*/  WARPSYNC.COLLECTIVE R15, `(.L_x_135) ;  /* 0x000000000f087348 */ /* 0x001fea0003c00000 */
[----:B------:R1:W2:Y:S02]  /*cc00*/  SHFL.IDX P6, R14, R13, R12, R11 ;  /* 0x0000000c0d0e7389 */ /* 0x0002a400000c000b */
[----:B012---:R-:W-:Y:S01]  /*cc10*/  ENDCOLLECTIVE ;  /* 0x000000000000791b */ /* 0x007fe20003800000 */
.L_x_135:
[----:B------:R-:W-:Y:S02]  /*cc20*/  IMAD.MOV.U32 R13, RZ, RZ, R8 ;  /* 0x000000ffff0d7224 */ /* 0x000fe400078e0008 */
[----:B------:R-:W-:Y:S01]  /*cc30*/  IMAD.MOV.U32 R12, RZ, RZ, 0x2 ;  /* 0x00000002ff0c7424 */ /* 0x000fe200078e00ff */
[----:B------:R-:W-:-:S13]  /*cc40*/  @!P1 LEA R2, P3, R7, R14, 0x1 ;  /* 0x0000000e07029211 */ /* 0x000fda00078608ff */
[----:B------:R-:W-:Y:S05]  /*cc50*/  WARPSYNC.COLLECTIVE R15, `(.L_x_136) ;  /* 0x000000000f087348 */ /* 0x000fea0003c00000 */
[----:B------:R0:W1:Y:S02]  /*cc60*/  SHFL.IDX P6, R14, R13, R12, R11 ;  /* 0x0000000c0d0e7389 */ /* 0x00006400000c000b */
[----:B01----:R-:W-:Y:S01]  /*cc70*/  ENDCOLLECTIVE ;  /* 0x000000000000791b */ /* 0x003fe20003800000 */
.L_x_136:
[----:B------:R-:W-:-:S05]  /*cc80*/  @!P1 IMAD.X R3, RZ, RZ, R10, P3 ;  /* 0x000000ffff039224 */ /* 0x000fca00018e060a */
[----:B------:R-:W-:Y:S01]  /*cc90*/  @!PT LDS RZ, [RZ] ;  /* 0x00000000fffff984 */ /* 0x000fe20000000800 */
[----:B------:R-:W-:Y:S01]  /*cca0*/  @!PT LDS RZ, [RZ] ;  /* 0x00000000fffff984 */ /* 0x000fe20000000800 */
[----:B------:R-:W-:Y:S01]  /*ccb0*/  @!PT LDS RZ, [RZ] ;  /* 0x00000000fffff984 */ /* 0x000fe20000000800 */
[----:B------:R0:W-:Y:S01]  /*ccc0*/  @!P1 LDGSTS.E.BYPASS.LTC128B.128 [R21+0x10c00], desc[UR42][R2.64], !P0 ;  /* 0x10c0000002159fae */ /* 0x0001e2000c101d6a */
[----:B------:R-:W-:Y:S02]  /*ccd0*/  IMAD.MOV.U32 R13, RZ, RZ, R0 ;  /* 0x000000ffff0d7224 */ /* 0x000fe400078e0000 */
[----:B0-----:R-:W-:Y:S02]  /*cce0*/  VIADD R2, R6, 0xa0 ;  /* 0x000000a006027836 */ /* 0x001fe40000000000 */
[----:B------:R-:W-:-:S03]  /*ccf0*/  IMAD.MOV.U32 R9, RZ, RZ, R14 ;  /* 0x000000ffff097224 */ /* 0x000fc600078e000e */
[----:B------:R-:W-:-:S13]  /*cd00*/  ISETP.GE.AND P2, PT, R2, R5, PT ;  /* 0x000000050200720c */ /* 0x000fda0003f46270 */
[----:B------:R-:W-:Y:S05]  /*cd10*/  WARPSYNC.COLLECTIVE R15, `(.L_x_137) ;  /* 0x000000000f087348 */ /* 0x000fea0003c00000 */
[----:B------:R0:W1:Y:S02]  /*cd20*/  SHFL.IDX P6, R14, R13, R12, R11 ;  /* 0x0000000c0d0e7389 */ /* 0x00006400000c000b */
[----:B01----:R-:W-:Y:S01]  /*cd30*/  ENDCOLLECTIVE ;  /* 0x000000000000791b */ /* 0x003fe20003800000 */
.L_x_137:
[----:B------:R-:W-:Y:S02]  /*cd40*/  IMAD.MOV.U32 R13, RZ, RZ, R8 ;  /* 0x000000ffff0d7224 */ /* 0x000fe400078e0008 */
[----:B------:R-:W-:Y:S02]  /*cd50*/  IMAD.MOV.U32 R12, RZ, RZ, 0x3 ;  /* 0x00000003ff0c7424 */ /* 0x000fe400078e00ff */
[----:B------:R-:W-:-:S07]  /*cd60*/  IMAD.MOV.U32 R20, RZ, RZ, R14 ;  /* 0x000000ffff147224 */ /* 0x000fce00078e000e */
[----:B------:R-:W-:Y:S05]  /*cd70*/  WARPSYNC.COLLECTIVE R15, `(.L_x_138) ;  /* 0x000000000f087348 */ /* 0x000fea0003c00000 */
[----:B------:R0:W1:Y:S02]  /*cd80*/  SHFL.IDX P6, R14, R13, R12, R11 ;  /* 0x0000000c0d0e7389 */ /* 0x00006400000c000b */
[----:B01----:R-:W-:Y:S01]  /*cd90*/  ENDCOLLECTIVE ;  /* 0x000000000000791b */ /* 0x003fe20003800000 */
.L_x_138:
[----:B------:R-:W-:-:S05]  /*cda0*/  @!P2 LEA R2, P1, R7, R20, 0x1 ;  /* 0x000000140702a211 */ /* 0x000fca00078208ff */
[----:B------:R-:W-:Y:S01]  /*cdb0*/  @!P2 IMAD.X R3, RZ, RZ, R9, P1 ;  /* 0x000000ffff03a224 */ /* 0x000fe200008e0609 */
[----:B------:R-:W-:Y:S01]  /*cdc0*/  @!P2 LEA R9, R4, UR38, 0x1 ;  /* 0x000000260409ac11 */ /* 0x000fe2000f8e08ff */
[----:B------:R-:W-:-:S04]  /*cdd0*/  IMAD.MOV.U32 R13, RZ, RZ, R0 ;  /* 0x000000ffff0d7224 */ /* 0x000fc800078e0000 */
[----:B------:R-:W-:Y:S01]  /*cde0*/  @!PT LDS RZ, [RZ] ;  /* 0x00000000fffff984 */ /* 0x000fe20000000800 */
[----:B------:R-:W-:Y:S01]  /*cdf0*/  @!PT LDS RZ, [RZ] ;  /* 0x00000000fffff984 */ /* 0x000fe20000000800 */
[----:B------:R-:W-:Y:S01]  /*ce00*/  @!PT LDS RZ, [RZ] ;  /* 0x00000000fffff984 */ /* 0x000fe20000000800 */
[----:B------:R0:W-:Y:S01]  /*ce10*/  @!P2 LDGSTS.E.BYPASS.LTC128B.128 [R9+0x11400], desc[UR42][R2.64], !P0 ;  /* 0x114000000209afae */ /* 0x0001e2000c101d6a */
[----:B------:R-:W-:-:S07]  /*ce20*/  IMAD.MOV.U32 R8, RZ, RZ, R14 ;  /* 0x000000ffff087224 */ /* 0x000fce00078e000e */
[----:B0-----:R-:W-:Y:S05]  /*ce30*/  WARPSYNC.COLLECTIVE R15, `(.L_x_139) ;  /* 0x000000000f087348 */ /* 0x001fea0003c00000 */
[----:B------:R1:W2:Y:S02]  /*ce40*/  SHFL.IDX P6, R14, R13, R12, R11 ;  /* 0x0000000c0d0e7389 */ /* 0x0002a400000c000b */
[----:B012---:R-:W-:Y:S01]  /*ce50*/  ENDCOLLECTIVE ;  /* 0x000000000000791b */ /* 0x007fe20003800000 */
.L_x_139:
[----:B------:R-:W-:Y:S05]  /*ce60*/  BRA `(.L_x_140) ;  /* 0xffffffd400007947 */ /* 0x000fea000383ffff */
.L_x_51:
[----:B-1----:R-:W-:-:S04]  /*ce70*/  MOV R3, UR38 ;  /* 0x0000002600037c02 */ /* 0x002fc80008000f00 */
[----:B------:R1:W2:Y:S03]  /*ce80*/  SYNCS.PHASECHK.TRANS64.TRYWAIT P0, [R3+URZ+0x30820], R0 ;  /* 0x03082000030075a7 */ /* 0x0002a6000800017f */
[----:B--2---:R-:W-:Y:S05]  /*ce90*/  @!P0 NANOSLEEP.SYNCS 0x989680 ;  /* 0x009896800000895d */ /* 0x004fea0003900000 */
[----:B------:R-:W2:Y:S02]  /*cea0*/  @!P0 SYNCS.PHASECHK.TRANS64 P0, [R3+URZ+0x30820], R0 ;  /* 0x03082000030085a7 */ /* 0x000ea4000800007f */
[----:B--2---:R-:W-:Y:S05]  /*ceb0*/  @!P0 BRA `(.L_x_51) ;  /* 0xfffffffc00ec8947 */ /* 0x004fea000383ffff */
[----:B------:R-:W-:Y:S05]  /*cec0*/  BRA `(.L_x_141) ;  /* 0xffffffd400387947 */ /* 0x000fea000383ffff */
.L_x_58:
[----:B--2---:R-:W-:-:S04]  /*ced0*/  IMAD.U32 R3, RZ, RZ, UR38 ;  /* 0x00000026ff037e24 */ /* 0x004fc8000f8e00ff */
[----:B------:R2:W3:Y:S03]  /*cee0*/  SYNCS.PHASECHK.TRANS64.TRYWAIT P0, [R3+URZ+0x30848], R8 ;  /* 0x03084808030075a7 */ /* 0x0004e6000800017f */
[----:B---3--:R-:W-:Y:S05]  /*cef0*/  @!P0 NANOSLEEP.SYNCS 0x989680 ;  /* 0x009896800000895d */ /* 0x008fea0003900000 */
[----:B------:R-:W3:Y:S02]  /*cf00*/  @!P0 SYNCS.PHASECHK.TRANS64 P0, [R3+URZ+0x30848], R8 ;  /* 0x03084808030085a7 */ /* 0x000ee4000800007f */
[----:B---3--:R-:W-:Y:S05]  /*cf10*/  @!P0 BRA `(.L_x_58) ;  /* 0xfffffffc00ec8947 */ /* 0x008fea000383ffff */
[----:B------:R-:W-:Y:S05]  /*cf20*/  BRA `(.L_x_142) ;  /* 0xffffffd400fc7947 */ /* 0x000fea000383ffff */
.L_x_63:
[----:B-12---:R-:W-:-:S04]  /*cf30*/  IMAD.U32 R3, RZ, RZ, UR38 ;  /* 0x00000026ff037e24 */ /* 0x006fc8000f8e00ff */
[----:B------:R1:W2:Y:S03]  /*cf40*/  SYNCS.PHASECHK.TRANS64.TRYWAIT P0, [R3+URZ+0x30860], R8 ;  /* 0x03086008030075a7 */ /* 0x0002a6000800017f */
[----:B--2---:R-:W-:Y:S05]  /*cf50*/  @!P0 NANOSLEEP.SYNCS 0x989680 ;  /* 0x009896800000895d */ /* 0x004fea0003900000 */
[----:B------:R-:W2:Y:S02]  /*cf60*/  @!P0 SYNCS.PHASECHK.TRANS64 P0, [R3+URZ+0x30860], R8 ;  /* 0x03086008030085a7 */ /* 0x000ea4000800007f */
[----:B--2---:R-:W-:Y:S05]  /*cf70*/  @!P0 BRA `(.L_x_63) ;  /* 0xfffffffc00ec8947 */ /* 0x004fea000383ffff */
[----:B------:R-:W-:Y:S05]  /*cf80*/  BRA `(.L_x_143) ;  /* 0xffffffd8005c7947 */ /* 0x000fea000383ffff */
.L_x_71:
[----:B--2---:R-:W-:-:S04]  /*cf90*/  IMAD.U32 R3, RZ, RZ, UR38 ;  /* 0x00000026ff037e24 */ /* 0x004fc8000f8e00ff */
[----:B------:R2:W3:Y:S03]  /*cfa0*/  SYNCS.PHASECHK.TRANS64.TRYWAIT P0, [R3+URZ+0x30840], R12 ;  /* 0x0308400c030075a7 */ /* 0x0004e6000800017f */
[----:B---3--:R-:W-:Y:S05]  /*cfb0*/  @!P0 NANOSLEEP.SYNCS 0x989680 ;  /* 0x009896800000895d */ /* 0x008fea0003900000 */
[----:B------:R-:W3:Y:S02]  /*cfc0*/  @!P0 SYNCS.PHASECHK.TRANS64 P0, [R3+URZ+0x30840], R12 ;  /* 0x0308400c030085a7 */ /* 0x000ee4000800007f */
[----:B---3--:R-:W-:Y:S05]  /*cfd0*/  @!P0 BRA `(.L_x_71) ;  /* 0xfffffffc00ec8947 */ /* 0x008fea000383ffff */
[----:B------:R-:W-:Y:S05]  /*cfe0*/  BRA `(.L_x_144) ;  /* 0xffffffdc00407947 */ /* 0x000fea000383ffff */
.L_x_76:
[----:B-12---:R-:W-:-:S04]  /*cff0*/  IMAD.U32 R3, RZ, RZ, UR38 ;  /* 0x00000026ff037e24 */ /* 0x006fc8000f8e00ff */
[----:B------:R1:W2:Y:S03]  /*d000*/  SYNCS.PHASECHK.TRANS64.TRYWAIT P0, [R3+URZ+0x30868], R2 ;  /* 0x03086802030075a7 */ /* 0x0002a6000800017f */
[----:B--2---:R-:W-:Y:S05]  /*d010*/  @!P0 NANOSLEEP.SYNCS 0x989680 ;  /* 0x009896800000895d */ /* 0x004fea0003900000 */
[----:B------:R-:W2:Y:S02]  /*d020*/  @!P0 SYNCS.PHASECHK.TRANS64 P0, [R3+URZ+0x30868], R2 ;  /* 0x03086802030085a7 */ /* 0x000ea4000800007f */
[----:B--2---:R-:W-:Y:S05]  /*d030*/  @!P0 BRA `(.L_x_76) ;  /* 0xfffffffc00ec8947 */ /* 0x004fea000383ffff */
[----:B------:R-:W-:Y:S05]  /*d040*/  BRA `(.L_x_145) ;  /* 0xffffffdc00a87947 */ /* 0x000fea000383ffff */
.L_x_84:
[----:B--2---:R-:W-:-:S04]  /*d050*/  IMAD.U32 R2, RZ, RZ, UR38 ;  /* 0x00000026ff027e24 */ /* 0x004fc8000f8e00ff */
[----:B------:R2:W3:Y:S03]  /*d060*/  SYNCS.PHASECHK.TRANS64.TRYWAIT P0, [R2+URZ+0x30848], R9 ;  /* 0x03084809020075a7 */ /* 0x0004e6000800017f */
[----:B---3--:R-:W-:Y:S05]  /*d070*/  @!P0 NANOSLEEP.SYNCS 0x989680 ;  /* 0x009896800000895d */ /* 0x008fea0003900000 */
[----:B------:R-:W3:Y:S02]  /*d080*/  @!P0 SYNCS.PHASECHK.TRANS64 P0, [R2+URZ+0x30848], R9 ;  /* 0x03084809020085a7 */ /* 0x000ee4000800007f */
[----:B---3--:R-:W-:Y:S05]  /*d090*/  @!P0 BRA `(.L_x_84) ;  /* 0xfffffffc00ec8947 */ /* 0x008fea000383ffff */
[----:B------:R-:W-:Y:S05]  /*d0a0*/  BRA `(.L_x_146) ;  /* 0xffffffe000a07947 */ /* 0x000fea000383ffff */
.L_x_89:
[----:B-1----:R-:W-:-:S04]  /*d0b0*/  IMAD.U32 R2, RZ, RZ, UR38 ;  /* 0x00000026ff027e24 */ /* 0x002fc8000f8e00ff */
[----:B------:R1:W2:Y:S03]  /*d0c0*/  SYNCS.PHASECHK.TRANS64.TRYWAIT P0, [R2+URZ+0x30860], R9 ;  /* 0x03086009020075a7 */ /* 0x0002a6000800017f */
[----:B--2---:R-:W-:Y:S05]  /*d0d0*/  @!P0 NANOSLEEP.SYNCS 0x989680 ;  /* 0x009896800000895d */ /* 0x004fea0003900000 */
[----:B------:R-:W2:Y:S02]  /*d0e0*/  @!P0 SYNCS.PHASECHK.TRANS64 P0, [R2+URZ+0x30860], R9 ;  /* 0x03086009020085a7 */ /* 0x000ea4000800007f */
[----:B--2---:R-:W-:Y:S05]  /*d0f0*/  @!P0 BRA `(.L_x_89) ;  /* 0xfffffffc00ec8947 */ /* 0x004fea000383ffff */
[----:B------:R-:W-:Y:S05]  /*d100*/  BRA `(.L_x_147) ;  /* 0xffffffe400047947 */ /* 0x000fea000383ffff */
.L_x_96:
[----:B-1----:R1:W2:Y:S02]  /*d110*/  SYNCS.PHASECHK.TRANS64.TRYWAIT P0, [R3+URZ+0x30860], R2 ;  /* 0x03086002030075a7 */ /* 0x0022a4000800017f */
[----:B--2---:R-:W-:Y:S05]  /*d120*/  @!P0 NANOSLEEP.SYNCS 0x989680 ;  /* 0x009896800000895d */ /* 0x004fea0003900000 */
[----:B------:R-:W2:Y:S02]  /*d130*/  @!P0 SYNCS.PHASECHK.TRANS64 P0, [R3+URZ+0x30860], R2 ;  /* 0x03086002030085a7 */ /* 0x000ea4000800007f */
[----:B--2---:R-:W-:Y:S05]  /*d140*/  @!P0 BRA `(.L_x_96) ;  /* 0xfffffffc00f08947 */ /* 0x004fea000383ffff */
[----:B------:R-:W-:Y:S05]  /*d150*/  BRA `(.L_x_148) ;  /* 0xffffffe400947947 */ /* 0x000fea000383ffff */
.L_x_100:
[----:B-1----:R1:W2:Y:S02]  /*d160*/  SYNCS.PHASECHK.TRANS64.TRYWAIT P0, [R7+URZ+0x30820], R2 ;  /* 0x03082002070075a7 */ /* 0x0022a4000800017f */
[----:B--2---:R-:W-:Y:S05]  /*d170*/  @!P0 NANOSLEEP.SYNCS 0x989680 ;  /* 0x009896800000895d */ /* 0x004fea0003900000 */
[----:B------:R-:W2:Y:S02]  /*d180*/  @!P0 SYNCS.PHASECHK.TRANS64 P0, [R7+URZ+0x30820], R2 ;  /* 0x03082002070085a7 */ /* 0x000ea4000800007f */
[----:B--2---:R-:W-:Y:S05]  /*d190*/  @!P0 BRA `(.L_x_100) ;  /* 0xfffffffc00f08947 */ /* 0x004fea000383ffff */
[----:B------:R-:W-:Y:S05]  /*d1a0*/  BRA `(.L_x_149) ;  /* 0xffffffe800307947 */ /* 0x000fea000383ffff */
.L_x_101:
[----:B------:R-:W-:Y:S01]  /*d1b0*/  BSSY B0, `(.L_x_150) ;  /* 0x0000008000007945 */ /* 0x000fe20003800000 */
[----:B------:R-:W-:Y:S02]  /*d1c0*/  IMAD.MOV.U32 R13, RZ, RZ, R29 ;  /* 0x000000ffff0d7224 */ /* 0x000fe400078e001d */
[----:B------:R-:W-:Y:S02]  /*d1d0*/  IMAD.MOV.U32 R12, RZ, RZ, RZ ;  /* 0x000000ffff0c7224 */ /* 0x000fe400078e00ff */
[----:B------:R-:W-:Y:S02]  /*d1e0*/  IMAD.MOV.U32 R11, RZ, RZ, 0x1f ;  /* 0x0000001fff0b7424 */ /* 0x000fe400078e00ff */
[----:B------:R-:W-:-:S07]  /*d1f0*/  IMAD.MOV.U32 R15, RZ, RZ, -0x1 ;  /* 0xffffffffff0f7424 */ /* 0x000fce00078e00ff */
[----:B01----:R-:W-:Y:S05]  /*d200*/  WARPSYNC.COLLECTIVE R15, `(.L_x_151) ;  /* 0x000000000f087348 */ /* 0x003fea0003c00000 */
[----:B------:R2:W3:Y:S02]  /*d210*/  SHFL.IDX P6, R14, R13, R12, R11 ;  /* 0x0000000c0d0e7389 */ /* 0x0004e400000c000b */
[----:B0123--:R-:W-:Y:S01]  /*d220*/  ENDCOLLECTIVE ;  /* 0x000000000000791b */ /* 0x00ffe20003800000 */
.L_x_151:
[----:B------:R-:W-:Y:S05]  /*d230*/  BSYNC B0 ;  /* 0x0000000000007941 */ /* 0x000fea0003800000 */
.L_x_150:
[----:B------:R-:W-:Y:S05]  /*d240*/  BRA `(.L_x_152) ;  /* 0xffffffe800147947 */ /* 0x000fea000383ffff */
.L_x_102:
[----:B------:R-:W-:Y:S01]  /*d250*/  BSSY B0, `(.L_x_153) ;  /* 0x0000006000007945 */ /* 0x000fe20003800000 */
[----:B------:R-:W-:-:S07]  /*d260*/  IMAD.MOV.U32 R15, RZ, RZ, -0x1 ;  /* 0xffffffffff0f7424 */ /* 0x000fce00078e00ff */
[----:B012---:R-:W-:Y:S05]  /*d270*/  WARPSYNC.COLLECTIVE R15, `(.L_x_154) ;  /* 0x000000000f0c7348 */ /* 0x007fea0003c00000 */
[----:B------:R-:W-:Y:S02]  /*d280*/  ELECT P6, UR62, PT ;  /* 0x00000000003e782f */ /* 0x000fe400038c0000 */
[----:B------:R-:W-:Y:S01]  /*d290*/  MOV R14, UR62 ;  /* 0x0000003e000e7c02 */ /* 0x000fe20008000f00 */
[----:B012---:R-:W-:Y:S10]  /*d2a0*/  ENDCOLLECTIVE ;  /* 0x000000000000791b */ /* 0x007ff40003800000 */
.L_x_154:
[----:B------:R-:W-:Y:S05]  /*d2b0*/  BSYNC B0 ;  /* 0x0000000000007941 */ /* 0x000fea0003800000 */
.L_x_153:
[----:B------:R-:W-:Y:S05]  /*d2c0*/  BRA `(.L_x_155) ;  /* 0xffffffe800087947 */ /* 0x000fea000383ffff */
.L_x_104:
[----:B-1----:R1:W3:Y:S02]  /*d2d0*/  SYNCS.PHASECHK.TRANS64.TRYWAIT P0, [R5+URZ], R4 ;  /* 0x00000004050075a7 */ /* 0x0022e4000800017f */
[----:B---3--:R-:W-:Y:S05]  /*d2e0*/  @!P0 NANOSLEEP.SYNCS 0x989680 ;  /* 0x009896800000895d */ /* 0x008fea0003900000 */
[----:B------:R-:W3:Y:S02]  /*d2f0*/  @!P0 SYNCS.PHASECHK.TRANS64 P0, [R5+URZ], R4 ;  /* 0x00000004050085a7 */ /* 0x000ee4000800007f */
[----:B---3--:R-:W-:Y:S05]  /*d300*/  @!P0 BRA `(.L_x_104) ;  /* 0xfffffffc00f08947 */ /* 0x008fea000383ffff */
[----:B------:R-:W-:Y:S05]  /*d310*/  BRA `(.L_x_156) ;  /* 0xffffffe800387947 */ /* 0x000fea000383ffff */
.L_x_105:
[----:B---3--:R3:W4:Y:S02]  /*d320*/  SYNCS.PHASECHK.TRANS64.TRYWAIT P0, [R3+URZ], R2 ;  /* 0x00000002030075a7 */ /* 0x008724000800017f */
[----:B----4-:R-:W-:Y:S05]  /*d330*/  @!P0 NANOSLEEP.SYNCS 0x989680 ;  /* 0x009896800000895d */ /* 0x010fea0003900000 */
[----:B------:R-:W4:Y:S02]  /*d340*/  @!P0 SYNCS.PHASECHK.TRANS64 P0, [R3+URZ], R2 ;  /* 0x00000002030085a7 */ /* 0x000f24000800007f */
[----:B----4-:R-:W-:Y:S05]  /*d350*/  @!P0 BRA `(.L_x_105) ;  /* 0xfffffffc00f08947 */ /* 0x010fea000383ffff */
[----:B------:R-:W-:Y:S05]  /*d360*/  BRA `(.L_x_157) ;  /* 0xffffffe8002c7947 */ /* 0x000fea000383ffff */
.L_x_107:
[----:B-1----:R1:W3:Y:S02]  /*d370*/  SYNCS.PHASECHK.TRANS64.TRYWAIT P0, [R5+URZ], R4 ;  /* 0x00000004050075a7 */ /* 0x0022e4000800017f */
[----:B---3--:R-:W-:Y:S05]  /*d380*/  @!P0 NANOSLEEP.SYNCS 0x989680 ;  /* 0x009896800000895d */ /* 0x008fea0003900000 */
[----:B------:R-:W3:Y:S02]  /*d390*/  @!P0 SYNCS.PHASECHK.TRANS64 P0, [R5+URZ], R4 ;  /* 0x00000004050085a7 */ /* 0x000ee4000800007f */
[----:B---3--:R-:W-:Y:S05]  /*d3a0*/  @!P0 BRA `(.L_x_107) ;  /* 0xfffffffc00f08947 */ /* 0x008fea000383ffff */
[----:B------:R-:W-:Y:S05]  /*d3b0*/  BRA `(.L_x_158) ;  /* 0xffffffe800307947 */ /* 0x000fea000383ffff */
.L_x_159:
[----:B------:R-:W-:-:S00]  /*d3c0*/  BRA `(.L_x_159) ;  /* 0xfffffffc00fc7947 */ /* 0x000fc0000383ffff */
[----:B------:R-:W-:-:S00]  /*d3d0*/  NOP ;  /* 0x0000000000007918 */ /* 0x000fc00000000000 */
        /* <DEDUP_REMOVED lines=10> */
.L_x_2702:


//--------------------- .text._ZN7cutlass13device_kernelIN5flash11enable_sm90INS1_16FlashAttnFwdSm90INS1_25CollectiveMainloopFwdSm90ILi2EN4cute5tupleIJNS5_1CILi1EEES8_S8_EEENS6_IJNS7_ILi192EEESA_NS7_ILi64EEEEEELi64ENS_6half_tEfNS_4arch4Sm90ELb0ELb0ELb0ELb1ELb0ELb0ELb0ELb0ELb1ELb1ELb1ELb0EEENS1_21CollectiveEpilogueFwdINS6_IJSA_SB_SA_EEES9_SD_SF_Li384ELb1ELb1ELb1ELb0EEENS1_36VarlenDynamicPersistentTileSchedulerILi192ELi192ELi384ELi128ELb1ELb1ELb1ELb0ELb1ELb1EEEEEEEEEvNT_6ParamsE --------------------------
	.section	.text._ZN7cutlass13device_kernelIN5flash11enable_sm90INS1_16FlashAttnFwdSm90INS1_25CollectiveMainloopFwdSm90ILi2EN4cute5tupleIJNS5_1CILi1EEES8_S8_EEENS6_IJNS7_ILi192EEESA_NS7_ILi64EEEEEELi64ENS_6half_tEfNS_4arch4Sm90ELb0ELb0ELb0ELb1ELb0ELb0ELb0ELb0ELb1ELb1ELb1ELb0EEENS1_21CollectiveEpilogueFwdINS6_IJSA_SB_SA_EEES9_SD_SF_Li384ELb1ELb1ELb1ELb0EEENS1_36VarlenDynamicPersistentTileSchedulerILi192ELi192ELi384ELi128ELb1ELb1ELb1ELb0ELb1ELb1EEEEEEEEEvNT_6ParamsE,"ax",@progbits
	.align	128
.text._ZN7cutlass13device_kernelIN5flash11enable_sm90INS1_16FlashAttnFwdSm90INS1_25CollectiveMainloopFwdSm90ILi2EN4cute5tupleIJNS5_1CILi1EEES8_S8_EEENS6_IJNS7_ILi192EEESA_NS7_ILi64EEEEEELi64ENS_6half_tEfNS_4arch4Sm90ELb0ELb0ELb0ELb1ELb0ELb0ELb0ELb0ELb1ELb1ELb1ELb0EEENS1_21CollectiveEpilogueFwdINS6_IJSA_SB_SA_EEES9_SD_SF_Li384ELb1ELb1ELb1ELb0EEENS1_36VarlenDynamicPersistentTileSchedulerILi192ELi192ELi384ELi128ELb1ELb1ELb1ELb0ELb1ELb1EEEEEEEEEvNT_6ParamsE:
        .type           _ZN7cutlass13device_kernelIN5flash11enable_sm90INS1_16FlashAttnFwdSm90INS1_25CollectiveMainloopFwdSm90ILi2EN4cute5tupleIJNS5_1CILi1EEES8_S8_EEENS6_IJNS7_ILi192EEESA_NS7_ILi64EEEEEELi64ENS_6half_tEfNS_4arch4Sm90ELb0ELb0ELb0ELb1ELb0ELb0ELb0ELb0ELb1ELb1ELb1ELb0EEENS1_21CollectiveEpilogueFwdINS6_IJSA_SB_SA_EEES9_SD_SF_Li384ELb1ELb1ELb1ELb0EEENS1_36VarlenDynamicPersistentTileSchedulerILi192ELi192ELi384ELi128ELb1ELb1ELb1ELb0ELb1ELb1EEEEEEEEEvNT_6ParamsE,@function
        .size           _ZN7cutlass13device_kernelIN5flash11enable_sm90INS1_16FlashAttnFwdSm90INS1_25CollectiveMainloopFwdSm90ILi2EN4cute5tupleIJNS5_1CILi1EEES8_S8_EEENS6_IJNS7_ILi192EEESA_NS7_ILi64EEEEEELi64ENS_6half_tEfNS_4arch4Sm90ELb0ELb0ELb0ELb1ELb0ELb0ELb0ELb0ELb1ELb1ELb1ELb0EEENS1_21CollectiveEpilogueFwdINS6_IJSA_SB_SA_EEES9_SD_SF_Li384ELb1ELb1ELb1ELb0EEENS1_36VarlenDynamicPersistentTileSchedulerILi192ELi192ELi384ELi128ELb1ELb1ELb1ELb0ELb1ELb1EEEEEEEEEvNT_6ParamsE,(.L_x_2703 - _ZN7cutlass13device_kernelIN5flash11enable_sm90INS1_16FlashAttnFwdSm90INS1_25CollectiveMainloopFwdSm90ILi2EN4cute5tupleIJNS5_1CILi1EEES8_S8_EEENS6_IJNS7_ILi192EEESA_NS7_ILi64EEEEEELi64ENS_6half_tEfNS_4arch4Sm90ELb0ELb0ELb0ELb1ELb0ELb0ELb0ELb0ELb1ELb1ELb1ELb0EEENS1_21CollectiveEpilogueFwdINS6_IJSA_SB_SA_EEES9_SD_SF_Li384ELb1ELb1ELb1ELb0EEENS1_36VarlenDynamicPersistentTileSchedulerILi192ELi192ELi384ELi128ELb1ELb1ELb1ELb0ELb1ELb1EEEEEEEEEvNT_6ParamsE)
        .other          _ZN7cutlass13device_kernelIN5flash11enable_sm90INS1_16FlashAttnFwdSm90INS1_25CollectiveMainloopFwdSm90ILi2EN4cute5tupleIJNS5_1CILi1EEES8_S8_EEENS6_IJNS7_ILi192EEESA_NS7_ILi64EEEEEELi64ENS_6half_tEfNS_4arch4Sm90ELb0ELb0ELb0ELb1ELb0ELb0ELb0ELb0ELb1ELb1ELb1ELb0EEENS1_21CollectiveEpilogueFwdINS6_IJSA_SB_SA_EEES9_SD_SF_Li384ELb1ELb1ELb1ELb0EEENS1_36VarlenDynamicPersistentTileSchedulerILi192ELi192ELi384ELi128ELb1ELb1ELb1ELb0ELb1ELb1EEEEEEEEEvNT_6ParamsE,@"STO_CUDA_ENTRY STV_DEFAULT"
_ZN7cutlass13device_kernelIN5flash11enable_sm90INS1_16FlashAttnFwdSm90INS1_25CollectiveMainloopFwdSm90ILi2EN4cute5tupleIJNS5_1CILi1EEES8_S8_EEENS6_IJNS7_ILi192EEESA_NS7_ILi64EEEEEELi64ENS_6half_tEfNS_4arch4Sm90ELb0ELb0ELb0ELb1ELb0ELb0ELb0ELb0ELb1ELb1ELb1ELb0EEENS1_21CollectiveEpilogueFwdINS6_IJSA_SB_SA_EEES9_SD_SF_Li384ELb1ELb1ELb1ELb0EEENS1_36VarlenDynamicPersistentTileSchedulerILi192ELi192ELi384ELi128ELb1ELb1ELb1ELb0ELb1ELb1EEEEEEEEEvNT_6ParamsE:
        /* <DEDUP_REMOVED lines=17> */
.L_x_161:
[----:B------:R-:W-:Y:S05]  /*0110*/  BSYNC B0 ;  /* 0x0000000000007941 */ /* 0x000fea0003800000 */
.L_x_160:
        /* <DEDUP_REMOVED lines=40> */
.L_x_162:
        /* <DEDUP_REMOVED lines=22> */
.L_x_163:
        /* <DEDUP_REMOVED lines=18> */
.L_x_164:
        /* <DEDUP_REMOVED lines=22> */
.L_x_165:
        /* <DEDUP_REMOVED lines=22> */
.L_x_166:
[----:B--2---:R-:W-:Y:S01]  /*08e0*/  ISETP.NE.AND P0, PT, R2, RZ, PT ;  /* 0x000000ff0200720c */ /* 0x004fe20003f05270 */
[----:B------:R-:W-:Y:S01]  /*08f0*/  IMAD.MOV.U32 R2, RZ, RZ, 0x1 ;  /* 0x00000001ff027424 */ /* 0x000fe200078e00ff */
[----:B------:R-:W-:Y:S01]  /*0900*/  NOP ;  /* 0x0000000000007918 */ /* 0x000fe20000000000 */
[----:B------:R-:W-:-:S03]  /*0910*/  ULDC.64 UR40, c[0x0][0x208] ;  /* 0x0000820000287ab9 */ /* 0x000fc60000000a00 */
[----:B------:R-:W-:-:S05]  /*0920*/  SEL R2, R2, 0x2, !P0 ;  /* 0x0000000202027807 */ /* 0x000fca0004000000 */
[----:B------:R2:W-:Y:S01]  /*0930*/  STL [R1+0x44], R2 ;  /* 0x0000440201007387 */ /* 0x0005e20000100800 */
[----:B01-34-:R-:W-:Y:S06]  /*0940*/  BAR.SYNC.DEFER_BLOCKING 0x0 ;  /* 0x0000000000007b1d */ /* 0x01bfec0000010000 */
[----:B------:R-:W-:Y:S05]  /*0950*/  @!P0 BRA `(.L_x_167) ;  /* 0x0000009400c08947 */ /* 0x000fea0003800000 */
.L_x_168:
[----:B------:R-:W-:-:S08]  /*0960*/  NOP ;  /* 0x0000000000007918 */ /* 0x000fd00000000000 */
[----:B------:R-:W0:Y:S02]  /*0970*/  USETMAXREG.TRY_ALLOC.CTAPOOL UP0, 0xa0 ;  /* 0x000000a0000079c8 */ /* 0x000e240008000600 */
[----:B0-----:R-:W-:-:S13]  /*0980*/  PLOP3.LUT P0, PT, PT, PT, UP0, 0x80, 0x0 ;  /* 0x000000000000781c */ /* 0x001fda0003f0f008 */
[----:B------:R-:W-:Y:S05]  /*0990*/  @!P0 BRA `(.L_x_168) ;  /* 0xfffffffc00f08947 */ /* 0x000fea000383ffff */
[----:B--2---:R-:W0:Y:S01]  /*09a0*/  S2R R2, SR_TID.X ;  /* 0x0000000000027919 */ /* 0x004e220000002100 */
[----:B------:R-:W1:Y:S01]  /*09b0*/  S2UR UR4, SR_CgaCtaId ;  /* 0x00000000000479c3 */ /* 0x000e620000008800 */
[----:B------:R-:W-:-:S07]  /*09c0*/  UMOV UR37, 0x400 ;  /* 0x0000040000257882 */ /* 0x000fce0000000000 */
[----:B------:R-:W-:Y:S06]  /*09d0*/  BAR.ARV 0x8, 0x200 ;  /* 0x0208000000007b1d */ /* 0x000fec0000002000 */
[----:B-1----:R-:W-:-:S03]  /*09e0*/  ULEA UR37, UR4, UR37, 0x18 ;  /* 0x0000002504257291 */ /* 0x002fc6000f8ec03f */
[----:B------:R-:W-:Y:S01]  /*09f0*/  ULDC UR4, c[0x0][0xc3c] ;  /* 0x00030f0000047ab9 */ /* 0x000fe20000000800 */
[----:B0-----:R-:W-:-:S04]  /*0a00*/  LOP3.LUT R0, R2, 0xffffff80, RZ, 0xc0, !PT ;  /* 0xffffff8002007812 */ /* 0x001fc800078ec0ff */
[----:B------:R-:W-:-:S13]  /*0a10*/  ISETP.NE.AND P0, PT, R0, 0x80, PT ;  /* 0x000000800000780c */ /* 0x000fda0003f05270 */
[----:B------:R-:W-:Y:S08]  /*0a20*/  @!P0 BAR.ARV 0x9, 0x100 ;  /* 0x0244000000008b1d */ /* 0x000ff00000002000 */
[----:B------:R-:W-:Y:S06]  /*0a30*/  BAR.SYNC.DEFER_BLOCKING 0x5, 0x200 ;  /* 0x0148000000007b1d */ /* 0x000fec0000010000 */
[----:B------:R-:W0:Y:S02]  /*0a40*/  LDS.128 R8, [UR37+0x308d0] ;  /* 0x0308d025ff087984 */ /* 0x000e240008000c00 */
[----:B------:R-:W-:Y:S06]  /*0a50*/  BAR.ARV 0x4, 0x200 ;  /* 0x0108000000007b1d */ /* 0x000fec0000002000 */
[----:B0-----:R-:W-:-:S13]  /*0a60*/  ISETP.GE.AND P0, PT, R11, UR4, PT ;  /* 0x000000040b007c0c */ /* 0x001fda000bf06270 */
[----:B------:R-:W-:Y:S05]  /*0a70*/  @P0 EXIT ;  /* 0x000000000000094d */ /* 0x000fea0003800000 */
[----:B------:R-:W2:Y:S01]  /*0a80*/  LDL.LU R20, [R1+0x44] ;  /* 0x0000440001147983 */ /* 0x000ea20000300800 */
[----:B------:R-:W-:-:S05]  /*0a90*/  VIADD R19, R2, 0xffffff80 ;  /* 0xffffff8002137836 */ /* 0x000fca0000000000 */
[----:B------:R-:W-:-:S04]  /*0aa0*/  SHF.R.S32.HI R0, RZ, 0x1f, R19 ;  /* 0x0000001fff007819 */ /* 0x000fc80000011413 */
[CC--:B------:R-:W-:Y:S02]  /*0ab0*/  LEA.HI R3, R0.reuse, R19.reuse, RZ, 0x4 ;  /* 0x0000001300037211 */ /* 0x0c0fe400078f20ff */
[----:B------:R-:W-:Y:S02]  /*0ac0*/  LEA.HI R2, R0, R19, RZ, 0x7 ;  /* 0x0000001300027211 */ /* 0x000fe400078f38ff */
[----:B------:R-:W-:Y:S02]  /*0ad0*/  SHF.R.S32.HI R4, RZ, 0x4, R3 ;  /* 0x00000004ff047819 */ /* 0x000fe40000011403 */
[----:B------:R-:W-:Y:S02]  /*0ae0*/  LOP3.LUT R6, R2, 0xffffff80, RZ, 0xc0, !PT ;  /* 0xffffff8002067812 */ /* 0x000fe400078ec0ff */
[C---:B------:R-:W-:Y:S02]  /*0af0*/  LEA.HI R5, R3.reuse, R4, RZ, 0x1 ;  /* 0x0000000403057211 */ /* 0x040fe400078f08ff */
[----:B------:R-:W-:Y:S01]  /*0b00*/  LOP3.LUT R3, R3, 0xfffffff0, RZ, 0xc0, !PT ;  /* 0xfffffff003037812 */ /* 0x000fe200078ec0ff */
[----:B------:R-:W-:Y:S01]  /*0b10*/  IMAD.IADD R18, R19, 0x1, -R6 ;  /* 0x0000000113127824 */ /* 0x000fe200078e0a06 */
[----:B------:R-:W-:-:S02]  /*0b20*/  LOP3.LUT R5, R5, 0x1ffffffe, RZ, 0xc0, !PT ;  /* 0x1ffffffe05057812 */ /* 0x000fc400078ec0ff */
[----:B------:R-:W-:Y:S01]  /*0b30*/  LEA.HI R6, R0, R19, RZ, 0x2 ;  /* 0x0000001300067211 */ /* 0x000fe200078f10ff */
[----:B------:R-:W-:Y:S02]  /*0b40*/  IMAD.IADD R3, R19, 0x1, -R3 ;  /* 0x0000000113037824 */ /* 0x000fe400078e0a03 */
[----:B------:R-:W-:Y:S01]  /*0b50*/  IMAD.IADD R5, R4, 0x1, -R5 ;  /* 0x0000000104057824 */ /* 0x000fe200078e0a05 */
[----:B------:R-:W-:Y:S02]  /*0b60*/  LOP3.LUT R4, R6, 0xfffffffc, RZ, 0xc0, !PT ;  /* 0xfffffffc06047812 */ /* 0x000fe400078ec0ff */
[----:B------:R-:W-:-:S03]  /*0b70*/  SHF.R.S32.HI R13, RZ, 0x1f, R18 ;  /* 0x0000001fff0d7819 */ /* 0x000fc60000011412 */
[----:B------:R-:W-:Y:S01]  /*0b80*/  IMAD.IADD R12, R19, 0x1, -R4 ;  /* 0x00000001130c7824 */ /* 0x000fe200078e0a04 */
[----:B------:R-:W-:Y:S02]  /*0b90*/  SHF.R.S32.HI R4, RZ, 0x1f, R3 ;  /* 0x0000001fff047819 */ /* 0x000fe40000011403 */
[----:B------:R-:W-:Y:S02]  /*0ba0*/  LEA.HI R6, R0, R19, RZ, 0x5 ;  /* 0x0000001300067211 */ /* 0x000fe400078f28ff */
[----:B------:R-:W-:Y:S02]  /*0bb0*/  LEA.HI R14, R13, R18, RZ, 0x2 ;  /* 0x000000120d0e7211 */ /* 0x000fe400078f10ff */
[----:B------:R-:W-:Y:S01]  /*0bc0*/  LEA.HI R4, R4, R3, RZ, 0x3 ;  /* 0x0000000304047211 */ /* 0x000fe200078f18ff */
[----:B------:R-:W-:Y:S01]  /*0bd0*/  IMAD.SHL.U32 R7, R6, 0x20, RZ ;  /* 0x0000002006077824 */ /* 0x000fe200078e00ff */
[--C-:B------:R-:W-:Y:S02]  /*0be0*/  SHF.R.S32.HI R8, RZ, 0x2, R14.reuse ;  /* 0x00000002ff087819 */ /* 0x100fe4000001140e */
[----:B------:R-:W-:-:S02]  /*0bf0*/  SHF.R.S32.HI R15, RZ, 0x1f, R14 ;  /* 0x0000001fff0f7819 */ /* 0x000fc4000001140e */
[----:B------:R-:W-:Y:S02]  /*0c00*/  LOP3.LUT R6, R4, 0xfffffff8, RZ, 0xc0, !PT ;  /* 0xfffffff804067812 */ /* 0x000fe400078ec0ff */
[----:B------:R-:W-:-:S03]  /*0c10*/  LEA.HI R15, R15, R8, RZ, 0x3 ;  /* 0x000000080f0f7211 */ /* 0x000fc600078f18ff */
[----:B------:R-:W-:Y:S01]  /*0c20*/  IMAD.IADD R6, R3, 0x1, -R6 ;  /* 0x0000000103067824 */ /* 0x000fe200078e0a06 */
[----:B------:R-:W-:Y:S02]  /*0c30*/  LEA.HI R16, R12, R12, RZ, 0x1 ;  /* 0x0000000c0c107211 */ /* 0x000fe400078f08ff */
[----:B------:R-:W-:Y:S02]  /*0c40*/  LOP3.LUT R15, R15, 0xfffffff8, RZ, 0xc0, !PT ;  /* 0xfffffff80f0f7812 */ /* 0x000fe400078ec0ff */
[----:B------:R-:W-:Y:S01]  /*0c50*/  SHF.R.S32.HI R21, RZ, 0x7, R2 ;  /* 0x00000007ff157819 */ /* 0x000fe20000011402 */
[----:B------:R-:W-:Y:S01]  /*0c60*/  IMAD.SHL.U32 R2, R6, 0x40, RZ ;  /* 0x0000004006027824 */ /* 0x000fe200078e00ff */
[----:B------:R-:W-:Y:S02]  /*0c70*/  LOP3.LUT R7, R7, 0xfffffc00, RZ, 0xc0, !PT ;  /* 0xfffffc0007077812 */ /* 0x000fe400078ec0ff */
[----:B------:R-:W-:Y:S01]  /*0c80*/  LOP3.LUT R17, R16, 0x1ffffffe, RZ, 0xc0, !PT ;  /* 0x1ffffffe10117812 */ /* 0x000fe200078ec0ff */
[----:B------:R-:W-:Y:S01]  /*0c90*/  IMAD.IADD R16, R8, 0x1, -R15 ;  /* 0x0000000108107824 */ /* 0x000fe200078e0a0f */
[----:B------:R-:W-:Y:S01]  /*0ca0*/  LOP3.LUT R2, R2, 0x1c0, RZ, 0xc0, !PT ;  /* 0x000001c002027812 */ /* 0x000fe200078ec0ff */
[----:B------:R-:W-:-:S02]  /*0cb0*/  IMAD R8, R3, 0x40, R7 ;  /* 0x0000004003087824 */ /* 0x000fc400078e0207 */
[----:B------:R-:W-:Y:S02]  /*0cc0*/  IMAD.SHL.U32 R5, R5, 0x8, RZ ;  /* 0x0000000805057824 */ /* 0x000fe400078e00ff */
[----:B------:R-:W-:Y:S02]  /*0cd0*/  IMAD.SHL.U32 R4, R4, 0x40, RZ ;  /* 0x0000004004047824 */ /* 0x000fe400078e00ff */
[----:B------:R-:W-:Y:S01]  /*0ce0*/  IMAD.IADD R3, R5, 0x1, R8 ;  /* 0x0000000105037824 */ /* 0x000fe200078e0208 */
[----:B------:R-:W-:Y:S01]  /*0cf0*/  LOP3.LUT R5, R2, 0x8, R5, 0xf8, !PT ;  /* 0x0000000802057812 */ /* 0x000fe200078ef805 */
[----:B------:R-:W-:Y:S01]  /*0d00*/  IMAD.IADD R17, R12, 0x1, -R17 ;  /* 0x000000010c117824 */ /* 0x000fe200078e0a11 */
[----:B------:R-:W-:Y:S01]  /*0d10*/  SHF.R.U32.HI R2, RZ, 0x3, R2 ;  /* 0x00000003ff027819 */ /* 0x000fe20000011602 */
[----:B------:R-:W-:Y:S01]  /*0d20*/  IMAD.HI R12, R21, 0x55555556, RZ ;  /* 0x55555556150c7827 */ /* 0x000fe200078e02ff */
[----:B------:R-:W-:Y:S02]  /*0d30*/  LEA.HI R13, R13, R18, RZ, 0x5 ;  /* 0x000000120d0d7211 */ /* 0x000fe400078f28ff */
[----:B------:R-:W-:-:S02]  /*0d40*/  LOP3.LUT R2, R5, R2, RZ, 0x3c, !PT ;  /* 0x0000000205027212 */ /* 0x000fc400078e3cff */
[----:B------:R-:W-:Y:S02]  /*0d50*/  LOP3.LUT R4, R4, 0x7ffffe00, RZ, 0xc0, !PT ;  /* 0x7ffffe0004047812 */ /* 0x000fe400078ec0ff */
[----:B------:R-:W-:Y:S02]  /*0d60*/  LEA.HI R0, R0, R19, RZ, 0x3 ;  /* 0x0000001300007211 */ /* 0x000fe400078f18ff */
[----:B------:R-:W-:Y:S02]  /*0d70*/  LEA.HI R12, R12, R12, RZ, 0x1 ;  /* 0x0000000c0c0c7211 */ /* 0x000fe400078f08ff */
[----:B------:R-:W-:Y:S02]  /*0d80*/  SHF.R.S32.HI R13, RZ, 0x5, R13 ;  /* 0x00000005ff0d7819 */ /* 0x000fe4000001140d */
[----:B------:R-:W-:Y:S02]  /*0d90*/  IADD3 R4, R2, R4, R7 ;  /* 0x0000000402047210 */ /* 0x000fe40007ffe007 */
[----:B------:R-:W-:Y:S01]  /*0da0*/  LOP3.LUT R2, R0, 0xfffffff8, RZ, 0xc0, !PT ;  /* 0xfffffff800027812 */ /* 0x000fe200078ec0ff */
[----:B------:R-:W-:Y:S01]  /*0db0*/  IMAD R12, R12, -0x3, R21 ;  /* 0xfffffffd0c0c7824 */ /* 0x000fe200078e0215 */
[----:B------:R-:W-:Y:S01]  /*0dc0*/  LOP3.LUT R14, R14, 0x7ffffffc, RZ, 0xc0, !PT ;  /* 0x7ffffffc0e0e7812 */ /* 0x000fe200078ec0ff */
[----:B------:R-:W-:-:S02]  /*0dd0*/  IMAD R13, R13, 0x10, R16 ;  /* 0x000000100d0d7824 */ /* 0x000fc400078e0210 */
[----:B------:R-:W-:Y:S02]  /*0de0*/  IMAD.IADD R2, R19, 0x1, -R2 ;  /* 0x0000000113027824 */ /* 0x000fe400078e0a02 */
[----:B------:R-:W-:Y:S02]  /*0df0*/  IMAD R8, R12, 0x40, R13 ;  /* 0x000000400c087824 */ /* 0x000fe400078e020d */
[----:B------:R-:W-:Y:S02]  /*0e00*/  IMAD.MOV.U32 R5, RZ, RZ, R9 ;  /* 0x000000ffff057224 */ /* 0x000fe400078e0009 */
[----:B------:R-:W-:Y:S02]  /*0e10*/  IMAD.IADD R14, R18, 0x1, -R14 ;  /* 0x00000001120e7824 */ /* 0x000fe400078e0a0e */
[----:B------:R-:W-:Y:S01]  /*0e20*/  IMAD.SHL.U32 R9, R2, 0x8, RZ ;  /* 0x0000000802097824 */ /* 0x000fe200078e00ff */
[----:B------:R-:W-:Y:S01]  /*0e30*/  STL [R1+0x60], R3 ;  /* 0x0000600301007387 */ /* 0x000fe20000100800 */
[----:B------:R-:W-:-:S03]  /*0e40*/  IMAD.SHL.U32 R15, R14, 0x2, RZ ;  /* 0x000000020e0f7824 */ /* 0x000fc600078e00ff */
[----:B------:R-:W-:Y:S01]  /*0e50*/  STL [R1+0x58], R8 ;  /* 0x0000580801007387 */ /* 0x000fe20000100800 */
[----:B------:R-:W-:-:S03]  /*0e60*/  VIADD R14, R15, 0x8 ;  /* 0x000000080f0e7836 */ /* 0x000fc60000000000 */
[----:B------:R-:W-:Y:S01]  /*0e70*/  STL [R1+0x38], RZ ;  /* 0x000038ff01007387 */ /* 0x000fe20000100800 */
[----:B------:R-:W-:-:S03]  /*0e80*/  VIADD R13, R15, 0x10 ;  /* 0x000000100f0d7836 */ /* 0x000fc60000000000 */
[----:B------:R0:W-:Y:S01]  /*0e90*/  STL [R1+0x8], R9 ;  /* 0x0000080901007387 */ /* 0x0001e20000100800 */
[----:B------:R-:W-:Y:S01]  /*0ea0*/  R2P PR, R6, 0x6 ;  /* 0x0000000606007804 */ /* 0x000fe20000000000 */
[----:B------:R-:W-:Y:S02]  /*0eb0*/  IMAD.MOV.U32 R7, RZ, RZ, R11 ;  /* 0x000000ffff077224 */ /* 0x000fe400078e000b */
[C---:B------:R-:W-:Y:S01]  /*0ec0*/  VIADD R12, R15.reuse, 0x18 ;  /* 0x000000180f0c7836 */ /* 0x040fe20000000000 */
[----:B------:R-:W-:Y:S01]  /*0ed0*/  STL [R1+0x30], R15 ;  /* 0x0000300f01007387 */ /* 0x000fe20000100800 */
[----:B------:R-:W-:Y:S01]  /*0ee0*/  IMAD.MOV.U32 R6, RZ, RZ, R10 ;  /* 0x000000ffff067224 */ /* 0x000fe200078e000a */
[----:B0-----:R-:W-:Y:S01]  /*0ef0*/  SHF.R.S32.HI R9, RZ, 0x1f, R9 ;  /* 0x0000001fff097819 */ /* 0x001fe20000011409 */
[----:B------:R-:W-:Y:S01]  /*0f00*/  VIADD R11, R15, 0x20 ;  /* 0x000000200f0b7836 */ /* 0x000fe20000000000 */
[----:B------:R-:W-:Y:S01]  /*0f10*/  LEA R16, R4, UR37, 0x1 ;  /* 0x0000002504107c11 */ /* 0x000fe2000f8e08ff */
[----:B------:R-:W-:-:S02]  /*0f20*/  IMAD.MOV.U32 R3, RZ, RZ, 0x40 ;  /* 0x00000040ff037424 */ /* 0x000fc400078e00ff */
[----:B------:R0:W-:Y:S01]  /*0f30*/  STL [R1+0x64], R9 ;  /* 0x0000640901007387 */ /* 0x0001e20000100800 */
[----:B------:R-:W-:Y:S01]  /*0f40*/  VIADD R10, R15, 0x28 ;  /* 0x000000280f0a7836 */ /* 0x000fe20000000000 */
[----:B------:R-:W-:Y:S02]  /*0f50*/  SHF.R.S32.HI R4, RZ, 0x1f, R14 ;  /* 0x0000001fff047819 */ /* 0x000fe4000001140e */
[----:B------:R-:W-:Y:S01]  /*0f60*/  STL [R1+0x24], R14 ;  /* 0x0000240e01007387 */ /* 0x000fe20000100800 */
[----:B------:R-:W-:-:S03]  /*0f70*/  SHF.R.S32.HI R0, RZ, 0x3, R0 ;  /* 0x00000003ff007819 */ /* 0x000fc60000011400 */
[----:B------:R1:W-:Y:S01]  /*0f80*/  STL [R1+0x20], R13 ;  /* 0x0000200d01007387 */ /* 0x0003e20000100800 */
[----:B0-----:R-:W-:-:S03]  /*0f90*/  VIADD R9, R15, 0x30 ;  /* 0x000000300f097836 */ /* 0x001fc60000000000 */
[----:B------:R-:W-:Y:S01]  /*0fa0*/  STL [R1+0x1c], R12 ;  /* 0x00001c0c01007387 */ /* 0x000fe20000100800 */
[----:B------:R-:W-:Y:S01]  /*0fb0*/  SEL R0, R3, 0xffffffc0, !P2 ;  /* 0xffffffc003007807 */ /* 0x000fe20005000000 */
[----:B------:R-:W-:Y:S02]  /*0fc0*/  VIADD R3, R15, 0x38 ;  /* 0x000000380f037836 */ /* 0x000fe40000000000 */
[----:B------:R0:W-:Y:S01]  /*0fd0*/  STL [R1+0x18], R11 ;  /* 0x0000180b01007387 */ /* 0x0001e20000100800 */
[----:B-1----:R-:W-:-:S03]  /*0fe0*/  SHF.R.S32.HI R13, RZ, 0x1f, R13 ;  /* 0x0000001fff0d7819 */ /* 0x002fc6000001140d */
[----:B------:R-:W-:Y:S04]  /*0ff0*/  STL [R1+0x14], R10 ;  /* 0x0000140a01007387 */ /* 0x000fe80000100800 */
[----:B------:R-:W-:Y:S04]  /*1000*/  STL [R1+0x10], R9 ;  /* 0x0000100901007387 */ /* 0x000fe80000100800 */
[----:B------:R1:W-:Y:S01]  /*1010*/  STL [R1+0x54], R4 ;  /* 0x0000540401007387 */ /* 0x0003e20000100800 */
[----:B0-----:R-:W-:-:S03]  /*1020*/  SHF.R.S32.HI R11, RZ, 0x1f, R11 ;  /* 0x0000001fff0b7819 */ /* 0x001fc6000001140b */
[----:B------:R-:W-:Y:S01]  /*1030*/  STL [R1+0xc], R3 ;  /* 0x00000c0301007387 */ /* 0x000fe20000100800 */
[----:B-1----:R-:W-:-:S03]  /*1040*/  SHF.R.S32.HI R4, RZ, 0x1f, R12 ;  /* 0x0000001fff047819 */ /* 0x002fc6000001140c */
[----:B------:R-:W-:Y:S04]  /*1050*/  STL [R1+0x50], R13 ;  /* 0x0000500d01007387 */ /* 0x000fe80000100800 */
[----:B------:R0:W-:Y:S01]  /*1060*/  STL [R1+0x4c], R4 ;  /* 0x00004c0401007387 */ /* 0x0001e20000100800 */
[----:B------:R-:W-:-:S03]  /*1070*/  SHF.R.S32.HI R9, RZ, 0x1f, R9 ;  /* 0x0000001fff097819 */ /* 0x000fc60000011409 */
[----:B------:R-:W-:Y:S01]  /*1080*/  STL [R1+0x48], R11 ;  /* 0x0000480b01007387 */ /* 0x000fe20000100800 */
[----:B0-----:R-:W-:-:S05]  /*1090*/  SHF.R.S32.HI R4, RZ, 0x1f, R10 ;  /* 0x0000001fff047819 */ /* 0x001fca000001140a */
[----:B------:R0:W-:Y:S04]  /*10a0*/  STL [R1+0x44], R4 ;  /* 0x0000440401007387 */ /* 0x0001e80000100800 */
[----:B------:R1:W-:Y:S01]  /*10b0*/  STL [R1+0x40], R9 ;  /* 0x0000400901007387 */ /* 0x0003e20000100800 */
[----:B0-----:R-:W-:Y:S01]  /*10c0*/  SHF.R.S32.HI R4, RZ, 0x1f, R3 ;  /* 0x0000001fff047819 */ /* 0x001fe20000011403 */
[----:B------:R-:W-:-:S04]  /*10d0*/  IMAD R3, R17, 0x8, R8 ;  /* 0x0000000811037824 */ /* 0x000fc800078e0208 */
[----:B------:R1:W-:Y:S04]  /*10e0*/  STL [R1+0x3c], R4 ;  /* 0x00003c0401007387 */ /* 0x0003e80000100800 */
[----:B------:R1:W-:Y:S01]  /*10f0*/  STL [R1+0x5c], R3 ;  /* 0x00005c0301007387 */ /* 0x0003e20000100800 */
[C---:B------:R-:W-:Y:S02]  /*1100*/  VIADD R18, R16.reuse, 0x1e800 ;  /* 0x0001e80010127836 */ /* 0x040fe40000000000 */
[----:B------:R-:W-:Y:S02]  /*1110*/  VIADD R23, R16, 0x1e820 ;  /* 0x0001e82010177836 */ /* 0x000fe40000000000 */
[----:B------:R-:W-:Y:S02]  /*1120*/  @P1 VIADD R23, R18, 0xffffffe0 ;  /* 0xffffffe012171836 */ /* 0x000fe40000000000 */
[----:B------:R-:W-:-:S02]  /*1130*/  IMAD.MOV.U32 R2, RZ, RZ, RZ ;  /* 0x000000ffff027224 */ /* 0x000fc400078e00ff */
[----:B------:R-:W-:Y:S02]  /*1140*/  IMAD.IADD R18, R18, 0x1, R0 ;  /* 0x0000000112127824 */ /* 0x000fe400078e0200 */
[----:B------:R-:W-:Y:S02]  /*1150*/  IMAD.IADD R17, R0, 0x1, R23 ;  /* 0x0000000100117824 */ /* 0x000fe400078e0217 */
[C---:B------:R-:W-:Y:S02]  /*1160*/  VIADD R153, R23.reuse, 0x6000 ;  /* 0x0000600017997836 */ /* 0x040fe40000000000 */
[----:B------:R-:W-:Y:S01]  /*1170*/  VIADD R152, R23, 0xc000 ;  /* 0x0000c00017987836 */ /* 0x000fe20000000000 */
[----:B------:R-:W-:Y:S01]  /*1180*/  UMOV UR36, URZ ;  /* 0x0000003f00247c82 */ /* 0x000fe20008000000 */
[----:B-12---:R-:W-:-:S07]  /*1190*/  LOP3.LUT R154, R20, 0x1, RZ, 0xfc, !PT ;  /* 0x00000001149a7812 */ /* 0x006fce00078efcff */
.L_x_202:
[----:B012-45:R-:W0:Y:S01]  /*11a0*/  LDC.64 R8, c[0x0][0xc88] ;  /* 0x00032200ff087b82 */ /* 0x037e220000000a00 */
[----:B------:R-:W-:-:S07]  /*11b0*/  ULDC.64 UR4, c[0x0][0xa28] ;  /* 0x00028a0000047ab9 */ /* 0x000fce0000000a00 */
[----:B------:R-:W1:Y:S08]  /*11c0*/  LDC.64 R12, c[0x0][0x418] ;  /* 0x00010600ff0c7b82 */ /* 0x000e700000000a00 */
[----:B------:R-:W2:Y:S01]  /*11d0*/  LDC R0, c[0x0][0x424] ;  /* 0x00010900ff007b82 */ /* 0x000ea20000000800 */
[----:B0-----:R-:W-:Y:S01]  /*11e0*/  IMAD.WIDE R8, R7, 0x4, R8 ;  /* 0x0000000407087825 */ /* 0x001fe200078e0208 */
[----:B------:R-:W-:-:S06]  /*11f0*/  ISETP.NE.U32.AND P0, PT, RZ, UR4, PT ;  /* 0x00000004ff007c0c */ /* 0x000fcc000bf05070 */
[----:B------:R-:W0:Y:S01]  /*1200*/  LDC R7, c[0x0][0x2f0] ;  /* 0x0000bc00ff077b82 */ /* 0x000e220000000800 */
[----:B---3--:R-:W3:Y:S01]  /*1210*/  LDG.E R155, desc[UR40][R8.64] ;  /* 0x00000028089b7981 */ /* 0x008ee2000c1e1900 */
[----:B------:R-:W-:Y:S01]  /*1220*/  ISETP.NE.AND.EX P0, PT, RZ, UR5, PT, P0 ;  /* 0x00000005ff007c0c */ /* 0x000fe2000bf05300 */
[----:B------:R-:W-:Y:S01]  /*1230*/  IMAD.MOV.U32 R3, RZ, RZ, RZ ;  /* 0x000000ffff037224 */ /* 0x000fe200078e00ff */
[----:B---3--:R-:W-:-:S11]  /*1240*/  SHF.R.S32.HI R4, RZ, 0x1f, R155 ;  /* 0x0000001fff047819 */ /* 0x008fd6000001149b */
[C---:B------:R-:W-:Y:S01]  /*1250*/  @P0 LEA R10, P1, R155.reuse, UR4, 0x2 ;  /* 0x000000049b0a0c11 */ /* 0x040fe2000f8210ff */
[----:B------:R3:W-:Y:S03]  /*1260*/  STL [R1+0x2c], R4 ;  /* 0x00002c0401007387 */ /* 0x0007e60000100800 */
[----:B------:R-:W-:Y:S01]  /*1270*/  @P0 LEA.HI.X R11, R155, UR5, R4, 0x2, P1 ;  /* 0x000000059b0b0c11 */ /* 0x000fe200088f1404 */
[----:B------:R-:W-:Y:S02]  /*1280*/  ULDC.64 UR4, c[0x0][0xa20] ;  /* 0x0002880000047ab9 */ /* 0x000fe40000000a00 */
[----:B------:R-:W-:Y:S02]  /*1290*/  ISETP.NE.U32.AND P1, PT, RZ, UR4, PT ;  /* 0x00000004ff007c0c */ /* 0x000fe4000bf25070 */
[----:B------:R3:W5:Y:S01]  /*12a0*/  @P0 LDG.E R3, desc[UR40][R10.64] ;  /* 0x000000280a030981 */ /* 0x000762000c1e1900 */
[----:B-1----:R-:W-:-:S02]  /*12b0*/  ISETP.NE.U32.AND P0, PT, R12, RZ, PT ;  /* 0x000000ff0c00720c */ /* 0x002fc40003f05070 */
[----:B------:R-:W-:Y:S02]  /*12c0*/  ISETP.NE.AND.EX P1, PT, RZ, UR5, PT, P1 ;  /* 0x00000005ff007c0c */ /* 0x000fe4000bf25310 */
[----:B------:R-:W-:-:S04]  /*12d0*/  ISETP.NE.AND.EX P0, PT, R13, RZ, PT, P0 ;  /* 0x000000ff0d00720c */ /* 0x000fc80003f05300 */
[----:B--2---:R-:W-:-:S05]  /*12e0*/  SEL R0, R0, 0x1, P0 ;  /* 0x0000000100007807 */ /* 0x004fca0000000000 */
[----:B0-----:R-:W-:Y:S02]  /*12f0*/  IMAD R120, R0, R7, RZ ;  /* 0x0000000700787224 */ /* 0x001fe400078e02ff */
[----:B------:R-:W-:-:S04]  /*1300*/  @P1 LEA R8, P2, R155, UR4, 0x2 ;  /* 0x000000049b081c11 */ /* 0x000fc8000f8410ff */
[----:B------:R-:W-:-:S05]  /*1310*/  @P1 LEA.HI.X R9, R155, UR5, R4, 0x2, P2 ;  /* 0x000000059b091c11 */ /* 0x000fca00090f1404 */
[----:B------:R3:W5:Y:S01]  /*1320*/  @P1 LDG.E R120, desc[UR40][R8.64] ;  /* 0x0000002808781981 */ /* 0x000762000c1e1900 */
[----:B------:R-:W-:Y:S05]  /*1330*/  @P1 BRA `(.L_x_169) ;  /* 0x0000000000241947 */ /* 0x000fea0003800000 */
[----:B------:R-:W-:Y:S02]  /*1340*/  ULDC.64 UR4, c[0x0][0xa08] ;  /* 0x0002820000047ab9 */ /* 0x000fe40000000a00 */
[----:B------:R-:W-:-:S04]  /*1350*/  ISETP.NE.U32.AND P0, PT, RZ, UR4, PT ;  /* 0x00000004ff007c0c */ /* 0x000fc8000bf05070 */
[----:B------:R-:W-:-:S13]  /*1360*/  ISETP.NE.AND.EX P0, PT, RZ, UR5, PT, P0 ;  /* 0x00000005ff007c0c */ /* 0x000fda000bf05300 */
[----:B------:R-:W-:Y:S05]  /*1370*/  @!P0 BRA `(.L_x_169) ;  /* 0x0000000000148947 */ /* 0x000fea0003800000 */
[----:B---3--:R-:W0:Y:S02]  /*1380*/  LDC.64 R8, c[0x0][0xa08] ;  /* 0x00028200ff087b82 */ /* 0x008e240000000a00 */
[----:B0-----:R-:W-:-:S05]  /*1390*/  IMAD.WIDE R8, R155, 0x4, R8 ;  /* 0x000000049b087825 */ /* 0x001fca00078e0208 */
[----:B-----5:R-:W2:Y:S04]  /*13a0*/  LDG.E R120, desc[UR40][R8.64] ;  /* 0x0000002808787981 */ /* 0x020ea8000c1e1900 */
[----:B------:R-:W2:Y:S02]  /*13b0*/  LDG.E R7, desc[UR40][R8.64+0x4] ;  /* 0x0000042808077981 */ /* 0x000ea4000c1e1900 */
[----:B--2---:R-:W-:-:S07]  /*13c0*/  IMAD.IADD R120, R7, 0x1, -R120 ;  /* 0x0000000107787824 */ /* 0x004fce00078e0a78 */
.L_x_169:
[----:B-----5:R-:W-:Y:S01]  /*13d0*/  IMAD.IADD R120, R120, 0x1, -R3 ;  /* 0x0000000178787824 */ /* 0x020fe200078e0a03 */
[----:B------:R-:W-:Y:S01]  /*13e0*/  LOP3.LUT R3, R6, 0xff000000, RZ, 0xc0, !PT ;  /* 0xff00000006037812 */ /* 0x000fe200078ec0ff */
[----:B------:R-:W-:Y:S02]  /*13f0*/  IMAD.MOV.U32 R19, RZ, RZ, RZ ;  /* 0x000000ffff137224 */ /* 0x000fe400078e00ff */
[C---:B------:R-:W-:Y:S01]  /*1400*/  VIADD R0, R120.reuse, 0xbf ;  /* 0x000000bf78007836 */ /* 0x040fe20000000000 */
[----:B------:R-:W-:Y:S02]  /*1410*/  SHF.R.U32.HI R3, RZ, 0x8, R3 ;  /* 0x00000008ff037819 */ /* 0x000fe40000011603 */
[----:B------:R-:W-:Y:S01]  /*1420*/  ISETP.GE.AND P0, PT, R120, 0x1, PT ;  /* 0x000000017800780c */ /* 0x000fe20003f06270 */
[----:B---3--:R-:W-:Y:S01]  /*1430*/  IMAD.HI R4, R0, 0x2aaaaaab, RZ ;  /* 0x2aaaaaab00047827 */ /* 0x008fe200078e02ff */
[----:B------:R-:W-:-:S04]  /*1440*/  LOP3.LUT R0, R6, 0xff0000, RZ, 0xc0, !PT ;  /* 0x00ff000006007812 */ /* 0x000fc800078ec0ff */
[----:B------:R-:W-:Y:S02]  /*1450*/  LEA.HI R0, R0, R3, RZ, 0x10 ;  /* 0x0000000300007211 */ /* 0x000fe400078f80ff */
[----:B------:R-:W-:Y:S02]  /*1460*/  SHF.R.U32.HI R7, RZ, 0x1f, R4 ;  /* 0x0000001fff077819 */ /* 0x000fe40000011604 */
[----:B------:R-:W-:Y:S02]  /*1470*/  LOP3.LUT R14, R0, 0xff, RZ, 0xc0, !PT ;  /* 0x000000ff000e7812 */ /* 0x000fe400078ec0ff */
[----:B------:R-:W-:Y:S02]  /*1480*/  LEA.HI.SX32 R11, R4, R7, 0x1b ;  /* 0x00000007040b7211 */ /* 0x000fe400078fdaff */
[----:B------:R-:W-:Y:S01]  /*1490*/  SHF.R.U32.HI R157, RZ, 0x10, R0 ;  /* 0x00000010ff9d7819 */ /* 0x000fe20000011600 */
[----:B------:R0:W-:Y:S01]  /*14a0*/  STL [R1+0x28], R14 ;  /* 0x0000280e01007387 */ /* 0x0001e20000100800 */
[----:B------:R-:W-:Y:S05]  /*14b0*/  @!P0 BRA `(.L_x_170) ;  /* 0x0000000000748947 */ /* 0x000fea0003800000 */
[----:B------:R-:W1:Y:S01]  /*14c0*/  LDC R0, c[0x0][0x9f0] ;  /* 0x00027c00ff007b82 */ /* 0x000e620000000800 */
[----:B------:R-:W-:-:S04]  /*14d0*/  ISETP.NE.AND P0, PT, R157, RZ, PT ;  /* 0x000000ff9d00720c */ /* 0x000fc80003f05270 */
[----:B-1----:R-:W-:-:S04]  /*14e0*/  SEL R12, R157, R0, P0 ;  /* 0x000000009d0c7207 */ /* 0x002fc80000000000 */
[-C--:B------:R-:W-:Y:S02]  /*14f0*/  IABS R4, R12.reuse ;  /* 0x0000000c00047213 */ /* 0x080fe40000000000 */
[----:B------:R-:W-:Y:S02]  /*1500*/  IADD3 R0, R11, -0x1, R12 ;  /* 0xffffffff0b007810 */ /* 0x000fe40007ffe00c */
[----:B------:R-:W1:Y:S01]  /*1510*/  I2F.RP R3, R4 ;  /* 0x0000000400037306 */ /* 0x000e620000209400 */
[----:B------:R-:W-:Y:S02]  /*1520*/  IABS R13, R12 ;  /* 0x0000000c000d7213 */ /* 0x000fe40000000000 */
[----:B------:R-:W-:Y:S02]  /*1530*/  IABS R10, R0 ;  /* 0x00000000000a7213 */ /* 0x000fe40000000000 */
[----:B------:R-:W-:-:S04]  /*1540*/  LOP3.LUT R0, R0, R12, RZ, 0x3c, !PT ;  /* 0x0000000c00007212 */ /* 0x000fc800078e3cff */
[----:B------:R-:W-:Y:S01]  /*1550*/  ISETP.GE.AND P2, PT, R0, RZ, PT ;  /* 0x000000ff0000720c */ /* 0x000fe20003f46270 */
[----:B-1----:R-:W1:Y:S02]  /*1560*/  MUFU.RCP R3, R3 ;  /* 0x0000000300037308 */ /* 0x002e640000001000 */
[----:B-1----:R-:W-:Y:S02]  /*1570*/  VIADD R8, R3, 0xffffffe ;  /* 0x0ffffffe03087836 */ /* 0x002fe40000000000 */
[----:B------:R-:W-:-:S04]  /*1580*/  IMAD.MOV R3, RZ, RZ, -R13 ;  /* 0x000000ffff037224 */ /* 0x000fc800078e0a0d */
[----:B------:R1:W2:Y:S02]  /*1590*/  F2I.FTZ.U32.TRUNC.NTZ R9, R8 ;  /* 0x0000000800097305 */ /* 0x0002a4000021f000 */
[----:B-1----:R-:W-:Y:S02]  /*15a0*/  IMAD.MOV.U32 R8, RZ, RZ, RZ ;  /* 0x000000ffff087224 */ /* 0x002fe400078e00ff */
[----:B--2---:R-:W-:-:S04]  /*15b0*/  IMAD.MOV R7, RZ, RZ, -R9 ;  /* 0x000000ffff077224 */ /* 0x004fc800078e0a09 */
[----:B------:R-:W-:-:S04]  /*15c0*/  IMAD R7, R7, R4, RZ ;  /* 0x0000000407077224 */ /* 0x000fc800078e02ff */
[----:B------:R-:W-:-:S06]  /*15d0*/  IMAD.HI.U32 R9, R9, R7, R8 ;  /* 0x0000000709097227 */ /* 0x000fcc00078e0008 */
[----:B------:R-:W-:-:S04]  /*15e0*/  IMAD.HI.U32 R9, R9, R10, RZ ;  /* 0x0000000a09097227 */ /* 0x000fc800078e00ff */
[----:B------:R-:W-:-:S05]  /*15f0*/  IMAD R3, R9, R3, R10 ;  /* 0x0000000309037224 */ /* 0x000fca00078e020a */
[----:B------:R-:W-:-:S13]  /*1600*/  ISETP.GT.U32.AND P1, PT, R4, R3, PT ;  /* 0x000000030400720c */ /* 0x000fda0003f24070 */
[----:B------:R-:W-:Y:S02]  /*1610*/  @!P1 IMAD.IADD R3, R3, 0x1, -R4 ;  /* 0x0000000103039824 */ /* 0x000fe400078e0a04 */
[----:B------:R-:W-:Y:S01]  /*1620*/  @!P1 VIADD R9, R9, 0x1 ;  /* 0x0000000109099836 */ /* 0x000fe20000000000 */
[----:B------:R-:W-:Y:S02]  /*1630*/  ISETP.NE.AND P1, PT, R12, RZ, PT ;  /* 0x000000ff0c00720c */ /* 0x000fe40003f25270 */
[----:B------:R-:W-:-:S13]  /*1640*/  ISETP.GE.U32.AND P0, PT, R3, R4, PT ;  /* 0x000000040300720c */ /* 0x000fda0003f06070 */
[----:B------:R-:W-:-:S04]  /*1650*/  @P0 VIADD R9, R9, 0x1 ;  /* 0x0000000109090836 */ /* 0x000fc80000000000 */
[----:B------:R-:W-:Y:S01]  /*1660*/  @!P2 IMAD.MOV R9, RZ, RZ, -R9 ;  /* 0x000000ffff09a224 */ /* 0x000fe200078e0a09 */
[----:B------:R-:W-:-:S05]  /*1670*/  @!P1 LOP3.LUT R9, RZ, R12, RZ, 0x33, !PT ;  /* 0x0000000cff099212 */ /* 0x000fca00078e33ff */
[----:B------:R-:W-:-:S07]  /*1680*/  IMAD.MOV.U32 R19, RZ, RZ, R9 ;  /* 0x000000ffff137224 */ /* 0x000fce00078e0009 */
.L_x_170:
[-C--:B------:R-:W-:Y:S01]  /*1690*/  IMAD R22, R14, R19.reuse, RZ ;  /* 0x000000130e167224 */ /* 0x080fe200078e02ff */
[----:B------:R1:W-:Y:S01]  /*16a0*/  STL [R1+0x4], R5 ;  /* 0x0000040501007387 */ /* 0x0003e20000100800 */
[----:B------:R-:W-:Y:S02]  /*16b0*/  LOP3.LUT R156, R6, 0xffff, RZ, 0xc0, !PT ;  /* 0x0000ffff069c7812 */ /* 0x000fe400078ec0ff */
[----:B------:R-:W-:Y:S02]  /*16c0*/  CS2R R58, SRZ ;  /* 0x00000000003a7805 */ /* 0x000fe4000001ff00 */
[----:B------:R-:W-:Y:S02]  /*16d0*/  PLOP3.LUT P0, PT, PT, PT, PT, 0x80, 0x0 ;  /* 0x000000000000781c */ /* 0x000fe40003f0f070 */
[----:B------:R-:W-:Y:S02]  /*16e0*/  CS2R R150, SRZ ;  /* 0x0000000000967805 */ /* 0x000fe4000001ff00 */
[----:B------:R-:W-:-:S02]  /*16f0*/  VIADDMNMX R19, R22, R19, R11, PT ;  /* 0x0000001316137246 */ /* 0x000fc4000380010b */
[----:B------:R-:W-:Y:S02]  /*1700*/  CS2R R40, SRZ ;  /* 0x0000000000287805 */ /* 0x000fe4000001ff00 */
[----:B------:R-:W-:Y:S02]  /*1710*/  CS2R R54, SRZ ;  /* 0x0000000000367805 */ /* 0x000fe4000001ff00 */
[----:B------:R-:W-:Y:S02]  /*1720*/  CS2R R38, SRZ ;  /* 0x0000000000267805 */ /* 0x000fe4000001ff00 */
[----:B------:R-:W-:Y:S02]  /*1730*/  ISETP.GT.AND P1, PT, R19, R22, PT ;  /* 0x000000161300720c */ /* 0x000fe40003f24270 */
        /* <DEDUP_REMOVED lines=11> */
[----:B------:R-:W-:Y:S01]  /*17f0*/  CS2R R20, SRZ ;  /* 0x0000000000147805 */ /* 0x000fe2000001ff00 */
[----:B-1----:R-:W-:Y:S06]  /*1800*/  @!P1 BRA `(.L_x_171) ;  /* 0x0000006400149947 */ /* 0x002fec0003800000 */
[----:B------:R-:W1:Y:S02]  /*1810*/  S2R R0, SR_TID.X ;  /* 0x0000000000007919 */ /* 0x000e640000002100 */
[----:B-1----:R-:W-:-:S05]  /*1820*/  VIADD R3, R0, 0xffffff80 ;  /* 0xffffff8000037836 */ /* 0x002fca0000000000 */
[----:B------:R-:W-:-:S04]  /*1830*/  SHF.R.S32.HI R0, RZ, 0x1f, R3 ;  /* 0x0000001fff007819 */ /* 0x000fc80000011403 */
[----:B------:R-:W-:-:S04]  /*1840*/  LEA.HI R0, R0, R3, RZ, 0x7 ;  /* 0x0000000300007211 */ /* 0x000fc800078f38ff */
[----:B------:R-:W-:-:S06]  /*1850*/  SHF.R.S32.HI R0, RZ, 0x7, R0 ;  /* 0x00000007ff007819 */ /* 0x000fcc0000011400 */
[----:B------:R-:W1:Y:S02]  /*1860*/  SHFL.IDX PT, R0, R0, RZ, 0x1f ;  /* 0x00001fff00007589 */ /* 0x000e6400000e0000 */
[----:B-1----:R-:W-:-:S13]  /*1870*/  R2UR UR39, R0 ;  /* 0x00000000002772ca */ /* 0x002fda00000e0000 */
[----:B------:R-:W-:-:S04]  /*1880*/  UIMAD.WIDE UR4, UR39, 0x55555556, URZ ;  /* 0x55555556270478a5 */ /* 0x000fc8000f8e023f */
[----:B------:R-:W-:Y:S02]  /*1890*/  ULEA.HI UR38, UR5, UR5, URZ, 0x1 ;  /* 0x0000000505267291 */ /* 0x000fe4000f8f083f */
[----:B------:R-:W-:Y:S02]  /*18a0*/  UIADD3 UR5, UR37, 0x1e800, URZ ;  /* 0x0001e80025057890 */ /* 0x000fe4000fffe03f */
[----:B------:R-:W-:Y:S02]  /*18b0*/  UIMAD UR38, UR38, -0x3, UR39 ;  /* 0xfffffffd262678a4 */ /* 0x000fe4000f8e0227 */
[----:B------:R-:W-:Y:S02]  /*18c0*/  ULOP3.LUT UP0, URZ, UR5, 0x3ff, URZ, 0xc0, !UPT ;  /* 0x000003ff053f7892 */ /* 0x000fe4000f80c03f */
[----:B------:R-:W-:-:S04]  /*18d0*/  ULEA UR4, UR38, UR37, 0xd ;  /* 0x0000002526047291 */ /* 0x000fc8000f8e683f */
[----:B------:R-:W-:Y:S01]  /*18e0*/  PLOP3.LUT P0, PT, PT, PT, UP0, 0x80, 0x0 ;  /* 0x000000000000781c */ /* 0x000fe20003f0f008 */
[----:B------:R-:W-:-:S04]  /*18f0*/  UIADD3 UR4, UR4, 0xc400, URZ ;  /* 0x0000c40004047890 */ /* 0x000fc8000fffe03f */
[----:B------:R-:W-:-:S04]  /*1900*/  USHF.R.U32.HI UR4, URZ, 0x4, UR4 ;  /* 0x000000043f047899 */ /* 0x000fc80008011604 */
[----:B------:R-:W-:-:S04]  /*1910*/  ULOP3.LUT UR42, UR4, 0x3fff, URZ, 0xc0, !UPT ;  /* 0x00003fff042a7892 */ /* 0x000fc8000f8ec03f */
[----:B------:R-:W-:Y:S08]  /*1920*/  @!P0 BRA `(.L_x_172) ;  /* 0x0000000000408947 */ /* 0x000ff00003800000 */
[----:B------:R-:W-:Y:S01]  /*1930*/  MOV R0, 0x0 ;  /* 0x0000000000007802 */ /* 0x000fe20000000f00 */
[----:B------:R-:W-:Y:S01]  /*1940*/  ULDC.64 UR4, c[0x4][0xa8] ;  /* 0x01002a0000047ab9 */ /* 0x000fe20000000a00 */
[----:B------:R-:W-:Y:S01]  /*1950*/  ULDC.64 UR6, c[0x4][0x48] ;  /* 0x0100120000067ab9 */ /* 0x000fe20000000a00 */
[----:B------:R-:W-:Y:S01]  /*1960*/  IMAD.U32 R4, RZ, RZ, UR4 ;  /* 0x00000004ff047e24 */ /* 0x000fe2000f8e00ff */
[----:B0-----:R0:W1:Y:S01]  /*1970*/  LDC.64 R14, c[0x4][R0] ;  /* 0x01000000000e7b82 */ /* 0x0010620000000a00 */
        /* <DEDUP_REMOVED lines=11> */
.L_x_172:
[----:B------:R-:W2:Y:S01]  /*1a30*/  LDL R20, [R1+0x38] ;  /* 0x0000380001147983 */ /* 0x000ea20000100800 */
[----:B------:R-:W-:Y:S02]  /*1a40*/  ISETP.NE.AND P0, PT, R154, 0x3, PT ;  /* 0x000000039a00780c */ /* 0x000fe40003f05270 */
[----:B--2---:R-:W-:-:S04]  /*1a50*/  LEA.HI R0, R20, R20, RZ, 0x1 ;  /* 0x0000001414007211 */ /* 0x004fc800078f08ff */
[----:B------:R-:W-:-:S05]  /*1a60*/  LOP3.LUT R0, R0, 0xfffffffe, RZ, 0xc0, !PT ;  /* 0xfffffffe00007812 */ /* 0x000fca00078ec0ff */
[----:B------:R-:W-:-:S05]  /*1a70*/  IMAD.IADD R0, R20, 0x1, -R0 ;  /* 0x0000000114007824 */ /* 0x000fca00078e0a00 */
[----:B------:R-:W-:-:S04]  /*1a80*/  SHF.L.U32 R0, R0, 0x1f, RZ ;  /* 0x0000001f00007819 */ /* 0x000fc800000006ff */
[----:B------:R-:W1:Y:S02]  /*1a90*/  SYNCS.PHASECHK.TRANS64.TRYWAIT P1, [UR37+0x30800], R0 ;  /* 0x03080000ff0075a7 */ /* 0x000e640008020165 */
[----:B-1----:R-:W-:Y:S05]  /*1aa0*/  @!P1 BRA `(.L_x_173) ;  /* 0x000000dc00e09947 */ /* 0x002fea0003800000 */
.L_x_313:
[----:B------:R-:W-:Y:S05]  /*1ab0*/  @!P0 BRA `(.L_x_174) ;  /* 0x0000000000048947 */ /* 0x000fea0003800000 */
[----:B------:R-:W-:Y:S01]  /*1ac0*/  BPT.TRAP 0x1 ;  /* 0x000000040000795c */ /* 0x000fe20000300000 */
.L_x_174:
[----:B------:R-:W-:Y:S01]  /*1ad0*/  IMAD.U32 R4, RZ, RZ, UR36 ;  /* 0x00000024ff047e24 */ /* 0x000fe2000f8e00ff */
[----:B-1----:R-:W-:-:S04]  /*1ae0*/  SHF.L.U32 R3, R2, 0x1f, RZ ;  /* 0x0000001f02037819 */ /* 0x002fc800000006ff */
[----:B------:R-:W-:-:S04]  /*1af0*/  LEA R4, R4, UR37, 0x3 ;  /* 0x0000002504047c11 */ /* 0x000fc8000f8e18ff */
[----:B------:R1:W2:Y:S01]  /*1b00*/  SYNCS.PHASECHK.TRANS64.TRYWAIT P2, [R4+URZ+0x30830], R3 ;  /* 0x03083003040075a7 */ /* 0x0002a2000804017f */
[----:B------:R-:W-:Y:S05]  /*1b10*/  @!P0 BRA `(.L_x_175) ;  /* 0x0000000000048947 */ /* 0x000fea0003800000 */
[----:B------:R-:W-:Y:S01]  /*1b20*/  BPT.TRAP 0x1 ;  /* 0x000000040000795c */ /* 0x000fe20000300000 */
.L_x_175:
[----:B------:R-:W3:Y:S01]  /*1b30*/  S2R R0, SR_TID.X ;  /* 0x0000000000007919 */ /* 0x000ee20000002100 */
[----:B------:R-:W-:Y:S01]  /*1b40*/  IMAD.MOV.U32 R151, RZ, RZ, RZ ;  /* 0x000000ffff977224 */ /* 0x000fe200078e00ff */
[----:B---3--:R-:W-:Y:S01]  /*1b50*/  LOP3.LUT P1, RZ, R0, 0x7f, RZ, 0xc0, !PT ;  /* 0x0000007f00ff7812 */ /* 0x008fe2000782c0ff */
[----:B--2---:R-:W-:-:S12]  /*1b60*/  @P2 BRA `(.L_x_176) ;  /* 0x0000000000082947 */ /* 0x004fd80003800000 */
[----:B------:R-:W2:Y:S02]  /*1b70*/  SYNCS.PHASECHK.TRANS64.TRYWAIT P2, [R4+URZ+0x30830], R3 ;  /* 0x03083003040075a7 */ /* 0x000ea4000804017f */
[----:B--2---:R-:W-:Y:S05]  /*1b80*/  @!P2 BRA `(.L_x_177) ;  /* 0x000000dc00c0a947 */ /* 0x004fea0003800000 */
.L_x_176:
[----:B------:R-:W-:Y:S05]  /*1b90*/  WARPSYNC.ALL ;  /* 0x0000000000007948 */ /* 0x000fea0003800000 */
[----:B------:R-:W-:Y:S01]  /*1ba0*/  UIADD3 UR4, UR37, 0x12400, URZ ;  /* 0x0001240025047890 */ /* 0x000fe2000fffe03f */
[----:B------:R-:W3:Y:S01]  /*1bb0*/  LDL R0, [R1+0x30] ;  /* 0x0000300001007983 */ /* 0x000ee20000100800 */
[----:B------:R-:W-:Y:S01]  /*1bc0*/  WARPGROUP.ARRIVE ;  /* 0x00000000000079c5 */ /* 0x000fe20000000000 */
[----:B------:R-:W-:Y:S01]  /*1bd0*/  UMOV UR5, 0x40000040 ;  /* 0x4000004000057882 */ /* 0x000fe20000000000 */
[----:B------:R-:W-:Y:S01]  /*1be0*/  USHF.R.U32.HI UR4, URZ, 0x4, UR4 ;  /* 0x000000043f047899 */ /* 0x000fe20008011604 */
[----:B------:R-:W-:Y:S01]  /*1bf0*/  P2R R7, PR, RZ, 0x2 ;  /* 0x00000002ff077803 */ /* 0x000fe20000000000 */
[----:B------:R-:W-:Y:S01]  /*1c00*/  UMOV UR7, 0x40000040 ;  /* 0x4000004000077882 */ /* 0x000fe20000000000 */
[----:B------:R-:W-:Y:S01]  /*1c10*/  UMOV UR9, 0x40000040 ;  /* 0x4000004000097882 */ /* 0x000fe20000000000 */
[----:B------:R-:W-:Y:S01]  /*1c20*/  ULOP3.LUT UR4, UR4, 0x3fff, URZ, 0xc0, !UPT ;  /* 0x00003fff04047892 */ /* 0x000fe2000f8ec03f */
[----:B------:R-:W-:Y:S01]  /*1c30*/  P2R R6, PR, RZ, 0x1 ;  /* 0x00000001ff067803 */ /* 0x000fe20000000000 */
[----:B------:R-:W-:Y:S01]  /*1c40*/  UMOV UR11, 0x40000040 ;  /* 0x40000040000b7882 */ /* 0x000fe20000000000 */
[----:B------:R-:W-:Y:S01]  /*1c50*/  UMOV UR13, 0x40000040 ;  /* 0x40000040000d7882 */ /* 0x000fe20000000000 */
[----:B------:R-:W-:Y:S01]  /*1c60*/  ULOP3.LUT UR20, UR4, 0x10000, URZ, 0xfc, !UPT ;  /* 0x0001000004147892 */ /* 0x000fe2000f8efc3f */
[--C-:B------:R-:W-:Y:S01]  /*1c70*/  IMAD.MOV.U32 R150, RZ, RZ, R151.reuse ;  /* 0x000000ffff967224 */ /* 0x100fe200078e0097 */
[----:B------:R-:W-:Y:S01]  /*1c80*/  ULOP3.LUT UR4, UR42, 0x10000, URZ, 0xfc, !UPT ;  /* 0x000100002a047892 */ /* 0x000fe2000f8efc3f */
[--C-:B------:R-:W-:Y:S01]  /*1c90*/  IMAD.MOV.U32 R149, RZ, RZ, R151.reuse ;  /* 0x000000ffff957224 */ /* 0x100fe200078e0097 */
[----:B------:R-:W-:Y:S01]  /*1ca0*/  UIMAD UR6, UR36, 0x600, UR20 ;  /* 0x00000600240678a4 */ /* 0x000fe2000f8e0214 */
[--C-:B------:R-:W-:Y:S01]  /*1cb0*/  IMAD.MOV.U32 R148, RZ, RZ, R151.reuse ;  /* 0x000000ffff947224 */ /* 0x100fe200078e0097 */
[----:B------:R-:W-:Y:S01]  /*1cc0*/  UIADD3 UR8, UR4, 0x2, URZ ;  /* 0x0000000204087890 */ /* 0x000fe2000fffe03f */
[--C-:B------:R-:W-:Y:S01]  /*1cd0*/  IMAD.MOV.U32 R147, RZ, RZ, R151.reuse ;  /* 0x000000ffff937224 */ /* 0x100fe200078e0097 */
[----:B------:R-:W-:Y:S01]  /*1ce0*/  UIADD3 UR10, UR6, 0x2, URZ ;  /* 0x00000002060a7890 */ /* 0x000fe2000fffe03f */
[--C-:B------:R-:W-:Y:S01]  /*1cf0*/  IMAD.MOV.U32 R146, RZ, RZ, R151.reuse ;  /* 0x000000ffff927224 */ /* 0x100fe200078e0097 */
[----:B------:R-:W-:Y:S01]  /*1d00*/  UIADD3 UR12, UR4, 0x4, URZ ;  /* 0x00000004040c7890 */ /* 0x000fe2000fffe03f */
[----:B------:R-:W-:Y:S01]  /*1d10*/  IMAD.MOV.U32 R145, RZ, RZ, R151 ;  /* 0x000000ffff917224 */ /* 0x000fe200078e0097 */
[----:B------:R-:W-:-:S02]  /*1d20*/  UIADD3 UR14, UR6, 0x4, URZ ;  /* 0x00000004060e7890 */ /* 0x000fc4000fffe03f */
[----:B------:R-:W-:Y:S01]  /*1d30*/  HGMMA.64x192x16.F32 R24, gdesc[UR4], RZ, !UPT, gsb0 ;  /* 0x02e00000041879f0 */ /* 0x000fe2000c0008ff */
[----:B------:R-:W-:Y:S01]  /*1d40*/  UMOV UR15, 0x40000040 ;  /* 0x40000040000f7882 */ /* 0x000fe20000000000 */
[----:B------:R-:W-:Y:S01]  /*1d50*/  UIADD3 UR16, UR4, 0x6, URZ ;  /* 0x0000000604107890 */ /* 0x000fe2000fffe03f */
[--C-:B------:R-:W-:Y:S01]  /*1d60*/  IMAD.MOV.U32 R144, RZ, RZ, R151.reuse ;  /* 0x000000ffff907224 */ /* 0x100fe200078e0097 */
[----:B------:R-:W-:Y:S01]  /*1d70*/  UIADD3 UR18, UR6, 0x6, URZ ;  /* 0x0000000606127890 */ /* 0x000fe2000fffe03f */
[--C-:B------:R-:W-:Y:S01]  /*1d80*/  IMAD.MOV.U32 R143, RZ, RZ, R151.reuse ;  /* 0x000000ffff8f7224 */ /* 0x100fe200078e0097 */
[----:B------:R-:W-:Y:S01]  /*1d90*/  UMOV UR17, 0x40000040 ;  /* 0x4000004000117882 */ /* 0x000fe20000000000 */
[----:B------:R-:W-:Y:S01]  /*1da0*/  UMOV UR19, 0x40000040 ;  /* 0x4000004000137882 */ /* 0x000fe20000000000 */
[----:B------:R-:W-:Y:S01]  /*1db0*/  ULDC UR6, c[0x0][0x988] ;  /* 0x0002620000067ab9 */ /* 0x000fe20000000800 */
[--C-:B------:R-:W-:Y:S02]  /*1dc0*/  IMAD.MOV.U32 R142, RZ, RZ, R151.reuse ;  /* 0x000000ffff8e7224 */ /* 0x100fe400078e0097 */
[----:B------:R-:W-:-:S02]  /*1dd0*/  IMAD.MOV.U32 R141, RZ, RZ, R151 ;  /* 0x000000ffff8d7224 */ /* 0x000fc400078e0097 */
[--C-:B------:R-:W-:Y:S02]  /*1de0*/  IMAD.MOV.U32 R140, RZ, RZ, R151.reuse ;  /* 0x000000ffff8c7224 */ /* 0x100fe400078e0097 */
[--C-:B------:R-:W-:Y:S02]  /*1df0*/  IMAD.MOV.U32 R139, RZ, RZ, R151.reuse ;  /* 0x000000ffff8b7224 */ /* 0x100fe400078e0097 */
[--C-:B------:R-:W-:Y:S02]  /*1e00*/  IMAD.MOV.U32 R138, RZ, RZ, R151.reuse ;  /* 0x000000ffff8a7224 */ /* 0x100fe400078e0097 */
[--C-:B------:R-:W-:Y:S02]  /*1e10*/  IMAD.MOV.U32 R137, RZ, RZ, R151.reuse ;  /* 0x000000ffff897224 */ /* 0x100fe400078e0097 */
        /* <DEDUP_REMOVED lines=15> */
[----:B------:R-:W-:Y:S01]  /*1f10*/  IMAD.MOV.U32 R121, RZ, RZ, R151 ;  /* 0x000000ffff797224 */ /* 0x000fe200078e0097 */
[----:B------:R-:W-:Y:S02]  /*1f20*/  WARPGROUP.DEPBAR.LE gsb0, 0x0 ;  /* 0x00008000000079c5 */ /* 0x000fe40000010000 */
[----:B------:R-:W-:-:S06]  /*1f30*/  WARPGROUP.ARRIVE ;  /* 0x00000000000079c5 */ /* 0x000fcc0000000000 */
[----:B------:R-:W-:Y:S01]  /*1f40*/  HGMMA.64x192x16.F32 R24, gdesc[UR8], R24, gsb0 ;  /* 0x02e00000081879f0 */ /* 0x000fe20008000818 */
[----:B---3--:R-:W-:-:S05]  /*1f50*/  IADD3 R120, R120, 0xc0, -R0 ;  /* 0x000000c078787810 */ /* 0x008fca0007ffe800 */
[----:B------:R-:W-:Y:S02]  /*1f60*/  IMAD R5, R19, -0xc0, R120 ;  /* 0xffffff4013057824 */ /* 0x000fe400078e0278 */
[----:B------:R-:W-:-:S03]  /*1f70*/  IMAD.MOV.U32 R120, RZ, RZ, R151 ;  /* 0x000000ffff787224 */ /* 0x000fc600078e0097 */
[C---:B------:R-:W-:Y:S02]  /*1f80*/  ISETP.GT.AND P5, PT, R5.reuse, RZ, PT ;  /* 0x000000ff0500720c */ /* 0x040fe40003fa4270 */
[C---:B------:R-:W-:Y:S02]  /*1f90*/  ISETP.GT.AND P4, PT, R5.reuse, 0x1, PT ;  /* 0x000000010500780c */ /* 0x040fe40003f84270 */
[C---:B------:R-:W-:Y:S02]  /*1fa0*/  ISETP.GT.AND P3, PT, R5.reuse, 0x8, PT ;  /* 0x000000080500780c */ /* 0x040fe40003f64270 */
[C---:B------:R-:W-:Y:S02]  /*1fb0*/  ISETP.GT.AND P2, PT, R5.reuse, 0x9, PT ;  /* 0x000000090500780c */ /* 0x040fe40003f44270 */
[C---:B------:R-:W-:Y:S02]  /*1fc0*/  ISETP.GT.AND P6, PT, R5.reuse, 0x10, PT ;  /* 0x000000100500780c */ /* 0x040fe40003fc4270 */
[----:B------:R-:W-:-:S02]  /*1fd0*/  ISETP.GT.AND P1, PT, R5, 0x99, PT ;  /* 0x000000990500780c */ /* 0x000fc40003f24270 */
        /* <DEDUP_REMOVED lines=11> */
[----:B-12---:R-:W-:-:S02]  /*2090*/  FMNMX.FTZ R3, R24, R25, !PT ;  /* 0x0000001918037209 */ /* 0x006fc40007810000 */
        /* <DEDUP_REMOVED lines=168> */
[----:B------:R-:W-:Y:S02]  /*2b20*/  FMNMX.FTZ R0, R116, R3, !PT ;  /* 0x0000000374007209 */ /* 0x000fe40007810000 */
[----:B------:R-:W-:Y:S02]  /*2b30*/  FSEL R117, R117, -INF , P6 ;  /* 0xff80000075757808 */ /* 0x000fe40003000000 */
[----:B------:R-:W-:Y:S02]  /*2b40*/  P2R R11, PR, RZ, 0x4 ;  /* 0x00000004ff0b7803 */ /* 0x000fe40000000000 */
[----:B------:R-:W-:Y:S02]  /*2b50*/  FMNMX.FTZ R12, R117, R0, !PT ;  /* 0x00000000750c7209 */ /* 0x000fe40007810000 */
[----:B------:R-:W-:Y:S02]  /*2b60*/  P2R R9, PR, RZ, 0x2 ;  /* 0x00000002ff097803 */ /* 0x000fe40000000000 */
[----:B------:R-:W-:Y:S01]  /*2b70*/  ISETP.GT.AND P1, PT, R5, 0xa0, PT ;  /* 0x000000a00500780c */ /* 0x000fe20003f24270 */
[----:B------:R-:W1:Y:S01]  /*2b80*/  SHFL.BFLY PT, R3, R12, 0x2, 0x1f ;  /* 0x0c401f000c037f89 */ /* 0x000e6200000e0000 */
[----:B------:R-:W-:-:S02]  /*2b90*/  P2R R10, PR, RZ, 0x1 ;  /* 0x00000001ff0a7803 */ /* 0x000fc40000000000 */
[----:B------:R-:W-:Y:S02]  /*2ba0*/  FSEL R106, R106, -INF , P1 ;  /* 0xff8000006a6a7808 */ /* 0x000fe40000800000 */
[----:B------:R-:W-:Y:S02]  /*2bb0*/  ISETP.NE.AND P1, PT, R9, RZ, PT ;  /* 0x000000ff0900720c */ /* 0x000fe40003f25270 */
[----:B------:R-:W-:Y:S02]  /*2bc0*/  ISETP.GT.AND P0, PT, R5, 0x99, PT ;  /* 0x000000990500780c */ /* 0x000fe40003f04270 */
[----:B------:R-:W-:Y:S02]  /*2bd0*/  FSEL R107, R107, -INF , P1 ;  /* 0xff8000006b6b7808 */ /* 0x000fe40000800000 */
[----:B------:R-:W-:Y:S02]  /*2be0*/  ISETP.NE.AND P1, PT, R7, RZ, PT ;  /* 0x000000ff0700720c */ /* 0x000fe40003f25270 */
[----:B------:R-:W-:-:S02]  /*2bf0*/  FSEL R103, R103, -INF , P0 ;  /* 0xff80000067677808 */ /* 0x000fc40000000000 */
[----:B------:R-:W-:Y:S02]  /*2c00*/  ISETP.NE.AND P0, PT, R10, RZ, PT ;  /* 0x000000ff0a00720c */ /* 0x000fe40003f05270 */
[----:B------:R-:W-:Y:S02]  /*2c10*/  FSEL R114, R114, -INF , P3 ;  /* 0xff80000072727808 */ /* 0x000fe40001800000 */
[----:B------:R-:W-:Y:S02]  /*2c20*/  FSEL R110, R110, -INF , P0 ;  /* 0xff8000006e6e7808 */ /* 0x000fe40000000000 */
[----:B------:R-:W-:Y:S02]  /*2c30*/  ISETP.NE.AND P0, PT, R6, RZ, PT ;  /* 0x000000ff0600720c */ /* 0x000fe40003f05270 */
[----:B------:R-:W-:Y:S01]  /*2c40*/  FSEL R115, R115, -INF , P4 ;  /* 0xff80000073737808 */ /* 0x000fe20002000000 */
[----:B------:R-:W-:Y:S01]  /*2c50*/  @!P1 VIADD R4, R4, 0x30840 ;  /* 0x0003084004049836 */ /* 0x000fe20000000000 */
[----:B-1----:R-:W-:Y:S01]  /*2c60*/  FMNMX.FTZ R13, R12, R3, !PT ;  /* 0x000000030c0d7209 */ /* 0x002fe20007810000 */
[----:B------:R-:W-:Y:S01]  /*2c70*/  IMAD.U32 R3, RZ, RZ, UR6 ;  /* 0x00000006ff037e24 */ /* 0x000fe2000f8e00ff */
[----:B------:R-:W-:-:S02]  /*2c80*/  FSEL R118, R118, -INF , P5 ;  /* 0xff80000076767808 */ /* 0x000fc40002800000 */
[----:B------:R-:W-:Y:S01]  /*2c90*/  FSEL R119, R119, -INF , P6 ;  /* 0xff80000077777808 */ /* 0x000fe20003000000 */
[----:B------:R-:W1:Y:S01]  /*2ca0*/  SHFL.BFLY PT, R0, R13, 0x1, 0x1f ;  /* 0x0c201f000d007f89 */ /* 0x000e6200000e0000 */
[----:B------:R-:W-:-:S04]  /*2cb0*/  @!P1 PRMT R4, RZ, 0x654, R4 ;  /* 0x00000654ff049816 */ /* 0x000fc80000000004 */
[----:B------:R2:W-:Y:S01]  /*2cc0*/  @!P1 SYNCS.ARRIVE.TRANS64.RED.A1T0 RZ, [R4+URZ], RZ ;  /* 0x000000ff04ff99a7 */ /* 0x0005e2000810043f */
[----:B-1----:R-:W-:-:S04]  /*2cd0*/  FMNMX.FTZ R0, R13, R0, !PT ;  /* 0x000000000d007209 */ /* 0x002fc80007810000 */
[C---:B------:R-:W-:Y:S01]  /*2ce0*/  FSETP.NEU.FTZ.AND P2, PT, R0.reuse, -INF , PT ;  /* 0xff8000000000780b */ /* 0x040fe20003f5d000 */
[----:B------:R-:W-:-:S05]  /*2cf0*/  FMUL.FTZ R8, R0, R3 ;  /* 0x0000000300087220 */ /* 0x000fca0000410000 */
[----:B------:R-:W-:Y:S02]  /*2d00*/  FSEL R8, R8, RZ, P2 ;  /* 0x000000ff08087208 */ /* 0x000fe40001000000 */
[----:B------:R-:W-:Y:S02]  /*2d10*/  ISETP.NE.AND P2, PT, R11, RZ, PT ;  /* 0x000000ff0b00720c */ /* 0x000fe40003f45270 */
        /* <DEDUP_REMOVED lines=11> */
[--C-:B0-----:R-:W-:Y:S01]  /*2dd0*/  FFMA.FTZ R14, R33, R3, -R8.reuse ;  /* 0x00000003210e7223 */ /* 0x101fe20000010808 */
        /* <DEDUP_REMOVED lines=14> */
[--C-:B------:R-:W-:Y:S01]  /*2ec0*/  FFMA.FTZ R45, R72, R3, -R8.reuse ;  /* 0x00000003482d7223 */ /* 0x100fe20000010808 */
[----:B------:R-:W-:Y:S01]  /*2ed0*/  FSEL R111, R111, -INF , P2 ;  /* 0xff8000006f6f7808 */ /* 0x000fe20001000000 */
[----:B------:R-:W-:Y:S01]  /*2ee0*/  MUFU.EX2 R5, R5 ;  /* 0x0000000500057308 */ /* 0x000fe20000000800 */
[----:B------:R-:W-:Y:S01]  /*2ef0*/  FMNMX.FTZ R36, R42, R11, !PT ;  /* 0x0000000b2a247209 */ /* 0x000fe20007810000 */
[-CC-:B------:R-:W-:Y:S01]  /*2f00*/  FFMA.FTZ R32, R53, R3.reuse, -R8.reuse ;  /* 0x0000000335207223 */ /* 0x180fe20000010808 */
[-CC-:B------:R-:W-:Y:S01]  /*2f10*/  FFMA.FTZ R53, R77, R3.reuse, -R8.reuse ;  /* 0x000000034d357223 */ /* 0x180fe20000010808 */
[-CC-:B------:R-:W-:Y:S01]  /*2f20*/  FFMA.FTZ R77, R100, R3.reuse, -R8.reuse ;  /* 0x00000003644d7223 */ /* 0x180fe20000010808 */
[----:B------:R-:W-:Y:S01]  /*2f30*/  FMNMX.FTZ R11, R43, R36, !PT ;  /* 0x000000242b0b7209 */ /* 0x000fe20007810000 */
[-CC-:B------:R-:W-:Y:S01]  /*2f40*/  FFMA.FTZ R36, R57, R3.reuse, -R8.reuse ;  /* 0x0000000339247223 */ /* 0x180fe20000010808 */
[--C-:B------:R-:W-:Y:S01]  /*2f50*/  FFMA.FTZ R57, R81, R3, -R8.reuse ;  /* 0x0000000351397223 */ /* 0x100fe20000010808 */
[----:B------:R-:W2:Y:S01]  /*2f60*/  MUFU.EX2 R6, R6 ;  /* 0x0000000600067308 */ /* 0x000ea20000000800 */
[----:B------:R-:W-:Y:S01]  /*2f70*/  FMNMX.FTZ R40, R46, R11, !PT ;  /* 0x0000000b2e287209 */ /* 0x000fe20007810000 */
[-CC-:B------:R-:W-:Y:S01]  /*2f80*/  FFMA.FTZ R81, R108, R3.reuse, -R8.reuse ;  /* 0x000000036c517223 */ /* 0x180fe20000010808 */
[-CC-:B------:R-:W-:Y:S01]  /*2f90*/  FFMA.FTZ R61, R61, R3.reuse, -R8.reuse ;  /* 0x000000033d3d7223 */ /* 0x180fe20000010808 */
[----:B------:R-:W-:Y:S01]  /*2fa0*/  FFMA.FTZ R116, R116, R3, -R8 ;  /* 0x0000000374747223 */ /* 0x000fe20000010808 */
[----:B------:R-:W-:-:S03]  /*2fb0*/  FMNMX.FTZ R11, R47, R40, !PT ;  /* 0x000000282f0b7209 */ /* 0x000fc60007810000 */
[----:B------:R-:W0:Y:S01]  /*2fc0*/  MUFU.EX2 R7, R7 ;  /* 0x0000000700077308 */ /* 0x000e220000000800 */
[----:B------:R-:W-:-:S04]  /*2fd0*/  FMNMX.FTZ R40, R50, R11, !PT ;  /* 0x0000000b32287209 */ /* 0x000fc80007810000 */
[----:B------:R-:W-:-:S03]  /*2fe0*/  FMNMX.FTZ R11, R51, R40, !PT ;  /* 0x00000028330b7209 */ /* 0x000fc60007810000 */
[----:B------:R-:W1:Y:S01]  /*2ff0*/  MUFU.EX2 R13, R13 ;  /* 0x0000000d000d7308 */ /* 0x000e620000000800 */
[----:B------:R-:W-:Y:S02]  /*3000*/  FMNMX.FTZ R40, R54, R11, !PT ;  /* 0x0000000b36287209 */ /* 0x000fe40007810000 */
[----:B--2---:R-:W-:Y:S02]  /*3010*/  F2FP.F16.F32.PACK_AB R4, R6, R5 ;  /* 0x000000050604723e */ /* 0x004fe400000000ff */
[----:B------:R-:W-:-:S03]  /*3020*/  FMNMX.FTZ R11, R55, R40, !PT ;  /* 0x00000028370b7209 */ /* 0x000fc60007810000 */
[----:B------:R-:W2:Y:S01]  /*3030*/  MUFU.EX2 R12, R12 ;  /* 0x0000000c000c7308 */ /* 0x000ea20000000800 */
[----:B------:R-:W-:-:S04]  /*3040*/  FMNMX.FTZ R40, R58, R11, !PT ;  /* 0x0000000b3a287209 */ /* 0x000fc80007810000 */
[----:B------:R-:W-:Y:S01]  /*3050*/  FMNMX.FTZ R11, R59, R40, !PT ;  /* 0x000000283b0b7209 */ /* 0x000fe20007810000 */
[-CC-:B------:R-:W-:Y:S01]  /*3060*/  FFMA.FTZ R40, R65, R3.reuse, -R8.reuse ;  /* 0x0000000341287223 */ /* 0x180fe20000010808 */
[--C-:B------:R-:W-:Y:S01]  /*3070*/  FFMA.FTZ R65, R88, R3, -R8.reuse ;  /* 0x0000000358417223 */ /* 0x100fe20000010808 */
[----:B------:R-:W3:Y:S01]  /*3080*/  MUFU.EX2 R14, R14 ;  /* 0x0000000e000e7308 */ /* 0x000ee20000000800 */
[----:B------:R-:W-:Y:S01]  /*3090*/  FMNMX.FTZ R44, R62, R11, !PT ;  /* 0x0000000b3e2c7209 */ /* 0x000fe20007810000 */
[----:B------:R-:W-:-:S03]  /*30a0*/  FFMA.FTZ R88, R113, R3, -R8 ;  /* 0x0000000371587223 */ /* 0x000fc60000010808 */
[----:B------:R-:W-:-:S03]  /*30b0*/  FMNMX.FTZ R11, R63, R44, !PT ;  /* 0x0000002c3f0b7209 */ /* 0x000fc60007810000 */
[----:B------:R-:W-:Y:S01]  /*30c0*/  MUFU.EX2 R15, R15 ;  /* 0x0000000f000f7308 */ /* 0x000fe20000000800 */
[----:B------:R-:W-:-:S04]  /*30d0*/  FMNMX.FTZ R44, R66, R11, !PT ;  /* 0x0000000b422c7209 */ /* 0x000fc80007810000 */
[----:B------:R-:W-:Y:S01]  /*30e0*/  FMNMX.FTZ R11, R67, R44, !PT ;  /* 0x0000002c430b7209 */ /* 0x000fe20007810000 */
[-CC-:B------:R-:W-:Y:S01]  /*30f0*/  FFMA.FTZ R44, R69, R3.reuse, -R8.reuse ;  /* 0x00000003452c7223 */ /* 0x180fe20000010808 */
[-CC-:B------:R-:W-:Y:S01]  /*3100*/  FFMA.FTZ R69, R92, R3.reuse, -R8.reuse ;  /* 0x000000035c457223 */ /* 0x180fe20000010808 */
[----:B------:R-:W-:Y:S01]  /*3110*/  FFMA.FTZ R92, R104, R3, -R8 ;  /* 0x00000003685c7223 */ /* 0x000fe20000010808 */
[----:B------:R-:W-:Y:S01]  /*3120*/  FMNMX.FTZ R48, R70, R11, !PT ;  /* 0x0000000b46307209 */ /* 0x000fe20007810000 */
[----:B------:R-:W-:Y:S03]  /*3130*/  MUFU.EX2 R25, R25 ;  /* 0x0000001900197308 */ /* 0x000fe60000000800 */
[----:B------:R-:W-:-:S04]  /*3140*/  FMNMX.FTZ R11, R71, R48, !PT ;  /* 0x00000030470b7209 */ /* 0x000fc80007810000 */
[----:B------:R-:W-:Y:S01]  /*3150*/  FMNMX.FTZ R48, R74, R11, !PT ;  /* 0x0000000b4a307209 */ /* 0x000fe20007810000 */
[----:B------:R-:W-:Y:S03]  /*3160*/  MUFU.EX2 R9, R9 ;  /* 0x0000000900097308 */ /* 0x000fe60000000800 */
[----:B------:R-:W-:Y:S01]  /*3170*/  FMNMX.FTZ R11, R75, R48, !PT ;  /* 0x000000304b0b7209 */ /* 0x000fe20007810000 */
[-CC-:B------:R-:W-:Y:S01]  /*3180*/  FFMA.FTZ R48, R73, R3.reuse, -R8.reuse ;  /* 0x0000000349307223 */ /* 0x180fe20000010808 */
[--C-:B------:R-:W-:Y:S02]  /*3190*/  FFMA.FTZ R73, R96, R3, -R8.reuse ;  /* 0x0000000360497223 */ /* 0x100fe40000010808 */
[----:B------:R-:W-:Y:S01]  /*31a0*/  FMNMX.FTZ R52, R78, R11, !PT ;  /* 0x0000000b4e347209 */ /* 0x000fe20007810000 */
[----:B------:R-:W-:Y:S03]  /*31b0*/  MUFU.EX2 R10, R10 ;  /* 0x0000000a000a7308 */ /* 0x000fe60000000800 */
[----:B------:R-:W-:Y:S01]  /*31c0*/  FMNMX.FTZ R11, R79, R52, !PT ;  /* 0x000000344f0b7209 */ /* 0x000fe20007810000 */
[----:B------:R-:W-:-:S03]  /*31d0*/  FFMA.FTZ R52, R76, R3, -R8 ;  /* 0x000000034c347223 */ /* 0x000fc60000010808 */
[----:B------:R-:W-:Y:S01]  /*31e0*/  FMNMX.FTZ R56, R82, R11, !PT ;  /* 0x0000000b52387209 */ /* 0x000fe20007810000 */
[----:B------:R-:W-:Y:S03]  /*31f0*/  MUFU.EX2 R20, R20 ;  /* 0x0000001400147308 */ /* 0x000fe60000000800 */
[----:B------:R-:W-:-:S04]  /*3200*/  FMNMX.FTZ R11, R83, R56, !PT ;  /* 0x00000038530b7209 */ /* 0x000fc80007810000 */
        /* <DEDUP_REMOVED lines=15> */
[-CC-:B------:R-:W-:Y:S01]  /*3300*/  FFMA.FTZ R64, R85, R3.reuse, -R8.reuse ;  /* 0x0000000355407223 */ /* 0x180fe20000010808 */
[----:B------:R-:W-:-:S02]  /*3310*/  FFMA.FTZ R85, R112, R3, -R8 ;  /* 0x0000000370557223 */ /* 0x000fc40000010808 */
        /* <DEDUP_REMOVED lines=18> */
[----:B------:R-:W-:-:S04]  /*3440*/  FFMA.FTZ R76, R97, R3, -R8 ;  /* 0x00000003614c7223 */ /* 0x000fc80000010808 */
[----:B------:R-:W4:Y:S01]  /*3450*/  SHFL.BFLY PT, R80, R11, 0x2, 0x1f ;  /* 0x0c401f000b507f89 */ /* 0x000f2200000e0000 */
[----:B------:R-:W-:Y:S08]  /*3460*/  MUFU.EX2 R37, R37 ;  /* 0x0000002500257308 */ /* 0x000ff00000000800 */
[----:B------:R-:W-:Y:S08]  /*3470*/  MUFU.EX2 R40, R40 ;  /* 0x0000002800287308 */ /* 0x000ff00000000800 */
[----:B------:R-:W-:Y:S01]  /*3480*/  MUFU.EX2 R41, R41 ;  /* 0x0000002900297308 */ /* 0x000fe20000000800 */
[----:B----4-:R-:W-:Y:S01]  /*3490*/  FMNMX.FTZ R89, R11, R80, !PT ;  /* 0x000000500b597209 */ /* 0x010fe20007810000 */
[----:B------:R-:W-:-:S06]  /*34a0*/  FFMA.FTZ R80, R105, R3, -R8 ;  /* 0x0000000369507223 */ /* 0x000fcc0000010808 */
[----:B------:R-:W-:Y:S01]  /*34b0*/  MUFU.EX2 R44, R44 ;  /* 0x0000002c002c7308 */ /* 0x000fe20000000800 */
[----:B------:R-:W-:Y:S01]  /*34c0*/  FFMA.FTZ R8, R117, R3, -R8 ;  /* 0x0000000375087223 */ /* 0x000fe20000010808 */
[----:B------:R-:W4:Y:S06]  /*34d0*/  SHFL.BFLY PT, R96, R89, 0x1, 0x1f ;  /* 0x0c201f0059607f89 */ /* 0x000f2c00000e0000 */
[----:B------:R-:W-:Y:S08]  /*34e0*/  MUFU.EX2 R45, R45 ;  /* 0x0000002d002d7308 */ /* 0x000ff00000000800 */
[----:B------:R-:W-:Y:S08]  /*34f0*/  MUFU.EX2 R48, R48 ;  /* 0x0000003000307308 */ /* 0x000ff00000000800 */
[----:B------:R-:W-:Y:S01]  /*3500*/  MUFU.EX2 R52, R52 ;  /* 0x0000003400347308 */ /* 0x000fe20000000800 */
[----:B----4-:R-:W-:-:S04]  /*3510*/  FMNMX.FTZ R11, R89, R96, !PT ;  /* 0x00000060590b7209 */ /* 0x010fc80007810000 */
[C---:B------:R-:W-:Y:S01]  /*3520*/  FSETP.NEU.FTZ.AND P2, PT, R11.reuse, -INF , PT ;  /* 0xff8000000b00780b */ /* 0x040fe20003f5d000 */
[----:B------:R-:W-:Y:S02]  /*3530*/  FMUL.FTZ R96, R11, R3 ;  /* 0x000000030b607220 */ /* 0x000fe40000410000 */
[----:B------:R-:W-:Y:S03]  /*3540*/  MUFU.EX2 R53, R53 ;  /* 0x0000003500357308 */ /* 0x000fe60000000800 */
[----:B------:R-:W-:-:S05]  /*3550*/  FSEL R96, R96, RZ, P2 ;  /* 0x000000ff60607208 */ /* 0x000fca0001000000 */
[----:B------:R-:W-:Y:S01]  /*3560*/  MUFU.EX2 R56, R56 ;  /* 0x0000003800387308 */ /* 0x000fe20000000800 */
[-CC-:B------:R-:W-:Y:S01]  /*3570*/  FFMA.FTZ R26, R26, R3.reuse, -R96.reuse ;  /* 0x000000031a1a7223 */ /* 0x180fe20000010860 */
[-CC-:B------:R-:W-:Y:S01]  /*3580*/  FFMA.FTZ R97, R27, R3.reuse, -R96.reuse ;  /* 0x000000031b617223 */ /* 0x180fe20000010860 */
[-CC-:B------:R-:W-:Y:S01]  /*3590*/  FFMA.FTZ R100, R30, R3.reuse, -R96.reuse ;  /* 0x000000031e647223 */ /* 0x180fe20000010860 */
[-CC-:B------:R-:W-:Y:S01]  /*35a0*/  FFMA.FTZ R101, R31, R3.reuse, -R96.reuse ;  /* 0x000000031f657223 */ /* 0x180fe20000010860 */
[-CC-:B------:R-:W-:Y:S01]  /*35b0*/  FFMA.FTZ R104, R34, R3.reuse, -R96.reuse ;  /* 0x0000000322687223 */ /* 0x180fe20000010860 */
[-CC-:B------:R-:W-:Y:S01]  /*35c0*/  FFMA.FTZ R105, R35, R3.reuse, -R96.reuse ;  /* 0x0000000323697223 */ /* 0x180fe20000010860 */
[-C--:B------:R-:W-:Y:S01]  /*35d0*/  FFMA.FTZ R35, R66, R3.reuse, -R96 ;  /* 0x0000000342237223 */ /* 0x080fe20000010860 */
[----:B------:R-:W-:Y:S01]  /*35e0*/  MUFU.EX2 R26, R26 ;  /* 0x0000001a001a7308 */ /* 0x000fe20000000800 */
[----:B------:R-:W-:Y:S01]  /*35f0*/  FADD.FTZ R66, R5, R6 ;  /* 0x0000000605427221 */ /* 0x000fe20000010000 */
[-CC-:B------:R-:W-:Y:S01]  /*3600*/  FFMA.FTZ R108, R38, R3.reuse, -R96.reuse ;  /* 0x00000003266c7223 */ /* 0x180fe20000010860 */
[-CC-:B------:R-:W-:Y:S01]  /*3610*/  FFMA.FTZ R30, R43, R3.reuse, -R96.reuse ;  /* 0x000000032b1e7223 */ /* 0x180fe20000010860 */
[-C--:B------:R-:W-:Y:S01]  /*3620*/  FFMA.FTZ R43, R67, R3.reuse, -R96 ;  /* 0x00000003432b7223 */ /* 0x080fe20000010860 */
[----:B0-----:R-:W-:Y:S01]  /*3630*/  FADD.FTZ R66, R7, R66 ;  /* 0x0000004207427221 */ /* 0x001fe20000010000 */
[----:B------:R-:W-:Y:S01]  /*3640*/  FFMA.FTZ R109, R39, R3, -R96 ;  /* 0x00000003276d7223 */ /* 0x000fe20000010860 */
[C---:B-1----:R-:W-:Y:S01]  /*3650*/  F2FP.F16.F32.PACK_AB R6, R13.reuse, R7 ;  /* 0x000000070d06723e */ /* 0x042fe200000000ff */
[----:B------:R-:W0:Y:S01]  /*3660*/  MUFU.EX2 R97, R97 ;  /* 0x0000006100617308 */ /* 0x000e220000000800 */
[----:B------:R-:W-:Y:S01]  /*3670*/  FADD.FTZ R67, R13, R66 ;  /* 0x000000420d437221 */ /* 0x000fe20000010000 */
[-CC-:B------:R-:W-:Y:S01]  /*3680*/  FFMA.FTZ R27, R42, R3.reuse, -R96.reuse ;  /* 0x000000032a1b7223 */ /* 0x180fe20000010860 */
[-CC-:B------:R-:W-:Y:S01]  /*3690*/  FFMA.FTZ R31, R46, R3.reuse, -R96.reuse ;  /* 0x000000032e1f7223 */ /* 0x180fe20000010860 */
[-CC-:B------:R-:W-:Y:S01]  /*36a0*/  FFMA.FTZ R46, R70, R3.reuse, -R96.reuse ;  /* 0x00000003462e7223 */ /* 0x180fe20000010860 */
[----:B--2---:R-:W-:Y:S01]  /*36b0*/  FADD.FTZ R7, R12, R67 ;  /* 0x000000430c077221 */ /* 0x004fe20000010000 */
[----:B---3--:R-:W-:Y:S01]  /*36c0*/  F2FP.F16.F32.PACK_AB R12, R14, R12 ;  /* 0x0000000c0e0c723e */ /* 0x008fe200000000ff */
[-CC-:B------:R-:W-:Y:S01]  /*36d0*/  FFMA.FTZ R34, R47, R3.reuse, -R96.reuse ;  /* 0x000000032f227223 */ /* 0x180fe20000010860 */
[----:B------:R-:W1:Y:S01]  /*36e0*/  MUFU.EX2 R100, R100 ;  /* 0x0000006400647308 */ /* 0x000e620000000800 */
[-CC-:B------:R-:W-:Y:S01]  /*36f0*/  FFMA.FTZ R38, R50, R3.reuse, -R96.reuse ;  /* 0x0000000332267223 */ /* 0x180fe20000010860 */
[-CC-:B------:R-:W-:Y:S01]  /*3700*/  FFMA.FTZ R42, R54, R3.reuse, -R96.reuse ;  /* 0x00000003362a7223 */ /* 0x180fe20000010860 */
[-CC-:B------:R-:W-:Y:S01]  /*3710*/  FFMA.FTZ R54, R62, R3.reuse, -R96.reuse ;  /* 0x000000033e367223 */ /* 0x180fe20000010860 */
[-CC-:B------:R-:W-:Y:S01]  /*3720*/  FFMA.FTZ R62, R75, R3.reuse, -R96.reuse ;  /* 0x000000034b3e7223 */ /* 0x180fe20000010860 */
[-CC-:B------:R-:W-:Y:S01]  /*3730*/  FFMA.FTZ R75, R87, R3.reuse, -R96.reuse ;  /* 0x00000003574b7223 */ /* 0x180fe20000010860 */
[-CC-:B------:R-:W-:Y:S01]  /*3740*/  FFMA.FTZ R39, R51, R3.reuse, -R96.reuse ;  /* 0x0000000333277223 */ /* 0x180fe20000010860 */
[-CC-:B------:R-:W-:Y:S01]  /*3750*/  FFMA.FTZ R47, R55, R3.reuse, -R96.reuse ;  /* 0x00000003372f7223 */ /* 0x180fe20000010860 */
[----:B------:R-:W2:Y:S01]  /*3760*/  MUFU.EX2 R101, R101 ;  /* 0x0000006500657308 */ /* 0x000ea20000000800 */
[----:B0-----:R-:W-:Y:S01]  /*3770*/  FADD.FTZ R5, R26, R97 ;  /* 0x000000611a057221 */ /* 0x001fe20000010000 */
[-CC-:B------:R-:W-:Y:S01]  /*3780*/  FFMA.FTZ R50, R58, R3.reuse, -R96.reuse ;  /* 0x000000033a327223 */ /* 0x180fe20000010860 */
[-CC-:B------:R-:W-:Y:S01]  /*3790*/  FFMA.FTZ R51, R59, R3.reuse, -R96.reuse ;  /* 0x000000033b337223 */ /* 0x180fe20000010860 */
[-CC-:B------:R-:W-:Y:S01]  /*37a0*/  FFMA.FTZ R59, R63, R3.reuse, -R96.reuse ;  /* 0x000000033f3b7223 */ /* 0x180fe20000010860 */
[-CC-:B------:R-:W-:Y:S01]  /*37b0*/  FFMA.FTZ R55, R71, R3.reuse, -R96.reuse ;  /* 0x0000000347377223 */ /* 0x180fe20000010860 */
[-CC-:B------:R-:W-:Y:S01]  /*37c0*/  FFMA.FTZ R58, R74, R3.reuse, -R96.reuse ;  /* 0x000000034a3a7223 */ /* 0x180fe20000010860 */
[-CC-:B------:R-:W-:Y:S01]  /*37d0*/  FFMA.FTZ R63, R78, R3.reuse, -R96.reuse ;  /* 0x000000034e3f7223 */ /* 0x180fe20000010860 */
        /* <DEDUP_REMOVED lines=9> */
[----:B--2---:R-:W-:Y:S01]  /*3870*/  FADD.FTZ R5, R101, R66 ;  /* 0x0000004265057221 */ /* 0x004fe20000010000 */
[----:B------:R-:W-:Y:S01]  /*3880*/  FADD.FTZ R66, R14, R7 ;  /* 0x000000070e427221 */ /* 0x000fe20000010000 */
[-CC-:B------:R-:W-:Y:S01]  /*3890*/  FFMA.FTZ R98, R98, R3.reuse, -R96.reuse ;  /* 0x0000000362627223 */ /* 0x180fe20000010860 */
[-CC-:B------:R-:W-:Y:S01]  /*38a0*/  FFMA.FTZ R99, R99, R3.reuse, -R96.reuse ;  /* 0x0000000363637223 */ /* 0x180fe20000010860 */
[-C--:B------:R-:W-:Y:S01]  /*38b0*/  FFMA.FTZ R102, R102, R3.reuse, -R96 ;  /* 0x0000000366667223 */ /* 0x080fe20000010860 */
[----:B------:R-:W-:Y:S01]  /*38c0*/  FADD.FTZ R70, R15, R66 ;  /* 0x000000420f467221 */ /* 0x000fe20000010000 */
[-C--:B------:R-:W-:Y:S01]  /*38d0*/  FFMA.FTZ R66, R82, R3.reuse, -R96 ;  /* 0x0000000352427223 */ /* 0x080fe20000010860 */
[----:B------:R-:W2:Y:S01]  /*38e0*/  MUFU.EX2 R108, R108 ;  /* 0x0000006c006c7308 */ /* 0x000ea20000000800 */
[----:B0-----:R-:W-:Y:S01]  /*38f0*/  FADD.FTZ R14, R104, R5 ;  /* 0x00000005680e7221 */ /* 0x001fe20000010000 */
[----:B------:R-:W-:Y:S01]  /*3900*/  FADD.FTZ R70, R25, R70 ;  /* 0x0000004619467221 */ /* 0x000fe20000010000 */
[----:B------:R-:W-:Y:S01]  /*3910*/  F2FP.F16.F32.PACK_AB R5, R97, R26 ;  /* 0x0000001a6105723e */ /* 0x000fe200000000ff */
[-CC-:B------:R-:W-:Y:S01]  /*3920*/  FFMA.FTZ R82, R94, R3.reuse, -R96.reuse ;  /* 0x000000035e527223 */ /* 0x180fe20000010860 */
[-CC-:B------:R-:W-:Y:S01]  /*3930*/  FFMA.FTZ R103, R103, R3.reuse, -R96.reuse ;  /* 0x0000000367677223 */ /* 0x180fe20000010860 */
[-CC-:B------:R-:W-:Y:S01]  /*3940*/  FFMA.FTZ R106, R106, R3.reuse, -R96.reuse ;  /* 0x000000036a6a7223 */ /* 0x180fe20000010860 */
[----:B------:R-:W-:Y:S01]  /*3950*/  FFMA.FTZ R107, R107, R3, -R96 ;  /* 0x000000036b6b7223 */ /* 0x000fe20000010860 */
[----:B------:R-:W0:Y:S01]  /*3960*/  MUFU.EX2 R109, R109 ;  /* 0x0000006d006d7308 */ /* 0x000e220000000800 */
[----:B-1----:R-:W-:Y:S01]  /*3970*/  FADD.FTZ R7, R105, R14 ;  /* 0x0000000e69077221 */ /* 0x002fe20000010000 */
[----:B------:R-:W-:Y:S01]  /*3980*/  F2FP.F16.F32.PACK_AB R14, R25, R15 ;  /* 0x0000000f190e723e */ /* 0x000fe200000000ff */
[----:B------:R-:W-:Y:S01]  /*3990*/  FADD.FTZ R25, R9, R70 ;  /* 0x0000004609197221 */ /* 0x000fe20000010000 */
[----:B------:R-:W-:Y:S01]  /*39a0*/  F2FP.F16.F32.PACK_AB R13, R105, R104 ;  /* 0x00000068690d723e */ /* 0x000fe200000000ff */
[-CC-:B------:R-:W-:Y:S01]  /*39b0*/  FFMA.FTZ R110, R110, R3.reuse, -R96.reuse ;  /* 0x000000036e6e7223 */ /* 0x180fe20000010860 */
[-CC-:B------:R-:W-:Y:S01]  /*39c0*/  FFMA.FTZ R111, R111, R3.reuse, -R96.reuse ;  /* 0x000000036f6f7223 */ /* 0x180fe20000010860 */
[----:B------:R-:W-:Y:S01]  /*39d0*/  FADD.FTZ R87, R10, R25 ;  /* 0x000000190a577221 */ /* 0x000fe20000010000 */
[----:B------:R-:W1:Y:S01]  /*39e0*/  MUFU.EX2 R27, R27 ;  /* 0x0000001b001b7308 */ /* 0x000e620000000800 */
[----:B--2---:R-:W-:Y:S01]  /*39f0*/  FADD.FTZ R26, R108, R7 ;  /* 0x000000076c1a7221 */ /* 0x004fe20000010000 */
[----:B------:R-:W-:Y:S01]  /*3a00*/  F2FP.F16.F32.PACK_AB R7, R101, R100 ;  /* 0x000000646507723e */ /* 0x000fe200000000ff */
[----:B------:R-:W-:Y:S01]  /*3a10*/  FADD.FTZ R70, R20, R87 ;  /* 0x0000005714467221 */ /* 0x000fe20000010000 */
[-CC-:B------:R-:W-:Y:S01]  /*3a20*/  FFMA.FTZ R114, R114, R3.reuse, -R96.reuse ;  /* 0x0000000372727223 */ /* 0x180fe20000010860 */
[-CC-:B------:R-:W-:Y:S01]  /*3a30*/  FFMA.FTZ R118, R118, R3.reuse, -R96.reuse ;  /* 0x0000000376767223 */ /* 0x180fe20000010860 */
[-C--:B------:R-:W-:Y:S01]  /*3a40*/  FFMA.FTZ R115, R115, R3.reuse, -R96 ;  /* 0x0000000373737223 */ /* 0x080fe20000010860 */
[----:B------:R-:W-:Y:S01]  /*3a50*/  FADD.FTZ R87, R21, R70 ;  /* 0x0000004615577221 */ /* 0x000fe20000010000 */
[----:B------:R-:W2:Y:S01]  /*3a60*/  MUFU.EX2 R30, R30 ;  /* 0x0000001e001e7308 */ /* 0x000ea20000000800 */
[C---:B0-----:R-:W-:Y:S01]  /*3a70*/  FADD.FTZ R26, R109.reuse, R26 ;  /* 0x0000001a6d1a7221 */ /* 0x041fe20000010000 */
[----:B------:R0:W-:Y:S01]  /*3a80*/  STSM.16.M88.4 [R16+0x1e800], R4 ;  /* 0x01e8000410007844 */ /* 0x0001e20000000200 */
[----:B------:R-:W-:Y:S01]  /*3a90*/  FADD.FTZ R87, R24, R87 ;  /* 0x0000005718577221 */ /* 0x000fe20000010000 */
[----:B------:R-:W-:Y:S01]  /*3aa0*/  F2FP.F16.F32.PACK_AB R15, R109, R108 ;  /* 0x0000006c6d0f723e */ /* 0x000fe200000000ff */
[----:B------:R-:W-:Y:S01]  /*3ab0*/  FFMA.FTZ R96, R119, R3, -R96 ;  /* 0x0000000377607223 */ /* 0x000fe20000010860 */
[C---:B------:R-:W-:Y:S01]  /*3ac0*/  F2FP.F16.F32.PACK_AB R24, R28.reuse, R24 ;  /* 0x000000181c18723e */ /* 0x040fe200000000ff */
[----:B------:R-:W-:Y:S01]  /*3ad0*/  FADD.FTZ R70, R28, R87 ;  /* 0x000000571c467221 */ /* 0x000fe20000010000 */
[----:B------:R-:W3:Y:S01]  /*3ae0*/  MUFU.EX2 R31, R31 ;  /* 0x0000001f001f7308 */ /* 0x000ee20000000800 */
[----:B-1----:R-:W-:Y:S01]  /*3af0*/  FADD.FTZ R25, R27, R26 ;  /* 0x0000001a1b197221 */ /* 0x002fe20000010000 */
[----:B------:R1:W-:Y:S01]  /*3b00*/  STSM.16.M88.4 [R23], R12 ;  /* 0x0000000c17007844 */ /* 0x0003e20000000200 */
[----:B------:R-:W-:-:S04]  /*3b10*/  FADD.FTZ R87, R29, R70 ;  /* 0x000000461d577221 */ /* 0x000fc80000010000 */
[----:B------:R-:W-:Y:S01]  /*3b20*/  FADD.FTZ R70, R32, R87 ;  /* 0x0000005720467221 */ /* 0x000fe20000010000 */
[----:B------:R-:W4:Y:S01]  /*3b30*/  MUFU.EX2 R34, R34 ;  /* 0x0000002200227308 */ /* 0x000f220000000800 */
[----:B--2---:R-:W-:Y:S01]  /*3b40*/  FADD.FTZ R26, R30, R25 ;  /* 0x000000191e1a7221 */ /* 0x004fe20000010000 */
[----:B0-----:R-:W-:Y:S01]  /*3b50*/  F2FP.F16.F32.PACK_AB R4, R10, R9 ;  /* 0x000000090a04723e */ /* 0x001fe200000000ff */
[----:B------:R-:W-:Y:S01]  /*3b60*/  FADD.FTZ R87, R33, R70 ;  /* 0x0000004621577221 */ /* 0x000fe20000010000 */
[----:B------:R-:W-:-:S03]  /*3b70*/  F2FP.F16.F32.PACK_AB R6, R21, R20 ;  /* 0x000000141506723e */ /* 0x000fc600000000ff */
[C---:B------:R-:W-:Y:S01]  /*3b80*/  FADD.FTZ R70, R36.reuse, R87 ;  /* 0x0000005724467221 */ /* 0x040fe20000010000 */
[----:B------:R-:W0:Y:S01]  /*3b90*/  MUFU.EX2 R38, R38 ;  /* 0x0000002600267308 */ /* 0x000e220000000800 */
[----:B---3--:R-:W-:Y:S01]  /*3ba0*/  FADD.FTZ R25, R31, R26 ;  /* 0x0000001a1f197221 */ /* 0x008fe20000010000 */
[----:B-1----:R-:W-:Y:S01]  /*3bb0*/  F2FP.F16.F32.PACK_AB R12, R36, R33 ;  /* 0x00000021240c723e */ /* 0x002fe200000000ff */
[----:B------:R-:W-:Y:S01]  /*3bc0*/  FADD.FTZ R70, R49, R70 ;  /* 0x0000004631467221 */ /* 0x000fe20000010000 */
[----:B------:R-:W-:-:S03]  /*3bd0*/  F2FP.F16.F32.PACK_AB R14, R61, R49 ;  /* 0x000000313d0e723e */ /* 0x000fc600000000ff */
[----:B------:R-:W-:Y:S01]  /*3be0*/  FADD.FTZ R70, R61, R70 ;  /* 0x000000463d467221 */ /* 0x000fe20000010000 */
[----:B------:R-:W1:Y:S01]  /*3bf0*/  MUFU.EX2 R39, R39 ;  /* 0x0000002700277308 */ /* 0x000e620000000800 */
[----:B----4-:R-:W-:Y:S02]  /*3c00*/  FADD.FTZ R25, R34, R25 ;  /* 0x0000001922197221 */ /* 0x010fe40000010000 */
[----:B------:R-:W-:-:S04]  /*3c10*/  FADD.FTZ R9, R37, R70 ;  /* 0x0000004625097221 */ /* 0x000fc80000010000 */
[----:B------:R-:W-:Y:S01]  /*3c20*/  FADD.FTZ R20, R40, R9 ;  /* 0x0000000928147221 */ /* 0x000fe20000010000 */
[----:B------:R-:W2:Y:S01]  /*3c30*/  MUFU.EX2 R42, R42 ;  /* 0x0000002a002a7308 */ /* 0x000ea20000000800 */
[----:B0-----:R-:W-:Y:S01]  /*3c40*/  FADD.FTZ R26, R38, R25 ;  /* 0x00000019261a7221 */ /* 0x001fe20000010000 */
[----:B------:R-:W-:Y:S01]  /*3c50*/  F2FP.F16.F32.PACK_AB R40, R40, R37 ;  /* 0x000000252828723e */ /* 0x000fe200000000ff */
[----:B------:R-:W-:-:S04]  /*3c60*/  FADD.FTZ R5, R41, R20 ;  /* 0x0000001429057221 */ /* 0x000fc80000010000 */
[----:B------:R-:W-:Y:S01]  /*3c70*/  FADD.FTZ R28, R44, R5 ;  /* 0x000000052c1c7221 */ /* 0x000fe20000010000 */
[----:B------:R-:W0:Y:S01]  /*3c80*/  MUFU.EX2 R47, R47 ;  /* 0x0000002f002f7308 */ /* 0x000e220000000800 */
[----:B-1----:R-:W-:Y:S01]  /*3c90*/  FADD.FTZ R25, R39, R26 ;  /* 0x0000001a27197221 */ /* 0x002fe20000010000 */
[----:B------:R-:W-:Y:S01]  /*3ca0*/  F2FP.F16.F32.PACK_AB R5, R30, R27 ;  /* 0x0000001b1e05723e */ /* 0x000fe200000000ff */
[----:B------:R-:W-:-:S04]  /*3cb0*/  FADD.FTZ R15, R45, R28 ;  /* 0x0000001c2d0f7221 */ /* 0x000fc80000010000 */
[----:B------:R-:W-:Y:S01]  /*3cc0*/  FADD.FTZ R15, R48, R15 ;  /* 0x0000000f300f7221 */ /* 0x000fe20000010000 */
[----:B------:R-:W1:Y:S01]  /*3cd0*/  MUFU.EX2 R50, R50 ;  /* 0x0000003200327308 */ /* 0x000e620000000800 */
[----:B--2---:R-:W-:Y:S01]  /*3ce0*/  FADD.FTZ R26, R42, R25 ;  /* 0x000000192a1a7221 */ /* 0x004fe20000010000 */
[----:B------:R-:W-:Y:S01]  /*3cf0*/  F2FP.F16.F32.PACK_AB R48, R48, R45 ;  /* 0x0000002d3030723e */ /* 0x000fe200000000ff */
[----:B------:R-:W-:-:S05]  /*3d00*/  FADD.FTZ R28, R52, R15 ;  /* 0x0000000f341c7221 */ /* 0x000fca0000010000 */
[----:B------:R-:W2:Y:S01]  /*3d10*/  MUFU.EX2 R51, R51 ;  /* 0x0000003300337308 */ /* 0x000ea20000000800 */
[C---:B0-----:R-:W-:Y:S01]  /*3d20*/  FADD.FTZ R25, R47.reuse, R26 ;  /* 0x0000001a2f197221 */ /* 0x041fe20000010000 */
[----:B------:R-:W-:Y:S02]  /*3d30*/  F2FP.F16.F32.PACK_AB R27, R47, R42 ;  /* 0x0000002a2f1b723e */ /* 0x000fe400000000ff */
[----:B------:R-:W-:-:S04]  /*3d40*/  F2FP.F16.F32.PACK_AB R42, R44, R41 ;  /* 0x000000292c2a723e */ /* 0x000fc800000000ff */
[----:B------:R-:W0:Y:S01]  /*3d50*/  MUFU.EX2 R54, R54 ;  /* 0x0000003600367308 */ /* 0x000e220000000800 */
[----:B-1----:R-:W-:-:S07]  /*3d60*/  FADD.FTZ R26, R50, R25 ;  /* 0x00000019321a7221 */ /* 0x002fce0000010000 */
[----:B------:R-:W1:Y:S01]  /*3d70*/  MUFU.EX2 R59, R59 ;  /* 0x0000003b003b7308 */ /* 0x000e620000000800 */
[----:B--2---:R-:W-:Y:S01]  /*3d80*/  FADD.FTZ R25, R51, R26 ;  /* 0x0000001a33197221 */ /* 0x004fe20000010000 */
[----:B------:R-:W-:-:S06]  /*3d90*/  F2FP.F16.F32.PACK_AB R26, R32, R29 ;  /* 0x0000001d201a723e */ /* 0x000fcc00000000ff */
[----:B------:R-:W2:Y:S01]  /*3da0*/  MUFU.EX2 R35, R35 ;  /* 0x0000002300237308 */ /* 0x000ea20000000800 */
[----:B0-----:R-:W-:Y:S01]  /*3db0*/  FADD.FTZ R10, R54, R25 ;  /* 0x00000019360a7221 */ /* 0x001fe20000010000 */
[----:B------:R-:W-:-:S06]  /*3dc0*/  F2FP.F16.F32.PACK_AB R25, R39, R38 ;  /* 0x000000262719723e */ /* 0x000fcc00000000ff */
[----:B------:R-:W0:Y:S01]  /*3dd0*/  MUFU.EX2 R43, R43 ;  /* 0x0000002b002b7308 */ /* 0x000e220000000800 */
[C---:B-1----:R-:W-:Y:S01]  /*3de0*/  FADD.FTZ R10, R59.reuse, R10 ;  /* 0x0000000a3b0a7221 */ /* 0x042fe20000010000 */
[----:B------:R-:W-:-:S06]  /*3df0*/  F2FP.F16.F32.PACK_AB R15, R59, R54 ;  /* 0x000000363b0f723e */ /* 0x000fcc00000000ff */
[----:B------:R-:W1:Y:S01]  /*3e00*/  MUFU.EX2 R46, R46 ;  /* 0x0000002e002e7308 */ /* 0x000e620000000800 */
[----:B--2---:R-:W-:-:S07]  /*3e10*/  FADD.FTZ R10, R35, R10 ;  /* 0x0000000a230a7221 */ /* 0x004fce0000010000 */
[----:B------:R-:W2:Y:S01]  /*3e20*/  MUFU.EX2 R55, R55 ;  /* 0x0000003700377308 */ /* 0x000ea20000000800 */
[C---:B0-----:R-:W-:Y:S01]  /*3e30*/  FADD.FTZ R7, R43.reuse, R10 ;  /* 0x0000000a2b077221 */ /* 0x041fe20000010000 */
[----:B------:R-:W-:-:S06]  /*3e40*/  F2FP.F16.F32.PACK_AB R41, R43, R35 ;  /* 0x000000232b29723e */ /* 0x000fcc00000000ff */
[----:B------:R-:W0:Y:S01]  /*3e50*/  MUFU.EX2 R58, R58 ;  /* 0x0000003a003a7308 */ /* 0x000e220000000800 */
[----:B-1----:R-:W-:Y:S01]  /*3e60*/  FADD.FTZ R20, R46, R7 ;  /* 0x000000072e147221 */ /* 0x002fe20000010000 */
[----:B------:R-:W-:-:S05]  /*3e70*/  F2FP.F16.F32.PACK_AB R7, R34, R31 ;  /* 0x0000001f2207723e */ /* 0x000fca00000000ff */
[----:B------:R1:W-:Y:S01]  /*3e80*/  STSM.16.M88.4 [R18], R4 ;  /* 0x0000000412007844 */ /* 0x0003e20000000200 */
[----:B------:R-:W3:Y:S01]  /*3e90*/  MUFU.EX2 R62, R62 ;  /* 0x0000003e003e7308 */ /* 0x000ee20000000800 */
[C---:B--2---:R-:W-:Y:S01]  /*3ea0*/  FADD.FTZ R13, R55.reuse, R20 ;  /* 0x00000014370d7221 */ /* 0x044fe20000010000 */
[----:B------:R-:W-:Y:S01]  /*3eb0*/  F2FP.F16.F32.PACK_AB R43, R55, R46 ;  /* 0x0000002e372b723e */ /* 0x000fe200000000ff */
[----:B------:R-:W-:Y:S05]  /*3ec0*/  STSM.16.M88.4 [R17], R24 ;  /* 0x0000001811007844 */ /* 0x000fea0000000200 */
[----:B------:R-:W2:Y:S01]  /*3ed0*/  MUFU.EX2 R63, R63 ;  /* 0x0000003f003f7308 */ /* 0x000ea20000000800 */
[----:B0-----:R-:W-:Y:S01]  /*3ee0*/  FADD.FTZ R21, R58, R13 ;  /* 0x0000000d3a157221 */ /* 0x001fe20000010000 */
[----:B------:R-:W-:-:S02]  /*3ef0*/  F2FP.F16.F32.PACK_AB R13, R51, R50 ;  /* 0x00000032330d723e */ /* 0x000fc400000000ff */
[----:B------:R-:W-:-:S03]  /*3f00*/  F2FP.F16.F32.PACK_AB R50, R53, R52 ;  /* 0x000000343532723e */ /* 0x000fc600000000ff */
[----:B------:R0:W-:Y:S01]  /*3f10*/  STSM.16.M88.4 [R16+0x24800], R12 ;  /* 0x0248000c10007844 */ /* 0x0001e20000000200 */
[----:B------:R-:W4:Y:S01]  /*3f20*/  MUFU.EX2 R67, R67 ;  /* 0x0000004300437308 */ /* 0x000f220000000800 */
[C---:B---3--:R-:W-:Y:S01]  /*3f30*/  FADD.FTZ R20, R62.reuse, R21 ;  /* 0x000000153e147221 */ /* 0x048fe20000010000 */
[----:B------:R-:W-:Y:S01]  /*3f40*/  FADD.FTZ R21, R53, R28 ;  /* 0x0000001c35157221 */ /* 0x000fe20000010000 */
[----:B------:R-:W-:Y:S01]  /*3f50*/  F2FP.F16.F32.PACK_AB R49, R62, R58 ;  /* 0x0000003a3e31723e */ /* 0x000fe200000000ff */
[----:B------:R-:W-:Y:S02]  /*3f60*/  STSM.16.M88.4 [R153], R40 ;  /* 0x0000002899007844 */ /* 0x000fe40000000200 */
[----:B------:R-:W-:Y:S02]  /*3f70*/  FADD.FTZ R28, R56, R21 ;  /* 0x00000015381c7221 */ /* 0x000fe40000010000 */
[----:B------:R-:W3:Y:S01]  /*3f80*/  MUFU.EX2 R57, R57 ;  /* 0x0000003900397308 */ /* 0x000ee20000000800 */
[----:B--2---:R-:W-:-:S07]  /*3f90*/  FADD.FTZ R20, R63, R20 ;  /* 0x000000143f147221 */ /* 0x004fce0000010000 */
[----:B------:R-:W2:Y:S01]  /*3fa0*/  MUFU.EX2 R66, R66 ;  /* 0x0000004200427308 */ /* 0x000ea20000000800 */
[C---:B----4-:R-:W-:Y:S01]  /*3fb0*/  FADD.FTZ R21, R67.reuse, R20 ;  /* 0x0000001443157221 */ /* 0x050fe20000010000 */
[----:B------:R-:W-:-:S05]  /*3fc0*/  F2FP.F16.F32.PACK_AB R51, R67, R63 ;  /* 0x0000003f4333723e */ /* 0x000fca00000000ff */
[----:B------:R-:W-:Y:S01]  /*3fd0*/  STSM.16.M88.4 [R18+0x6000], R48 ;  /* 0x0060003012007844 */ /* 0x000fe20000000200 */
[----:B------:R-:W4:Y:S01]  /*3fe0*/  MUFU.EX2 R60, R60 ;  /* 0x0000003c003c7308 */ /* 0x000f220000000800 */
[C---:B---3--:R-:W-:Y:S01]  /*3ff0*/  FADD.FTZ R29, R57.reuse, R28 ;  /* 0x0000001c391d7221 */ /* 0x048fe20000010000 */
[----:B------:R-:W-:-:S06]  /*4000*/  F2FP.F16.F32.PACK_AB R56, R57, R56 ;  /* 0x000000383938723e */ /* 0x000fcc00000000ff */
[----:B------:R-:W1:Y:S01]  /*4010*/  MUFU.EX2 R71, R71 ;  /* 0x0000004700477308 */ /* 0x000e620000000800 */
[----:B--2---:R-:W-:-:S07]  /*4020*/  FADD.FTZ R20, R66, R21 ;  /* 0x0000001542147221 */ /* 0x004fce0000010000 */
[----:B------:R-:W2:Y:S01]  /*4030*/  MUFU.EX2 R64, R64 ;  /* 0x0000004000407308 */ /* 0x000ea20000000800 */
[----:B----4-:R-:W-:-:S07]  /*4040*/  FADD.FTZ R29, R60, R29 ;  /* 0x0000001d3c1d7221 */ /* 0x010fce0000010000 */
[----:B------:R-:W3:Y:S01]  /*4050*/  MUFU.EX2 R74, R74 ;  /* 0x0000004a004a7308 */ /* 0x000ee20000000800 */
[C---:B-1----:R-:W-:Y:S01]  /*4060*/  FADD.FTZ R5, R71.reuse, R20 ;  /* 0x0000001447057221 */ /* 0x042fe20000010000 */
[----:B------:R-:W-:-:S06]  /*4070*/  F2FP.F16.F32.PACK_AB R57, R71, R66 ;  /* 0x000000424739723e */ /* 0x000fcc00000000ff */
[----:B------:R-:W1:Y:S01]  /*4080*/  MUFU.EX2 R65, R65 ;  /* 0x0000004100417308 */ /* 0x000e620000000800 */
[C---:B--2---:R-:W-:Y:S01]  /*4090*/  FADD.FTZ R6, R64.reuse, R29 ;  /* 0x0000001d40067221 */ /* 0x044fe20000010000 */
[----:B------:R-:W-:-:S06]  /*40a0*/  F2FP.F16.F32.PACK_AB R58, R64, R60 ;  /* 0x0000003c403a723e */ /* 0x000fcc00000000ff */
[----:B------:R-:W2:Y:S01]  /*40b0*/  MUFU.EX2 R75, R75 ;  /* 0x0000004b004b7308 */ /* 0x000ea20000000800 */
[----:B---3--:R-:W-:-:S07]  /*40c0*/  FADD.FTZ R4, R74, R5 ;  /* 0x000000054a047221 */ /* 0x008fce0000010000 */
[----:B------:R-:W3:Y:S01]  /*40d0*/  MUFU.EX2 R68, R68 ;  /* 0x0000004400447308 */ /* 0x000ee20000000800 */
[----:B-1----:R-:W-:-:S07]  /*40e0*/  FADD.FTZ R7, R65, R6 ;  /* 0x0000000641077221 */ /* 0x002fce0000010000 */
[----:B------:R-:W1:Y:S01]  /*40f0*/  MUFU.EX2 R78, R78 ;  /* 0x0000004e004e7308 */ /* 0x000e620000000800 */
[C---:B--2---:R-:W-:Y:S01]  /*4100*/  FADD.FTZ R5, R75.reuse, R4 ;  /* 0x000000044b057221 */ /* 0x044fe20000010000 */
[----:B------:R-:W-:-:S05]  /*4110*/  F2FP.F16.F32.PACK_AB R59, R75, R74 ;  /* 0x0000004a4b3b723e */ /* 0x000fca00000000ff */
[----:B------:R-:W-:Y:S01]  /*4120*/  STSM.16.M88.4 [R17+0x6000], R56 ;  /* 0x0060003811007844 */ /* 0x000fe20000000200 */
[----:B------:R-:W2:Y:S01]  /*4130*/  MUFU.EX2 R69, R69 ;  /* 0x0000004500457308 */ /* 0x000ea20000000800 */
[C---:B---3--:R-:W-:Y:S01]  /*4140*/  FADD.FTZ R6, R68.reuse, R7 ;  /* 0x0000000744067221 */ /* 0x048fe20000010000 */
[----:B------:R-:W-:-:S06]  /*4150*/  F2FP.F16.F32.PACK_AB R68, R68, R65 ;  /* 0x000000414444723e */ /* 0x000fcc00000000ff */
[----:B------:R-:W3:Y:S01]  /*4160*/  MUFU.EX2 R79, R79 ;  /* 0x0000004f004f7308 */ /* 0x000ee20000000800 */
[----:B-1----:R-:W-:-:S07]  /*4170*/  FADD.FTZ R4, R78, R5 ;  /* 0x000000054e047221 */ /* 0x002fce0000010000 */
[----:B------:R-:W1:Y:S01]  /*4180*/  MUFU.EX2 R72, R72 ;  /* 0x0000004800487308 */ /* 0x000e620000000800 */
[----:B--2---:R-:W-:-:S07]  /*4190*/  FADD.FTZ R7, R69, R6 ;  /* 0x0000000645077221 */ /* 0x004fce0000010000 */
[----:B------:R-:W2:Y:S01]  /*41a0*/  MUFU.EX2 R82, R82 ;  /* 0x0000005200527308 */ /* 0x000ea20000000800 */
[----:B---3--:R-:W-:-:S07]  /*41b0*/  FADD.FTZ R5, R79, R4 ;  /* 0x000000044f057221 */ /* 0x008fce0000010000 */
[----:B------:R-:W3:Y:S01]  /*41c0*/  MUFU.EX2 R73, R73 ;  /* 0x0000004900497308 */ /* 0x000ee20000000800 */
[C---:B-1----:R-:W-:Y:S01]  /*41d0*/  FADD.FTZ R6, R72.reuse, R7 ;  /* 0x0000000748067221 */ /* 0x042fe20000010000 */
[----:B------:R-:W-:Y:S02]  /*41e0*/  F2FP.F16.F32.PACK_AB R70, R72, R69 ;  /* 0x000000454846723e */ /* 0x000fe400000000ff */
[----:B------:R-:W-:-:S04]  /*41f0*/  F2FP.F16.F32.PACK_AB R69, R79, R78 ;  /* 0x0000004e4f45723e */ /* 0x000fc800000000ff */
[----:B------:R-:W1:Y:S01]  /*4200*/  MUFU.EX2 R76, R76 ;  /* 0x0000004c004c7308 */ /* 0x000e620000000800 */
[----:B--2---:R-:W-:-:S07]  /*4210*/  FADD.FTZ R4, R82, R5 ;  /* 0x0000000552047221 */ /* 0x004fce0000010000 */
[----:B------:R-:W2:Y:S01]  /*4220*/  MUFU.EX2 R83, R83 ;  /* 0x0000005300537308 */ /* 0x000ea20000000800 */
[----:B---3--:R-:W-:-:S07]  /*4230*/  FADD.FTZ R5, R73, R6 ;  /* 0x0000000649057221 */ /* 0x008fce0000010000 */
[----:B------:R-:W3:Y:S01]  /*4240*/  MUFU.EX2 R77, R77 ;  /* 0x0000004d004d7308 */ /* 0x000ee20000000800 */
[C---:B-1----:R-:W-:Y:S01]  /*4250*/  FADD.FTZ R6, R76.reuse, R5 ;  /* 0x000000054c067221 */ /* 0x042fe20000010000 */
[----:B------:R-:W-:-:S06]  /*4260*/  F2FP.F16.F32.PACK_AB R76, R76, R73 ;  /* 0x000000494c4c723e */ /* 0x000fcc00000000ff */
[----:B------:R-:W1:Y:S01]  /*4270*/  MUFU.EX2 R9, R98 ;  /* 0x0000006200097308 */ /* 0x000e620000000800 */
[C---:B--2---:R-:W-:Y:S01]  /*4280*/  FADD.FTZ R4, R83.reuse, R4 ;  /* 0x0000000453047221 */ /* 0x044fe20000010000 */
[----:B------:R-:W-:-:S05]  /*4290*/  F2FP.F16.F32.PACK_AB R71, R83, R82 ;  /* 0x000000525347723e */ /* 0x000fca00000000ff */
[----:B------:R-:W-:Y:S01]  /*42a0*/  STSM.16.M88.4 [R16+0x2a800], R68 ;  /* 0x02a8004410007844 */ /* 0x000fe20000000200 */
[----:B------:R-:W0:Y:S01]  /*42b0*/  MUFU.EX2 R93, R93 ;  /* 0x0000005d005d7308 */ /* 0x000e220000000800 */
[----:B---3--:R-:W-:-:S07]  /*42c0*/  FADD.FTZ R6, R77, R6 ;  /* 0x000000064d067221 */ /* 0x008fce0000010000 */
[----:B------:R-:W2:Y:S01]  /*42d0*/  MUFU.EX2 R10, R99 ;  /* 0x00000063000a7308 */ /* 0x000ea20000000800 */
[----:B-1----:R-:W-:-:S07]  /*42e0*/  FADD.FTZ R7, R9, R4 ;  /* 0x0000000409077221 */ /* 0x002fce0000010000 */
[----:B------:R-:W1:Y:S01]  /*42f0*/  MUFU.EX2 R92, R92 ;  /* 0x0000005c005c7308 */ /* 0x000e620000000800 */
[C---:B0-----:R-:W-:Y:S01]  /*4300*/  FADD.FTZ R13, R93.reuse, R6 ;  /* 0x000000065d0d7221 */ /* 0x041fe20000010000 */
[----:B------:R-:W-:-:S06]  /*4310*/  F2FP.F16.F32.PACK_AB R78, R93, R77 ;  /* 0x0000004d5d4e723e */ /* 0x000fcc00000000ff */
[----:B------:R-:W0:Y:S01]  /*4320*/  MUFU.EX2 R102, R102 ;  /* 0x0000006600667308 */ /* 0x000e220000000800 */
[C---:B--2---:R-:W-:Y:S01]  /*4330*/  FADD.FTZ R7, R10.reuse, R7 ;  /* 0x000000070a077221 */ /* 0x044fe20000010000 */
[----:B------:R-:W-:-:S06]  /*4340*/  F2FP.F16.F32.PACK_AB R77, R10, R9 ;  /* 0x000000090a4d723e */ /* 0x000fcc00000000ff */
[----:B------:R-:W2:Y:S01]  /*4350*/  MUFU.EX2 R80, R80 ;  /* 0x0000005000507308 */ /* 0x000ea20000000800 */
[----:B-1----:R-:W-:-:S07]  /*4360*/  FADD.FTZ R13, R92, R13 ;  /* 0x0000000d5c0d7221 */ /* 0x002fce0000010000 */
[----:B------:R-:W1:Y:S01]  /*4370*/  MUFU.EX2 R103, R103 ;  /* 0x0000006700677308 */ /* 0x000e620000000800 */
[----:B0-----:R-:W-:-:S07]  /*4380*/  FADD.FTZ R4, R102, R7 ;  /* 0x0000000766047221 */ /* 0x001fce0000010000 */
[----:B------:R-:W0:Y:S01]  /*4390*/  MUFU.EX2 R81, R81 ;  /* 0x0000005100517308 */ /* 0x000e220000000800 */
[C---:B--2---:R-:W-:Y:S01]  /*43a0*/  FADD.FTZ R12, R80.reuse, R13 ;  /* 0x0000000d500c7221 */ /* 0x044fe20000010000 */
[----:B------:R-:W-:-:S06]  /*43b0*/  F2FP.F16.F32.PACK_AB R80, R80, R92 ;  /* 0x0000005c5050723e */ /* 0x000fcc00000000ff */
[----:B------:R-:W2:Y:S01]  /*43c0*/  MUFU.EX2 R106, R106 ;  /* 0x0000006a006a7308 */ /* 0x000ea20000000800 */
[C---:B-1----:R-:W-:Y:S01]  /*43d0*/  FADD.FTZ R7, R103.reuse, R4 ;  /* 0x0000000467077221 */ /* 0x042fe20000010000 */
[----:B------:R-:W-:-:S05]  /*43e0*/  F2FP.F16.F32.PACK_AB R79, R103, R102 ;  /* 0x00000066674f723e */ /* 0x000fca00000000ff */
[----:B------:R-:W-:Y:S01]  /*43f0*/  STSM.16.M88.4 [R152], R76 ;  /* 0x0000004c98007844 */ /* 0x000fe20000000200 */
[----:B------:R-:W1:Y:S01]  /*4400*/  MUFU.EX2 R84, R84 ;  /* 0x0000005400547308 */ /* 0x000e620000000800 */
[----:B0-----:R-:W-:-:S07]  /*4410*/  FADD.FTZ R13, R81, R12 ;  /* 0x0000000c510d7221 */ /* 0x001fce0000010000 */
[----:B------:R-:W0:Y:S01]  /*4420*/  MUFU.EX2 R107, R107 ;  /* 0x0000006b006b7308 */ /* 0x000e220000000800 */
[----:B--2---:R-:W-:-:S07]  /*4430*/  FADD.FTZ R4, R106, R7 ;  /* 0x000000076a047221 */ /* 0x004fce0000010000 */
[----:B------:R-:W2:Y:S01]  /*4440*/  MUFU.EX2 R110, R110 ;  /* 0x0000006e006e7308 */ /* 0x000ea20000000800 */
[C---:B-1----:R-:W-:Y:S01]  /*4450*/  FADD.FTZ R12, R84.reuse, R13 ;  /* 0x0000000d540c7221 */ /* 0x042fe20000010000 */
[----:B------:R-:W-:-:S06]  /*4460*/  F2FP.F16.F32.PACK_AB R82, R84, R81 ;  /* 0x000000515452723e */ /* 0x000fcc00000000ff */
[----:B------:R-:W1:Y:S01]  /*4470*/  MUFU.EX2 R85, R85 ;  /* 0x0000005500557308 */ /* 0x000e620000000800 */
[C---:B0-----:R-:W-:Y:S01]  /*4480*/  FADD.FTZ R7, R107.reuse, R4 ;  /* 0x000000046b077221 */ /* 0x041fe20000010000 */
[----:B------:R-:W-:-:S06]  /*4490*/  F2FP.F16.F32.PACK_AB R81, R107, R106 ;  /* 0x0000006a6b51723e */ /* 0x000fcc00000000ff */
[----:B------:R-:W0:Y:S01]  /*44a0*/  MUFU.EX2 R111, R111 ;  /* 0x0000006f006f7308 */ /* 0x000e220000000800 */
[----:B--2---:R-:W-:-:S07]  /*44b0*/  FADD.FTZ R4, R110, R7 ;  /* 0x000000076e047221 */ /* 0x004fce0000010000 */
[----:B------:R-:W2:Y:S01]  /*44c0*/  MUFU.EX2 R88, R88 ;  /* 0x0000005800587308 */ /* 0x000ea20000000800 */
[----:B-1----:R-:W-:-:S07]  /*44d0*/  FADD.FTZ R7, R85, R12 ;  /* 0x0000000c55077221 */ /* 0x002fce0000010000 */
[----:B------:R-:W1:Y:S01]  /*44e0*/  MUFU.EX2 R5, R114 ;  /* 0x0000007200057308 */ /* 0x000e620000000800 */
[C---:B0-----:R-:W-:Y:S01]  /*44f0*/  FADD.FTZ R12, R111.reuse, R4 ;  /* 0x000000046f0c7221 */ /* 0x041fe20000010000 */
[----:B------:R-:W-:-:S05]  /*4500*/  F2FP.F16.F32.PACK_AB R83, R111, R110 ;  /* 0x0000006e6f53723e */ /* 0x000fca00000000ff */
[----:B------:R-:W-:Y:S01]  /*4510*/  STSM.16.M88.4 [R18+0xc000], R80 ;  /* 0x00c0005012007844 */ /* 0x000fe20000000200 */
[----:B------:R-:W0:Y:S01]  /*4520*/  MUFU.EX2 R6, R115 ;  /* 0x0000007300067308 */ /* 0x000e220000000800 */
[C---:B--2---:R-:W-:Y:S01]  /*4530*/  FADD.FTZ R14, R88.reuse, R7 ;  /* 0x00000007580e7221 */ /* 0x044fe20000010000 */
[----:B------:R-:W-:-:S06]  /*4540*/  F2FP.F16.F32.PACK_AB R4, R88, R85 ;  /* 0x000000555804723e */ /* 0x000fcc00000000ff */
[----:B------:R-:W-:Y:S01]  /*4550*/  MUFU.EX2 R89, R116 ;  /* 0x0000007400597308 */ /* 0x000fe20000000800 */
[----:B-1----:R-:W-:-:S07]  /*4560*/  FADD.FTZ R7, R5, R12 ;  /* 0x0000000c05077221 */ /* 0x002fce0000010000 */
[----:B------:R-:W1:Y:S01]  /*4570*/  MUFU.EX2 R8, R8 ;  /* 0x0000000800087308 */ /* 0x000e620000000800 */
[C---:B0-----:R-:W-:Y:S01]  /*4580*/  FADD.FTZ R9, R6.reuse, R7 ;  /* 0x0000000706097221 */ /* 0x041fe20000010000 */
[----:B------:R-:W-:-:S06]  /*4590*/  F2FP.F16.F32.PACK_AB R5, R6, R5 ;  /* 0x000000050605723e */ /* 0x000fcc00000000ff */
[----:B------:R-:W-:Y:S08]  /*45a0*/  MUFU.EX2 R118, R118 ;  /* 0x0000007600767308 */ /* 0x000ff00000000800 */
[----:B------:R-:W0:Y:S01]  /*45b0*/  MUFU.EX2 R13, R96 ;  /* 0x00000060000d7308 */ /* 0x000e220000000800 */
[----:B-1----:R-:W-:Y:S01]  /*45c0*/  F2FP.F16.F32.PACK_AB R6, R8, R89 ;  /* 0x000000590806723e */ /* 0x002fe200000000ff */
[----:B------:R-:W-:Y:S01]  /*45d0*/  FADD.FTZ R89, R89, R14 ;  /* 0x0000000e59597221 */ /* 0x000fe20000010000 */
[----:B0-----:R-:W-:Y:S01]  /*45e0*/  F2FP.F16.F32.PACK_AB R7, R13, R118 ;  /* 0x000000760d07723e */ /* 0x001fe200000000ff */
[----:B------:R-:W-:-:S02]  /*45f0*/  FADD.FTZ R118, R118, R9 ;  /* 0x0000000976767221 */ /* 0x000fc40000010000 */
[----:B------:R-:W-:Y:S01]  /*4600*/  FADD.FTZ R9, R8, R89 ;  /* 0x0000005908097221 */ /* 0x000fe20000010000 */
[----:B------:R-:W-:Y:S01]  /*4610*/  VIADD R8, R19, 0xfffffffe ;  /* 0xfffffffe13087836 */ /* 0x000fe20000000000 */
[----:B------:R0:W-:Y:S04]  /*4620*/  STSM.16.M88.4 [R17+0xc000], R4 ;  /* 0x00c0000411007844 */ /* 0x0001e80000000200 */
[----:B------:R-:W-:Y:S01]  /*4630*/  ISETP.GE.AND P2, PT, R8, R22, PT ;  /* 0x000000160800720c */ /* 0x000fe20003f46270 */
[----:B------:R1:W-:Y:S06]  /*4640*/  MEMBAR.ALL.CTA ;  /* 0x0000000000007992 */ /* 0x0003ec0000008000 */
[----:B-1----:R-:W1:Y:S01]  /*4650*/  FENCE.VIEW.ASYNC.S ;  /* 0x00000000000073c6 */ /* 0x002e620000000000 */
[----:B0-----:R-:W-:Y:S01]  /*4660*/  FADD.FTZ R5, R13, R118 ;  /* 0x000000760d057221 */ /* 0x001fe20000010000 */
[----:B-1----:R-:W-:-:S04]  /*4670*/  NOP ;  /* 0x0000000000007918 */ /* 0x002fc80000000000 */
[----:B------:R-:W-:Y:S05]  /*4680*/  @!P2 BRA `(.L_x_178) ;  /* 0x0000002800c8a947 */ /* 0x000fea0003800000 */
[----:B------:R-:W-:Y:S01]  /*4690*/  IMAD.MOV.U32 R7, RZ, RZ, R11 ;  /* 0x000000ffff077224 */ /* 0x000fe200078e000b */
[----:B------:R-:W-:Y:S01]  /*46a0*/  CS2R R150, SRZ ;  /* 0x0000000000967805 */ /* 0x000fe2000001ff00 */
[----:B------:R-:W-:Y:S01]  /*46b0*/  IMAD.MOV.U32 R6, RZ, RZ, R0 ;  /* 0x000000ffff067224 */ /* 0x000fe200078e0000 */
[----:B------:R-:W-:Y:S01]  /*46c0*/  CS2R R148, SRZ ;  /* 0x0000000000947805 */ /* 0x000fe2000001ff00 */
[----:B------:R-:W-:Y:S01]  /*46d0*/  IMAD.MOV.U32 R4, RZ, RZ, R2 ;  /* 0x000000ffff047224 */ /* 0x000fe200078e0002 */
        /* <DEDUP_REMOVED lines=14> */
[----:B------:R-:W-:-:S06]  /*47c0*/  UMOV UR6, UR36 ;  /* 0x0000002400067c82 */ /* 0x000fcc0008000000 */
.L_x_187:
[----:B------:R-:W-:Y:S01]  /*47d0*/  UIADD3 UR36, UR6, 0x1, URZ ;  /* 0x0000000106247890 */ /* 0x000fe2000fffe03f */
[----:B------:R-:W-:-:S03]  /*47e0*/  ISETP.NE.AND P3, PT, RZ, UR39, PT ;  /* 0x00000027ff007c0c */ /* 0x000fc6000bf65270 */
[----:B------:R-:W-:-:S04]  /*47f0*/  UISETP.NE.AND UP0, UPT, UR36, 0x2, UPT ;  /* 0x000000022400788c */ /* 0x000fc8000bf05270 */
[----:B------:R-:W-:Y:S02]  /*4800*/  USEL UR7, URZ, 0x1, UP0 ;  /* 0x000000013f077887 */ /* 0x000fe40008000000 */
[----:B------:R-:W-:-:S04]  /*4810*/  USEL UR36, UR36, URZ, UP0 ;  /* 0x0000003f24247287 */ /* 0x000fc80008000000 */
[----:B------:R-:W-:Y:S01]  /*4820*/  LOP3.LUT R2, R4, UR7, RZ, 0x3c, !PT ;  /* 0x0000000704027c12 */ /* 0x000fe2000f8e3cff */
[----:B----4-:R-:W-:Y:S07]  /*4830*/  @P3 BRA `(.L_x_179) ;  /* 0x0000000000283947 */ /* 0x010fee0003800000 */
[----:B------:R-:W-:Y:S05]  /*4840*/  @!P0 BRA `(.L_x_180) ;  /* 0x0000000000048947 */ /* 0x000fea0003800000 */
[----:B------:R-:W-:Y:S01]  /*4850*/  BPT.TRAP 0x1 ;  /* 0x000000040000795c */ /* 0x000fe20000300000 */
.L_x_180:
[----:B------:R-:W-:Y:S01]  /*4860*/  ULEA UR7, UR36, UR37, 0x3 ;  /* 0x0000002524077291 */ /* 0x000fe2000f8e183f */
[----:B------:R-:W-:-:S08]  /*4870*/  SHF.L.U32 R0, R2, 0x1f, RZ ;  /* 0x0000001f02007819 */ /* 0x000fd000000006ff */
[----:B------:R0:W1:Y:S01]  /*4880*/  SYNCS.PHASECHK.TRANS64.TRYWAIT P2, [UR7+0x30830], R0 ;  /* 0x03083000ff0075a7 */ /* 0x0000620008040147 */
[----:B------:R-:W-:Y:S05]  /*4890*/  @!P0 BRA `(.L_x_181) ;  /* 0x0000000000048947 */ /* 0x000fea0003800000 */
[----:B------:R-:W-:Y:S01]  /*48a0*/  BPT.TRAP 0x1 ;  /* 0x000000040000795c */ /* 0x000fe20000300000 */
.L_x_181:
[----:B-1----:R-:W-:Y:S05]  /*48b0*/  @P2 BRA `(.L_x_179) ;  /* 0x0000000000082947 */ /* 0x002fea0003800000 */
[----:B------:R-:W1:Y:S02]  /*48c0*/  SYNCS.PHASECHK.TRANS64.TRYWAIT P2, [UR7+0x30830], R0 ;  /* 0x03083000ff0075a7 */ /* 0x000e640008040147 */
[----:B-1----:R-:W-:Y:S05]  /*48d0*/  @!P2 BRA `(.L_x_182) ;  /* 0x000000b00080a947 */ /* 0x002fea0003800000 */
.L_x_179:
[----:B-1----:R-:W1:Y:S01]  /*48e0*/  S2R R3, SR_TID.X ;  /* 0x0000000000037919 */ /* 0x002e620000002100 */
[----:B------:R-:W-:Y:S01]  /*48f0*/  UIMAD UR26, UR36, 0x600, UR20 ;  /* 0x00000600241a78a4 */ /* 0x000fe2000f8e0214 */
[----:B------:R-:W-:Y:S01]  /*4900*/  UMOV UR24, UR4 ;  /* 0x0000000400187c82 */ /* 0x000fe20008000000 */
[----:B------:R-:W-:Y:S01]  /*4910*/  UMOV UR25, UR5 ;  /* 0x0000000500197c82 */ /* 0x000fe20008000000 */
[----:B------:R-:W-:Y:S01]  /*4920*/  UMOV UR27, 0x40000040 ;  /* 0x40000040001b7882 */ /* 0x000fe20000000000 */
[----:B------:R-:W-:Y:S01]  /*4930*/  UIADD3 UR10, UR26, 0x2, URZ ;  /* 0x000000021a0a7890 */ /* 0x000fe2000fffe03f */
[----:B------:R-:W-:Y:S01]  /*4940*/  UMOV UR11, 0x40000040 ;  /* 0x40000040000b7882 */ /* 0x000fe20000000000 */
[----:B------:R-:W-:Y:S01]  /*4950*/  UIADD3 UR14, UR26, 0x4, URZ ;  /* 0x000000041a0e7890 */ /* 0x000fe2000fffe03f */
[----:B------:R-:W-:Y:S01]  /*4960*/  UMOV UR15, 0x40000040 ;  /* 0x40000040000f7882 */ /* 0x000fe20000000000 */
[----:B------:R-:W-:Y:S01]  /*4970*/  UIADD3 UR18, UR26, 0x6, URZ ;  /* 0x000000061a127890 */ /* 0x000fe2000fffe03f */
[----:B------:R-:W-:Y:S01]  /*4980*/  UMOV UR19, 0x40000040 ;  /* 0x4000004000137882 */ /* 0x000fe20000000000 */
[----:B-1----:R-:W-:-:S05]  /*4990*/  SHF.R.U32.HI R3, RZ, 0x7, R3 ;  /* 0x00000007ff037819 */ /* 0x002fca0000011603 */
[----:B0-----:R-:W-:-:S05]  /*49a0*/  VIADD R0, R3, 0x8 ;  /* 0x0000000803007836 */ /* 0x001fca0000000000 */
[----:B------:R0:W-:Y:S06]  /*49b0*/  BAR.SYNC.DEFER_BLOCKING R0, 0x100 ;  /* 0x000400000000751d */ /* 0x0001ec0000010000 */
[----:B------:R-:W-:-:S06]  /*49c0*/  WARPGROUP.ARRIVE ;  /* 0x00000000000079c5 */ /* 0x000fcc0000000000 */
        /* <DEDUP_REMOVED lines=11> */
[----:B0-----:R-:W-:Y:S05]  /*4a80*/  @P3 BRA `(.L_x_183) ;  /* 0x0000000000283947 */ /* 0x001fea0003800000 */
[----:B------:R-:W-:Y:S05]  /*4a90*/  @!P0 BRA `(.L_x_184) ;  /* 0x0000000000048947 */ /* 0x000fea0003800000 */
[----:B------:R-:W-:Y:S01]  /*4aa0*/  BPT.TRAP 0x1 ;  /* 0x000000040000795c */ /* 0x000fe20000300000 */
.L_x_184:
[----:B------:R-:W-:Y:S01]  /*4ab0*/  ULEA UR7, UR6, UR37, 0x3 ;  /* 0x0000002506077291 */ /* 0x000fe2000f8e183f */
[----:B------:R-:W-:-:S08]  /*4ac0*/  SHF.L.U32 R0, R4, 0x1f, RZ ;  /* 0x0000001f04007819 */ /* 0x000fd000000006ff */
[----:B------:R0:W1:Y:S01]  /*4ad0*/  SYNCS.PHASECHK.TRANS64.TRYWAIT P2, [UR7+0x30850], R0 ;  /* 0x03085000ff0075a7 */ /* 0x0000620008040147 */
[----:B------:R-:W-:Y:S05]  /*4ae0*/  @!P0 BRA `(.L_x_185) ;  /* 0x0000000000048947 */ /* 0x000fea0003800000 */
[----:B------:R-:W-:Y:S01]  /*4af0*/  BPT.TRAP 0x1 ;  /* 0x000000040000795c */ /* 0x000fe20000300000 */
.L_x_185:
[----:B-1----:R-:W-:Y:S05]  /*4b00*/  @P2 BRA `(.L_x_183) ;  /* 0x0000000000082947 */ /* 0x002fea0003800000 */
[----:B------:R-:W1:Y:S02]  /*4b10*/  SYNCS.PHASECHK.TRANS64.TRYWAIT P2, [UR7+0x30850], R0 ;  /* 0x03085000ff0075a7 */ /* 0x000e640008040147 */
[----:B-1----:R-:W-:Y:S05]  /*4b20*/  @!P2 BRA `(.L_x_186) ;  /* 0x000000b00004a947 */ /* 0x002fea0003800000 */
.L_x_183:
[----:B------:R-:W-:Y:S01]  /*4b30*/  ULEA UR10, UR38, UR37, 0xd ;  /* 0x00000025260a7291 */ /* 0x000fe2000f8e683f */
[----:B------:R-:W-:Y:S01]  /*4b40*/  WARPGROUP.ARRIVE ;  /* 0x00000000000079c5 */ /* 0x000fe20000000000 */
[----:B------:R-:W-:Y:S01]  /*4b50*/  UIADD3 UR7, UR37, 0x400, URZ ;  /* 0x0000040025077890 */ /* 0x000fe2000fffe03f */
[----:B01----:R-:W-:Y:S01]  /*4b60*/  FMNMX.FTZ R0, R24, R6, !PT ;  /* 0x0000000618007209 */ /* 0x003fe20007810000 */
[----:B------:R-:W-:Y:S01]  /*4b70*/  UIADD3 UR10, UR10, 0x1e800, URZ ;  /* 0x0001e8000a0a7890 */ /* 0x000fe2000fffe03f */
[----:B------:R-:W-:Y:S01]  /*4b80*/  FMNMX.FTZ R11, R26, R7, !PT ;  /* 0x000000071a0b7209 */ /* 0x000fe20007810000 */
[----:B------:R-:W-:Y:S01]  /*4b90*/  USHF.R.U32.HI UR7, URZ, 0x4, UR7 ;  /* 0x000000043f077899 */ /* 0x000fe20008011607 */
[----:B------:R-:W-:Y:S01]  /*4ba0*/  FMNMX.FTZ R0, R25, R0, !PT ;  /* 0x0000000019007209 */ /* 0x000fe20007810000 */
[----:B------:R-:W-:Y:S01]  /*4bb0*/  USHF.R.U32.HI UR10, URZ, 0x4, UR10 ;  /* 0x000000043f0a7899 */ /* 0x000fe2000801160a */
[----:B------:R-:W-:Y:S01]  /*4bc0*/  FMNMX.FTZ R11, R27, R11, !PT ;  /* 0x0000000b1b0b7209 */ /* 0x000fe20007810000 */
[----:B------:R-:W-:Y:S01]  /*4bd0*/  ULOP3.LUT UR7, UR7, 0x3fff, URZ, 0xc0, !UPT ;  /* 0x00003fff07077892 */ /* 0x000fe2000f8ec03f */
[----:B------:R-:W-:Y:S01]  /*4be0*/  FMNMX.FTZ R0, R28, R0, !PT ;  /* 0x000000001c007209 */ /* 0x000fe20007810000 */
[----:B------:R-:W-:Y:S01]  /*4bf0*/  ULOP3.LUT UR10, UR10, 0x3fff, URZ, 0xc0, !UPT ;  /* 0x00003fff0a0a7892 */ /* 0x000fe2000f8ec03f */
[----:B------:R-:W-:Y:S01]  /*4c00*/  FMNMX.FTZ R11, R30, R11, !PT ;  /* 0x0000000b1e0b7209 */ /* 0x000fe20007810000 */
[----:B------:R-:W-:Y:S01]  /*4c10*/  UIMAD UR14, UR6, 0x600, UR7 ;  /* 0x00000600060e78a4 */ /* 0x000fe2000f8e0207 */
[----:B------:R-:W-:Y:S01]  /*4c20*/  FMNMX.FTZ R0, R29, R0, !PT ;  /* 0x000000001d007209 */ /* 0x000fe20007810000 */
[----:B------:R-:W-:Y:S01]  /*4c30*/  ULOP3.LUT UR10, UR10, 0x10000, URZ, 0xfc, !UPT ;  /* 0x000100000a0a7892 */ /* 0x000fe2000f8efc3f */
[----:B------:R-:W-:Y:S01]  /*4c40*/  FMNMX.FTZ R11, R31, R11, !PT ;  /* 0x0000000b1f0b7209 */ /* 0x000fe20007810000 */
[----:B------:R-:W-:Y:S01]  /*4c50*/  UMOV UR27, 0x40000040 ;  /* 0x40000040001b7882 */ /* 0x000fe20000000000 */
[----:B------:R-:W-:Y:S01]  /*4c60*/  UMOV UR25, 0x40000040 ;  /* 0x4000004000197882 */ /* 0x000fe20000000000 */
[----:B------:R-:W-:Y:S01]  /*4c70*/  FMNMX.FTZ R0, R32, R0, !PT ;  /* 0x0000000020007209 */ /* 0x000fe20007810000 */
[----:B------:R-:W-:Y:S01]  /*4c80*/  UMOV UR26, UR14 ;  /* 0x0000000e001a7c82 */ /* 0x000fe20008000000 */
[----:B------:R-:W-:Y:S01]  /*4c90*/  FMNMX.FTZ R11, R34, R11, !PT ;  /* 0x0000000b220b7209 */ /* 0x000fe20007810000 */
        /* <DEDUP_REMOVED lines=9> */
[----:B------:R-:W-:Y:S01]  /*4d30*/  FMNMX.FTZ R11, R38, R11, !PT ;  /* 0x0000000b260b7209 */ /* 0x000fe20007810000 */
[----:B------:R-:W0:Y:S01]  /*4d40*/  S2R R19, SR_TID.X ;  /* 0x0000000000137919 */ /* 0x000e220000002100 */
        /* <DEDUP_REMOVED lines=96> */
[----:B0-----:R-:W-:Y:S01]  /*5350*/  SHF.R.U32.HI R15, RZ, 0x7, R19 ;  /* 0x00000007ff0f7819 */ /* 0x001fe20000011613 */
[----:B------:R-:W0:Y:S01]  /*5360*/  SHFL.BFLY PT, R3, R0, 0x2, 0x1f ;  /* 0x0c401f0000037f89 */ /* 0x000e2200000e0000 */
[----:B------:R-:W-:-:S03]  /*5370*/  ISETP.GE.U32.AND P2, PT, R19, 0x180, PT ;  /* 0x000001801300780c */ /* 0x000fc60003f46070 */
[----:B------:R-:W1:Y:S01]  /*5380*/  SHFL.BFLY PT, R13, R11, 0x2, 0x1f ;  /* 0x0c401f000b0d7f89 */ /* 0x000e6200000e0000 */
[----:B0-----:R-:W-:Y:S02]  /*5390*/  FMNMX.FTZ R0, R0, R3, !PT ;  /* 0x0000000300007209 */ /* 0x001fe40007810000 */
[----:B-1----:R-:W-:-:S03]  /*53a0*/  FMNMX.FTZ R11, R11, R13, !PT ;  /* 0x0000000d0b0b7209 */ /* 0x002fc60007810000 */
[----:B------:R-:W0:Y:S04]  /*53b0*/  SHFL.BFLY PT, R3, R0, 0x1, 0x1f ;  /* 0x0c201f0000037f89 */ /* 0x000e2800000e0000 */
[----:B------:R-:W1:Y:S01]  /*53c0*/  SHFL.BFLY PT, R13, R11, 0x1, 0x1f ;  /* 0x0c201f000b0d7f89 */ /* 0x000e6200000e0000 */
[----:B0-----:R-:W-:Y:S02]  /*53d0*/  FMNMX.FTZ R0, R0, R3, !PT ;  /* 0x0000000300007209 */ /* 0x001fe40007810000 */
[----:B------:R-:W0:Y:S01]  /*53e0*/  LDC R3, c[0x0][0x988] ;  /* 0x00026200ff037b82 */ /* 0x000e220000000800 */
[----:B-1----:R-:W-:Y:S02]  /*53f0*/  FMNMX.FTZ R11, R11, R13, !PT ;  /* 0x0000000d0b0b7209 */ /* 0x002fe40007810000 */
[----:B------:R-:W-:Y:S01]  /*5400*/  FADD.FTZ R6, -R0, R6 ;  /* 0x0000000600067221 */ /* 0x000fe20000010100 */
[----:B------:R-:W-:-:S02]  /*5410*/  WARPGROUP.DEPBAR.LE gsb0, 0x0 ;  /* 0x00008000000079c5 */ /* 0x000fc40000010000 */
[----:B------:R-:W-:Y:S01]  /*5420*/  WARPGROUP.ARRIVE ;  /* 0x00000000000079c5 */ /* 0x000fe20000000000 */
[----:B------:R-:W-:-:S05]  /*5430*/  FADD.FTZ R7, -R11, R7 ;  /* 0x000000070b077221 */ /* 0x000fca0000010100 */
[----:B------:R-:W-:Y:S01]  /*5440*/  HGMMA.64x64x16.F32 R120, gdesc[UR24].tnspB, R120, gsb0 ;  /* 0x40e00000187879f0 */ /* 0x000fe20008000878 */
[----:B------:R-:W-:Y:S02]  /*5450*/  UIADD3 UR26, UR14, 0x200, URZ ;  /* 0x000002000e1a7890 */ /* 0x000fe4000fffe03f */
[----:B------:R-:W-:Y:S01]  /*5460*/  UIADD3 UR24, UR10, 0x600, URZ ;  /* 0x000006000a187890 */ /* 0x000fe2000fffe03f */
[----:B------:R-:W-:Y:S01]  /*5470*/  UMOV UR27, 0x40000040 ;  /* 0x40000040001b7882 */ /* 0x000fe20000000000 */
[----:B------:R-:W-:Y:S01]  /*5480*/  UMOV UR25, 0x40000040 ;  /* 0x4000004000197882 */ /* 0x000fe20000000000 */
[-C--:B0-----:R-:W-:Y:S01]  /*5490*/  FMUL.FTZ R7, R7, R3.reuse ;  /* 0x0000000307077220 */ /* 0x081fe20000410000 */
[-C--:B------:R-:W-:Y:S01]  /*54a0*/  FMUL.FTZ R4, R0, R3.reuse ;  /* 0x0000000300047220 */ /* 0x080fe20000410000 */
[-C--:B------:R-:W-:Y:S01]  /*54b0*/  FMUL.FTZ R14, R11, R3.reuse ;  /* 0x000000030b0e7220 */ /* 0x080fe20000410000 */
[-C--:B------:R-:W-:Y:S01]  /*54c0*/  FMUL.FTZ R6, R6, R3.reuse ;  /* 0x0000000306067220 */ /* 0x080fe20000410000 */
[----:B------:R0:W-:Y:S01]  /*54d0*/  MUFU.EX2 R19, R7 ;  /* 0x0000000700137308 */ /* 0x0001e20000000800 */
        /* <DEDUP_REMOVED lines=8> */
[----:B0-----:R-:W-:-:S02]  /*5560*/  VIADD R7, R15, 0x9 ;  /* 0x000000090f077836 */ /* 0x001fc40000000000 */
[-CC-:B------:R-:W-:Y:S01]  /*5570*/  FFMA.FTZ R40, R40, R3.reuse, -R4.reuse ;  /* 0x0000000328287223 */ /* 0x180fe20000010804 */
[-CC-:B------:R-:W-:Y:S01]  /*5580*/  FFMA.FTZ R41, R41, R3.reuse, -R4.reuse ;  /* 0x0000000329297223 */ /* 0x180fe20000010804 */
[-CC-:B------:R-:W-:Y:S01]  /*5590*/  FFMA.FTZ R44, R44, R3.reuse, -R4.reuse ;  /* 0x000000032c2c7223 */ /* 0x180fe20000010804 */
[-CC-:B------:R-:W-:Y:S01]  /*55a0*/  FFMA.FTZ R45, R45, R3.reuse, -R4.reuse ;  /* 0x000000032d2d7223 */ /* 0x180fe20000010804 */
[----:B------:R-:W-:Y:S01]  /*55b0*/  SEL R7, R7, 0x9, !P2 ;  /* 0x0000000907077807 */ /* 0x000fe20005000000 */
        /* <DEDUP_REMOVED lines=35> */
[-C--:B------:R-:W-:Y:S01]  /*57f0*/  FFMA.FTZ R117, R117, R3.reuse, -R4 ;  /* 0x0000000375757223 */ /* 0x080fe20000010804 */
[-CC-:B------:R-:W-:Y:S01]  /*5800*/  FFMA.FTZ R26, R26, R3.reuse, -R14.reuse ;  /* 0x000000031a1a7223 */ /* 0x180fe2000001080e */
        /* <DEDUP_REMOVED lines=10> */
[----:B------:R-:W-:Y:S01]  /*58b0*/  FFMA.FTZ R43, R43, R3, -R14 ;  /* 0x000000032b2b7223 */ /* 0x000fe2000001080e */
[----:B------:R-:W-:-:S02]  /*58c0*/  WARPGROUP.DEPBAR.LE gsb0, 0x0 ;  /* 0x00008000000079c5 */ /* 0x000fc40000010000 */
[----:B------:R-:W-:Y:S01]  /*58d0*/  WARPGROUP.ARRIVE ;  /* 0x00000000000079c5 */ /* 0x000fe20000000000 */
[-CC-:B------:R-:W-:Y:S01]  /*58e0*/  FFMA.FTZ R46, R46, R3.reuse, -R14.reuse ;  /* 0x000000032e2e7223 */ /* 0x180fe2000001080e */
[-CC-:B------:R-:W-:Y:S01]  /*58f0*/  FFMA.FTZ R47, R47, R3.reuse, -R14.reuse ;  /* 0x000000032f2f7223 */ /* 0x180fe2000001080e */
[----:B------:R-:W1:Y:S01]  /*5900*/  MUFU.EX2 R25, R25 ;  /* 0x0000001900197308 */ /* 0x000e620000000800 */
[-CC-:B------:R-:W-:Y:S01]  /*5910*/  FFMA.FTZ R50, R50, R3.reuse, -R14.reuse ;  /* 0x0000000332327223 */ /* 0x180fe2000001080e */
[-CC-:B------:R-:W-:Y:S01]  /*5920*/  FFMA.FTZ R51, R51, R3.reuse, -R14.reuse ;  /* 0x0000000333337223 */ /* 0x180fe2000001080e */
[----:B------:R-:W-:Y:S01]  /*5930*/  HGMMA.64x64x16.F32 R120, gdesc[UR24].tnspB, R120, gsb0 ;  /* 0x40e00000187879f0 */ /* 0x000fe20008000878 */
[----:B------:R-:W-:Y:S01]  /*5940*/  UIADD3 UR26, UR14, 0x280, URZ ;  /* 0x000002800e1a7890 */ /* 0x000fe2000fffe03f */
[-CC-:B------:R-:W-:Y:S01]  /*5950*/  FFMA.FTZ R54, R54, R3.reuse, -R14.reuse ;  /* 0x0000000336367223 */ /* 0x180fe2000001080e */
[----:B------:R-:W-:Y:S01]  /*5960*/  UIADD3 UR24, UR10, 0x602, URZ ;  /* 0x000006020a187890 */ /* 0x000fe2000fffe03f */
[----:B------:R-:W-:Y:S01]  /*5970*/  FFMA.FTZ R55, R55, R3, -R14 ;  /* 0x0000000337377223 */ /* 0x000fe2000001080e */
[----:B------:R-:W-:Y:S01]  /*5980*/  UMOV UR27, 0x40000040 ;  /* 0x40000040001b7882 */ /* 0x000fe20000000000 */
[----:B------:R-:W-:Y:S01]  /*5990*/  UMOV UR25, 0x40000040 ;  /* 0x4000004000197882 */ /* 0x000fe20000000000 */
[----:B------:R-:W2:Y:S01]  /*59a0*/  MUFU.EX2 R26, R26 ;  /* 0x0000001a001a7308 */ /* 0x000ea20000000800 */
[----:B0-----:R-:W-:Y:S01]  /*59b0*/  FFMA.FTZ R6, R10, R9, R4 ;  /* 0x000000090a067223 */ /* 0x001fe20000010004 */
[-CC-:B------:R-:W-:Y:S01]  /*59c0*/  FFMA.FTZ R58, R58, R3.reuse, -R14.reuse ;  /* 0x000000033a3a7223 */ /* 0x180fe2000001080e */
[-CC-:B------:R-:W-:Y:S01]  /*59d0*/  FFMA.FTZ R59, R59, R3.reuse, -R14.reuse ;  /* 0x000000033b3b7223 */ /* 0x180fe2000001080e */
[-CC-:B------:R-:W-:Y:S01]  /*59e0*/  FFMA.FTZ R62, R62, R3.reuse, -R14.reuse ;  /* 0x000000033e3e7223 */ /* 0x180fe2000001080e */
[-CC-:B------:R-:W-:Y:S01]  /*59f0*/  FFMA.FTZ R63, R63, R3.reuse, -R14.reuse ;  /* 0x000000033f3f7223 */ /* 0x180fe2000001080e */
[-C--:B------:R-:W-:Y:S01]  /*5a00*/  FFMA.FTZ R66, R66, R3.reuse, -R14 ;  /* 0x0000000342427223 */ /* 0x080fe2000001080e */
[----:B-1----:R-:W-:Y:S01]  /*5a10*/  FADD.FTZ R6, R25, R6 ;  /* 0x0000000619067221 */ /* 0x002fe20000010000 */
[----:B------:R-:W0:Y:S01]  /*5a20*/  MUFU.EX2 R28, R28 ;  /* 0x0000001c001c7308 */ /* 0x000e220000000800 */
[-CC-:B------:R-:W-:Y:S01]  /*5a30*/  FFMA.FTZ R67, R67, R3.reuse, -R14.reuse ;  /* 0x0000000343437223 */ /* 0x180fe2000001080e */
[-CC-:B------:R-:W-:Y:S01]  /*5a40*/  FFMA.FTZ R70, R70, R3.reuse, -R14.reuse ;  /* 0x0000000346467223 */ /* 0x180fe2000001080e */
[-CC-:B------:R-:W-:Y:S01]  /*5a50*/  FFMA.FTZ R71, R71, R3.reuse, -R14.reuse ;  /* 0x0000000347477223 */ /* 0x180fe2000001080e */
[-CC-:B------:R-:W-:Y:S01]  /*5a60*/  FFMA.FTZ R74, R74, R3.reuse, -R14.reuse ;  /* 0x000000034a4a7223 */ /* 0x180fe2000001080e */
[-CC-:B------:R-:W-:Y:S01]  /*5a70*/  FFMA.FTZ R75, R75, R3.reuse, -R14.reuse ;  /* 0x000000034b4b7223 */ /* 0x180fe2000001080e */
[-CC-:B------:R-:W-:Y:S01]  /*5a80*/  FFMA.FTZ R78, R78, R3.reuse, -R14.reuse ;  /* 0x000000034e4e7223 */ /* 0x180fe2000001080e */
[----:B------:R-:W-:Y:S01]  /*5a90*/  FFMA.FTZ R79, R79, R3, -R14 ;  /* 0x000000034f4f7223 */ /* 0x000fe2000001080e */
[----:B------:R-:W1:Y:S01]  /*5aa0*/  MUFU.EX2 R27, R27 ;  /* 0x0000001b001b7308 */ /* 0x000e620000000800 */
[----:B--2---:R-:W-:Y:S01]  /*5ab0*/  FFMA.FTZ R13, R19, R5, R26 ;  /* 0x00000005130d7223 */ /* 0x004fe2000001001a */
[-CC-:B------:R-:W-:Y:S01]  /*5ac0*/  FFMA.FTZ R82, R82, R3.reuse, -R14.reuse ;  /* 0x0000000352527223 */ /* 0x180fe2000001080e */
[-CC-:B------:R-:W-:Y:S01]  /*5ad0*/  FFMA.FTZ R83, R83, R3.reuse, -R14.reuse ;  /* 0x0000000353537223 */ /* 0x180fe2000001080e */
[-CC-:B------:R-:W-:Y:S01]  /*5ae0*/  FFMA.FTZ R86, R86, R3.reuse, -R14.reuse ;  /* 0x0000000356567223 */ /* 0x180fe2000001080e */
[-CC-:B------:R-:W-:Y:S01]  /*5af0*/  FFMA.FTZ R87, R87, R3.reuse, -R14.reuse ;  /* 0x0000000357577223 */ /* 0x180fe2000001080e */
[-CC-:B------:R-:W-:Y:S01]  /*5b00*/  FFMA.FTZ R90, R90, R3.reuse, -R14.reuse ;  /* 0x000000035a5a7223 */ /* 0x180fe2000001080e */
[-C--:B------:R-:W-:Y:S01]  /*5b10*/  FFMA.FTZ R91, R91, R3.reuse, -R14 ;  /* 0x000000035b5b7223 */ /* 0x080fe2000001080e */
        /* <DEDUP_REMOVED lines=15> */
[-CC-:B------:R-:W-:Y:S01]  /*5c10*/  FFMA.FTZ R115, R115, R3.reuse, -R14.reuse ;  /* 0x0000000373737223 */ /* 0x180fe2000001080e */
[----:B------:R-:W1:Y:S01]  /*5c20*/  MUFU.EX2 R31, R31 ;  /* 0x0000001f001f7308 */ /* 0x000e620000000800 */
[-CC-:B------:R-:W-:Y:S01]  /*5c30*/  FFMA.FTZ R118, R118, R3.reuse, -R14.reuse ;  /* 0x0000000376767223 */ /* 0x180fe2000001080e */
[----:B------:R-:W-:Y:S01]  /*5c40*/  FFMA.FTZ R119, R119, R3, -R14 ;  /* 0x0000000377777223 */ /* 0x000fe2000001080e */
[----:B--2---:R-:W-:Y:S01]  /*5c50*/  FADD.FTZ R9, R29, R6 ;  /* 0x000000061d097221 */ /* 0x004fe20000010000 */
[----:B------:R-:W-:-:S02]  /*5c60*/  F2FP.F16.F32.PACK_AB R4, R25, R4 ;  /* 0x000000041904723e */ /* 0x000fc400000000ff */
[----:B------:R-:W-:Y:S02]  /*5c70*/  F2FP.F16.F32.PACK_AB R6, R29, R28 ;  /* 0x0000001c1d06723e */ /* 0x000fe400000000ff */
[----:B------:R-:W2:Y:S01]  /*5c80*/  MUFU.EX2 R12, R32 ;  /* 0x00000020000c7308 */ /* 0x000ea20000000800 */
[----:B------:R-:W-:Y:S01]  /*5c90*/  F2FP.F16.F32.PACK_AB R5, R27, R26 ;  /* 0x0000001a1b05723e */ /* 0x000fe200000000ff */
[----:B0-----:R-:W-:Y:S01]  /*5ca0*/  FADD.FTZ R13, R30, R13 ;  /* 0x0000000d1e0d7221 */ /* 0x001fe20000010000 */
[C---:B------:R-:W-:Y:S01]  /*5cb0*/  ISETP.GT.AND P2, PT, R8.reuse, R22, PT ;  /* 0x000000160800720c */ /* 0x040fe20003f44270 */
[----:B------:R-:W-:-:S04]  /*5cc0*/  VIADD R8, R8, 0xffffffff ;  /* 0xffffffff08087836 */ /* 0x000fc80000000000 */
[----:B------:R-:W0:Y:S01]  /*5cd0*/  MUFU.EX2 R33, R33 ;  /* 0x0000002100217308 */ /* 0x000e220000000800 */
[----:B-1----:R-:W-:-:S07]  /*5ce0*/  FADD.FTZ R13, R31, R13 ;  /* 0x0000000d1f0d7221 */ /* 0x002fce0000010000 */
[----:B------:R-:W1:Y:S01]  /*5cf0*/  MUFU.EX2 R34, R34 ;  /* 0x0000002200227308 */ /* 0x000e620000000800 */
[----:B--2---:R-:W-:Y:S01]  /*5d00*/  FADD.FTZ R9, R12, R9 ;  /* 0x000000090c097221 */ /* 0x004fe20000010000 */
[----:B------:R-:W-:Y:S02]  /*5d10*/  WARPGROUP.DEPBAR.LE gsb0, 0x0 ;  /* 0x00008000000079c5 */ /* 0x000fe40000010000 */
[----:B------:R-:W-:-:S04]  /*5d20*/  WARPGROUP.ARRIVE ;  /* 0x00000000000079c5 */ /* 0x000fc80000000000 */
[----:B------:R-:W2:Y:S01]  /*5d30*/  MUFU.EX2 R36, R36 ;  /* 0x0000002400247308 */ /* 0x000ea20000000800 */
[C---:B0-----:R-:W-:Y:S01]  /*5d40*/  FADD.FTZ R9, R33.reuse, R9 ;  /* 0x0000000921097221 */ /* 0x041fe20000010000 */
[----:B------:R-:W-:Y:S01]  /*5d50*/  F2FP.F16.F32.PACK_AB R12, R33, R12 ;  /* 0x0000000c210c723e */ /* 0x000fe200000000ff */
[----:B------:R-:W-:Y:S01]  /*5d60*/  HGMMA.64x64x16.F32 R120, gdesc[UR24].tnspB, R120, gsb0 ;  /* 0x40e00000187879f0 */ /* 0x000fe20008000878 */
[----:B------:R-:W-:Y:S02]  /*5d70*/  UIADD3 UR26, UR14, 0x300, URZ ;  /* 0x000003000e1a7890 */ /* 0x000fe4000fffe03f */
[----:B------:R-:W-:Y:S02]  /*5d80*/  UIADD3 UR24, UR10, 0x604, URZ ;  /* 0x000006040a187890 */ /* 0x000fe4000fffe03f */
[----:B------:R-:W0:Y:S01]  /*5d90*/  MUFU.EX2 R35, R35 ;  /* 0x0000002300237308 */ /* 0x000e220000000800 */
[----:B------:R-:W-:Y:S01]  /*5da0*/  UMOV UR27, 0x40000040 ;  /* 0x40000040001b7882 */ /* 0x000fe20000000000 */
[----:B------:R-:W-:Y:S01]  /*5db0*/  UMOV UR25, 0x40000040 ;  /* 0x4000004000197882 */ /* 0x000fe20000000000 */
[----:B-1----:R-:W-:-:S05]  /*5dc0*/  FADD.FTZ R13, R34, R13 ;  /* 0x0000000d220d7221 */ /* 0x002fca0000010000 */
[----:B------:R-:W1:Y:S01]  /*5dd0*/  MUFU.EX2 R14, R37 ;  /* 0x00000025000e7308 */ /* 0x000e620000000800 */
[----:B--2---:R-:W-:-:S07]  /*5de0*/  FADD.FTZ R26, R36, R9 ;  /* 0x00000009241a7221 */ /* 0x004fce0000010000 */
[----:B------:R-:W2:Y:S01]  /*5df0*/  MUFU.EX2 R15, R38 ;  /* 0x00000026000f7308 */ /* 0x000ea20000000800 */
[C---:B0-----:R-:W-:Y:S01]  /*5e00*/  FADD.FTZ R9, R35.reuse, R13 ;  /* 0x0000000d23097221 */ /* 0x041fe20000010000 */
[----:B------:R-:W-:-:S06]  /*5e10*/  F2FP.F16.F32.PACK_AB R13, R35, R34 ;  /* 0x00000022230d723e */ /* 0x000fcc00000000ff */
[----:B------:R-:W0:Y:S01]  /*5e20*/  MUFU.EX2 R40, R40 ;  /* 0x0000002800287308 */ /* 0x000e220000000800 */
[C---:B-1----:R-:W-:Y:S01]  /*5e30*/  FADD.FTZ R26, R14.reuse, R26 ;  /* 0x0000001a0e1a7221 */ /* 0x042fe20000010000 */
[----:B------:R-:W-:-:S06]  /*5e40*/  F2FP.F16.F32.PACK_AB R14, R14, R36 ;  /* 0x000000240e0e723e */ /* 0x000fcc00000000ff */
[----:B------:R-:W1:Y:S01]  /*5e50*/  MUFU.EX2 R39, R39 ;  /* 0x0000002700277308 */ /* 0x000e620000000800 */
[----:B--2---:R-:W-:-:S07]  /*5e60*/  FADD.FTZ R9, R15, R9 ;  /* 0x000000090f097221 */ /* 0x004fce0000010000 */
[----:B------:R-:W-:Y:S01]  /*5e70*/  MUFU.EX2 R43, R43 ;  /* 0x0000002b002b7308 */ /* 0x000fe20000000800 */
[----:B0-----:R-:W-:-:S07]  /*5e80*/  FADD.FTZ R26, R40, R26 ;  /* 0x0000001a281a7221 */ /* 0x001fce0000010000 */
[----:B------:R-:W-:Y:S01]  /*5e90*/  MUFU.EX2 R45, R45 ;  /* 0x0000002d002d7308 */ /* 0x000fe20000000800 */
[C---:B-1----:R-:W-:Y:S01]  /*5ea0*/  FADD.FTZ R9, R39.reuse, R9 ;  /* 0x0000000927097221 */ /* 0x042fe20000010000 */
[----:B------:R-:W-:-:S06]  /*5eb0*/  F2FP.F16.F32.PACK_AB R15, R39, R15 ;  /* 0x0000000f270f723e */ /* 0x000fcc00000000ff */
[----:B------:R-:W-:Y:S08]  /*5ec0*/  MUFU.EX2 R48, R48 ;  /* 0x0000003000307308 */ /* 0x000ff00000000800 */
[----:B------:R-:W-:Y:S01]  /*5ed0*/  MUFU.EX2 R47, R47 ;  /* 0x0000002f002f7308 */ /* 0x000fe20000000800 */
[----:B------:R-:W-:Y:S02]  /*5ee0*/  WARPGROUP.DEPBAR.LE gsb0, 0x0 ;  /* 0x00008000000079c5 */ /* 0x000fe40000010000 */
        /* <DEDUP_REMOVED lines=87> */
[----:B------:R-:W-:Y:S07]  /*6460*/  HGMMA.64x64x16.F32 R120, gdesc[UR24].tnspB, R120, gsb0 ;  /* 0x40e00000187879f0 */ /* 0x000fee0008000878 */
[----:B------:R-:W-:Y:S08]  /*6470*/  MUFU.EX2 R101, R101 ;  /* 0x0000006500657308 */ /* 0x000ff00000000800 */
        /* <DEDUP_REMOVED lines=10> */
[----:B------:R0:W-:Y:S06]  /*6520*/  BAR.ARV R7, 0x100 ;  /* 0x000400070000751d */ /* 0x0001ec0000002000 */
[----:B------:R-:W-:Y:S01]  /*6530*/  MUFU.EX2 R112, R112 ;  /* 0x0000007000707308 */ /* 0x000fe20000000800 */
[-C--:B------:R-:W-:Y:S01]  /*6540*/  FMUL.FTZ R120, R120, R10.reuse ;  /* 0x0000000a78787220 */ /* 0x080fe20000410000 */
[----:B0-----:R-:W-:Y:S02]  /*6550*/  IMAD.U32 R7, RZ, RZ, UR36 ;  /* 0x00000024ff077e24 */ /* 0x001fe4000f8e00ff */
[-C--:B------:R-:W-:Y:S01]  /*6560*/  FMUL.FTZ R121, R121, R10.reuse ;  /* 0x0000000a79797220 */ /* 0x080fe20000410000 */
[-C--:B------:R-:W-:Y:S01]  /*6570*/  FMUL.FTZ R124, R124, R10.reuse ;  /* 0x0000000a7c7c7220 */ /* 0x080fe20000410000 */
[-C--:B------:R-:W-:Y:S01]  /*6580*/  FMUL.FTZ R125, R125, R10.reuse ;  /* 0x0000000a7d7d7220 */ /* 0x080fe20000410000 */
[-C--:B------:R-:W-:Y:S01]  /*6590*/  FMUL.FTZ R128, R128, R10.reuse ;  /* 0x0000000a80807220 */ /* 0x080fe20000410000 */
[----:B------:R-:W-:Y:S01]  /*65a0*/  @!P1 LEA R7, R7, UR37, 0x3 ;  /* 0x0000002507079c11 */ /* 0x000fe2000f8e18ff */
[----:B------:R-:W-:Y:S01]  /*65b0*/  MUFU.EX2 R114, R114 ;  /* 0x0000007200727308 */ /* 0x000fe20000000800 */
[-C--:B------:R-:W-:Y:S01]  /*65c0*/  FMUL.FTZ R129, R129, R10.reuse ;  /* 0x0000000a81817220 */ /* 0x080fe20000410000 */
[-C--:B------:R-:W-:Y:S01]  /*65d0*/  FMUL.FTZ R132, R132, R10.reuse ;  /* 0x0000000a84847220 */ /* 0x080fe20000410000 */
[----:B------:R-:W-:Y:S01]  /*65e0*/  FMUL.FTZ R133, R133, R10 ;  /* 0x0000000a85857220 */ /* 0x000fe20000410000 */
[----:B------:R-:W-:-:S02]  /*65f0*/  @!P1 VIADD R7, R7, 0x30840 ;  /* 0x0003084007079836 */ /* 0x000fc40000000000 */
[-C--:B------:R-:W-:Y:S01]  /*6600*/  FMUL.FTZ R136, R136, R10.reuse ;  /* 0x0000000a88887220 */ /* 0x080fe20000410000 */
[-C--:B------:R-:W-:Y:S01]  /*6610*/  FMUL.FTZ R137, R137, R10.reuse ;  /* 0x0000000a89897220 */ /* 0x080fe20000410000 */
[-C--:B------:R-:W-:Y:S01]  /*6620*/  FMUL.FTZ R140, R140, R10.reuse ;  /* 0x0000000a8c8c7220 */ /* 0x080fe20000410000 */
[----:B------:R-:W-:Y:S01]  /*6630*/  MUFU.EX2 R113, R113 ;  /* 0x0000007100717308 */ /* 0x000fe20000000800 */
[----:B------:R-:W-:Y:S01]  /*6640*/  @!P1 PRMT R7, RZ, 0x654, R7 ;  /* 0x00000654ff079816 */ /* 0x000fe20000000007 */
[-C--:B------:R-:W-:Y:S01]  /*6650*/  FMUL.FTZ R141, R141, R10.reuse ;  /* 0x0000000a8d8d7220 */ /* 0x080fe20000410000 */
[-C--:B------:R-:W-:Y:S01]  /*6660*/  FMUL.FTZ R144, R144, R10.reuse ;  /* 0x0000000a90907220 */ /* 0x080fe20000410000 */
[-C--:B------:R-:W-:Y:S01]  /*6670*/  FMUL.FTZ R145, R145, R10.reuse ;  /* 0x0000000a91917220 */ /* 0x080fe20000410000 */
[----:B------:R0:W-:Y:S01]  /*6680*/  @!P1 SYNCS.ARRIVE.TRANS64.RED.A1T0 RZ, [R7+URZ], RZ ;  /* 0x000000ff07ff99a7 */ /* 0x0001e2000810043f */
[-C--:B------:R-:W-:Y:S01]  /*6690*/  FMUL.FTZ R148, R148, R10.reuse ;  /* 0x0000000a94947220 */ /* 0x080fe20000410000 */
[----:B------:R-:W-:Y:S01]  /*66a0*/  FMUL.FTZ R149, R149, R10 ;  /* 0x0000000a95957220 */ /* 0x000fe20000410000 */
[----:B------:R-:W-:Y:S01]  /*66b0*/  MUFU.EX2 R115, R115 ;  /* 0x0000007300737308 */ /* 0x000fe20000000800 */
[-C--:B------:R-:W-:Y:S01]  /*66c0*/  FMUL.FTZ R122, R122, R19.reuse ;  /* 0x000000137a7a7220 */ /* 0x080fe20000410000 */
[-C--:B------:R-:W-:Y:S01]  /*66d0*/  FMUL.FTZ R123, R123, R19.reuse ;  /* 0x000000137b7b7220 */ /* 0x080fe20000410000 */
[-C--:B------:R-:W-:Y:S01]  /*66e0*/  FMUL.FTZ R126, R126, R19.reuse ;  /* 0x000000137e7e7220 */ /* 0x080fe20000410000 */
[-C--:B------:R-:W-:Y:S01]  /*66f0*/  FMUL.FTZ R127, R127, R19.reuse ;  /* 0x000000137f7f7220 */ /* 0x080fe20000410000 */
[----:B0-----:R-:W-:Y:S01]  /*6700*/  IMAD.U32 R7, RZ, RZ, UR6 ;  /* 0x00000006ff077e24 */ /* 0x001fe2000f8e00ff */
[----:B------:R-:W-:Y:S01]  /*6710*/  UMOV UR6, UR36 ;  /* 0x0000002400067c82 */ /* 0x000fe20008000000 */
[-C--:B------:R-:W-:Y:S01]  /*6720*/  FMUL.FTZ R130, R130, R19.reuse ;  /* 0x0000001382827220 */ /* 0x080fe20000410000 */
[----:B------:R-:W-:Y:S01]  /*6730*/  MUFU.EX2 R116, R116 ;  /* 0x0000007400747308 */ /* 0x000fe20000000800 */
[-C--:B------:R-:W-:Y:S01]  /*6740*/  FMUL.FTZ R131, R131, R19.reuse ;  /* 0x0000001383837220 */ /* 0x080fe20000410000 */
[----:B------:R-:W-:Y:S01]  /*6750*/  @!P1 LEA R7, R7, UR37, 0x3 ;  /* 0x0000002507079c11 */ /* 0x000fe2000f8e18ff */
[-C--:B------:R-:W-:Y:S01]  /*6760*/  FMUL.FTZ R134, R134, R19.reuse ;  /* 0x0000001386867220 */ /* 0x080fe20000410000 */
[-C--:B------:R-:W-:Y:S01]  /*6770*/  FMUL.FTZ R135, R135, R19.reuse ;  /* 0x0000001387877220 */ /* 0x080fe20000410000 */
[-C--:B------:R-:W-:Y:S01]  /*6780*/  FMUL.FTZ R138, R138, R19.reuse ;  /* 0x000000138a8a7220 */ /* 0x080fe20000410000 */
[-C--:B------:R-:W-:Y:S01]  /*6790*/  FMUL.FTZ R139, R139, R19.reuse ;  /* 0x000000138b8b7220 */ /* 0x080fe20000410000 */
[----:B------:R-:W-:Y:S01]  /*67a0*/  @!P1 VIADD R7, R7, 0x30860 ;  /* 0x0003086007079836 */ /* 0x000fe20000000000 */
[----:B------:R-:W-:Y:S01]  /*67b0*/  MUFU.EX2 R117, R117 ;  /* 0x0000007500757308 */ /* 0x000fe20000000800 */
[-C--:B------:R-:W-:Y:S01]  /*67c0*/  FMUL.FTZ R142, R142, R19.reuse ;  /* 0x000000138e8e7220 */ /* 0x080fe20000410000 */
[-C--:B------:R-:W-:Y:S01]  /*67d0*/  FMUL.FTZ R143, R143, R19.reuse ;  /* 0x000000138f8f7220 */ /* 0x080fe20000410000 */
[-C--:B------:R-:W-:Y:S01]  /*67e0*/  FMUL.FTZ R146, R146, R19.reuse ;  /* 0x0000001392927220 */ /* 0x080fe20000410000 */
[----:B------:R-:W-:Y:S01]  /*67f0*/  @!P1 PRMT R7, RZ, 0x654, R7 ;  /* 0x00000654ff079816 */ /* 0x000fe20000000007 */
[-C--:B------:R-:W-:Y:S01]  /*6800*/  FMUL.FTZ R147, R147, R19.reuse ;  /* 0x0000001393937220 */ /* 0x080fe20000410000 */
[-C--:B------:R-:W-:Y:S01]  /*6810*/  FMUL.FTZ R150, R150, R19.reuse ;  /* 0x0000001396967220 */ /* 0x080fe20000410000 */
[----:B------:R-:W-:Y:S01]  /*6820*/  FMUL.FTZ R151, R151, R19 ;  /* 0x0000001397977220 */ /* 0x000fe20000410000 */
[----:B------:R0:W-:Y:S01]  /*6830*/  @!P1 SYNCS.ARRIVE.TRANS64.RED.A1T0 RZ, [R7+URZ], RZ ;  /* 0x000000ff07ff99a7 */ /* 0x0001e2000810043f */
[----:B------:R-:W-:Y:S01]  /*6840*/  MUFU.EX2 R118, R118 ;  /* 0x0000007600767308 */ /* 0x000fe20000000800 */
[----:B0-----:R-:W-:-:S07]  /*6850*/  F2FP.F16.F32.PACK_AB R7, R31, R30 ;  /* 0x0000001e1f07723e */ /* 0x001fce00000000ff */
[----:B------:R-:W-:Y:S01]  /*6860*/  MUFU.EX2 R119, R119 ;  /* 0x0000007700777308 */ /* 0x000fe20000000800 */
[----:B------:R0:W-:Y:S04]  /*6870*/  STSM.16.M88.4 [R16+0x1e800], R4 ;  /* 0x01e8000410007844 */ /* 0x0001e80000000200 */
[----:B------:R1:W-:Y:S03]  /*6880*/  STSM.16.M88.4 [R23], R12 ;  /* 0x0000000c17007844 */ /* 0x0003e60000000200 */
[----:B0-----:R-:W0:Y:S08]  /*6890*/  MUFU.EX2 R4, R41 ;  /* 0x0000002900047308 */ /* 0x001e300000000800 */
[----:B------:R-:W2:Y:S08]  /*68a0*/  MUFU.EX2 R5, R42 ;  /* 0x0000002a00057308 */ /* 0x000eb00000000800 */
[----:B------:R-:W3:Y:S01]  /*68b0*/  MUFU.EX2 R6, R44 ;  /* 0x0000002c00067308 */ /* 0x000ee20000000800 */
[C---:B0-----:R-:W-:Y:S01]  /*68c0*/  FADD.FTZ R26, R4.reuse, R26 ;  /* 0x0000001a041a7221 */ /* 0x041fe20000010000 */
[----:B------:R-:W-:-:S06]  /*68d0*/  F2FP.F16.F32.PACK_AB R4, R4, R40 ;  /* 0x000000280404723e */ /* 0x000fcc00000000ff */
[----:B------:R-:W0:Y:S01]  /*68e0*/  MUFU.EX2 R7, R46 ;  /* 0x0000002e00077308 */ /* 0x000e220000000800 */
[----:B--2---:R-:W-:Y:S01]  /*68f0*/  FADD.FTZ R9, R5, R9 ;  /* 0x0000000905097221 */ /* 0x004fe20000010000 */
[----:B------:R-:W-:-:S03]  /*6900*/  F2FP.F16.F32.PACK_AB R5, R43, R5 ;  /* 0x000000052b05723e */ /* 0x000fc600000000ff */
[----:B------:R-:W-:Y:S01]  /*6910*/  FADD.FTZ R9, R43, R9 ;  /* 0x000000092b097221 */ /* 0x000fe20000010000 */
[----:B---3--:R-:W-:Y:S01]  /*6920*/  FADD.FTZ R26, R6, R26 ;  /* 0x0000001a061a7221 */ /* 0x008fe20000010000 */
[----:B------:R-:W-:-:S03]  /*6930*/  F2FP.F16.F32.PACK_AB R6, R45, R6 ;  /* 0x000000062d06723e */ /* 0x000fc600000000ff */
[----:B------:R-:W-:Y:S01]  /*6940*/  FADD.FTZ R26, R45, R26 ;  /* 0x0000001a2d1a7221 */ /* 0x000fe20000010000 */
[----:B0-----:R-:W-:-:S03]  /*6950*/  FADD.FTZ R9, R7, R9 ;  /* 0x0000000907097221 */ /* 0x001fc60000010000 */
[----:B------:R-:W-:Y:S01]  /*6960*/  FADD.FTZ R26, R48, R26 ;  /* 0x0000001a301a7221 */ /* 0x000fe20000010000 */
[----:B------:R-:W-:Y:S01]  /*6970*/  F2FP.F16.F32.PACK_AB R48, R49, R48 ;  /* 0x000000303130723e */ /* 0x000fe200000000ff */
[----:B------:R-:W-:Y:S02]  /*6980*/  FADD.FTZ R9, R47, R9 ;  /* 0x000000092f097221 */ /* 0x000fe40000010000 */
[----:B------:R-:W-:Y:S01]  /*6990*/  FADD.FTZ R26, R49, R26 ;  /* 0x0000001a311a7221 */ /* 0x000fe20000010000 */
[----:B------:R-:W-:Y:S01]  /*69a0*/  F2FP.F16.F32.PACK_AB R49, R25, R50 ;  /* 0x000000321931723e */ /* 0x000fe200000000ff */
[----:B------:R-:W-:Y:S02]  /*69b0*/  FADD.FTZ R9, R50, R9 ;  /* 0x0000000932097221 */ /* 0x000fe40000010000 */
[----:B------:R-:W-:Y:S01]  /*69c0*/  FADD.FTZ R27, R52, R26 ;  /* 0x0000001a341b7221 */ /* 0x000fe20000010000 */
[----:B------:R-:W-:Y:S01]  /*69d0*/  F2FP.F16.F32.PACK_AB R7, R47, R7 ;  /* 0x000000072f07723e */ /* 0x000fe200000000ff */
[----:B------:R-:W-:-:S02]  /*69e0*/  FADD.FTZ R26, R25, R9 ;  /* 0x00000009191a7221 */ /* 0x000fc40000010000 */
[----:B------:R-:W-:Y:S01]  /*69f0*/  FADD.FTZ R27, R53, R27 ;  /* 0x0000001b351b7221 */ /* 0x000fe20000010000 */
[----:B------:R-:W0:Y:S01]  /*6a00*/  MUFU.EX2 R9, R91 ;  /* 0x0000005b00097308 */ /* 0x000e220000000800 */
[----:B------:R2:W-:Y:S01]  /*6a10*/  STSM.16.M88.4 [R18], R4 ;  /* 0x0000000412007844 */ /* 0x0005e20000000200 */
[----:B------:R-:W-:Y:S01]  /*6a20*/  FADD.FTZ R26, R51, R26 ;  /* 0x0000001a331a7221 */ /* 0x000fe20000010000 */
[----:B------:R-:W-:Y:S01]  /*6a30*/  FADD.FTZ R27, R56, R27 ;  /* 0x0000001b381b7221 */ /* 0x000fe20000010000 */
[----:B------:R-:W-:Y:S02]  /*6a40*/  F2FP.F16.F32.PACK_AB R56, R57, R56 ;  /* 0x000000383938723e */ /* 0x000fe400000000ff */
[----:B------:R-:W-:Y:S01]  /*6a50*/  FADD.FTZ R26, R55, R26 ;  /* 0x0000001a371a7221 */ /* 0x000fe20000010000 */
[----:B------:R-:W-:Y:S01]  /*6a60*/  FADD.FTZ R27, R57, R27 ;  /* 0x0000001b391b7221 */ /* 0x000fe20000010000 */
[----:B------:R-:W3:Y:S01]  /*6a70*/  MUFU.EX2 R91, R94 ;  /* 0x0000005e005b7308 */ /* 0x000ee20000000800 */
[----:B------:R-:W-:Y:S01]  /*6a80*/  F2FP.F16.F32.PACK_AB R50, R53, R52 ;  /* 0x000000343532723e */ /* 0x000fe200000000ff */
[----:B------:R-:W-:Y:S01]  /*6a90*/  FADD.FTZ R26, R58, R26 ;  /* 0x0000001a3a1a7221 */ /* 0x000fe20000010000 */
[----:B------:R-:W-:Y:S01]  /*6aa0*/  FADD.FTZ R28, R60, R27 ;  /* 0x0000001b3c1c7221 */ /* 0x000fe20000010000 */
[----:B------:R-:W-:-:S02]  /*6ab0*/  F2FP.F16.F32.PACK_AB R51, R55, R51 ;  /* 0x000000333733723e */ /* 0x000fc400000000ff */
[C---:B------:R-:W-:Y:S01]  /*6ac0*/  FADD.FTZ R27, R24.reuse, R26 ;  /* 0x0000001a181b7221 */ /* 0x040fe20000010000 */
[----:B------:R-:W-:Y:S01]  /*6ad0*/  FADD.FTZ R26, R61, R28 ;  /* 0x0000001c3d1a7221 */ /* 0x000fe20000010000 */
[----:B------:R-:W-:Y:S01]  /*6ae0*/  F2FP.F16.F32.PACK_AB R57, R24, R58 ;  /* 0x0000003a1839723e */ /* 0x000fe200000000ff */
[----:B------:R4:W-:Y:S01]  /*6af0*/  STSM.16.M88.4 [R17], R48 ;  /* 0x0000003011007844 */ /* 0x0009e20000000200 */
[----:B------:R-:W-:Y:S01]  /*6b00*/  FADD.FTZ R27, R59, R27 ;  /* 0x0000001b3b1b7221 */ /* 0x000fe20000010000 */
[----:B------:R-:W-:Y:S01]  /*6b10*/  FADD.FTZ R26, R64, R26 ;  /* 0x0000001a401a7221 */ /* 0x000fe20000010000 */
[----:B------:R-:W-:Y:S02]  /*6b20*/  F2FP.F16.F32.PACK_AB R64, R65, R64 ;  /* 0x000000404140723e */ /* 0x000fe400000000ff */
[----:B------:R-:W-:Y:S01]  /*6b30*/  FADD.FTZ R27, R63, R27 ;  /* 0x0000001b3f1b7221 */ /* 0x000fe20000010000 */
[----:B------:R-:W-:Y:S01]  /*6b40*/  FADD.FTZ R26, R65, R26 ;  /* 0x0000001a411a7221 */ /* 0x000fe20000010000 */
[----:B------:R-:W-:-:S02]  /*6b50*/  F2FP.F16.F32.PACK_AB R58, R61, R60 ;  /* 0x0000003c3d3a723e */ /* 0x000fc400000000ff */
[----:B------:R-:W-:Y:S01]  /*6b60*/  FADD.FTZ R27, R66, R27 ;  /* 0x0000001b421b7221 */ /* 0x000fe20000010000 */
[----:B------:R-:W-:Y:S01]  /*6b70*/  FADD.FTZ R26, R68, R26 ;  /* 0x0000001a441a7221 */ /* 0x000fe20000010000 */
[----:B------:R-:W-:Y:S02]  /*6b80*/  F2FP.F16.F32.PACK_AB R59, R63, R59 ;  /* 0x0000003b3f3b723e */ /* 0x000fe400000000ff */
[----:B------:R-:W-:Y:S01]  /*6b90*/  FADD.FTZ R27, R21, R27 ;  /* 0x0000001b151b7221 */ /* 0x000fe20000010000 */
[----:B------:R-:W-:Y:S01]  /*6ba0*/  FADD.FTZ R26, R69, R26 ;  /* 0x0000001a451a7221 */ /* 0x000fe20000010000 */
[----:B------:R-:W-:Y:S01]  /*6bb0*/  F2FP.F16.F32.PACK_AB R65, R21, R66 ;  /* 0x000000421541723e */ /* 0x000fe200000000ff */
[----:B------:R4:W-:Y:S01]  /*6bc0*/  STSM.16.M88.4 [R16+0x24800], R56 ;  /* 0x0248003810007844 */ /* 0x0009e20000000200 */
        /* <DEDUP_REMOVED lines=8> */
[----:B------:R-:W-:Y:S02]  /*6c50*/  F2FP.F16.F32.PACK_AB R67, R71, R67 ;  /* 0x000000434743723e */ /* 0x000fe400000000ff */
[C---:B-1----:R-:W-:Y:S01]  /*6c60*/  FADD.FTZ R12, R20.reuse, R27 ;  /* 0x0000001b140c7221 */ /* 0x042fe20000010000 */
[----:B--2---:R-:W-:Y:S01]  /*6c70*/  FADD.FTZ R5, R77, R26 ;  /* 0x0000001a4d057221 */ /* 0x004fe20000010000 */
[----:B------:R-:W-:Y:S01]  /*6c80*/  F2FP.F16.F32.PACK_AB R73, R20, R74 ;  /* 0x0000004a1449723e */ /* 0x000fe200000000ff */
[----:B------:R4:W-:Y:S01]  /*6c90*/  STSM.16.M88.4 [R153], R64 ;  /* 0x0000004099007844 */ /* 0x0009e20000000200 */
        /* <DEDUP_REMOVED lines=22> */
[----:B0-----:R-:W-:Y:S01]  /*6e00*/  FADD.FTZ R4, R9, R4 ;  /* 0x0000000409047221 */ /* 0x001fe20000010000 */
[----:B------:R-:W-:Y:S01]  /*6e10*/  FADD.FTZ R5, R93, R6 ;  /* 0x000000065d057221 */ /* 0x000fe20000010000 */
[----:B------:R-:W-:Y:S01]  /*6e20*/  F2FP.F16.F32.PACK_AB R89, R9, R90 ;  /* 0x0000005a0959723e */ /* 0x000fe200000000ff */
[----:B------:R4:W-:Y:S01]  /*6e30*/  STSM.16.M88.4 [R17+0x6000], R80 ;  /* 0x0060005011007844 */ /* 0x0009e20000000200 */
[----:B---3--:R-:W-:Y:S01]  /*6e40*/  FADD.FTZ R4, R91, R4 ;  /* 0x000000045b047221 */ /* 0x008fe20000010000 */
        /* <DEDUP_REMOVED lines=24> */
[----:B------:R4:W-:Y:S01]  /*6fd0*/  STSM.16.M88.4 [R152], R96 ;  /* 0x0000006098007844 */ /* 0x0009e20000000200 */
[----:B------:R-:W-:Y:S01]  /*6fe0*/  FADD.FTZ R4, R110, R5 ;  /* 0x000000056e047221 */ /* 0x000fe20000010000 */
[----:B------:R-:W-:Y:S01]  /*6ff0*/  FADD.FTZ R6, R112, R7 ;  /* 0x0000000770067221 */ /* 0x000fe20000010000 */
[----:B------:R-:W-:-:S02]  /*7000*/  F2FP.F16.F32.PACK_AB R112, R113, R112 ;  /* 0x000000707170723e */ /* 0x000fc400000000ff */
[----:B------:R-:W-:Y:S01]  /*7010*/  FADD.FTZ R5, R111, R4 ;  /* 0x000000046f057221 */ /* 0x000fe20000010000 */
[----:B------:R-:W-:Y:S01]  /*7020*/  FADD.FTZ R7, R113, R6 ;  /* 0x0000000671077221 */ /* 0x000fe20000010000 */
[----:B------:R-:W-:Y:S01]  /*7030*/  F2FP.F16.F32.PACK_AB R106, R109, R108 ;  /* 0x0000006c6d6a723e */ /* 0x000fe200000000ff */
[----:B------:R-:W-:Y:S02]  /*7040*/  IMAD.MOV.U32 R6, RZ, RZ, R0 ;  /* 0x000000ffff067224 */ /* 0x000fe400078e0000 */
[----:B------:R-:W-:Y:S01]  /*7050*/  FADD.FTZ R5, R114, R5 ;  /* 0x0000000572057221 */ /* 0x000fe20000010000 */
[----:B------:R-:W-:Y:S01]  /*7060*/  F2FP.F16.F32.PACK_AB R107, R111, R110 ;  /* 0x0000006e6f6b723e */ /* 0x000fe200000000ff */
[----:B------:R-:W-:Y:S01]  /*7070*/  FADD.FTZ R4, R116, R7 ;  /* 0x0000000774047221 */ /* 0x000fe20000010000 */
[C---:B------:R-:W-:Y:S01]  /*7080*/  F2FP.F16.F32.PACK_AB R113, R115.reuse, R114 ;  /* 0x000000727371723e */ /* 0x040fe200000000ff */
[----:B------:R-:W-:Y:S01]  /*7090*/  FADD.FTZ R5, R115, R5 ;  /* 0x0000000573057221 */ /* 0x000fe20000010000 */
[----:B------:R-:W-:Y:S01]  /*70a0*/  F2FP.F16.F32.PACK_AB R114, R117, R116 ;  /* 0x000000747572723e */ /* 0x000fe200000000ff */
[----:B------:R4:W-:Y:S01]  /*70b0*/  STSM.16.M88.4 [R18+0xc000], R104 ;  /* 0x00c0006812007844 */ /* 0x0009e20000000200 */
[----:B------:R-:W-:Y:S01]  /*70c0*/  F2FP.F16.F32.PACK_AB R115, R119, R118 ;  /* 0x000000767773723e */ /* 0x000fe200000000ff */
[----:B------:R-:W-:Y:S01]  /*70d0*/  FADD.FTZ R5, R118, R5 ;  /* 0x0000000576057221 */ /* 0x000fe20000010000 */
[----:B------:R-:W-:Y:S01]  /*70e0*/  FADD.FTZ R9, R117, R4 ;  /* 0x0000000475097221 */ /* 0x000fe20000010000 */
[----:B------:R-:W-:-:S02]  /*70f0*/  IMAD.MOV.U32 R4, RZ, RZ, R2 ;  /* 0x000000ffff047224 */ /* 0x000fc400078e0002 */
[----:B------:R4:W-:Y:S01]  /*7100*/  STSM.16.M88.4 [R17+0xc000], R112 ;  /* 0x00c0007011007844 */ /* 0x0009e20000000200 */
[----:B------:R-:W-:Y:S01]  /*7110*/  FADD.FTZ R5, R119, R5 ;  /* 0x0000000577057221 */ /* 0x000fe20000010000 */
[----:B------:R-:W-:Y:S01]  /*7120*/  IMAD.MOV.U32 R7, RZ, RZ, R11 ;  /* 0x000000ffff077224 */ /* 0x000fe200078e000b */
[----:B------:R-:W-:Y:S01]  /*7130*/  @!PT LDS RZ, [RZ] ;  /* 0x00000000fffff984 */ /* 0x000fe20000000800 */
[----:B------:R-:W-:Y:S01]  /*7140*/  @!PT LDS RZ, [RZ] ;  /* 0x00000000fffff984 */ /* 0x000fe20000000800 */
[----:B------:R-:W-:Y:S01]  /*7150*/  @!PT LDS RZ, [RZ] ;  /* 0x00000000fffff984 */ /* 0x000fe20000000800 */
[----:B------:R-:W-:Y:S01]  /*7160*/  @!PT LDS RZ, [RZ] ;  /* 0x00000000fffff984 */ /* 0x000fe20000000800 */
[----:B------:R0:W-:Y:S06]  /*7170*/  MEMBAR.ALL.CTA ;  /* 0x0000000000007992 */ /* 0x0001ec0000008000 */
[----:B0-----:R-:W0:Y:S02]  /*7180*/  FENCE.VIEW.ASYNC.S ;  /* 0x00000000000073c6 */ /* 0x001e240000000000 */
[----:B0-----:R-:W-:Y:S01]  /*7190*/  NOP ;  /* 0x0000000000007918 */ /* 0x001fe20000000000 */
[----:B------:R-:W-:Y:S05]  /*71a0*/  @P2 BRA `(.L_x_187) ;  /* 0xffffffd400882947 */ /* 0x000fea000383ffff */
.L_x_178:
[----:B------:R-:W-:Y:S06]  /*71b0*/  BAR.ARV 0x8, 0x200 ;  /* 0x0208000000007b1d */ /* 0x000fec0000002000 */
[----:B------:R-:W-:Y:S05]  /*71c0*/  @!P0 BRA `(.L_x_188) ;  /* 0x0000000000048947 */ /* 0x000fea0003800000 */
[----:B------:R-:W-:Y:S01]  /*71d0*/  BPT.TRAP 0x1 ;  /* 0x000000040000795c */ /* 0x000fe20000300000 */
.L_x_188:
[----:B------:R-:W-:Y:S01]  /*71e0*/  ULEA UR12, UR36, UR37, 0x3 ;  /* 0x00000025240c7291 */ /* 0x000fe2000f8e183f */
[----:B------:R-:W-:-:S08]  /*71f0*/  SHF.L.U32 R4, R2, 0x1f, RZ ;  /* 0x0000001f02047819 */ /* 0x000fd000000006ff */
[----:B------:R0:W1:Y:S01]  /*7200*/  SYNCS.PHASECHK.TRANS64.TRYWAIT P2, [UR12+0x30850], R4 ;  /* 0x03085004ff0075a7 */ /* 0x000062000804014c */
[----:B------:R-:W-:Y:S05]  /*7210*/  @!P0 BRA `(.L_x_189) ;  /* 0x0000000000048947 */ /* 0x000fea0003800000 */
[----:B------:R-:W-:Y:S01]  /*7220*/  BPT.TRAP 0x1 ;  /* 0x000000040000795c */ /* 0x000fe20000300000 */
.L_x_189:
[----:B-1----:R-:W-:Y:S05]  /*7230*/  @P2 BRA `(.L_x_190) ;  /* 0x0000000000082947 */ /* 0x002fea0003800000 */
[----:B------:R-:W1:Y:S02]  /*7240*/  SYNCS.PHASECHK.TRANS64.TRYWAIT P0, [UR12+0x30850], R4 ;  /* 0x03085004ff0075a7 */ /* 0x000e64000800014c */
[----:B-1----:R-:W-:Y:S05]  /*7250*/  @!P0 BRA `(.L_x_191) ;  /* 0x0000008800508947 */ /* 0x002fea0003800000 */
.L_x_190:
[----:B------:R-:W-:Y:S01]  /*7260*/  ULEA UR38, UR38, UR37, 0xd ;  /* 0x0000002526267291 */ /* 0x000fe2000f8e683f */
[----:B------:R-:W2:Y:S01]  /*7270*/  LDL.LU R14, [R1+0x38] ;  /* 0x00003800010e7983 */ /* 0x000ea20000300800 */
[----:B------:R-:W-:Y:S01]  /*7280*/  UIADD3 UR37, UR37, 0x400, URZ ;  /* 0x0000040025257890 */ /* 0x000fe2000fffe03f */
[----:B------:R-:W-:Y:S01]  /*7290*/  WARPGROUP.ARRIVE ;  /* 0x00000000000079c5 */ /* 0x000fe20000000000 */
[----:B------:R-:W-:Y:S01]  /*72a0*/  UIADD3 UR38, UR38, 0x1e800, URZ ;  /* 0x0001e80026267890 */ /* 0x000fe2000fffe03f */
[----:B01----:R-:W0:Y:S01]  /*72b0*/  SHFL.BFLY PT, R4, R9, 0x2, 0x1f ;  /* 0x0c401f0009047f89 */ /* 0x003e2200000e0000 */
[----:B------:R-:W-:Y:S01]  /*72c0*/  USHF.R.U32.HI UR37, URZ, 0x4, UR37 ;  /* 0x000000043f257899 */ /* 0x000fe20008011625 */
[----:B------:R-:W-:Y:S01]  /*72d0*/  IMAD.U32 R10, RZ, RZ, UR12 ;  /* 0x0000000cff0a7e24 */ /* 0x000fe2000f8e00ff */
[----:B------:R-:W-:Y:S01]  /*72e0*/  USHF.R.U32.HI UR38, URZ, 0x4, UR38 ;  /* 0x000000043f267899 */ /* 0x000fe20008011626 */
[----:B------:R-:W1:Y:S01]  /*72f0*/  SHFL.BFLY PT, R6, R5, 0x2, 0x1f ;  /* 0x0c401f0005067f89 */ /* 0x000e6200000e0000 */
[----:B------:R-:W-:Y:S01]  /*7300*/  ULOP3.LUT UR6, UR37, 0x3fff, URZ, 0xc0, !UPT ;  /* 0x00003fff25067892 */ /* 0x000fe2000f8ec03f */
[----:B------:R-:W-:Y:S01]  /*7310*/  @!P1 VIADD R10, R10, 0x30860 ;  /* 0x000308600a0a9836 */ /* 0x000fe20000000000 */
[----:B------:R-:W-:Y:S01]  /*7320*/  ULOP3.LUT UR4, UR38, 0x3fff, URZ, 0xc0, !UPT ;  /* 0x00003fff26047892 */ /* 0x000fe2000f8ec03f */
[----:B------:R-:W-:Y:S01]  /*7330*/  IMAD.MOV.U32 R41, RZ, RZ, RZ ;  /* 0x000000ffff297224 */ /* 0x000fe200078e00ff */
[----:B------:R-:W-:Y:S01]  /*7340*/  UIMAD UR6, UR36, 0x600, UR6 ;  /* 0x00000600240678a4 */ /* 0x000fe2000f8e0206 */
[----:B------:R-:W-:Y:S01]  /*7350*/  IMAD.MOV.U32 R8, RZ, RZ, RZ ;  /* 0x000000ffff087224 */ /* 0x000fe200078e00ff */
[----:B------:R-:W-:Y:S01]  /*7360*/  ULOP3.LUT UR4, UR4, 0x10000, URZ, 0xfc, !UPT ;  /* 0x0001000004047892 */ /* 0x000fe2000f8efc3f */
[----:B------:R-:W-:Y:S01]  /*7370*/  @!P1 PRMT R10, RZ, 0x654, R10 ;  /* 0x00000654ff0a9816 */ /* 0x000fe2000000000a */
[----:B------:R-:W-:Y:S01]  /*7380*/  UMOV UR7, 0x40000040 ;  /* 0x4000004000077882 */ /* 0x000fe20000000000 */
[----:B------:R-:W-:Y:S01]  /*7390*/  UMOV UR5, 0x40000040 ;  /* 0x4000004000057882 */ /* 0x000fe20000000000 */
[----:B------:R-:W-:Y:S01]  /*73a0*/  UIADD3 UR10, UR6, 0x80, URZ ;  /* 0x00000080060a7890 */ /* 0x000fe2000fffe03f */
[----:B----4-:R-:W-:Y:S01]  /*73b0*/  IMAD.MOV.U32 R59, RZ, RZ, -0x800000 ;  /* 0xff800000ff3b7424 */ /* 0x010fe200078e00ff */
[----:B------:R-:W-:Y:S01]  /*73c0*/  UIADD3 UR8, UR4, 0x2, URZ ;  /* 0x0000000204087890 */ /* 0x000fe2000fffe03f */
[----:B------:R-:W-:Y:S01]  /*73d0*/  IMAD.MOV.U32 R58, RZ, RZ, -0x800000 ;  /* 0xff800000ff3a7424 */ /* 0x000fe200078e00ff */
[----:B------:R-:W-:Y:S01]  /*73e0*/  UMOV UR11, 0x40000040 ;  /* 0x40000040000b7882 */ /* 0x000fe20000000000 */
[----:B------:R-:W-:Y:S01]  /*73f0*/  HGMMA.64x64x16.F32 R120, gdesc[UR4].tnspB, R120, gsb0 ;  /* 0x40e00000047879f0 */ /* 0x000fe20008000878 */
[----:B------:R-:W-:Y:S01]  /*7400*/  UMOV UR9, 0x40000040 ;  /* 0x4000004000097882 */ /* 0x000fe20000000000 */
[----:B------:R-:W-:Y:S01]  /*7410*/  UMOV UR7, 0x40000040 ;  /* 0x4000004000077882 */ /* 0x000fe20000000000 */
[----:B------:R-:W-:Y:S01]  /*7420*/  UMOV UR5, 0x40000040 ;  /* 0x4000004000057882 */ /* 0x000fe20000000000 */
[----:B0-----:R-:W-:Y:S01]  /*7430*/  FADD.FTZ R4, R4, R9 ;  /* 0x0000000904047221 */ /* 0x001fe20000010000 */
[----:B------:R-:W-:Y:S01]  /*7440*/  UIADD3 UR36, UR36, 0x1, URZ ;  /* 0x0000000124247890 */ /* 0x000fe2000fffe03f */
[----:B-1----:R-:W-:-:S03]  /*7450*/  FADD.FTZ R6, R6, R5 ;  /* 0x0000000506067221 */ /* 0x002fc60000010000 */
[----:B------:R-:W0:Y:S01]  /*7460*/  SHFL.BFLY PT, R7, R4, 0x1, 0x1f ;  /* 0x0c201f0004077f89 */ /* 0x000e2200000e0000 */
[----:B------:R-:W-:-:S03]  /*7470*/  UISETP.NE.AND UP0, UPT, UR36, 0x2, UPT ;  /* 0x000000022400788c */ /* 0x000fc6000bf05270 */
[----:B------:R-:W1:Y:S01]  /*7480*/  SHFL.BFLY PT, R13, R6, 0x1, 0x1f ;  /* 0x0c201f00060d7f89 */ /* 0x000e6200000e0000 */
[----:B------:R-:W-:Y:S01]  /*7490*/  USEL UR36, UR36, URZ, UP0 ;  /* 0x0000003f24247287 */ /* 0x000fe20008000000 */
[----:B0-----:R-:W-:Y:S01]  /*74a0*/  FADD.FTZ R12, R4, R7 ;  /* 0x00000007040c7221 */ /* 0x001fe20000010000 */
[----:B-1----:R-:W-:-:S04]  /*74b0*/  FADD.FTZ R13, R6, R13 ;  /* 0x0000000d060d7221 */ /* 0x002fc80000010000 */
[----:B------:R-:W-:Y:S02]  /*74c0*/  FSETP.NE.FTZ.AND P0, PT, R12, RZ, PT ;  /* 0x000000ff0c00720b */ /* 0x000fe40003f15000 */
[----:B------:R-:W-:-:S11]  /*74d0*/  FSETP.NE.FTZ.AND P2, PT, R13, RZ, PT ;  /* 0x000000ff0d00720b */ /* 0x000fd60003f55000 */
[----:B------:R-:W0:Y:S01]  /*74e0*/  @P0 MUFU.LG2 R7, R12 ;  /* 0x0000000c00070308 */ /* 0x000e220000000c00 */
[C---:B------:R-:W-:Y:S01]  /*74f0*/  @P0 FMUL.FTZ R5, R3.reuse, 0.69314718246459960938 ;  /* 0x3f31721803050820 */ /* 0x040fe20000410000 */
[----:B------:R-:W-:-:S06]  /*7500*/  @P2 FMUL.FTZ R3, R3, 0.69314718246459960938 ;  /* 0x3f31721803032820 */ /* 0x000fcc0000410000 */
[----:B------:R-:W1:Y:S08]  /*7510*/  @P2 MUFU.LG2 R9, R13 ;  /* 0x0000000d00092308 */ /* 0x000e700000000c00 */
[----:B------:R-:W3:Y:S01]  /*7520*/  @P0 MUFU.RCP R41, R12 ;  /* 0x0000000c00290308 */ /* 0x000ee20000001000 */
[----:B0-----:R-:W-:-:S04]  /*7530*/  @P0 FMUL.FTZ R4, R7, 0.69314718246459960938 ;  /* 0x3f31721807040820 */ /* 0x001fc80000410000 */
[----:B------:R-:W-:Y:S01]  /*7540*/  @P0 FFMA.FTZ R59, R5, R0, R4 ;  /* 0x00000000053b0223 */ /* 0x000fe20000010004 */
[----:B------:R-:W-:Y:S02]  /*7550*/  PLOP3.LUT P0, PT, PT, PT, PT, 0x8, 0x0 ;  /* 0x000000000000781c */ /* 0x000fe40003f0e170 */
[----:B------:R-:W0:Y:S01]  /*7560*/  @P2 MUFU.RCP R8, R13 ;  /* 0x0000000d00082308 */ /* 0x000e220000001000 */
[----:B------:R-:W-:Y:S02]  /*7570*/  WARPGROUP.DEPBAR.LE gsb0, 0x0 ;  /* 0x00008000000079c5 */ /* 0x000fe40000010000 */
[----:B------:R-:W-:Y:S01]  /*7580*/  WARPGROUP.ARRIVE ;  /* 0x00000000000079c5 */ /* 0x000fe20000000000 */
[----:B-1----:R-:W-:-:S04]  /*7590*/  @P2 FMUL.FTZ R6, R9, 0.69314718246459960938 ;  /* 0x3f31721809062820 */ /* 0x002fc80000410000 */
[----:B------:R-:W-:Y:S01]  /*75a0*/  @P2 FFMA.FTZ R58, R3, R11, R6 ;  /* 0x0000000b033a2223 */ /* 0x000fe20000010006 */
        /* <DEDUP_REMOVED lines=19> */
[----:B--2---:R-:W-:-:S05]  /*76e0*/  VIADD R14, R14, 0x1 ;  /* 0x000000010e0e7836 */ /* 0x004fca0000000000 */
[----:B------:R1:W-:Y:S01]  /*76f0*/  STL [R1+0x38], R14 ;  /* 0x0000380e01007387 */ /* 0x0003e20000100800 */
        /* <DEDUP_REMOVED lines=49> */
[----:B------:R-:W-:Y:S01]  /*7a10*/  HGMMA.64x64x16.F32 R120, gdesc[UR4].tnspB, R120, gsb0 ;  /* 0x40e00000047879f0 */ /* 0x000fe20008000878 */
[----:B------:R-:W-:-:S06]  /*7a20*/  USEL UR4, URZ, 0x1, UP0 ;  /* 0x000000013f047887 */ /* 0x000fcc0008000000 */
[----:B------:R-:W-:Y:S01]  /*7a30*/  LOP3.LUT R2, R2, UR4, RZ, 0x3c, !PT ;  /* 0x0000000402027c12 */ /* 0x000fe2000f8e3cff */
[----:B------:R-:W-:Y:S02]  /*7a40*/  WARPGROUP.DEPBAR.LE gsb0, 0x0 ;  /* 0x00008000000079c5 */ /* 0x000fe40000010000 */
[----:B------:R1:W-:Y:S01]  /*7a50*/  @!P1 SYNCS.ARRIVE.TRANS64.RED.A1T0 RZ, [R10+URZ], RZ ;  /* 0x000000ff0aff99a7 */ /* 0x0003e2000810043f */
[-C--:B---3--:R-:W-:Y:S01]  /*7a60*/  FMUL.FTZ R20, R120, R41.reuse ;  /* 0x0000002978147220 */ /* 0x088fe20000410000 */
        /* <DEDUP_REMOVED lines=15> */
[-C--:B0-----:R-:W-:Y:S01]  /*7b60*/  FMUL.FTZ R42, R122, R8.reuse ;  /* 0x000000087a2a7220 */ /* 0x081fe20000410000 */
        /* <DEDUP_REMOVED lines=14> */
[----:B-1----:R-:W-:-:S07]  /*7c50*/  FMUL.FTZ R151, R151, R8 ;  /* 0x0000000897977220 */ /* 0x002fce0000410000 */
.L_x_171:
[----:B------:R-:W1:Y:S08]  /*7c60*/  S2UR UR4, SR_CgaCtaId ;  /* 0x00000000000479c3 */ /* 0x000e700000008800 */
[----:B------:R-:W-:Y:S06]  /*7c70*/  BAR.SYNC.DEFER_BLOCKING 0x5, 0x200 ;  /* 0x0148000000007b1d */ /* 0x000fec0000010000 */
[----:B------:R-:W-:Y:S01]  /*7c80*/  UMOV UR37, 0x400 ;  /* 0x0000040000257882 */ /* 0x000fe20000000000 */
[----:B------:R-:W-:Y:S01]  /*7c90*/  BSSY B0, `(.L_x_192) ;  /* 0x0000238000007945 */ /* 0x000fe20003800000 */
[----:B-1----:R-:W-:-:S09]  /*7ca0*/  ULEA UR37, UR4, UR37, 0x18 ;  /* 0x0000002504257291 */ /* 0x002fd2000f8ec03f */
[----:B------:R-:W1:Y:S01]  /*7cb0*/  LDS.128 R4, [UR37+0x308d0] ;  /* 0x0308d025ff047984 */ /* 0x000e620008000c00 */
[----:B------:R-:W-:Y:S06]  /*7cc0*/  BAR.ARV 0x4, 0x200 ;  /* 0x0108000000007b1d */ /* 0x000fec0000002000 */
[----:B------:R-:W-:Y:S05]  /*7cd0*/  @P0 BRA `(.L_x_193) ;  /* 0x0000001800300947 */ /* 0x000fea0003800000 */
[----:B------:R-:W0:Y:S01]  /*7ce0*/  LDL R0, [R1+0x60] ;  /* 0x0000600001007983 */ /* 0x000e220000100800 */
[----:B------:R-:W2:Y:S03]  /*7cf0*/  S2UR UR6, SR_SWINHI ;  /* 0x00000000000679c3 */ /* 0x000ea60000002f00 */
[----:B------:R-:W3:Y:S01]  /*7d00*/  LDL.LU R70, [R1+0x2c] ;  /* 0x00002c0001467983 */ /* 0x000ee20000300800 */
[----:B------:R-:W-:-:S04]  /*7d10*/  F2FP.F16.F32.PACK_AB R24, R21, R20 ;  /* 0x000000141518723e */ /* 0x000fc800000000ff */
[----:B------:R-:W4:Y:S01]  /*7d20*/  LDC.64 R60, c[0x0][0xc00] ;  /* 0x00030000ff3c7b82 */ /* 0x000f220000000a00 */
[----:B------:R-:W-:Y:S02]  /*7d30*/  F2FP.F16.F32.PACK_AB R25, R43, R42 ;  /* 0x0000002a2b19723e */ /* 0x000fe400000000ff */
[----:B------:R-:W-:Y:S02]  /*7d40*/  F2FP.F16.F32.PACK_AB R26, R29, R28 ;  /* 0x0000001c1d1a723e */ /* 0x000fe400000000ff */
[----:B------:R-:W-:Y:S01]  /*7d50*/  F2FP.F16.F32.PACK_AB R27, R45, R44 ;  /* 0x0000002c2d1b723e */ /* 0x000fe200000000ff */
[----:B------:R-:W-:Y:S01]  /*7d60*/  IMAD.SHL.U32 R65, R155, 0x4, RZ ;  /* 0x000000049b417824 */ /* 0x000fe200078e00ff */
[----:B------:R-:W3:Y:S04]  /*7d70*/  LDL R69, [R1+0x5c] ;  /* 0x00005c0001457983 */ /* 0x000ee80000100800 */
[----:B------:R-:W3:Y:S04]  /*7d80*/  LDL R68, [R1+0x4] ;  /* 0x0000040001447983 */ /* 0x000ee80000100800 */
[----:B------:R-:W3:Y:S01]  /*7d90*/  LDL R66, [R1+0x28] ;  /* 0x0000280001427983 */ /* 0x000ee20000100800 */
[----:B------:R-:W-:Y:S01]  /*7da0*/  UMOV UR4, UR37 ;  /* 0x0000002500047c82 */ /* 0x000fe20008000000 */
[----:B--2---:R-:W-:Y:S01]  /*7db0*/  UMOV UR5, UR6 ;  /* 0x0000000600057c82 */ /* 0x004fe20008000000 */
[----:B------:R-:W-:-:S02]  /*7dc0*/  IMAD.U32 R56, RZ, RZ, UR4 ;  /* 0x00000004ff387e24 */ /* 0x000fc4000f8e00ff */
[----:B------:R-:W-:Y:S01]  /*7dd0*/  IMAD.U32 R57, RZ, RZ, UR5 ;  /* 0x00000005ff397e24 */ /* 0x000fe2000f8e00ff */
[----:B------:R-:W-:Y:S01]  /*7de0*/  ULDC.64 UR4, c[0x0][0xc08] ;  /* 0x0003020000047ab9 */ /* 0x000fe20000000a00 */
[----:B------:R-:W-:Y:S01]  /*7df0*/  BAR.SYNC.DEFER_BLOCKING 0x1, 0x180 ;  /* 0x0046000000007b1d */ /* 0x000fe20000010000 */
[----:B0-----:R-:W-:-:S03]  /*7e00*/  IMAD.WIDE R14, R0, 0x2, R56 ;  /* 0x00000002000e7825 */ /* 0x001fc600078e0238 */
[C---:B------:R-:W-:Y:S02]  /*7e10*/  LOP3.LUT R3, R14.reuse, 0x380, RZ, 0xc0, !PT ;  /* 0x000003800e037812 */ /* 0x040fe400078ec0ff */
[C---:B------:R-:W-:Y:S02]  /*7e20*/  IADD3 R63, P0, R14.reuse, 0x60, RZ ;  /* 0x000000600e3f7810 */ /* 0x040fe40007f1e0ff */
[----:B------:R-:W-:Y:S02]  /*7e30*/  SHF.R.U64 R3, R3, 0x3, RZ ;  /* 0x0000000303037819 */ /* 0x000fe400000012ff */
[C---:B-1----:R-:W-:Y:S02]  /*7e40*/  IADD3 R4, P1, R14.reuse, 0x40, RZ ;  /* 0x000000400e047810 */ /* 0x042fe40007f3e0ff */
[----:B------:R-:W-:Y:S02]  /*7e50*/  IADD3 R19, P2, R14, 0x20, RZ ;  /* 0x000000200e137810 */ /* 0x000fe40007f5e0ff */
[----:B------:R-:W-:-:S02]  /*7e60*/  LOP3.LUT R14, R3, R14, RZ, 0x3c, !PT ;  /* 0x0000000e030e7212 */ /* 0x000fc400078e3cff */
[----:B------:R-:W-:Y:S02]  /*7e70*/  LOP3.LUT R8, R63, 0x380, RZ, 0xc0, !PT ;  /* 0x000003803f087812 */ /* 0x000fe400078ec0ff */
[----:B------:R-:W-:Y:S02]  /*7e80*/  LOP3.LUT R3, R4, 0x380, RZ, 0xc0, !PT ;  /* 0x0000038004037812 */ /* 0x000fe400078ec0ff */
[----:B------:R-:W-:Y:S02]  /*7e90*/  LOP3.LUT R0, R19, 0x380, RZ, 0xc0, !PT ;  /* 0x0000038013007812 */ /* 0x000fe400078ec0ff */
[----:B------:R-:W-:Y:S02]  /*7ea0*/  SHF.R.U64 R8, R8, 0x3, RZ ;  /* 0x0000000308087819 */ /* 0x000fe400000012ff */
[----:B------:R-:W-:Y:S02]  /*7eb0*/  SHF.R.U64 R3, R3, 0x3, RZ ;  /* 0x0000000303037819 */ /* 0x000fe400000012ff */
[----:B------:R-:W-:Y:S01]  /*7ec0*/  SHF.R.U64 R0, R0, 0x3, RZ ;  /* 0x0000000300007819 */ /* 0x000fe200000012ff */
[--C-:B------:R-:W-:Y:S01]  /*7ed0*/  IMAD.X R11, RZ, RZ, R15.reuse, P1 ;  /* 0x000000ffff0b7224 */ /* 0x100fe200008e060f */
[----:B------:R-:W-:Y:S01]  /*7ee0*/  LOP3.LUT R12, R8, R63, RZ, 0x3c, !PT ;  /* 0x0000003f080c7212 */ /* 0x000fe200078e3cff */
[--C-:B------:R-:W-:Y:S01]  /*7ef0*/  IMAD.X R9, RZ, RZ, R15.reuse, P2 ;  /* 0x000000ffff097224 */ /* 0x100fe200010e060f */
[----:B------:R-:W-:Y:S01]  /*7f00*/  MOV R14, R14 ;  /* 0x0000000e000e7202 */ /* 0x000fe20000000f00 */
[----:B------:R-:W-:Y:S01]  /*7f10*/  IMAD.X R13, RZ, RZ, R15, P0 ;  /* 0x000000ffff0d7224 */ /* 0x000fe200000e060f */
[----:B------:R-:W-:-:S02]  /*7f20*/  LOP3.LUT R10, R3, R4, RZ, 0x3c, !PT ;  /* 0x00000004030a7212 */ /* 0x000fc400078e3cff */
[----:B------:R-:W-:Y:S01]  /*7f30*/  LOP3.LUT R8, R0, R19, RZ, 0x3c, !PT ;  /* 0x0000001300087212 */ /* 0x000fe200078e3cff */
[----:B------:R0:W-:Y:S01]  /*7f40*/  STSM.16.M88.4 [R14], R24 ;  /* 0x000000180e007844 */ /* 0x0001e20000000200 */
[----:B------:R-:W-:Y:S02]  /*7f50*/  MOV R19, R10 ;  /* 0x0000000a00137202 */ /* 0x000fe40000000f00 */
[----:B------:R-:W-:Y:S02]  /*7f60*/  MOV R3, R8 ;  /* 0x0000000800037202 */ /* 0x000fe40000000f00 */
[----:B------:R-:W-:Y:S02]  /*7f70*/  MOV R0, R12 ;  /* 0x0000000c00007202 */ /* 0x000fe40000000f00 */
[----:B------:R-:W-:Y:S02]  /*7f80*/  F2FP.F16.F32.PACK_AB R8, R31, R30 ;  /* 0x0000001e1f08723e */ /* 0x000fe400000000ff */
[----:B------:R-:W-:-:S02]  /*7f90*/  F2FP.F16.F32.PACK_AB R9, R47, R46 ;  /* 0x0000002e2f09723e */ /* 0x000fc400000000ff */
[----:B------:R-:W-:Y:S02]  /*7fa0*/  F2FP.F16.F32.PACK_AB R10, R33, R32 ;  /* 0x00000020210a723e */ /* 0x000fe400000000ff */
[----:B------:R-:W-:Y:S02]  /*7fb0*/  F2FP.F16.F32.PACK_AB R11, R49, R48 ;  /* 0x00000030310b723e */ /* 0x000fe400000000ff */
[----:B------:R-:W-:Y:S02]  /*7fc0*/  F2FP.F16.F32.PACK_AB R12, R35, R34 ;  /* 0x00000022230c723e */ /* 0x000fe400000000ff */
[----:B------:R-:W-:Y:S02]  /*7fd0*/  F2FP.F16.F32.PACK_AB R13, R51, R50 ;  /* 0x00000032330d723e */ /* 0x000fe400000000ff */
[----:B0-----:R-:W-:Y:S02]  /*7fe0*/  F2FP.F16.F32.PACK_AB R14, R37, R36 ;  /* 0x00000024250e723e */ /* 0x001fe400000000ff */
[----:B------:R-:W-:-:S02]  /*7ff0*/  F2FP.F16.F32.PACK_AB R15, R53, R52 ;  /* 0x00000034350f723e */ /* 0x000fc400000000ff */
[----:B------:R-:W-:Y:S02]  /*8000*/  F2FP.F16.F32.PACK_AB R24, R39, R38 ;  /* 0x000000262718723e */ /* 0x000fe400000000ff */
[----:B------:R-:W-:Y:S02]  /*8010*/  F2FP.F16.F32.PACK_AB R25, R55, R54 ;  /* 0x000000363719723e */ /* 0x000fe400000000ff */
[----:B------:R-:W-:Y:S02]  /*8020*/  F2FP.F16.F32.PACK_AB R26, R41, R40 ;  /* 0x00000028291a723e */ /* 0x000fe400000000ff */
[----:B------:R-:W-:Y:S01]  /*8030*/  F2FP.F16.F32.PACK_AB R27, R151, R150 ;  /* 0x00000096971b723e */ /* 0x000fe200000000ff */
[----:B------:R0:W-:Y:S04]  /*8040*/  STSM.16.M88.4 [R3], R8 ;  /* 0x0000000803007844 */ /* 0x0001e80000000200 */
[----:B------:R-:W-:Y:S04]  /*8050*/  STSM.16.M88.4 [R19], R12 ;  /* 0x0000000c13007844 */ /* 0x000fe80000000200 */
[----:B------:R1:W-:Y:S01]  /*8060*/  STSM.16.M88.4 [R0], R24 ;  /* 0x0000001800007844 */ /* 0x0003e20000000200 */
[----:B------:R-:W-:Y:S01]  /*8070*/  BAR.SYNC.DEFER_BLOCKING 0x1, 0x180 ;  /* 0x0046000000007b1d */ /* 0x000fe20000010000 */
[----:B----4-:R-:W-:-:S04]  /*8080*/  ISETP.NE.U32.AND P0, PT, R60, RZ, PT ;  /* 0x000000ff3c00720c */ /* 0x010fc80003f05070 */
[----:B------:R-:W-:Y:S02]  /*8090*/  ISETP.NE.AND.EX P0, PT, R61, RZ, PT, P0 ;  /* 0x000000ff3d00720c */ /* 0x000fe40003f05300 */
[----:B---3--:R-:W-:Y:S02]  /*80a0*/  SHF.L.U64.HI R22, R155, 0x2, R70 ;  /* 0x000000029b167819 */ /* 0x008fe40000010246 */
[----:B------:R-:W-:Y:S01]  /*80b0*/  IADD3 R62, P1, R65, R60, RZ ;  /* 0x0000003c413e7210 */ /* 0x000fe20007f3e0ff */
[----:B------:R-:W-:Y:S01]  /*80c0*/  IMAD.MOV.U32 R4, RZ, RZ, RZ ;  /* 0x000000ffff047224 */ /* 0x000fe200078e00ff */
[----:B0-----:R-:W0:Y:S03]  /*80d0*/  LDC R8, c[0x0][0xad4] ;  /* 0x0002b500ff087b82 */ /* 0x001e260000000800 */
[----:B------:R-:W-:-:S05]  /*80e0*/  IMAD.X R63, R22, 0x1, R61, P1 ;  /* 0x00000001163f7824 */ /* 0x000fca00008e063d */
[----:B-1----:R-:W1:Y:S01]  /*80f0*/  LDC R0, c[0x0][0xbe8] ;  /* 0x0002fa00ff007b82 */ /* 0x002e620000000800 */
[----:B------:R-:W2:Y:S01]  /*8100*/  @P0 LDG.E R4, desc[UR40][R62.64] ;  /* 0x000000283e040981 */ /* 0x000ea2000c1e1900 */
[----:B------:R-:W-:-:S04]  /*8110*/  ISETP.NE.U32.AND P1, PT, RZ, UR4, PT ;  /* 0x00000004ff007c0c */ /* 0x000fc8000bf25070 */
[----:B------:R-:W-:-:S13]  /*8120*/  ISETP.NE.AND.EX P1, PT, RZ, UR5, PT, P1 ;  /* 0x00000005ff007c0c */ /* 0x000fda000bf25310 */
[----:B------:R-:W-:-:S04]  /*8130*/  @P1 IADD3 R64, P2, R65, UR4, RZ ;  /* 0x0000000441401c10 */ /* 0x000fc8000ff5e0ff */
[----:B------:R-:W-:Y:S02]  /*8140*/  @P1 IADD3.X R65, R22, UR5, RZ, P2, !PT ;  /* 0x0000000516411c10 */ /* 0x000fe400097fe4ff */
[----:B------:R-:W-:Y:S01]  /*8150*/  ISETP.NE.AND P2, PT, R157, RZ, PT ;  /* 0x000000ff9d00720c */ /* 0x000fe20003f45270 */
[----:B------:R-:W-:-:S03]  /*8160*/  IMAD.MOV.U32 R22, RZ, RZ, 0x9b8 ;  /* 0x000009b8ff167424 */ /* 0x000fc600078e00ff */
[----:B0-----:R-:W-:-:S04]  /*8170*/  SEL R8, R157, R8, P2 ;  /* 0x000000089d087207 */ /* 0x001fc80001000000 */
[----:B------:R-:W-:Y:S02]  /*8180*/  ISETP.GT.AND P3, PT, R8, 0x1, PT ;  /* 0x000000010800780c */ /* 0x000fe40003f64270 */
[----:B-1----:R-:W-:Y:S01]  /*8190*/  ISETP.NE.AND P4, PT, R0, 0x1, PT ;  /* 0x000000010000780c */ /* 0x002fe20003f85270 */
[----:B------:R-:W0:Y:S01]  /*81a0*/  LDC.64 R8, c[0x0][0xba8] ;  /* 0x0002ea00ff087b82 */ /* 0x000e220000000a00 */
[----:B------:R-:W-:-:S07]  /*81b0*/  SEL R22, R22, 0x978, P3 ;  /* 0x0000097816167807 */ /* 0x000fce0001800000 */
[----:B------:R-:W1:Y:S01]  /*81c0*/  LDC.64 R12, c[0x0][R22+0x220] ;  /* 0x00008800160c7b82 */ /* 0x000e620000000a00 */
[----:B------:R-:W-:-:S07]  /*81d0*/  ISETP.NE.U32.AND P2, PT, R60, RZ, PT ;  /* 0x000000ff3c00720c */ /* 0x000fce0003f45070 */
[----:B------:R-:W3:Y:S01]  /*81e0*/  LDC.64 R14, c[0x0][R22+0x218] ;  /* 0x00008600160e7b82 */ /* 0x000ee20000000a00 */
[----:B------:R-:W-:-:S07]  /*81f0*/  ISETP.NE.AND.EX P2, PT, R61, RZ, PT, P2 ;  /* 0x000000ff3d00720c */ /* 0x000fce0003f45320 */
[----:B------:R-:W4:Y:S01]  /*8200*/  @P4 LDC R26, c[0x0][0xbec] ;  /* 0x0002fb00ff1a4b82 */ /* 0x000f220000000800 */
[----:B------:R-:W-:Y:S01]  /*8210*/  ULDC UR4, c[0x0][0xa88] ;  /* 0x0002a20000047ab9 */ /* 0x000fe20000000800 */
[----:B------:R-:W-:Y:S01]  /*8220*/  SEL R155, R155, RZ, !P2 ;  /* 0x000000ff9b9b7207 */ /* 0x000fe20005000000 */
[----:B------:R-:W-:-:S05]  /*8230*/  IMAD.U32 R3, RZ, RZ, UR4 ;  /* 0x00000004ff037e24 */ /* 0x000fca000f8e00ff */
[----:B------:R-:W4:Y:S01]  /*8240*/  @P4 LDC R67, c[0x0][0xbf0] ;  /* 0x0002fc00ff434b82 */ /* 0x000f220000000800 */
[----:B------:R-:W-:Y:S01]  /*8250*/  SEL R19, R70, RZ, !P2 ;  /* 0x000000ff46137207 */ /* 0x000fe20005000000 */
[-C--:B-1----:R-:W-:Y:S01]  /*8260*/  IMAD R13, R13, R155.reuse, RZ ;  /* 0x0000009b0d0d7224 */ /* 0x082fe200078e02ff */
[----:B------:R1:W5:Y:S05]  /*8270*/  @P1 LDG.E R3, desc[UR40][R64.64] ;  /* 0x0000002840031981 */ /* 0x00036a000c1e1900 */
[----:B------:R-:W4:Y:S01]  /*8280*/  LDC.64 R10, c[0x0][R22+0x228] ;  /* 0x00008a00160a7b82 */ /* 0x000f220000000a00 */
[----:B------:R-:W-:-:S04]  /*8290*/  IMAD.WIDE.U32 R24, R12, R155, RZ ;  /* 0x0000009b0c187225 */ /* 0x000fc800078e00ff */
[----:B-1----:R-:W-:Y:S02]  /*82a0*/  IMAD R65, R12, R19, R13 ;  /* 0x000000130c417224 */ /* 0x002fe400078e020d */
[-C--:B---3--:R-:W-:Y:S01]  /*82b0*/  IMAD R19, R15, R156.reuse, RZ ;  /* 0x0000009c0f137224 */ /* 0x088fe200078e02ff */
[----:B0-----:R-:W0:Y:S01]  /*82c0*/  @!P3 LDC R8, c[0x0][0xb50] ;  /* 0x0002d400ff08bb82 */ /* 0x001e220000000800 */
[----:B------:R-:W-:-:S04]  /*82d0*/  IMAD.WIDE.U32 R14, R14, R156, RZ ;  /* 0x0000009c0e0e7225 */ /* 0x000fc800078e00ff */
[----:B------:R-:W-:-:S03]  /*82e0*/  IMAD R27, R68, 0xc0, R69 ;  /* 0x000000c0441b7824 */ /* 0x000fc600078e0245 */
[----:B------:R1:W3:Y:S01]  /*82f0*/  LDC.64 R12, c[0x0][R22+0x210] ;  /* 0x00008400160c7b82 */ /* 0x0002e20000000a00 */
[----:B------:R-:W-:Y:S01]  /*8300*/  SEL R61, R66, RZ, P3 ;  /* 0x000000ff423d7207 */ /* 0x000fe20001800000 */
[----:B------:R-:W-:Y:S02]  /*8310*/  IMAD.IADD R60, R15, 0x1, R19 ;  /* 0x000000010f3c7824 */ /* 0x000fe400078e0213 */
[----:B------:R-:W-:Y:S02]  /*8320*/  IMAD.MOV.U32 R15, RZ, RZ, R27 ;  /* 0x000000ffff0f7224 */ /* 0x000fe400078e001b */
[----:B------:R-:W-:Y:S02]  /*8330*/  IMAD.IADD R65, R25, 0x1, R65 ;  /* 0x0000000119417824 */ /* 0x000fe400078e0241 */
[-C--:B----4-:R-:W-:Y:S01]  /*8340*/  IMAD R25, R11, R61.reuse, RZ ;  /* 0x0000003d0b197224 */ /* 0x090fe200078e02ff */
[----:B------:R-:W4:Y:S01]  /*8350*/  @!P3 LDC R9, c[0x0][0xb54] ;  /* 0x0002d500ff09bb82 */ /* 0x000f220000000800 */
[----:B------:R-:W-:-:S04]  /*8360*/  IMAD.WIDE.U32 R10, R10, R61, RZ ;  /* 0x0000003d0a0a7225 */ /* 0x000fc800078e00ff */
[----:B------:R-:W-:Y:S01]  /*8370*/  IMAD.IADD R25, R11, 0x1, R25 ;  /* 0x000000010b197824 */ /* 0x000fe200078e0219 */
[--C-:B--2---:R-:W-:Y:S01]  /*8380*/  IADD3 R24, P2, P5, R24, R14, R4.reuse ;  /* 0x0000000e18187210 */ /* 0x104fe20007d5e004 */
[----:B------:R-:W-:Y:S01]  /*8390*/  @P4 IMAD.HI.U32 R14, R27, R26, RZ ;  /* 0x0000001a1b0e4227 */ /* 0x000fe200078e00ff */
[----:B------:R-:W-:-:S04]  /*83a0*/  SHF.R.S32.HI R19, RZ, 0x1f, R4 ;  /* 0x0000001fff137819 */ /* 0x000fc80000011404 */
[----:B------:R-:W-:Y:S02]  /*83b0*/  @P4 SHF.R.U32.HI R15, RZ, R67, R14 ;  /* 0x00000043ff0f4219 */ /* 0x000fe4000001160e */
[----:B------:R-:W-:-:S03]  /*83c0*/  IADD3.X R14, R65, R60, R19, P2, P5 ;  /* 0x0000003c410e7210 */ /* 0x000fc600017ea413 */
[--C-:B-1----:R-:W-:Y:S01]  /*83d0*/  IMAD.MOV R22, RZ, RZ, -R15.reuse ;  /* 0x000000ffff167224 */ /* 0x102fe200078e0a0f */
[----:B------:R-:W-:Y:S02]  /*83e0*/  IADD3 R10, P2, P5, R15, R24, R10 ;  /* 0x000000180f0a7210 */ /* 0x000fe40007d5e00a */
[----:B------:R-:W-:Y:S01]  /*83f0*/  SHF.R.S32.HI R11, RZ, 0x1f, R15 ;  /* 0x0000001fff0b7819 */ /* 0x000fe2000001140f */
[----:B------:R-:W-:-:S03]  /*8400*/  IMAD R15, R0, R22, R27 ;  /* 0x00000016000f7224 */ /* 0x000fc600078e021b */
[----:B------:R-:W-:Y:S01]  /*8410*/  IADD3.X R11, R11, R14, R25, P2, P5 ;  /* 0x0000000e0b0b7210 */ /* 0x000fe200017ea419 */
[-C--:B---3--:R-:W-:Y:S01]  /*8420*/  IMAD R13, R13, R15.reuse, RZ ;  /* 0x0000000f0d0d7224 */ /* 0x088fe200078e02ff */
[----:B------:R-:W-:Y:S01]  /*8430*/  SHF.R.S32.HI R25, RZ, 0x1f, R15 ;  /* 0x0000001fff197819 */ /* 0x000fe2000001140f */
[----:B------:R-:W-:-:S04]  /*8440*/  IMAD.WIDE.U32 R10, R12, R15, R10 ;  /* 0x0000000f0c0a7225 */ /* 0x000fc800078e000a */
[----:B------:R-:W-:Y:S01]  /*8450*/  IMAD R13, R12, R25, R13 ;  /* 0x000000190c0d7224 */ /* 0x000fe200078e020d */
[----:B0-----:R-:W-:-:S03]  /*8460*/  LEA R12, P2, R10, R8, 0x2 ;  /* 0x000000080a0c7211 */ /* 0x001fc600078410ff */
[----:B------:R-:W-:-:S05]  /*8470*/  IMAD.IADD R11, R11, 0x1, R13 ;  /* 0x000000010b0b7824 */ /* 0x000fca00078e020d */
[----:B----4-:R-:W-:Y:S01]  /*8480*/  LEA.HI.X R13, R10, R9, R11, 0x2, P2 ;  /* 0x000000090a0d7211 */ /* 0x010fe200010f140b */
[----:B------:R-:W-:Y:S06]  /*8490*/  @P1 BRA `(.L_x_194) ;  /* 0x0000000000101947 */ /* 0x000fec0003800000 */
[----:B------:R-:W-:Y:S05]  /*84a0*/  @!P0 BRA `(.L_x_194) ;  /* 0x00000000000c8947 */ /* 0x000fea0003800000 */
[----:B------:R-:W2:Y:S04]  /*84b0*/  LDG.E R8, desc[UR40][R62.64] ;  /* 0x000000283e087981 */ /* 0x000ea8000c1e1900 */
[----:B-----5:R-:W2:Y:S02]  /*84c0*/  LDG.E R3, desc[UR40][R62.64+0x4] ;  /* 0x000004283e037981 */ /* 0x020ea4000c1e1900 */
[----:B--2---:R-:W-:-:S07]  /*84d0*/  IMAD.IADD R3, R3, 0x1, -R8 ;  /* 0x0000000103037824 */ /* 0x004fce00078e0a08 */
.L_x_194:
[----:B------:R-:W2:Y:S01]  /*84e0*/  LDL R14, [R1+0x58] ;  /* 0x00005800010e7983 */ /* 0x000ea20000100800 */
[----:B------:R-:W0:Y:S03]  /*84f0*/  S2R R8, SR_TID.X ;  /* 0x0000000000087919 */ /* 0x000e260000002100 */
[----:B------:R-:W-:Y:S04]  /*8500*/  SHFL.IDX PT, R9, R13, RZ, 0x1c1f ;  /* 0x001c1fff0d097589 */ /* 0x000fe800000e0000 */
[----:B------:R-:W-:Y:S04]  /*8510*/  SHFL.IDX PT, R10, R12, 0x1, 0x1c1f ;  /* 0x003c1f000c0a7f89 */ /* 0x000fe800000e0000 */
[----:B------:R-:W-:Y:S01]  /*8520*/  SHFL.IDX PT, R11, R13, 0x1, 0x1c1f ;  /* 0x003c1f000d0b7f89 */ /* 0x000fe200000e0000 */
[----:B0-----:R-:W-:-:S05]  /*8530*/  VIADD R22, R8, 0xffffff80 ;  /* 0xffffff8008167836 */ /* 0x001fca0000000000 */
[----:B------:R-:W-:-:S04]  /*8540*/  SHF.R.S32.HI R15, RZ, 0x1f, R22 ;  /* 0x0000001fff0f7819 */ /* 0x000fc80000011416 */
[----:B------:R-:W-:Y:S01]  /*8550*/  LEA.HI R15, R15, R22, RZ, 0x7 ;  /* 0x000000160f0f7211 */ /* 0x000fe200078f38ff */
[----:B------:R-:W0:Y:S03]  /*8560*/  SHFL.IDX PT, R8, R12, RZ, 0x1c1f ;  /* 0x001c1fff0c087589 */ /* 0x000e2600000e0000 */
[----:B------:R-:W-:Y:S01]  /*8570*/  LOP3.LUT R15, R15, 0xffffff80, RZ, 0xc0, !PT ;  /* 0xffffff800f0f7812 */ /* 0x000fe200078ec0ff */
[----:B-----5:R-:W-:-:S04]  /*8580*/  IMAD R3, R3, R0, RZ ;  /* 0x0000000003037224 */ /* 0x020fc800078e02ff */
[----:B------:R-:W-:-:S05]  /*8590*/  IMAD.IADD R15, R22, 0x1, -R15 ;  /* 0x00000001160f7824 */ /* 0x000fca00078e0a0f */
[----:B------:R-:W-:Y:S01]  /*85a0*/  LOP3.LUT P0, RZ, R15, 0x3, RZ, 0xc0, !PT ;  /* 0x000000030fff7812 */ /* 0x000fe2000780c0ff */
[----:B--2---:R-:W-:-:S04]  /*85b0*/  IMAD R14, R68, 0xc0, R14 ;  /* 0x000000c0440e7824 */ /* 0x004fc800078e020e */
[C---:B------:R-:W-:Y:S01]  /*85c0*/  VIADD R22, R14.reuse, 0x8 ;  /* 0x000000080e167836 */ /* 0x040fe20000000000 */
[----:B------:R-:W-:-:S04]  /*85d0*/  ISETP.GE.OR P1, PT, R14, R3, P0 ;  /* 0x000000030e00720c */ /* 0x000fc80000726670 */
[----:B------:R-:W-:-:S09]  /*85e0*/  ISETP.GE.OR P0, PT, R22, R3, P0 ;  /* 0x000000031600720c */ /* 0x000fd20000706670 */
[----:B0-----:R0:W-:Y:S04]  /*85f0*/  @!P1 ST.E desc[UR40][R8.64], R59 ;  /* 0x0000003b08009985 */ /* 0x0011e8000c101928 */
[----:B------:R0:W-:Y:S01]  /*8600*/  @!P0 ST.E desc[UR40][R10.64], R58 ;  /* 0x0000003a0a008985 */ /* 0x0001e2000c101928 */
[----:B------:R-:W-:Y:S05]  /*8610*/  @P3 BRA `(.L_x_195) ;  /* 0x0000000400cc3947 */ /* 0x000fea0003800000 */
[----:B------:R-:W0:Y:S01]  /*8620*/  LDL R60, [R1+0x8] ;  /* 0x00000800013c7983 */ /* 0x000e220000100800 */
[----:B------:R-:W1:Y:S01]  /*8630*/  @P4 LDC R33, c[0x0][0xbec] ;  /* 0x0002fb00ff214b82 */ /* 0x000e620000000800 */
[----:B------:R-:W-:Y:S01]  /*8640*/  ULDC.64 UR4, c[0x0][0xaa0] ;  /* 0x0002a80000047ab9 */ /* 0x000fe20000000a00 */
[----:B------:R-:W2:Y:S01]  /*8650*/  S2R R15, SR_TID.X ;  /* 0x00000000000f7919 */ /* 0x000ea20000002100 */
[----:B------:R-:W3:Y:S05]  /*8660*/  LDL R37, [R1+0x64] ;  /* 0x0000640001257983 */ /* 0x000eea0000100800 */
[----:B------:R-:W4:Y:S01]  /*8670*/  @P4 LDC R35, c[0x0][0xbf0] ;  /* 0x0002fc00ff234b82 */ /* 0x000f220000000800 */
[----:B--2---:R-:W-:-:S05]  /*8680*/  VIADD R62, R15, 0xffffff80 ;  /* 0xffffff800f3e7836 */ /* 0x004fca0000000000 */
[----:B------:R-:W-:-:S04]  /*8690*/  SHF.R.S32.HI R61, RZ, 0x1f, R62 ;  /* 0x0000001fff3d7819 */ /* 0x000fc8000001143e */
[----:B------:R-:W-:-:S04]  /*86a0*/  LEA.HI R61, R61, R62, RZ, 0x3 ;  /* 0x0000003e3d3d7211 */ /* 0x000fc800078f18ff */
[----:B------:R-:W-:Y:S02]  /*86b0*/  SHF.R.S32.HI R61, RZ, 0x3, R61 ;  /* 0x00000003ff3d7819 */ /* 0x000fe4000001143d */
[----:B------:R-:W-:-:S04]  /*86c0*/  SHF.R.S32.HI R22, RZ, 0x1f, R62 ;  /* 0x0000001fff167819 */ /* 0x000fc8000001143e */
[----:B------:R-:W-:Y:S01]  /*86d0*/  LEA.HI R22, R22, R62, RZ, 0x3 ;  /* 0x0000003e16167211 */ /* 0x000fe200078f18ff */
[----:B------:R-:W-:-:S03]  /*86e0*/  IMAD R19, R19, UR4, RZ ;  /* 0x0000000413137c24 */ /* 0x000fc6000f8e02ff */
[----:B------:R-:W-:Y:S01]  /*86f0*/  LOP3.LUT R22, R22, 0xfffffff8, RZ, 0xc0, !PT ;  /* 0xfffffff816167812 */ /* 0x000fe200078ec0ff */
[----:B0-----:R-:W-:-:S04]  /*8700*/  IMAD R9, R61, 0x40, R60 ;  /* 0x000000403d097824 */ /* 0x001fc800078e023c */
[----:B------:R-:W-:-:S03]  /*8710*/  IMAD.WIDE R56, R9, 0x2, R56 ;  /* 0x0000000209387825 */ /* 0x000fc600078e0238 */
[C---:B------:R-:W-:Y:S02]  /*8720*/  IADD3 R25, P0, R56.reuse, 0x1800, RZ ;  /* 0x0000180038197810 */ /* 0x040fe40007f1e0ff */
[C---:B------:R-:W-:Y:S02]  /*8730*/  IADD3 R29, P1, R56.reuse, 0x3000, RZ ;  /* 0x00003000381d7810 */ /* 0x040fe40007f3e0ff */
[----:B------:R-:W-:Y:S02]  /*8740*/  LOP3.LUT R13, R56, 0x380, RZ, 0xc0, !PT ;  /* 0x00000380380d7812 */ /* 0x000fe400078ec0ff */
[----:B------:R-:W-:Y:S02]  /*8750*/  LOP3.LUT R24, R25, 0x380, RZ, 0xc0, !PT ;  /* 0x0000038019187812 */ /* 0x000fe400078ec0ff */
[----:B------:R-:W-:Y:S02]  /*8760*/  LOP3.LUT R28, R29, 0x380, RZ, 0xc0, !PT ;  /* 0x000003801d1c7812 */ /* 0x000fe400078ec0ff */
[----:B------:R-:W-:-:S02]  /*8770*/  SHF.R.U64 R13, R13, 0x3, RZ ;  /* 0x000000030d0d7819 */ /* 0x000fc400000012ff */
[----:B------:R-:W-:Y:S02]  /*8780*/  SHF.R.U64 R24, R24, 0x3, RZ ;  /* 0x0000000318187819 */ /* 0x000fe400000012ff */
[----:B------:R-:W-:Y:S02]  /*8790*/  SHF.R.U64 R28, R28, 0x3, RZ ;  /* 0x000000031c1c7819 */ /* 0x000fe400000012ff */
[----:B------:R-:W-:Y:S01]  /*87a0*/  LOP3.LUT R12, R13, R56, RZ, 0x3c, !PT ;  /* 0x000000380d0c7212 */ /* 0x000fe200078e3cff */
[--C-:B------:R-:W-:Y:S01]  /*87b0*/  IMAD.MOV.U32 R13, RZ, RZ, R57.reuse ;  /* 0x000000ffff0d7224 */ /* 0x100fe200078e0039 */
[----:B------:R-:W-:Y:S01]  /*87c0*/  LOP3.LUT R24, R24, R25, RZ, 0x3c, !PT ;  /* 0x0000001918187212 */ /* 0x000fe200078e3cff */
[--C-:B------:R-:W-:Y:S01]  /*87d0*/  IMAD.X R25, RZ, RZ, R57.reuse, P0 ;  /* 0x000000ffff197224 */ /* 0x100fe200000e0639 */
[----:B------:R-:W-:Y:S01]  /*87e0*/  LOP3.LUT R28, R28, R29, RZ, 0x3c, !PT ;  /* 0x0000001d1c1c7212 */ /* 0x000fe200078e3cff */
[----:B------:R-:W-:Y:S02]  /*87f0*/  IMAD.X R29, RZ, RZ, R57, P1 ;  /* 0x000000ffff1d7224 */ /* 0x000fe400008e0639 */
[----:B------:R-:W2:Y:S04]  /*8800*/  LD.E.128 R12, desc[UR40][R12.64] ;  /* 0x000000280c0c7980 */ /* 0x000ea8000c101d00 */
[----:B------:R-:W2:Y:S04]  /*8810*/  LD.E.128 R24, desc[UR40][R24.64] ;  /* 0x0000002818187980 */ /* 0x000ea8000c101d00 */
[----:B------:R-:W2:Y:S01]  /*8820*/  LD.E.128 R28, desc[UR40][R28.64] ;  /* 0x000000281c1c7980 */ /* 0x000ea2000c101d00 */
[----:B------:R-:W-:-:S02]  /*8830*/  IMAD.IADD R22, R62, 0x1, -R22 ;  /* 0x000000013e167824 */ /* 0x000fc400078e0a16 */
[C---:B------:R-:W-:Y:S02]  /*8840*/  IMAD R19, R4.reuse, UR5, R19 ;  /* 0x0000000504137c24 */ /* 0x040fe4000f8e0213 */
[----:B------:R-:W-:Y:S01]  /*8850*/  IMAD.WIDE.U32 R20, R4, UR4, RZ ;  /* 0x0000000404147c25 */ /* 0x000fe2000f8e00ff */
[----:B------:R-:W-:-:S03]  /*8860*/  ULDC.64 UR4, c[0x0][0xae8] ;  /* 0x0002ba0000047ab9 */ /* 0x000fc60000000a00 */
[----:B------:R-:W-:Y:S02]  /*8870*/  IMAD R4, R22, 0x30, R61 ;  /* 0x0000003016047824 */ /* 0x000fe400078e023d */
[----:B------:R-:W-:Y:S02]  /*8880*/  IMAD.IADD R21, R21, 0x1, R19 ;  /* 0x0000000115157824 */ /* 0x000fe400078e0213 */
[----:B------:R-:W-:Y:S02]  /*8890*/  IMAD R32, R68, 0xc0, R4 ;  /* 0x000000c044207824 */ /* 0x000fe400078e0204 */
[----:B------:R-:W-:Y:S01]  /*88a0*/  IMAD.WIDE.U32 R20, R156, UR4, R20 ;  /* 0x000000049c147c25 */ /* 0x000fe2000f8e0014 */
[----:B------:R-:W-:-:S03]  /*88b0*/  SHF.R.S32.HI R22, RZ, 0x1f, R155 ;  /* 0x0000001fff167819 */ /* 0x000fc6000001149b */
[----:B-1----:R-:W-:-:S04]  /*88c0*/  @P4 IMAD.HI.U32 R4, R32, R33, RZ ;  /* 0x0000002120044227 */ /* 0x002fc800078e00ff */
[----:B------:R-:W-:Y:S01]  /*88d0*/  IMAD R21, R156, UR5, R21 ;  /* 0x000000059c157c24 */ /* 0x000fe2000f8e0215 */
[----:B------:R-:W-:Y:S01]  /*88e0*/  ULDC.64 UR4, c[0x0][0xaf0] ;  /* 0x0002bc0000047ab9 */ /* 0x000fe20000000a00 */
[----:B------:R-:W-:Y:S01]  /*88f0*/  IMAD.MOV.U32 R19, RZ, RZ, R32 ;  /* 0x000000ffff137224 */ /* 0x000fe200078e0020 */
[----:B----4-:R-:W-:Y:S01]  /*8900*/  @P4 SHF.R.U32.HI R19, RZ, R35, R4 ;  /* 0x00000023ff134219 */ /* 0x010fe20000011604 */
[----:B------:R-:W-:Y:S02]  /*8910*/  IMAD R22, R22, UR4, RZ ;  /* 0x0000000416167c24 */ /* 0x000fe4000f8e02ff */
[----:B------:R-:W-:Y:S01]  /*8920*/  IMAD.WIDE.U32 R20, R155, UR4, R20 ;  /* 0x000000049b147c25 */ /* 0x000fe2000f8e0014 */
[----:B------:R-:W-:-:S03]  /*8930*/  SHF.R.S32.HI R4, RZ, 0x1f, R19 ;  /* 0x0000001fff047819 */ /* 0x000fc60000011413 */
[----:B------:R-:W-:Y:S01]  /*8940*/  IMAD R33, R155, UR5, R22 ;  /* 0x000000059b217c24 */ /* 0x000fe2000f8e0216 */
[----:B------:R-:W-:Y:S01]  /*8950*/  ULDC.64 UR4, c[0x0][0xae0] ;  /* 0x0002b80000047ab9 */ /* 0x000fe20000000a00 */
[----:B------:R-:W-:Y:S02]  /*8960*/  IMAD.MOV R35, RZ, RZ, -R19 ;  /* 0x000000ffff237224 */ /* 0x000fe400078e0a13 */
[----:B------:R-:W-:Y:S02]  /*8970*/  IMAD.IADD R21, R21, 0x1, R33 ;  /* 0x0000000115157824 */ /* 0x000fe400078e0221 */
[----:B------:R-:W-:Y:S02]  /*8980*/  IMAD R33, R0, R35, R32 ;  /* 0x0000002300217224 */ /* 0x000fe400078e0220 */
[----:B------:R-:W-:Y:S02]  /*8990*/  IMAD R4, R4, UR4, RZ ;  /* 0x0000000404047c24 */ /* 0x000fe4000f8e02ff */
[----:B------:R-:W-:Y:S01]  /*89a0*/  IMAD.WIDE.U32 R20, R19, UR4, R20 ;  /* 0x0000000413147c25 */ /* 0x000fe2000f8e0014 */
[----:B------:R-:W-:-:S03]  /*89b0*/  SHF.R.S32.HI R0, RZ, 0x1f, R33 ;  /* 0x0000001fff007819 */ /* 0x000fc60000011421 */
[----:B------:R-:W-:Y:S01]  /*89c0*/  IMAD R35, R19, UR5, R4 ;  /* 0x0000000513237c24 */ /* 0x000fe2000f8e0204 */
[----:B------:R-:W-:Y:S02]  /*89d0*/  ULDC.64 UR4, c[0x0][0xad8] ;  /* 0x0002b60000047ab9 */ /* 0x000fe40000000a00 */
[----:B------:R-:W-:Y:S02]  /*89e0*/  IMAD R0, R0, UR4, RZ ;  /* 0x0000000400007c24 */ /* 0x000fe4000f8e02ff */
[----:B------:R-:W-:Y:S01]  /*89f0*/  IMAD.IADD R21, R21, 0x1, R35 ;  /* 0x0000000115157824 */ /* 0x000fe200078e0223 */
[----:B------:R-:W-:Y:S01]  /*8a00*/  IADD3 R11, P0, R56, 0x4800, RZ ;  /* 0x00004800380b7810 */ /* 0x000fe20007f1e0ff */
[C---:B------:R-:W-:Y:S02]  /*8a10*/  IMAD R19, R33.reuse, UR5, R0 ;  /* 0x0000000521137c24 */ /* 0x040fe4000f8e0200 */
[----:B------:R-:W-:Y:S01]  /*8a20*/  IMAD.WIDE.U32 R20, R33, UR4, R20 ;  /* 0x0000000421147c25 */ /* 0x000fe2000f8e0014 */
[----:B------:R-:W-:Y:S01]  /*8a30*/  LOP3.LUT R8, R11, 0x380, RZ, 0xc0, !PT ;  /* 0x000003800b087812 */ /* 0x000fe200078ec0ff */
[----:B------:R-:W-:-:S02]  /*8a40*/  ULDC.64 UR4, c[0x0][0xa80] ;  /* 0x0002a00000047ab9 */ /* 0x000fc40000000a00 */
[----:B------:R-:W-:Y:S01]  /*8a50*/  IMAD.X R9, RZ, RZ, R57, P0 ;  /* 0x000000ffff097224 */ /* 0x000fe200000e0639 */
[----:B------:R-:W-:Y:S01]  /*8a60*/  LEA R22, P0, R20, UR4, 0x1 ;  /* 0x0000000414167c11 */ /* 0x000fe2000f8008ff */
[----:B------:R-:W-:Y:S01]  /*8a70*/  IMAD.IADD R19, R21, 0x1, R19 ;  /* 0x0000000115137824 */ /* 0x000fe200078e0213 */
[----:B------:R-:W-:Y:S01]  /*8a80*/  SHF.R.U64 R8, R8, 0x3, RZ ;  /* 0x0000000308087819 */ /* 0x000fe200000012ff */
[----:B------:R-:W-:Y:S01]  /*8a90*/  IMAD R36, R68, 0xc0, R61 ;  /* 0x000000c044247824 */ /* 0x000fe200078e023d */
[----:B------:R-:W-:Y:S02]  /*8aa0*/  ULDC UR4, c[0x0][0xac8] ;  /* 0x0002b20000047ab9 */ /* 0x000fe40000000800 */
[----:B------:R-:W-:Y:S01]  /*8ab0*/  LEA.HI.X R19, R20, UR5, R19, 0x1, P0 ;  /* 0x0000000514137c11 */ /* 0x000fe200080f0c13 */
[----:B------:R-:W-:Y:S01]  /*8ac0*/  SHFL.IDX PT, R32, R22, 0x1, 0x181f ;  /* 0x00381f0016207f89 */ /* 0x000fe200000e0000 */
[----:B------:R-:W-:-:S03]  /*8ad0*/  LOP3.LUT R8, R8, R11, RZ, 0x3c, !PT ;  /* 0x0000000b08087212 */ /* 0x000fc600078e3cff */
[----:B------:R-:W0:Y:S04]  /*8ae0*/  SHFL.IDX PT, R20, R22, RZ, 0x181f ;  /* 0x00181fff16147589 */ /* 0x000e2800000e0000 */
[----:B------:R-:W1:Y:S01]  /*8af0*/  SHFL.IDX PT, R34, R22, 0x2, 0x181f ;  /* 0x00581f0016227f89 */ /* 0x000e6200000e0000 */
[----:B------:R-:W-:-:S03]  /*8b00*/  ISETP.GE.AND P0, PT, R60, UR4, PT ;  /* 0x000000043c007c0c */ /* 0x000fc6000bf06270 */
[----:B------:R-:W3:Y:S01]  /*8b10*/  SHFL.IDX PT, R21, R19, RZ, 0x181f ;  /* 0x00181fff13157589 */ /* 0x000ee200000e0000 */
[----:B------:R-:W-:-:S03]  /*8b20*/  VIADD R0, R36, 0x30 ;  /* 0x0000003024007836 */ /* 0x000fc60000000000 */
[----:B------:R-:W4:Y:S01]  /*8b30*/  SHFL.IDX PT, R33, R19, 0x1, 0x181f ;  /* 0x00381f0013217f89 */ /* 0x000f2200000e0000 */
[----:B------:R-:W-:-:S03]  /*8b40*/  VIADD R4, R36, 0x60 ;  /* 0x0000006024047836 */ /* 0x000fc60000000000 */
[----:B------:R-:W4:Y:S04]  /*8b50*/  SHFL.IDX PT, R35, R19, 0x2, 0x181f ;  /* 0x00581f0013237f89 */ /* 0x000f2800000e0000 */
[----:B------:R-:W5:Y:S01]  /*8b60*/  LD.E.128 R8, desc[UR40][R8.64] ;  /* 0x0000002808087980 */ /* 0x000f62000c101d00 */
[-C--:B------:R-:W-:Y:S01]  /*8b70*/  ISETP.GE.OR P1, PT, R36, R3.reuse, P0 ;  /* 0x000000032400720c */ /* 0x080fe20000726670 */
[----:B------:R-:W-:Y:S01]  /*8b80*/  @!PT LDS RZ, [RZ] ;  /* 0x00000000fffff984 */ /* 0x000fe20000000800 */
[----:B------:R-:W-:Y:S01]  /*8b90*/  @!PT LDS RZ, [RZ] ;  /* 0x00000000fffff984 */ /* 0x000fe20000000800 */
[----:B------:R-:W-:Y:S01]  /*8ba0*/  @!PT LDS RZ, [RZ] ;  /* 0x00000000fffff984 */ /* 0x000fe20000000800 */
[----:B------:R-:W-:Y:S01]  /*8bb0*/  @!PT LDS RZ, [RZ] ;  /* 0x00000000fffff984 */ /* 0x000fe20000000800 */
[----:B------:R0:W-:Y:S06]  /*8bc0*/  MEMBAR.ALL.CTA ;  /* 0x0000000000007992 */ /* 0x0001ec0000008000 */
[----:B0-----:R-:W0:Y:S01]  /*8bd0*/  FENCE.VIEW.ASYNC.S ;  /* 0x00000000000073c6 */ /* 0x001e220000000000 */
[----:B------:R-:W-:-:S02]  /*8be0*/  ISETP.GE.OR P2, PT, R0, R3, P0 ;  /* 0x000000030000720c */ /* 0x000fc40000746670 */
[----:B------:R-:W-:Y:S01]  /*8bf0*/  ISETP.GE.OR P3, PT, R4, R3, P0 ;  /* 0x000000030400720c */ /* 0x000fe20000766670 */
[----:B------:R-:W-:-:S04]  /*8c00*/  UIADD3 UR4, UR37, 0x30820, URZ ;  /* 0x0003082025047890 */ /* 0x000fc8000fffe03f */
[----:B------:R-:W-:Y:S01]  /*8c10*/  UPRMT UR4, URZ, 0x654, UR4 ;  /* 0x000006543f047896 */ /* 0x000fe20008000004 */
[----:B------:R-:W-:-:S05]  /*8c20*/  @!P1 LEA R20, P4, R60, R20, 0x1 ;  /* 0x000000143c149211 */ /* 0x000fca00078808ff */
[C---:B------:R-:W-:Y:S02]  /*8c30*/  @!P2 LEA R32, P5, R60.reuse, R32, 0x1 ;  /* 0x000000203c20a211 */ /* 0x040fe400078a08ff */
[C---:B-1----:R-:W-:Y:S02]  /*8c40*/  @!P3 LEA R34, P6, R60.reuse, R34, 0x1 ;  /* 0x000000223c22b211 */ /* 0x042fe400078c08ff */
[C-C-:B---3--:R-:W-:Y:S02]  /*8c50*/  @!P1 LEA.HI.X R21, R60.reuse, R21, R37.reuse, 0x1, P4 ;  /* 0x000000153c159211 */ /* 0x148fe400020f0c25 */
[C-C-:B----4-:R-:W-:Y:S02]  /*8c60*/  @!P2 LEA.HI.X R33, R60.reuse, R33, R37.reuse, 0x1, P5 ;  /* 0x000000213c21a211 */ /* 0x150fe400028f0c25 */
[----:B------:R-:W-:Y:S01]  /*8c70*/  @!P3 LEA.HI.X R35, R60, R35, R37, 0x1, P6 ;  /* 0x000000233c23b211 */ /* 0x000fe200030f0c25 */
[----:B0-----:R-:W-:Y:S01]  /*8c80*/  SYNCS.ARRIVE.TRANS64.RED.A1T0 RZ, [UR4], RZ ;  /* 0x000000ffffff79a7 */ /* 0x001fe20008100404 */
[----:B------:R-:W-:-:S05]  /*8c90*/  VIADD R0, R36, 0x90 ;  /* 0x0000009024007836 */ /* 0x000fca0000000000 */
[----:B------:R-:W-:Y:S01]  /*8ca0*/  ISETP.GE.OR P0, PT, R0, R3, P0 ;  /* 0x000000030000720c */ /* 0x000fe20000706670 */
[----:B------:R-:W0:Y:S04]  /*8cb0*/  SHFL.IDX PT, R22, R22, 0x3, 0x181f ;  /* 0x00781f0016167f89 */ /* 0x000e2800000e0000 */
[----:B------:R-:W1:Y:S04]  /*8cc0*/  SHFL.IDX PT, R19, R19, 0x3, 0x181f ;  /* 0x00781f0013137f89 */ /* 0x000e6800000e0000 */
[----:B--2---:R2:W-:Y:S04]  /*8cd0*/  @!P1 ST.E.128 desc[UR40][R20.64], R12 ;  /* 0x0000000c14009985 */ /* 0x0045e8000c101d28 */
[----:B------:R2:W-:Y:S04]  /*8ce0*/  @!P2 ST.E.128 desc[UR40][R32.64], R24 ;  /* 0x000000182000a985 */ /* 0x0005e8000c101d28 */
[----:B------:R2:W-:Y:S01]  /*8cf0*/  @!P3 ST.E.128 desc[UR40][R34.64], R28 ;  /* 0x0000001c2200b985 */ /* 0x0005e2000c101d28 */
[----:B01----:R-:W-:Y:S05]  /*8d00*/  @P0 BRA `(.L_x_196) ;  /* 0x0000001000c00947 */ /* 0x003fea0003800000 */
[----:B--2---:R-:W-:-:S04]  /*8d10*/  LEA R12, P0, R60, R22, 0x1 ;  /* 0x000000163c0c7211 */ /* 0x004fc800078008ff */
[----:B------:R-:W-:-:S05]  /*8d20*/  LEA.HI.X R13, R60, R19, R37, 0x1, P0 ;  /* 0x000000133c0d7211 */ /* 0x000fca00000f0c25 */
[----:B-----5:R0:W-:Y:S01]  /*8d30*/  ST.E.128 desc[UR40][R12.64], R8 ;  /* 0x000000080c007985 */ /* 0x0201e2000c101d28 */
[----:B------:R-:W-:Y:S05]  /*8d40*/  BRA `(.L_x_196) ;  /* 0x0000001000b07947 */ /* 0x000fea0003800000 */
.L_x_195:
[----:B0-----:R-:W0:Y:S01]  /*8d50*/  @P4 LDC R10, c[0x0][0xbec] ;  /* 0x0002fb00ff0a4b82 */ /* 0x001e220000000800 */
[----:B------:R-:W-:Y:S01]  /*8d60*/  ULDC.64 UR4, c[0x0][0xb08] ;  /* 0x0002c20000047ab9 */ /* 0x000fe20000000a00 */
[----:B------:R-:W-:Y:S01]  /*8d70*/  IMAD.MOV.U32 R11, RZ, RZ, R27 ;  /* 0x000000ffff0b7224 */ /* 0x000fe200078e001b */
[----:B------:R1:W5:Y:S01]  /*8d80*/  LDL R67, [R1+0x30] ;  /* 0x0000300001437983 */ /* 0x0003620000100800 */
[----:B------:R-:W-:Y:S01]  /*8d90*/  IMAD R19, R19, UR4, RZ ;  /* 0x0000000413137c24 */ /* 0x000fe2000f8e02ff */
[----:B------:R-:W-:Y:S01]  /*8da0*/  ULDC.64 UR6, c[0x0][0xb30] ;  /* 0x0002cc0000067ab9 */ /* 0x000fe20000000a00 */
[C---:B------:R-:W-:Y:S01]  /*8db0*/  IMAD.WIDE.U32 R8, R4.reuse, UR4, RZ ;  /* 0x0000000404087c25 */ /* 0x040fe2000f8e00ff */
[----:B------:R1:W5:Y:S01]  /*8dc0*/  LDL R65, [R1+0x24] ;  /* 0x0000240001417983 */ /* 0x0003620000100800 */
[----:B------:R-:W2:Y:S02]  /*8dd0*/  @P4 LDC R15, c[0x0][0xbf0] ;  /* 0x0002fc00ff0f4b82 */ /* 0x000ea40000000800 */
[----:B------:R-:W-:Y:S01]  /*8de0*/  IMAD R19, R4, UR5, R19 ;  /* 0x0000000504137c24 */ /* 0x000fe2000f8e0213 */
[----:B------:R-:W-:Y:S01]  /*8df0*/  ULDC.64 UR4, c[0x0][0xb38] ;  /* 0x0002ce0000047ab9 */ /* 0x000fe20000000a00 */
[----:B------:R-:W-:Y:S01]  /*8e00*/  SHF.R.S32.HI R4, RZ, 0x1f, R155 ;  /* 0x0000001fff047819 */ /* 0x000fe2000001149b */
[----:B------:R1:W5:Y:S01]  /*8e10*/  LDL R64, [R1+0x50] ;  /* 0x0000500001407983 */ /* 0x0003620000100800 */
[----:B------:R-:W-:-:S03]  /*8e20*/  IMAD.IADD R9, R9, 0x1, R19 ;  /* 0x0000000109097824 */ /* 0x000fc600078e0213 */
[----:B------:R1:W5:Y:S01]  /*8e30*/  LDL R63, [R1+0x20] ;  /* 0x00002000013f7983 */ /* 0x0003620000100800 */
[----:B------:R-:W-:-:S03]  /*8e40*/  IMAD.WIDE.U32 R8, R156, UR4, R8 ;  /* 0x000000049c087c25 */ /* 0x000fc6000f8e0008 */
[----:B------:R1:W5:Y:S01]  /*8e50*/  LDL R26, [R1+0x1c] ;  /* 0x00001c00011a7983 */ /* 0x0003620000100800 */
[----:B------:R-:W-:Y:S01]  /*8e60*/  IMAD R9, R156, UR5, R9 ;  /* 0x000000059c097c24 */ /* 0x000fe2000f8e0209 */
[----:B------:R-:W-:Y:S01]  /*8e70*/  ULDC.64 UR4, c[0x0][0xb40] ;  /* 0x0002d00000047ab9 */ /* 0x000fe20000000a00 */
[----:B0-----:R-:W-:Y:S01]  /*8e80*/  @P4 IMAD.HI.U32 R10, R27, R10, RZ ;  /* 0x0000000a1b0a4227 */ /* 0x001fe200078e00ff */
[----:B------:R1:W5:Y:S03]  /*8e90*/  LDL R62, [R1+0x48] ;  /* 0x00004800013e7983 */ /* 0x0003660000100800 */
[----:B------:R-:W-:Y:S01]  /*8ea0*/  IMAD R4, R4, UR4, RZ ;  /* 0x0000000404047c24 */ /* 0x000fe2000f8e02ff */
[----:B------:R1:W5:Y:S01]  /*8eb0*/  LDL R61, [R1+0x18] ;  /* 0x00001800013d7983 */ /* 0x0003620000100800 */
[----:B------:R-:W-:Y:S01]  /*8ec0*/  IMAD.WIDE.U32 R8, R155, UR4, R8 ;  /* 0x000000049b087c25 */ /* 0x000fe2000f8e0008 */
[----:B--2---:R-:W-:-:S02]  /*8ed0*/  @P4 SHF.R.U32.HI R11, RZ, R15, R10 ;  /* 0x0000000fff0b4219 */ /* 0x004fc4000001160a */
[----:B------:R1:W5:Y:S01]  /*8ee0*/  LDL R60, [R1+0x44] ;  /* 0x00004400013c7983 */ /* 0x0003620000100800 */
[----:B------:R-:W-:Y:S01]  /*8ef0*/  IMAD R13, R155, UR5, R4 ;  /* 0x000000059b0d7c24 */ /* 0x000fe2000f8e0204 */
[----:B------:R-:W-:Y:S01]  /*8f00*/  ULDC.64 UR4, c[0x0][0xb48] ;  /* 0x0002d20000047ab9 */ /* 0x000fe20000000a00 */
[----:B------:R-:W-:Y:S01]  /*8f10*/  SHF.R.S32.HI R4, RZ, 0x1f, R11 ;  /* 0x0000001fff047819 */ /* 0x000fe2000001140b */
[----:B------:R1:W5:Y:S01]  /*8f20*/  LDL R59, [R1+0x14] ;  /* 0x00001400013b7983 */ /* 0x0003620000100800 */
[----:B------:R-:W-:Y:S02]  /*8f30*/  IMAD.IADD R9, R9, 0x1, R13 ;  /* 0x0000000109097824 */ /* 0x000fe400078e020d */
[----:B------:R-:W-:Y:S01]  /*8f40*/  IMAD.MOV R13, RZ, RZ, -R11 ;  /* 0x000000ffff0d7224 */ /* 0x000fe200078e0a0b */
[----:B------:R1:W5:Y:S01]  /*8f50*/  LDL R58, [R1+0x40] ;  /* 0x00004000013a7983 */ /* 0x0003620000100800 */
[----:B------:R-:W-:-:S03]  /*8f60*/  IMAD.WIDE.U32 R8, R66, UR4, R8 ;  /* 0x0000000442087c25 */ /* 0x000fc6000f8e0008 */
[----:B------:R1:W5:Y:S01]  /*8f70*/  LDL R57, [R1+0x10] ;  /* 0x0000100001397983 */ /* 0x0003620000100800 */
[----:B------:R-:W-:Y:S02]  /*8f80*/  IMAD R13, R0, R13, R27 ;  /* 0x0000000d000d7224 */ /* 0x000fe400078e021b */
[----:B------:R-:W-:Y:S01]  /*8f90*/  IMAD R9, R66, UR5, R9 ;  /* 0x0000000542097c24 */ /* 0x000fe2000f8e0209 */
[----:B------:R1:W5:Y:S01]  /*8fa0*/  LDL R27, [R1+0x4c] ;  /* 0x00004c00011b7983 */ /* 0x0003620000100800 */
[----:B------:R-:W-:-:S03]  /*8fb0*/  IMAD R4, R4, UR6, RZ ;  /* 0x0000000604047c24 */ /* 0x000fc6000f8e02ff */
[----:B------:R1:W5:Y:S04]  /*8fc0*/  LDL R66, [R1+0x54] ;  /* 0x0000540001427983 */ /* 0x0003680000100800 */
[----:B------:R1:W5:Y:S04]  /*8fd0*/  LDL R56, [R1+0x3c] ;  /* 0x00003c0001387983 */ /* 0x0003680000100800 */
[----:B------:R1:W5:Y:S01]  /*8fe0*/  LDL R19, [R1+0xc] ;  /* 0x00000c0001137983 */ /* 0x0003620000100800 */
[----:B------:R-:W-:Y:S01]  /*8ff0*/  SHF.R.S32.HI R0, RZ, 0x1f, R13 ;  /* 0x0000001fff007819 */ /* 0x000fe2000001140d */
[----:B------:R-:W-:-:S02]  /*9000*/  IMAD R15, R11, UR7, R4 ;  /* 0x000000070b0f7c24 */ /* 0x000fc4000f8e0204 */
[----:B------:R-:W-:Y:S01]  /*9010*/  IMAD.WIDE.U32 R8, R11, UR6, R8 ;  /* 0x000000060b087c25 */ /* 0x000fe2000f8e0008 */
[----:B------:R-:W-:-:S03]  /*9020*/  ULDC.64 UR6, c[0x0][0xb28] ;  /* 0x0002ca0000067ab9 */ /* 0x000fc60000000a00 */
[----:B------:R-:W-:Y:S02]  /*9030*/  IMAD R0, R0, UR6, RZ ;  /* 0x0000000600007c24 */ /* 0x000fe4000f8e02ff */
[----:B------:R-:W-:Y:S01]  /*9040*/  IMAD.IADD R9, R9, 0x1, R15 ;  /* 0x0000000109097824 */ /* 0x000fe200078e020f */
[----:B------:R-:W-:Y:S01]  /*9050*/  UIADD3 UR4, UR37, 0x30820, URZ ;  /* 0x0003082025047890 */ /* 0x000fe2000fffe03f */
[C---:B------:R-:W-:Y:S02]  /*9060*/  IMAD R11, R13.reuse, UR7, R0 ;  /* 0x000000070d0b7c24 */ /* 0x040fe4000f8e0200 */
[----:B------:R-:W-:Y:S01]  /*9070*/  IMAD.WIDE.U32 R8, R13, UR6, R8 ;  /* 0x000000060d087c25 */ /* 0x000fe2000f8e0008 */
[----:B------:R-:W-:Y:S01]  /*9080*/  ISETP.GE.AND P0, PT, R14, R3, PT ;  /* 0x000000030e00720c */ /* 0x000fe20003f06270 */
[----:B------:R-:W-:Y:S01]  /*9090*/  ULDC.64 UR6, c[0x0][0xb00] ;  /* 0x0002c00000067ab9 */ /* 0x000fe20000000a00 */
[----:B------:R-:W-:Y:S01]  /*90a0*/  UPRMT UR4, URZ, 0x654, UR4 ;  /* 0x000006543f047896 */ /* 0x000fe20008000004 */
[----:B------:R-:W-:Y:S01]  /*90b0*/  IMAD.IADD R9, R9, 0x1, R11 ;  /* 0x0000000109097824 */ /* 0x000fe200078e020b */
[----:B------:R-:W-:-:S04]  /*90c0*/  LEA R0, P1, R8, UR6, 0x2 ;  /* 0x0000000608007c11 */ /* 0x000fc8000f8210ff */
[----:B------:R-:W-:Y:S01]  /*90d0*/  LEA.HI.X R4, R8, UR7, R9, 0x2, P1 ;  /* 0x0000000708047c11 */ /* 0x000fe200088f1409 */
[----:B------:R1:W0:Y:S01]  /*90e0*/  SHFL.IDX PT, R10, R0, RZ, 0x1c1f ;  /* 0x001c1fff000a7589 */ /* 0x00022200000e0000 */
[----:B------:R-:W-:Y:S01]  /*90f0*/  BSSY B1, `(.L_x_197) ;  /* 0x0000024000017945 */ /* 0x000fe20003800000 */
[----:B------:R-:W-:Y:S02]  /*9100*/  SYNCS.ARRIVE.TRANS64.RED.A1T0 RZ, [UR4], RZ ;  /* 0x000000ffffff79a7 */ /* 0x000fe40008100404 */
[----:B------:R1:W2:Y:S01]  /*9110*/  SHFL.IDX PT, R11, R4, RZ, 0x1c1f ;  /* 0x001c1fff040b7589 */ /* 0x0002a200000e0000 */
[----:B------:R-:W-:Y:S05]  /*9120*/  @P0 BRA `(.L_x_198) ;  /* 0x0000000000800947 */ /* 0x000fea0003800000 */
[----:B------:R-:W-:Y:S02]  /*9130*/  ULDC UR4, c[0x0][0xac8] ;  /* 0x0002b20000047ab9 */ /* 0x000fe40000000800 */
[----:B-----5:R-:W-:Y:S02]  /*9140*/  ISETP.GE.AND P1, PT, R65, UR4, PT ;  /* 0x0000000441007c0c */ /* 0x020fe4000bf26270 */
[----:B------:R-:W-:Y:S02]  /*9150*/  ISETP.GE.AND P0, PT, R67, UR4, PT ;  /* 0x0000000443007c0c */ /* 0x000fe4000bf06270 */
[----:B------:R-:W-:Y:S02]  /*9160*/  ISETP.GE.AND P5, PT, R63, UR4, PT ;  /* 0x000000043f007c0c */ /* 0x000fe4000bfa6270 */
[----:B------:R-:W-:-:S07]  /*9170*/  ISETP.GE.AND P3, PT, R26, UR4, PT ;  /* 0x000000041a007c0c */ /* 0x000fce000bf66270 */
[-C--:B0-----:R-:W-:Y:S02]  /*9180*/  @!P1 LEA R12, P2, R65, R10.reuse, 0x2 ;  /* 0x0000000a410c9211 */ /* 0x081fe400078410ff */
[----:B--2---:R-:W-:Y:S02]  /*9190*/  @!P0 IMAD.WIDE R8, R67, 0x4, R10 ;  /* 0x0000000443088825 */ /* 0x004fe400078e020a */
[----:B------:R-:W-:Y:S02]  /*91a0*/  @!P1 LEA.HI.X R13, R65, R11, R66, 0x2, P2 ;  /* 0x0000000b410d9211 */ /* 0x000fe400010f1442 */
[----:B------:R-:W-:Y:S01]  /*91b0*/  ISETP.GE.AND P2, PT, R61, UR4, PT ;  /* 0x000000043d007c0c */ /* 0x000fe2000bf46270 */
[----:B------:R0:W-:Y:S01]  /*91c0*/  @!P0 ST.E.64 desc[UR40][R8.64], R20 ;  /* 0x0000001408008985 */ /* 0x0001e2000c101b28 */
[----:B------:R-:W-:Y:S02]  /*91d0*/  @!P5 LEA R14, P4, R63, R10, 0x2 ;  /* 0x0000000a3f0ed211 */ /* 0x000fe400078810ff */
[----:B------:R-:W-:Y:S01]  /*91e0*/  ISETP.GE.AND P0, PT, R57, UR4, PT ;  /* 0x0000000439007c0c */ /* 0x000fe2000bf06270 */
[----:B------:R2:W-:Y:S01]  /*91f0*/  @!P1 ST.E.64 desc[UR40][R12.64], R28 ;  /* 0x0000001c0c009985 */ /* 0x0005e2000c101b28 */
[----:B------:R-:W-:-:S02]  /*9200*/  ISETP.GE.AND P1, PT, R59, UR4, PT ;  /* 0x000000043b007c0c */ /* 0x000fc4000bf26270 */
[-C--:B------:R-:W-:Y:S02]  /*9210*/  @!P5 LEA.HI.X R15, R63, R11.reuse, R64, 0x2, P4 ;  /* 0x0000000b3f0fd211 */ /* 0x080fe400020f1440 */
[----:B------:R-:W-:Y:S02]  /*9220*/  ISETP.GE.AND P4, PT, R19, UR4, PT ;  /* 0x0000000413007c0c */ /* 0x000fe4000bf86270 */
[CC--:B------:R-:W-:Y:S01]  /*9230*/  @!P3 LEA R24, P6, R26.reuse, R10.reuse, 0x2 ;  /* 0x0000000a1a18b211 */ /* 0x0c0fe200078c10ff */
[----:B------:R3:W-:Y:S01]  /*9240*/  @!P5 ST.E.64 desc[UR40][R14.64], R30 ;  /* 0x0000001e0e00d985 */ /* 0x0007e2000c101b28 */
[----:B0-----:R-:W-:Y:S02]  /*9250*/  @!P2 LEA R8, P5, R61, R10, 0x2 ;  /* 0x0000000a3d08a211 */ /* 0x001fe400078a10ff */
[----:B------:R-:W-:-:S03]  /*9260*/  @!P3 LEA.HI.X R25, R26, R11, R27, 0x2, P6 ;  /* 0x0000000b1a19b211 */ /* 0x000fc600030f141b */
[-C--:B--2---:R-:W-:Y:S02]  /*9270*/  @!P1 LEA R12, P6, R59, R10.reuse, 0x2 ;  /* 0x0000000a3b0c9211 */ /* 0x084fe400078c10ff */
[-C--:B------:R-:W-:Y:S01]  /*9280*/  @!P2 LEA.HI.X R9, R61, R11.reuse, R62, 0x2, P5 ;  /* 0x0000000b3d09a211 */ /* 0x080fe200028f143e */
[----:B------:R3:W-:Y:S01]  /*9290*/  @!P3 ST.E.64 desc[UR40][R24.64], R32 ;  /* 0x000000201800b985 */ /* 0x0007e2000c101b28 */
[-C--:B------:R-:W-:Y:S02]  /*92a0*/  @!P0 LEA R20, P3, R57, R10.reuse, 0x2 ;  /* 0x0000000a39148211 */ /* 0x080fe400078610ff */
[----:B------:R-:W-:Y:S01]  /*92b0*/  @!P4 LEA R10, P5, R19, R10, 0x2 ;  /* 0x0000000a130ac211 */ /* 0x000fe200078a10ff */
[----:B------:R3:W-:Y:S01]  /*92c0*/  @!P2 ST.E.64 desc[UR40][R8.64], R34 ;  /* 0x000000220800a985 */ /* 0x0007e2000c101b28 */
[-C--:B------:R-:W-:Y:S02]  /*92d0*/  @!P1 LEA.HI.X R13, R59, R11.reuse, R60, 0x2, P6 ;  /* 0x0000000b3b0d9211 */ /* 0x080fe400030f143c */
[----:B------:R-:W-:-:S02]  /*92e0*/  @!P0 LEA.HI.X R21, R57, R11, R58, 0x2, P3 ;  /* 0x0000000b39158211 */ /* 0x000fc400018f143a */
[----:B------:R-:W-:Y:S01]  /*92f0*/  @!P4 LEA.HI.X R11, R19, R11, R56, 0x2, P5 ;  /* 0x0000000b130bc211 */ /* 0x000fe200028f1438 */
[----:B------:R3:W-:Y:S04]  /*9300*/  @!P1 ST.E.64 desc[UR40][R12.64], R36 ;  /* 0x000000240c009985 */ /* 0x0007e8000c101b28 */
[----:B------:R3:W-:Y:S04]  /*9310*/  @!P0 ST.E.64 desc[UR40][R20.64], R38 ;  /* 0x0000002614008985 */ /* 0x0007e8000c101b28 */
[----:B------:R3:W-:Y:S02]  /*9320*/  @!P4 ST.E.64 desc[UR40][R10.64], R40 ;  /* 0x000000280a00c985 */ /* 0x0007e4000c101b28 */
.L_x_198:
[----:B------:R-:W-:Y:S05]  /*9330*/  BSYNC B1 ;  /* 0x0000000000017941 */ /* 0x000fea0003800000 */
.L_x_197:
[----:B------:R-:W-:Y:S01]  /*9340*/  ISETP.GE.AND P0, PT, R22, R3, PT ;  /* 0x000000031600720c */ /* 0x000fe20003f06270 */
[----:B--23--:R2:W3:Y:S04]  /*9350*/  SHFL.IDX PT, R11, R4, 0x1, 0x1c1f ;  /* 0x003c1f00040b7f89 */ /* 0x00c4e800000e0000 */
[----:B0-----:R2:W0:Y:S08]  /*9360*/  SHFL.IDX PT, R10, R0, 0x1, 0x1c1f ;  /* 0x003c1f00000a7f89 */ /* 0x00143000000e0000 */
[----:B--2---:R-:W-:Y:S05]  /*9370*/  @P0 BRA `(.L_x_196) ;  /* 0x0000000c00240947 */ /* 0x004fea0003800000 */
[----:B------:R-:W-:Y:S02]  /*9380*/  ULDC UR4, c[0x0][0xac8] ;  /* 0x0002b20000047ab9 */ /* 0x000fe40000000800 */
[----:B-----5:R-:W-:Y:S02]  /*9390*/  ISETP.GE.AND P0, PT, R67, UR4, PT ;  /* 0x0000000443007c0c */ /* 0x020fe4000bf06270 */
[----:B------:R-:W-:Y:S02]  /*93a0*/  ISETP.GE.AND P5, PT, R65, UR4, PT ;  /* 0x0000000441007c0c */ /* 0x000fe4000bfa6270 */
[----:B------:R-:W-:Y:S02]  /*93b0*/  ISETP.GE.AND P3, PT, R63, UR4, PT ;  /* 0x000000043f007c0c */ /* 0x000fe4000bf66270 */
[----:B------:R-:W-:Y:S02]  /*93c0*/  ISETP.GE.AND P2, PT, R26, UR4, PT ;  /* 0x000000041a007c0c */ /* 0x000fe4000bf46270 */
[----:B------:R-:W-:-:S05]  /*93d0*/  ISETP.GE.AND P1, PT, R61, UR4, PT ;  /* 0x000000043d007c0c */ /* 0x000fca000bf26270 */
[----:B0--3--:R-:W-:Y:S02]  /*93e0*/  @!P0 IMAD.WIDE R8, R67, 0x4, R10 ;  /* 0x0000000443088825 */ /* 0x009fe400078e020a */
[-C--:B------:R-:W-:Y:S02]  /*93f0*/  @!P5 LEA R12, P4, R65, R10.reuse, 0x2 ;  /* 0x0000000a410cd211 */ /* 0x080fe400078810ff */
[----:B------:R-:W-:Y:S01]  /*9400*/  @!P3 LEA R14, P6, R63, R10, 0x2 ;  /* 0x0000000a3f0eb211 */ /* 0x000fe200078c10ff */
[----:B------:R0:W-:Y:S01]  /*9410*/  @!P0 ST.E.64 desc[UR40][R8.64], R42 ;  /* 0x0000002a08008985 */ /* 0x0001e2000c101b28 */
[----:B------:R-:W-:Y:S02]  /*9420*/  ISETP.GE.AND P0, PT, R59, UR4, PT ;  /* 0x000000043b007c0c */ /* 0x000fe4000bf06270 */
[----:B------:R-:W-:Y:S02]  /*9430*/  @!P5 LEA.HI.X R13, R65, R11, R66, 0x2, P4 ;  /* 0x0000000b410dd211 */ /* 0x000fe400020f1442 */
[----:B------:R-:W-:-:S02]  /*9440*/  ISETP.GE.AND P4, PT, R57, UR4, PT ;  /* 0x0000000439007c0c */ /* 0x000fc4000bf86270 */
[----:B------:R-:W-:Y:S01]  /*9450*/  @!P3 LEA.HI.X R15, R63, R11, R64, 0x2, P6 ;  /* 0x0000000b3f0fb211 */ /* 0x000fe200030f1440 */
[----:B------:R2:W-:Y:S01]  /*9460*/  @!P5 ST.E.64 desc[UR40][R12.64], R44 ;  /* 0x0000002c0c00d985 */ /* 0x0005e2000c101b28 */
[----:B------:R-:W-:-:S03]  /*9470*/  @!P2 LEA R20, P5, R26, R10, 0x2 ;  /* 0x0000000a1a14a211 */ /* 0x000fc600078a10ff */
[----:B------:R2:W-:Y:S01]  /*9480*/  @!P3 ST.E.64 desc[UR40][R14.64], R46 ;  /* 0x0000002e0e00b985 */ /* 0x0005e2000c101b28 */
[-C--:B------:R-:W-:Y:S02]  /*9490*/  @!P2 LEA.HI.X R21, R26, R11.reuse, R27, 0x2, P5 ;  /* 0x0000000b1a15a211 */ /* 0x080fe400028f141b */
[-C--:B0-----:R-:W-:Y:S02]  /*94a0*/  @!P1 LEA R8, P6, R61, R10.reuse, 0x2 ;  /* 0x0000000a3d089211 */ /* 0x081fe400078c10ff */
[-C--:B------:R-:W-:Y:S01]  /*94b0*/  @!P0 LEA R24, P3, R59, R10.reuse, 0x2 ;  /* 0x0000000a3b188211 */ /* 0x080fe200078610ff */
[----:B------:R2:W-:Y:S01]  /*94c0*/  @!P2 ST.E.64 desc[UR40][R20.64], R48 ;  /* 0x000000301400a985 */ /* 0x0005e2000c101b28 */
[----:B------:R-:W-:Y:S02]  /*94d0*/  @!P4 LEA R26, P5, R57, R10, 0x2 ;  /* 0x0000000a391ac211 */ /* 0x000fe400078a10ff */
[-C--:B------:R-:W-:Y:S02]  /*94e0*/  @!P1 LEA.HI.X R9, R61, R11.reuse, R62, 0x2, P6 ;  /* 0x0000000b3d099211 */ /* 0x080fe400030f143e */
[----:B------:R-:W-:-:S02]  /*94f0*/  @!P0 LEA.HI.X R25, R59, R11, R60, 0x2, P3 ;  /* 0x0000000b3b198211 */ /* 0x000fc400018f143c */
[----:B------:R-:W-:Y:S01]  /*9500*/  @!P4 LEA.HI.X R27, R57, R11, R58, 0x2, P5 ;  /* 0x0000000b391bc211 */ /* 0x000fe200028f143a */
[----:B------:R2:W-:Y:S04]  /*9510*/  @!P1 ST.E.64 desc[UR40][R8.64], R50 ;  /* 0x0000003208009985 */ /* 0x0005e8000c101b28 */
[----:B------:R2:W-:Y:S01]  /*9520*/  @!P0 ST.E.64 desc[UR40][R24.64], R52 ;  /* 0x0000003418008985 */ /* 0x0005e2000c101b28 */
[----:B------:R-:W-:-:S03]  /*9530*/  ISETP.GE.AND P0, PT, R19, UR4, PT ;  /* 0x0000000413007c0c */ /* 0x000fc6000bf06270 */
[----:B------:R2:W-:Y:S10]  /*9540*/  @!P4 ST.E.64 desc[UR40][R26.64], R54 ;  /* 0x000000361a00c985 */ /* 0x0005f4000c101b28 */
[----:B------:R-:W-:Y:S05]  /*9550*/  @P0 BRA `(.L_x_196) ;  /* 0x0000000800ac0947 */ /* 0x000fea0003800000 */
[----:B--2---:R-:W-:-:S04]  /*9560*/  LEA R8, P0, R19, R10, 0x2 ;  /* 0x0000000a13087211 */ /* 0x004fc800078010ff */
[----:B------:R-:W-:-:S05]  /*9570*/  LEA.HI.X R9, R19, R11, R56, 0x2, P0 ;  /* 0x0000000b13097211 */ /* 0x000fca00000f1438 */
[----:B------:R4:W-:Y:S01]  /*9580*/  ST.E.64 desc[UR40][R8.64], R150 ;  /* 0x0000009608007985 */ /* 0x0009e2000c101b28 */
[----:B------:R-:W-:Y:S05]  /*9590*/  BRA `(.L_x_196) ;  /* 0x00000008009c7947 */ /* 0x000fea0003800000 */
.L_x_193:
[----:B------:R-:W2:Y:S01]  /*95a0*/  LDC.64 R10, c[0x0][0xc00] ;  /* 0x00030000ff0a7b82 */ /* 0x000ea20000000a00 */
[----:B------:R-:W-:Y:S01]  /*95b0*/  ULDC.64 UR4, c[0x0][0xc08] ;  /* 0x0003020000047ab9 */ /* 0x000fe20000000a00 */
[----:B------:R-:W-:Y:S01]  /*95c0*/  IMAD.MOV.U32 R3, RZ, RZ, RZ ;  /* 0x000000ffff037224 */ /* 0x000fe200078e00ff */
[----:B------:R-:W-:-:S04]  /*95d0*/  ISETP.NE.U32.AND P0, PT, RZ, UR4, PT ;  /* 0x00000004ff007c0c */ /* 0x000fc8000bf05070 */
[----:B------:R-:W-:Y:S01]  /*95e0*/  ISETP.NE.AND.EX P1, PT, RZ, UR5, PT, P0 ;  /* 0x00000005ff007c0c */ /* 0x000fe2000bf25300 */
[----:B------:R-:W3:Y:S01]  /*95f0*/  LDC.64 R8, c[0x0][0xc00] ;  /* 0x00030000ff087b82 */ /* 0x000ee20000000a00 */
[----:B--2---:R-:W-:-:S04]  /*9600*/  ISETP.NE.U32.AND P0, PT, R10, RZ, PT ;  /* 0x000000ff0a00720c */ /* 0x004fc80003f05070 */
[----:B------:R-:W-:-:S07]  /*9610*/  ISETP.NE.AND.EX P0, PT, R11, RZ, PT, P0 ;  /* 0x000000ff0b00720c */ /* 0x000fce0003f05300 */
[----:B------:R-:W2:Y:S01]  /*9620*/  @P1 LDC.64 R10, c[0x0][0xc08] ;  /* 0x00030200ff0a1b82 */ /* 0x000ea20000000a00 */
[----:B------:R-:W-:Y:S01]  /*9630*/  ULDC UR4, c[0x0][0xa88] ;  /* 0x0002a20000047ab9 */ /* 0x000fe20000000800 */
[----:B---3--:R-:W-:-:S04]  /*9640*/  IMAD.WIDE R12, R155, 0x4, R8 ;  /* 0x000000049b0c7825 */ /* 0x008fc800078e0208 */
[----:B------:R-:W-:Y:S01]  /*9650*/  IMAD.U32 R0, RZ, RZ, UR4 ;  /* 0x00000004ff007e24 */ /* 0x000fe2000f8e00ff */
[----:B------:R3:W5:Y:S01]  /*9660*/  @P0 LDG.E R3, desc[UR40][R12.64] ;  /* 0x000000280c030981 */ /* 0x000762000c1e1900 */
[----:B0-----:R-:W0:Y:S01]  /*9670*/  S2R R14, SR_TID.X ;  /* 0x00000000000e7919 */ /* 0x001e220000002100 */
[----:B--2---:R-:W-:-:S05]  /*9680*/  @P1 IMAD.WIDE R8, R155, 0x4, R10 ;  /* 0x000000049b081825 */ /* 0x004fca00078e020a */
[----:B------:R3:W5:Y:S01]  /*9690*/  @P1 LDG.E R0, desc[UR40][R8.64] ;  /* 0x0000002808001981 */ /* 0x000762000c1e1900 */
[----:B------:R-:W-:-:S13]  /*96a0*/  ISETP.NE.AND P2, PT, R157, RZ, PT ;  /* 0x000000ff9d00720c */ /* 0x000fda0003f45270 */
[----:B------:R-:W2:Y:S01]  /*96b0*/  @!P2 LDC R157, c[0x0][0xad4] ;  /* 0x0002b500ff9dab82 */ /* 0x000ea20000000800 */
[----:B0-----:R-:W-:-:S05]  /*96c0*/  VIADD R30, R14, 0xffffff80 ;  /* 0xffffff800e1e7836 */ /* 0x001fca0000000000 */
[----:B------:R-:W-:Y:S02]  /*96d0*/  ISETP.GT.AND P3, PT, R30, 0xbf, PT ;  /* 0x000000bf1e00780c */ /* 0x000fe40003f64270 */
[----:B--2---:R-:W-:Y:S01]  /*96e0*/  ISETP.GT.AND P2, PT, R157, 0x1, PT ;  /* 0x000000019d00780c */ /* 0x004fe20003f44270 */
[----:B---3--:R-:W-:-:S12]  /*96f0*/  @P1 BRA `(.L_x_199) ;  /* 0x0000000000101947 */ /* 0x008fd80003800000 */
[----:B------:R-:W-:Y:S05]  /*9700*/  @!P0 BRA `(.L_x_199) ;  /* 0x00000000000c8947 */ /* 0x000fea0003800000 */
[----:B------:R-:W2:Y:S04]  /*9710*/  LDG.E R9, desc[UR40][R12.64] ;  /* 0x000000280c097981 */ /* 0x000ea8000c1e1900 */
[----:B-----5:R-:W2:Y:S02]  /*9720*/  LDG.E R0, desc[UR40][R12.64+0x4] ;  /* 0x000004280c007981 */ /* 0x020ea4000c1e1900 */
[----:B--2---:R-:W-:-:S07]  /*9730*/  IMAD.IADD R0, R0, 0x1, -R9 ;  /* 0x0000000100007824 */ /* 0x004fce00078e0a09 */
.L_x_199:
[----:B-1----:R-:W2:Y:S01]  /*9740*/  LDL.LU R4, [R1+0x2c] ;  /* 0x00002c0001047983 */ /* 0x002ea20000300800 */
[----:B------:R-:W-:Y:S01]  /*9750*/  BSSY B1, `(.L_x_200) ;  /* 0x0000038000017945 */ /* 0x000fe20003800000 */
[----:B------:R-:W-:Y:S02]  /*9760*/  SEL R155, R155, RZ, !P0 ;  /* 0x000000ff9b9b7207 */ /* 0x000fe40004000000 */
[----:B-----5:R-:W-:Y:S02]  /*9770*/  SHF.R.S32.HI R26, RZ, 0x1f, R3 ;  /* 0x0000001fff1a7819 */ /* 0x020fe40000011403 */
[----:B--2---:R-:W-:Y:S01]  /*9780*/  SEL R28, R4, RZ, !P0 ;  /* 0x000000ff041c7207 */ /* 0x004fe20004000000 */
[----:B------:R-:W-:Y:S06]  /*9790*/  @P3 BRA `(.L_x_201) ;  /* 0x0000000000cc3947 */ /* 0x000fec0003800000 */
[----:B------:R-:W2:Y:S01]  /*97a0*/  LDL R4, [R1+0x4] ;  /* 0x0000040001047983 */ /* 0x000ea20000100800 */
[----:B------:R-:W0:Y:S02]  /*97b0*/  LDC R33, c[0x0][0xbe8] ;  /* 0x0002fa00ff217b82 */ /* 0x000e240000000800 */
[----:B0-----:R-:W-:Y:S02]  /*97c0*/  IMAD R8, R0, R33, RZ ;  /* 0x0000002100087224 */ /* 0x001fe400078e02ff */
[----:B--2---:R-:W-:-:S04]  /*97d0*/  IMAD R4, R4, 0xc0, R14 ;  /* 0x000000c004047824 */ /* 0x004fc800078e020e */
[----:B------:R-:W-:-:S05]  /*97e0*/  VIADD R31, R4, 0xffffff80 ;  /* 0xffffff80041f7836 */ /* 0x000fca0000000000 */
[----:B------:R-:W-:-:S13]  /*97f0*/  ISETP.GE.AND P0, PT, R31, R8, PT ;  /* 0x000000081f00720c */ /* 0x000fda0003f06270 */
[----:B------:R-:W-:Y:S05]  /*9800*/  @P0 BRA `(.L_x_201) ;  /* 0x0000000000b00947 */ /* 0x000fea0003800000 */
[----:B------:R-:W2:Y:S01]  /*9810*/  LDL.LU R32, [R1+0x28] ;  /* 0x0000280001207983 */ /* 0x000ea20000300800 */
[----:B------:R-:W-:Y:S01]  /*9820*/  ISETP.NE.AND P1, PT, R33, 0x1, PT ;  /* 0x000000012100780c */ /* 0x000fe20003f25270 */
[----:B------:R-:W-:Y:S01]  /*9830*/  IMAD.MOV.U32 R22, RZ, RZ, 0x9b8 ;  /* 0x000009b8ff167424 */ /* 0x000fe200078e00ff */
[----:B------:R-:W-:Y:S01]  /*9840*/  ISETP.GT.AND P0, PT, R157, 0x1, PT ;  /* 0x000000019d00780c */ /* 0x000fe20003f04270 */
[----:B------:R-:W0:Y:S01]  /*9850*/  LDC.64 R8, c[0x0][0xba8] ;  /* 0x0002ea00ff087b82 */ /* 0x000e220000000a00 */
[----:B------:R-:W-:Y:S02]  /*9860*/  IMAD.MOV.U32 R19, RZ, RZ, R31 ;  /* 0x000000ffff137224 */ /* 0x000fe400078e001f */
[----:B------:R-:W-:-:S05]  /*9870*/  SEL R22, R22, 0x978, P0 ;  /* 0x0000097816167807 */ /* 0x000fca0000000000 */
[----:B------:R-:W1:Y:S08]  /*9880*/  LDC.64 R12, c[0x0][R22+0x220] ;  /* 0x00008800160c7b82 */ /* 0x000e700000000a00 */
[----:B------:R-:W3:Y:S08]  /*9890*/  @P1 LDC R4, c[0x0][0xbec] ;  /* 0x0002fb00ff041b82 */ /* 0x000ef00000000800 */
[----:B------:R-:W4:Y:S08]  /*98a0*/  LDC.64 R10, c[0x0][R22+0x218] ;  /* 0x00008600160a7b82 */ /* 0x000f300000000a00 */
[----:B------:R-:W5:Y:S01]  /*98b0*/  @P1 LDC R29, c[0x0][0xbf0] ;  /* 0x0002fc00ff1d1b82 */ /* 0x000f620000000800 */
[----:B-1----:R-:W-:-:S02]  /*98c0*/  IMAD R13, R13, R155, RZ ;  /* 0x0000009b0d0d7224 */ /* 0x002fc400078e02ff */
[----:B------:R-:W-:-:S05]  /*98d0*/  IMAD.WIDE.U32 R24, R12, R155, RZ ;  /* 0x0000009b0c187225 */ /* 0x000fca00078e00ff */
[----:B------:R-:W1:Y:S01]  /*98e0*/  LDC.64 R14, c[0x0][R22+0x228] ;  /* 0x00008a00160e7b82 */ /* 0x000e620000000a00 */
[----:B---3--:R-:W-:-:S07]  /*98f0*/  @P1 IMAD.HI.U32 R4, R31, R4, RZ ;  /* 0x000000041f041227 */ /* 0x008fce00078e00ff */
[----:B------:R-:W3:Y:S01]  /*9900*/  LDC.64 R20, c[0x0][R22+0x210] ;  /* 0x0000840016147b82 */ /* 0x000ee20000000a00 */
[-C--:B----4-:R-:W-:Y:S02]  /*9910*/  IMAD R27, R11, R156.reuse, RZ ;  /* 0x0000009c0b1b7224 */ /* 0x090fe400078e02ff */
[----:B------:R-:W-:-:S04]  /*9920*/  IMAD.WIDE.U32 R10, R10, R156, RZ ;  /* 0x0000009c0a0a7225 */ /* 0x000fc800078e00ff */
[----:B------:R-:W-:Y:S01]  /*9930*/  IMAD.IADD R27, R11, 0x1, R27 ;  /* 0x000000010b1b7824 */ /* 0x000fe200078e021b */
[----:B-----5:R-:W-:Y:S01]  /*9940*/  @P1 SHF.R.U32.HI R19, RZ, R29, R4 ;  /* 0x0000001dff131219 */ /* 0x020fe20000011604 */
[----:B------:R-:W-:Y:S01]  /*9950*/  IMAD R29, R12, R28, R13 ;  /* 0x0000001c0c1d7224 */ /* 0x000fe200078e020d */
[----:B0-----:R-:W0:Y:S01]  /*9960*/  @!P0 LDC R8, c[0x0][0xb50] ;  /* 0x0002d400ff088b82 */ /* 0x001e220000000800 */
[----:B------:R-:W-:Y:S02]  /*9970*/  IADD3 R4, P1, P3, R24, R10, R3 ;  /* 0x0000000a18047210 */ /* 0x000fe40007b3e003 */
[----:B------:R-:W-:Y:S02]  /*9980*/  IMAD.MOV R12, RZ, RZ, -R19 ;  /* 0x000000ffff0c7224 */ /* 0x000fe400078e0a13 */
[----:B------:R-:W-:-:S03]  /*9990*/  IMAD.IADD R29, R25, 0x1, R29 ;  /* 0x00000001191d7824 */ /* 0x000fc600078e021d */
[----:B------:R-:W4:Y:S01]  /*99a0*/  @!P0 LDC R9, c[0x0][0xb54] ;  /* 0x0002d500ff098b82 */ /* 0x000f220000000800 */
[----:B--2---:R-:W-:-:S05]  /*99b0*/  SEL R13, R32, RZ, P0 ;  /* 0x000000ff200d7207 */ /* 0x004fca0000000000 */
[----:B-1----:R-:W-:-:S04]  /*99c0*/  IMAD.WIDE.U32 R10, R14, R13, RZ ;  /* 0x0000000d0e0a7225 */ /* 0x002fc800078e00ff */
[----:B------:R-:W-:Y:S02]  /*99d0*/  IMAD R15, R15, R13, RZ ;  /* 0x0000000d0f0f7224 */ /* 0x000fe400078e02ff */
[----:B------:R-:W-:Y:S01]  /*99e0*/  IMAD R13, R33, R12, R31 ;  /* 0x0000000c210d7224 */ /* 0x000fe200078e021f */
[----:B------:R-:W-:Y:S01]  /*99f0*/  IADD3.X R12, R29, R27, R26, P1, P3 ;  /* 0x0000001b1d0c7210 */ /* 0x000fe20000fe641a */
[----:B------:R-:W-:Y:S01]  /*9a00*/  IMAD.IADD R15, R11, 0x1, R15 ;  /* 0x000000010b0f7824 */ /* 0x000fe200078e020f */
[----:B------:R-:W-:Y:S01]  /*9a10*/  IADD3 R10, P0, P1, R19, R4, R10 ;  /* 0x00000004130a7210 */ /* 0x000fe2000791e00a */
[----:B---3--:R-:W-:Y:S01]  /*9a20*/  IMAD R4, R21, R13, RZ ;  /* 0x0000000d15047224 */ /* 0x008fe200078e02ff */
[----:B------:R-:W-:-:S04]  /*9a30*/  SHF.R.S32.HI R19, RZ, 0x1f, R19 ;  /* 0x0000001fff137819 */ /* 0x000fc80000011413 */
[----:B------:R-:W-:Y:S02]  /*9a40*/  IADD3.X R11, R19, R12, R15, P0, P1 ;  /* 0x0000000c130b7210 */ /* 0x000fe400007e240f */
[----:B------:R-:W-:Y:S01]  /*9a50*/  SHF.R.S32.HI R15, RZ, 0x1f, R13 ;  /* 0x0000001fff0f7819 */ /* 0x000fe2000001140d */
[----:B------:R-:W-:-:S04]  /*9a60*/  IMAD.WIDE.U32 R10, R20, R13, R10 ;  /* 0x0000000d140a7225 */ /* 0x000fc800078e000a */
[----:B------:R-:W-:Y:S01]  /*9a70*/  IMAD R15, R20, R15, R4 ;  /* 0x0000000f140f7224 */ /* 0x000fe200078e0204 */
[----:B0-----:R-:W-:-:S03]  /*9a80*/  LEA R8, P0, R10, R8, 0x2 ;  /* 0x000000080a087211 */ /* 0x001fc600078010ff */
[----:B------:R-:W-:Y:S02]  /*9a90*/  IMAD.IADD R4, R11, 0x1, R15 ;  /* 0x000000010b047824 */ /* 0x000fe400078e020f */
[----:B------:R-:W-:-:S03]  /*9aa0*/  IMAD.MOV.U32 R11, RZ, RZ, -0x800000 ;  /* 0xff800000ff0b7424 */ /* 0x000fc600078e00ff */
[----:B----4-:R-:W-:-:S05]  /*9ab0*/  LEA.HI.X R9, R10, R9, R4, 0x2, P0 ;  /* 0x000000090a097211 */ /* 0x010fca00000f1404 */
[----:B------:R0:W-:Y:S02]  /*9ac0*/  STG.E desc[UR40][R8.64], R11 ;  /* 0x0000000b08007986 */ /* 0x0001e4000c101928 */
.L_x_201:
[----:B------:R-:W-:Y:S05]  /*9ad0*/  BSYNC B1 ;  /* 0x0000000000017941 */ /* 0x000fea0003800000 */
.L_x_200:
[----:B------:R-:W-:Y:S05]  /*9ae0*/  @P2 BRA `(.L_x_196) ;  /* 0x0000000400482947 */ /* 0x000fea0003800000 */
[----:B------:R-:W2:Y:S01]  /*9af0*/  LDL R12, [R1+0x8] ;  /* 0x00000800010c7983 */ /* 0x000ea20000100800 */
[----:B------:R-:W1:Y:S03]  /*9b00*/  LDC R15, c[0x0][0xbe8] ;  /* 0x0002fa00ff0f7b82 */ /* 0x000e660000000800 */
[----:B------:R-:W3:Y:S01]  /*9b10*/  LDL R10, [R1+0x64] ;  /* 0x00006400010a7983 */ /* 0x000ee20000100800 */
[--C-:B------:R-:W-:Y:S01]  /*9b20*/  SHF.R.S32.HI R14, RZ, 0x1f, R30.reuse ;  /* 0x0000001fff0e7819 */ /* 0x100fe2000001141e */
[----:B------:R-:W-:Y:S01]  /*9b30*/  ULDC.64 UR4, c[0x0][0xaa0] ;  /* 0x0002a80000047ab9 */ /* 0x000fe20000000a00 */
[----:B------:R-:W-:Y:S01]  /*9b40*/  SHF.R.S32.HI R25, RZ, 0x1f, R30 ;  /* 0x0000001fff197819 */ /* 0x000fe2000001141e */
[----:B------:R-:W4:Y:S01]  /*9b50*/  LDL.LU R20, [R1+0x4] ;  /* 0x0000040001147983 */ /* 0x000f220000300800 */
[-C--:B------:R-:W-:Y:S01]  /*9b60*/  LEA.HI R14, R14, R30.reuse, RZ, 0x3 ;  /* 0x0000001e0e0e7211 */ /* 0x080fe200078f18ff */
[----:B------:R-:W-:Y:S01]  /*9b70*/  IMAD R4, R26, UR4, RZ ;  /* 0x000000041a047c24 */ /* 0x000fe2000f8e02ff */
[----:B------:R-:W-:Y:S01]  /*9b80*/  LEA.HI R25, R25, R30, RZ, 0x3 ;  /* 0x0000001e19197211 */ /* 0x000fe200078f18ff */
[C---:B0-----:R-:W-:Y:S01]  /*9b90*/  IMAD.WIDE.U32 R8, R3.reuse, UR4, RZ ;  /* 0x0000000403087c25 */ /* 0x041fe2000f8e00ff */
[----:B------:R-:W-:Y:S01]  /*9ba0*/  LOP3.LUT R14, R14, 0xfffffff8, RZ, 0xc0, !PT ;  /* 0xfffffff80e0e7812 */ /* 0x000fe200078ec0ff */
[----:B------:R-:W-:Y:S01]  /*9bb0*/  ULDC.64 UR6, c[0x0][0xaf0] ;  /* 0x0002bc0000067ab9 */ /* 0x000fe20000000a00 */
[----:B------:R-:W-:Y:S01]  /*9bc0*/  SHF.R.S32.HI R25, RZ, 0x3, R25 ;  /* 0x00000003ff197819 */ /* 0x000fe20000011419 */
[----:B------:R-:W-:Y:S01]  /*9bd0*/  IMAD R11, R3, UR5, R4 ;  /* 0x00000005030b7c24 */ /* 0x000fe2000f8e0204 */
[----:B------:R-:W-:Y:S01]  /*9be0*/  ULDC.64 UR4, c[0x0][0xae8] ;  /* 0x0002ba0000047ab9 */ /* 0x000fe20000000a00 */
[----:B------:R-:W-:-:S02]  /*9bf0*/  IMAD.IADD R14, R30, 0x1, -R14 ;  /* 0x000000011e0e7824 */ /* 0x000fc400078e0a0e */
[----:B------:R-:W-:Y:S02]  /*9c00*/  IMAD.IADD R9, R9, 0x1, R11 ;  /* 0x0000000109097824 */ /* 0x000fe400078e020b */
[----:B------:R-:W-:Y:S02]  /*9c10*/  IMAD R3, R14, 0x30, R25 ;  /* 0x000000300e037824 */ /* 0x000fe400078e0219 */
[----:B------:R-:W-:Y:S01]  /*9c20*/  IMAD.WIDE.U32 R8, R156, UR4, R8 ;  /* 0x000000049c087c25 */ /* 0x000fe2000f8e0008 */
[----:B-1----:R-:W-:-:S03]  /*9c30*/  ISETP.NE.AND P0, PT, R15, 0x1, PT ;  /* 0x000000010f00780c */ /* 0x002fc60003f05270 */
[----:B------:R-:W-:Y:S01]  /*9c40*/  IMAD R9, R156, UR5, R9 ;  /* 0x000000059c097c24 */ /* 0x000fe2000f8e0209 */
[----:B------:R-:W-:Y:S01]  /*9c50*/  ULDC.64 UR4, c[0x0][0xae0] ;  /* 0x0002b80000047ab9 */ /* 0x000fe20000000a00 */
[----:B------:R-:W-:Y:S02]  /*9c60*/  IMAD R21, R0, R15, RZ ;  /* 0x0000000f00157224 */ /* 0x000fe400078e02ff */
[----:B------:R-:W-:-:S06]  /*9c70*/  IMAD.WIDE.U32 R8, R155, UR6, R8 ;  /* 0x000000069b087c25 */ /* 0x000fcc000f8e0008 */
[----:B------:R-:W0:Y:S08]  /*9c80*/  @P0 LDC R13, c[0x0][0xbec] ;  /* 0x0002fb00ff0d0b82 */ /* 0x000e300000000800 */
[----:B------:R-:W1:Y:S01]  /*9c90*/  @P0 LDC R19, c[0x0][0xbf0] ;  /* 0x0002fc00ff130b82 */ /* 0x000e620000000800 */
[----:B--2---:R-:W-:Y:S02]  /*9ca0*/  IMAD.MOV.U32 R22, RZ, RZ, R12 ;  /* 0x000000ffff167224 */ /* 0x004fe400078e000c */
[----:B---3--:R-:W-:-:S02]  /*9cb0*/  IMAD.MOV.U32 R24, RZ, RZ, R10 ;  /* 0x000000ffff187224 */ /* 0x008fc400078e000a */
[----:B------:R-:W-:Y:S02]  /*9cc0*/  IMAD R10, R28, UR6, RZ ;  /* 0x000000061c0a7c24 */ /* 0x000fe4000f8e02ff */
[----:B----4-:R-:W-:-:S04]  /*9cd0*/  IMAD R12, R20, 0xc0, R3 ;  /* 0x000000c0140c7824 */ /* 0x010fc800078e0203 */
[----:B0-----:R-:W-:-:S04]  /*9ce0*/  @P0 IMAD.HI.U32 R4, R12, R13, RZ ;  /* 0x0000000d0c040227 */ /* 0x001fc800078e00ff */
[----:B------:R-:W-:Y:S01]  /*9cf0*/  IMAD.MOV.U32 R3, RZ, RZ, R12 ;  /* 0x000000ffff037224 */ /* 0x000fe200078e000c */
[----:B-1----:R-:W-:Y:S01]  /*9d00*/  @P0 SHF.R.U32.HI R3, RZ, R19, R4 ;  /* 0x00000013ff030219 */ /* 0x002fe20000011604 */
[----:B------:R-:W-:-:S03]  /*9d10*/  IMAD R13, R155, UR7, R10 ;  /* 0x000000079b0d7c24 */ /* 0x000fc6000f8e020a */
[--C-:B------:R-:W-:Y:S01]  /*9d20*/  SHF.R.S32.HI R4, RZ, 0x1f, R3.reuse ;  /* 0x0000001fff047819 */ /* 0x100fe20000011403 */
[----:B------:R-:W-:Y:S02]  /*9d30*/  IMAD.MOV R11, RZ, RZ, -R3 ;  /* 0x000000ffff0b7224 */ /* 0x000fe400078e0a03 */
[----:B------:R-:W-:Y:S02]  /*9d40*/  IMAD.IADD R9, R9, 0x1, R13 ;  /* 0x0000000109097824 */ /* 0x000fe400078e020d */
[----:B------:R-:W-:Y:S02]  /*9d50*/  IMAD R11, R15, R11, R12 ;  /* 0x0000000b0f0b7224 */ /* 0x000fe400078e020c */
[----:B------:R-:W-:Y:S02]  /*9d60*/  IMAD R4, R4, UR4, RZ ;  /* 0x0000000404047c24 */ /* 0x000fe4000f8e02ff */
[----:B------:R-:W-:-:S04]  /*9d70*/  IMAD.WIDE.U32 R8, R3, UR4, R8 ;  /* 0x0000000403087c25 */ /* 0x000fc8000f8e0008 */
[----:B------:R-:W-:Y:S01]  /*9d80*/  IMAD R13, R3, UR5, R4 ;  /* 0x00000005030d7c24 */ /* 0x000fe2000f8e0204 */
[----:B------:R-:W-:Y:S01]  /*9d90*/  SHF.R.S32.HI R4, RZ, 0x1f, R11 ;  /* 0x0000001fff047819 */ /* 0x000fe2000001140b */
[----:B------:R-:W-:Y:S02]  /*9da0*/  ULDC.64 UR4, c[0x0][0xad8] ;  /* 0x0002b60000047ab9 */ /* 0x000fe40000000a00 */
[----:B------:R-:W-:Y:S02]  /*9db0*/  IMAD.IADD R9, R9, 0x1, R13 ;  /* 0x0000000109097824 */ /* 0x000fe400078e020d */
[----:B------:R-:W-:Y:S02]  /*9dc0*/  IMAD R4, R4, UR4, RZ ;  /* 0x0000000404047c24 */ /* 0x000fe4000f8e02ff */
[----:B------:R-:W-:-:S04]  /*9dd0*/  IMAD.WIDE.U32 R8, R11, UR4, R8 ;  /* 0x000000040b087c25 */ /* 0x000fc8000f8e0008 */
[----:B------:R-:W-:Y:S01]  /*9de0*/  IMAD R3, R11, UR5, R4 ;  /* 0x000000050b037c24 */ /* 0x000fe2000f8e0204 */
[----:B------:R-:W-:Y:S01]  /*9df0*/  ULDC.64 UR4, c[0x0][0xa80] ;  /* 0x0002a00000047ab9 */ /* 0x000fe20000000a00 */
[----:B------:R-:W-:Y:S02]  /*9e00*/  IMAD R4, R20, 0xc0, R25 ;  /* 0x000000c014047824 */ /* 0x000fe400078e0219 */
[----:B------:R-:W-:Y:S01]  /*9e10*/  IMAD.IADD R3, R9, 0x1, R3 ;  /* 0x0000000109037824 */ /* 0x000fe200078e0203 */
[----:B------:R-:W-:Y:S01]  /*9e20*/  LEA R9, P0, R8, UR4, 0x1 ;  /* 0x0000000408097c11 */ /* 0x000fe2000f8008ff */
[----:B------:R-:W-:Y:S01]  /*9e30*/  ULDC UR4, c[0x0][0xac8] ;  /* 0x0002b20000047ab9 */ /* 0x000fe20000000800 */
[----:B------:R-:W-:Y:S02]  /*9e40*/  VIADD R0, R4, 0x30 ;  /* 0x0000003004007836 */ /* 0x000fe40000000000 */
[----:B------:R-:W-:Y:S01]  /*9e50*/  LEA.HI.X R14, R8, UR5, R3, 0x1, P0 ;  /* 0x00000005080e7c11 */ /* 0x000fe200080f0c03 */
[----:B------:R-:W0:Y:S01]  /*9e60*/  SHFL.IDX PT, R10, R9, 0x1, 0x181f ;  /* 0x00381f00090a7f89 */ /* 0x000e2200000e0000 */
[----:B------:R-:W-:Y:S01]  /*9e70*/  ISETP.GE.AND P0, PT, R22, UR4, PT ;  /* 0x0000000416007c0c */ /* 0x000fe2000bf06270 */
[----:B------:R-:W-:-:S02]  /*9e80*/  VIADD R3, R4, 0x60 ;  /* 0x0000006004037836 */ /* 0x000fc40000000000 */
[----:B------:R-:W1:Y:S01]  /*9e90*/  SHFL.IDX PT, R8, R9, RZ, 0x181f ;  /* 0x00181fff09087589 */ /* 0x000e6200000e0000 */
[CC--:B------:R-:W-:Y:S01]  /*9ea0*/  ISETP.GE.OR P3, PT, R4.reuse, R21.reuse, P0 ;  /* 0x000000150400720c */ /* 0x0c0fe20000766670 */
[----:B------:R-:W-:Y:S01]  /*9eb0*/  VIADD R4, R4, 0x90 ;  /* 0x0000009004047836 */ /* 0x000fe20000000000 */
[-C--:B------:R-:W-:Y:S01]  /*9ec0*/  ISETP.GE.OR P2, PT, R0, R21.reuse, P0 ;  /* 0x000000150000720c */ /* 0x080fe20000746670 */
[----:B------:R-:W2:Y:S01]  /*9ed0*/  SHFL.IDX PT, R12, R9, 0x2, 0x181f ;  /* 0x00581f00090c7f89 */ /* 0x000ea200000e0000 */
[-C--:B------:R-:W-:Y:S02]  /*9ee0*/  ISETP.GE.OR P1, PT, R3, R21.reuse, P0 ;  /* 0x000000150300720c */ /* 0x080fe40000726670 */
[----:B------:R-:W-:Y:S01]  /*9ef0*/  ISETP.GE.OR P0, PT, R4, R21, P0 ;  /* 0x000000150400720c */ /* 0x000fe20000706670 */
[----:B------:R-:W3:Y:S04]  /*9f00*/  SHFL.IDX PT, R11, R14, RZ, 0x181f ;  /* 0x00181fff0e0b7589 */ /* 0x000ee800000e0000 */
[----:B------:R3:W4:Y:S04]  /*9f10*/  SHFL.IDX PT, R20, R9, 0x3, 0x181f ;  /* 0x00781f0009147f89 */ /* 0x00072800000e0000 */
[----:B------:R-:W5:Y:S04]  /*9f20*/  SHFL.IDX PT, R13, R14, 0x1, 0x181f ;  /* 0x00381f000e0d7f89 */ /* 0x000f6800000e0000 */
[----:B------:R-:W5:Y:S01]  /*9f30*/  SHFL.IDX PT, R15, R14, 0x2, 0x181f ;  /* 0x00581f000e0f7f89 */ /* 0x000f6200000e0000 */
[----:B0-----:R-:W-:-:S03]  /*9f40*/  @!P2 LEA R10, P5, R22, R10, 0x1 ;  /* 0x0000000a160aa211 */ /* 0x001fc600078a08ff */
[----:B------:R4:W0:Y:S01]  /*9f50*/  SHFL.IDX PT, R19, R14, 0x3, 0x181f ;  /* 0x00781f000e137f89 */ /* 0x00082200000e0000 */
[C---:B-1----:R-:W-:Y:S02]  /*9f60*/  @!P3 LEA R8, P6, R22.reuse, R8, 0x1 ;  /* 0x000000081608b211 */ /* 0x042fe400078c08ff */
[C---:B--2---:R-:W-:Y:S02]  /*9f70*/  @!P1 LEA R12, P4, R22.reuse, R12, 0x1 ;  /* 0x0000000c160c9211 */ /* 0x044fe400078808ff */
[C---:B---3--:R-:W-:Y:S02]  /*9f80*/  @!P3 LEA.HI.X R9, R22.reuse, R11, R24, 0x1, P6 ;  /* 0x0000000b1609b211 */ /* 0x048fe400030f0c18 */
[----:B----4-:R-:W-:-:S03]  /*9f90*/  @!P0 LEA R14, P6, R22, R20, 0x1 ;  /* 0x00000014160e8211 */ /* 0x010fc600078c08ff */
[----:B------:R1:W-:Y:S01]  /*9fa0*/  @!P3 ST.E.128 desc[UR40][R8.64], RZ ;  /* 0x000000ff0800b985 */ /* 0x0003e2000c101d28 */
[C-C-:B-----5:R-:W-:Y:S02]  /*9fb0*/  @!P2 LEA.HI.X R11, R22.reuse, R13, R24.reuse, 0x1, P5 ;  /* 0x0000000d160ba211 */ /* 0x160fe400028f0c18 */
[----:B------:R-:W-:-:S03]  /*9fc0*/  @!P1 LEA.HI.X R13, R22, R15, R24, 0x1, P4 ;  /* 0x0000000f160d9211 */ /* 0x000fc600020f0c18 */
[----:B------:R1:W-:Y:S01]  /*9fd0*/  @!P2 ST.E.128 desc[UR40][R10.64], RZ ;  /* 0x000000ff0a00a985 */ /* 0x0003e2000c101d28 */
[----:B0-----:R-:W-:-:S03]  /*9fe0*/  @!P0 LEA.HI.X R15, R22, R19, R24, 0x1, P6 ;  /* 0x00000013160f8211 */ /* 0x001fc600030f0c18 */
[----:B------:R1:W-:Y:S04]  /*9ff0*/  @!P1 ST.E.128 desc[UR40][R12.64], RZ ;  /* 0x000000ff0c009985 */ /* 0x0003e8000c101d28 */
[----:B------:R1:W-:Y:S02]  /*a000*/  @!P0 ST.E.128 desc[UR40][R14.64], RZ ;  /* 0x000000ff0e008985 */ /* 0x0003e4000c101d28 */
.L_x_196:
[----:B------:R-:W-:Y:S05]  /*a010*/  BSYNC B0 ;  /* 0x0000000000007941 */ /* 0x000fea0003800000 */
.L_x_192:
[----:B------:R-:W-:Y:S02]  /*a020*/  ULDC UR4, c[0x0][0xc3c] ;  /* 0x00030f0000047ab9 */ /* 0x000fe40000000800 */
[----:B------:R-:W-:-:S13]  /*a030*/  ISETP.GE.AND P0, PT, R7, UR4, PT ;  /* 0x0000000407007c0c */ /* 0x000fda000bf06270 */
[----:B------:R-:W-:Y:S05]  /*a040*/  @!P0 BRA `(.L_x_202) ;  /* 0xffffff7000548947 */ /* 0x000fea000383ffff */
[----:B------:R-:W-:Y:S05]  /*a050*/  EXIT ;  /* 0x000000000000794d */ /* 0x000fea0003800000 */
.L_x_167:
[----:B------:R-:W-:-:S08]  /*a060*/  NOP ;  /* 0x0000000000007918 */ /* 0x000fd00000000000 */
[----:B--2---:R-:W0:-:S00]  /*a070*/  USETMAXREG.DEALLOC.CTAPOOL 0x20 ;  /* 0x00000020000079c8 */ /* 0x004e0000080e0500 */
[----:B0-----:R-:W-:Y:S01]  /*a080*/  LOP3.LUT R0, R0, 0x3, RZ, 0xc0, !PT ;  /* 0x0000000300007812 */ /* 0x001fe200078ec0ff */
[----:B------:R-:W-:Y:S01]  /*a090*/  IMAD.MOV.U32 R6, RZ, RZ, RZ ;  /* 0x000000ffff067224 */ /* 0x000fe200078e00ff */
[----:B------:R-:W-:-:S04]  /*a0a0*/  LOP3.LUT R29, R29, 0xfffffffd, RZ, 0xc0, !PT ;  /* 0xfffffffd1d1d7812 */ /* 0x000fc800078ec0ff */
[----:B------:R-:W0:Y:S02]  /*a0b0*/  SHFL.IDX PT, R0, R0, RZ, 0x1f ;  /* 0x00001fff00007589 */ /* 0x000e2400000e0000 */
[----:B0-----:R-:W-:-:S13]  /*a0c0*/  ISETP.NE.AND P0, PT, R0, RZ, PT ;  /* 0x000000ff0000720c */ /* 0x001fda0003f05270 */
[----:B------:R-:W-:Y:S01]  /*a0d0*/  @P0 LOP3.LUT R29, R29, 0x2, RZ, 0xfc, !PT ;  /* 0x000000021d1d0812 */ /* 0x000fe200078efcff */
[----:B------:R-:W-:Y:S06]  /*a0e0*/  @!P0 BRA `(.L_x_203) ;  /* 0x00000000001c8947 */ /* 0x000fec0003800000 */
[----:B------:R-:W0:Y:S08]  /*a0f0*/  S2UR UR5, SR_CgaCtaId ;  /* 0x00000000000579c3 */ /* 0x000e300000008800 */
[----:B------:R-:W-:Y:S06]  /*a100*/  BAR.SYNC.DEFER_BLOCKING 0x5, 0x200 ;  /* 0x0148000000007b1d */ /* 0x000fec0000010000 */
[----:B------:R-:W-:-:S02]  /*a110*/  UMOV UR4, 0x400 ;  /* 0x0000040000047882 */ /* 0x000fc40000000000 */
[----:B0-----:R-:W-:-:S09]  /*a120*/  ULEA UR4, UR5, UR4, 0x18 ;  /* 0x0000000405047291 */ /* 0x001fd2000f8ec03f */
[----:B------:R-:W0:Y:S01]  /*a130*/  LDS.128 R24, [UR4+0x308d0] ;  /* 0x0308d004ff187984 */ /* 0x000e220008000c00 */
[----:B------:R-:W-:Y:S06]  /*a140*/  BAR.ARV 0x4, 0x200 ;  /* 0x0108000000007b1d */ /* 0x000fec0000002000 */
[----:B------:R-:W-:Y:S05]  /*a150*/  BRA `(.L_x_204) ;  /* 0x0000000800887947 */ /* 0x000fea0003800000 */
.L_x_203:
[----:B------:R-:W0:Y:S01]  /*a160*/  S2R R0, SR_TID.X ;  /* 0x0000000000007919 */ /* 0x000e220000002100 */
[----:B------:R-:W-:Y:S01]  /*a170*/  ULDC UR4, c[0x0][0xc3c] ;  /* 0x00030f0000047ab9 */ /* 0x000fe20000000800 */
[----:B------:R-:W-:Y:S01]  /*a180*/  IMAD.MOV.U32 R7, RZ, RZ, RZ ;  /* 0x000000ffff077224 */ /* 0x000fe200078e00ff */
[----:B------:R-:W1:Y:S01]  /*a190*/  S2UR UR6, SR_CTAID.X ;  /* 0x00000000000679c3 */ /* 0x000e620000002500 */
[----:B------:R-:W-:Y:S01]  /*a1a0*/  ULDC UR5, c[0x0][0xc38] ;  /* 0x00030e0000057ab9 */ /* 0x000fe20000000800 */
[----:B0-----:R-:W-:-:S04]  /*a1b0*/  LOP3.LUT R0, R0, 0x1f, RZ, 0xc0, !PT ;  /* 0x0000001f00007812 */ /* 0x001fc800078ec0ff */
[----:B------:R-:W-:-:S04]  /*a1c0*/  ISETP.NE.AND P0, PT, R0, 0x1f, PT ;  /* 0x0000001f0000780c */ /* 0x000fc80003f05270 */
[----:B------:R-:W-:-:S13]  /*a1d0*/  ISETP.GE.OR P1, PT, R0, UR4, !P0 ;  /* 0x0000000400007c0c */ /* 0x000fda000c726670 */
[----:B------:R-:W0:Y:S08]  /*a1e0*/  @!P1 LDC.64 R4, c[0x0][0xc80] ;  /* 0x00032000ff049b82 */ /* 0x000e300000000a00 */
[----:B------:R-:W2:Y:S01]  /*a1f0*/  @!P1 LDC.64 R2, c[0x0][0xc78] ;  /* 0x00031e00ff029b82 */ /* 0x000ea20000000a00 */
[----:B0-----:R-:W-:-:S05]  /*a200*/  @!P1 IMAD.WIDE.U32 R4, R0, 0x4, R4 ;  /* 0x0000000400049825 */ /* 0x001fca00078e0004 */
[----:B------:R-:W3:Y:S01]  /*a210*/  @!P1 LDG.E R6, desc[UR40][R4.64] ;  /* 0x0000002804069981 */ /* 0x000ee2000c1e1900 */
[----:B--2---:R-:W-:-:S05]  /*a220*/  @!P1 IMAD.WIDE.U32 R2, R0, 0x4, R2 ;  /* 0x0000000400029825 */ /* 0x004fca00078e0002 */
[----:B------:R-:W3:Y:S01]  /*a230*/  @!P1 LDG.E R7, desc[UR40][R2.64] ;  /* 0x0000002802079981 */ /* 0x000ee2000c1e1900 */
[C---:B------:R-:W-:Y:S02]  /*a240*/  ISETP.NE.AND P1, PT, R0.reuse, RZ, PT ;  /* 0x000000ff0000720c */ /* 0x040fe40003f25270 */
[C---:B------:R-:W-:Y:S02]  /*a250*/  ISETP.GE.U32.AND P2, PT, R0.reuse, 0x2, PT ;  /* 0x000000020000780c */ /* 0x040fe40003f46070 */
[C---:B------:R-:W-:Y:S02]  /*a260*/  ISETP.GE.U32.AND P3, PT, R0.reuse, 0x4, PT ;  /* 0x000000040000780c */ /* 0x040fe40003f66070 */
[C---:B------:R-:W-:Y:S02]  /*a270*/  ISETP.GE.U32.AND P4, PT, R0.reuse, 0x8, PT ;  /* 0x000000080000780c */ /* 0x040fe40003f86070 */
[----:B------:R-:W-:Y:S01]  /*a280*/  ISETP.GE.U32.AND P5, PT, R0, 0x10, PT ;  /* 0x000000100000780c */ /* 0x000fe20003fa6070 */
[----:B------:R-:W-:Y:S01]  /*a290*/  UMOV UR4, URZ ;  /* 0x0000003f00047c82 */ /* 0x000fe20008000000 */
[----:B---3--:R-:W-:-:S05]  /*a2a0*/  IMAD R8, R6, R7, RZ ;  /* 0x0000000706087224 */ /* 0x008fca00078e02ff */
[----:B------:R-:W0:Y:S02]  /*a2b0*/  SHFL.UP PT, R9, R8, 0x1, RZ ;  /* 0x0420000008097989 */ /* 0x000e2400000e00ff */
[----:B0-----:R-:W-:-:S05]  /*a2c0*/  SEL R9, R9, RZ, P1 ;  /* 0x000000ff09097207 */ /* 0x001fca0000800000 */
[----:B------:R-:W-:-:S05]  /*a2d0*/  IMAD.IADD R9, R8, 0x1, R9 ;  /* 0x0000000108097824 */ /* 0x000fca00078e0209 */
        /* <DEDUP_REMOVED lines=12> */
[----:B------:R-:W0:Y:S02]  /*a3a0*/  SHFL.IDX PT, R8, R2, 0x1f, 0x1f ;  /* 0x03e01f0002087f89 */ /* 0x000e2400000e0000 */
[----:B0-----:R-:W-:-:S05]  /*a3b0*/  IMAD R8, R8, UR5, RZ ;  /* 0x0000000508087c24 */ /* 0x001fca000f8e02ff */
[----:B-1----:R-:W-:Y:S01]  /*a3c0*/  ISETP.GT.AND P6, PT, R8, UR6, PT ;  /* 0x0000000608007c0c */ /* 0x002fe2000bfc4270 */
[----:B------:R-:W-:-:S12]  /*a3d0*/  IMAD.MOV.U32 R3, RZ, RZ, R8 ;  /* 0x000000ffff037224 */ /* 0x000fd800078e0008 */
[----:B------:R-:W-:Y:S05]  /*a3e0*/  @P6 BRA `(.L_x_205) ;  /* 0x00000000009c6947 */ /* 0x000fea0003800000 */
[----:B------:R-:W-:Y:S01]  /*a3f0*/  IMAD.MOV.U32 R8, RZ, RZ, R3 ;  /* 0x000000ffff087224 */ /* 0x000fe200078e0003 */
[----:B------:R-:W-:Y:S01]  /*a400*/  UMOV UR4, URZ ;  /* 0x0000003f00047c82 */ /* 0x000fe20008000000 */
[----:B------:R-:W-:-:S05]  /*a410*/  ULDC UR5, c[0x0][0xc38] ;  /* 0x00030e0000057ab9 */ /* 0x000fca0000000800 */
.L_x_207:
[----:B------:R-:W0:Y:S01]  /*a420*/  LDC R2, c[0x0][0xc3c] ;  /* 0x00030f00ff027b82 */ /* 0x000e220000000800 */
[----:B------:R-:W-:Y:S01]  /*a430*/  UIADD3 UR4, UR4, 0x1f, URZ ;  /* 0x0000001f04047890 */ /* 0x000fe2000fffe03f */
[----:B------:R-:W-:Y:S02]  /*a440*/  ULDC UR7, c[0x0][0xc3c] ;  /* 0x00030f0000077ab9 */ /* 0x000fe40000000800 */
[----:B------:R-:W-:-:S03]  /*a450*/  IMAD.U32 R27, RZ, RZ, UR7 ;  /* 0x00000007ff1b7e24 */ /* 0x000fc6000f8e00ff */
[----:B0-----:R-:W-:-:S13]  /*a460*/  ISETP.LE.AND P6, PT, R2, UR4, PT ;  /* 0x0000000402007c0c */ /* 0x001fda000bfc3270 */
[----:B------:R-:W-:Y:S05]  /*a470*/  @P6 BRA `(.L_x_206) ;  /* 0x00000004009c6947 */ /* 0x000fea0003800000 */
[----:B------:R-:W-:-:S05]  /*a480*/  VIADD R7, R0, UR4 ;  /* 0x0000000400077c36 */ /* 0x000fca0008000000 */
[----:B------:R-:W-:-:S13]  /*a490*/  ISETP.GE.OR P6, PT, R7, R2, !P0 ;  /* 0x000000020700720c */ /* 0x000fda00047c6670 */
[----:B------:R-:W0:Y:S08]  /*a4a0*/  @!P6 LDC.64 R4, c[0x0][0xc80] ;  /* 0x00032000ff04eb82 */ /* 0x000e300000000a00 */
[----:B------:R-:W1:Y:S01]  /*a4b0*/  @!P6 LDC.64 R2, c[0x0][0xc78] ;  /* 0x00031e00ff02eb82 */ /* 0x000e620000000a00 */
[----:B0-----:R-:W-:-:S04]  /*a4c0*/  @!P6 IMAD.WIDE R4, R7, 0x4, R4 ;  /* 0x000000040704e825 */ /* 0x001fc800078e0204 */
[----:B-1----:R-:W-:Y:S01]  /*a4d0*/  @!P6 IMAD.WIDE R2, R7, 0x4, R2 ;  /* 0x000000040702e825 */ /* 0x002fe200078e0202 */
[----:B------:R-:W-:-:S06]  /*a4e0*/  CS2R R6, SRZ ;  /* 0x0000000000067805 */ /* 0x000fcc000001ff00 */
[----:B------:R-:W2:Y:S04]  /*a4f0*/  @!P6 LDG.E R6, desc[UR40][R4.64] ;  /* 0x000000280406e981 */ /* 0x000ea8000c1e1900 */
[----:B------:R-:W2:Y:S02]  /*a500*/  @!P6 LDG.E R7, desc[UR40][R2.64] ;  /* 0x000000280207e981 */ /* 0x000ea4000c1e1900 */
[----:B--2---:R-:W-:-:S05]  /*a510*/  IMAD R12, R6, R7, RZ ;  /* 0x00000007060c7224 */ /* 0x004fca00078e02ff */
        /* <DEDUP_REMOVED lines=16> */
[----:B0-----:R-:W-:-:S04]  /*a620*/  IMAD R3, R3, UR5, RZ ;  /* 0x0000000503037c24 */ /* 0x001fc8000f8e02ff */
[----:B------:R-:W-:-:S05]  /*a630*/  IMAD.IADD R8, R3, 0x1, R8 ;  /* 0x0000000103087824 */ /* 0x000fca00078e0208 */
[----:B------:R-:W-:-:S13]  /*a640*/  ISETP.GT.AND P6, PT, R8, UR6, PT ;  /* 0x0000000608007c0c */ /* 0x000fda000bfc4270 */
[----:B------:R-:W-:Y:S05]  /*a650*/  @!P6 BRA `(.L_x_207) ;  /* 0xfffffffc0070e947 */ /* 0x000fea000383ffff */
.L_x_205:
[----:B------:R-:W-:Y:S02]  /*a660*/  IMAD.IADD R9, R8, 0x1, -R3 ;  /* 0x0000000108097824 */ /* 0x000fe400078e0a03 */
[----:B------:R-:W-:Y:S02]  /*a670*/  IMAD.MOV.U32 R24, RZ, RZ, RZ ;  /* 0x000000ffff187224 */ /* 0x000fe400078e00ff */
[----:B------:R-:W-:-:S05]  /*a680*/  IMAD R3, R2, UR5, R9 ;  /* 0x0000000502037c24 */ /* 0x000fca000f8e0209 */
[----:B------:R-:W-:-:S13]  /*a690*/  ISETP.GT.AND P0, PT, R3, UR6, PT ;  /* 0x0000000603007c0c */ /* 0x000fda000bf04270 */
[----:B------:R-:W-:-:S04]  /*a6a0*/  VOTE.ANY R5, PT, !P0 ;  /* 0x0000000000057806 */ /* 0x000fc800040e0100 */
[----:B------:R-:W0:Y:S01]  /*a6b0*/  POPC R27, R5 ;  /* 0x00000005001b7309 */ /* 0x000e220000000000 */
[----:B------:R-:W-:Y:S01]  /*a6c0*/  ISETP.NE.AND P0, PT, R5, RZ, PT ;  /* 0x000000ff0500720c */ /* 0x000fe20003f05270 */
[----:B0-----:R-:W0:Y:S04]  /*a6d0*/  SHFL.IDX PT, R6, R6, R27, 0x1f ;  /* 0x00001f1b06067589 */ /* 0x001e2800000e0000 */
[----:B------:R-:W1:Y:S01]  /*a6e0*/  SHFL.IDX PT, R7, R7, R27, 0x1f ;  /* 0x00001f1b07077589 */ /* 0x000e6200000e0000 */
[----:B0-----:R-:W-:-:S04]  /*a6f0*/  IABS R4, R6 ;  /* 0x0000000600047213 */ /* 0x001fc80000000000 */
[----:B------:R-:W0:Y:S01]  /*a700*/  I2F.RP R8, R4 ;  /* 0x0000000400087306 */ /* 0x000e220000209400 */
[----:B-1----:R-:W-:-:S07]  /*a710*/  IABS R10, R7 ;  /* 0x00000007000a7213 */ /* 0x002fce0000000000 */
[----:B0-----:R-:W0:Y:S02]  /*a720*/  MUFU.RCP R8, R8 ;  /* 0x0000000800087308 */ /* 0x001e240000001000 */
[----:B0-----:R-:W-:-:S06]  /*a730*/  VIADD R3, R8, 0xffffffe ;  /* 0x0ffffffe08037836 */ /* 0x001fcc0000000000 */
[----:B------:R-:W0:Y:S02]  /*a740*/  F2I.FTZ.U32.TRUNC.NTZ R3, R3 ;  /* 0x0000000300037305 */ /* 0x000e24000021f000 */
[----:B0-----:R-:W-:Y:S01]  /*a750*/  IMAD.MOV R11, RZ, RZ, -R3 ;  /* 0x000000ffff0b7224 */ /* 0x001fe200078e0a03 */
[----:B------:R-:W-:Y:S06]  /*a760*/  @!P0 BRA `(.L_x_208) ;  /* 0x0000000000088947 */ /* 0x000fec0003800000 */
[----:B------:R-:W-:-:S05]  /*a770*/  VIADD R5, R27, 0xffffffff ;  /* 0xffffffff1b057836 */ /* 0x000fca0000000000 */
[----:B------:R0:W1:Y:S02]  /*a780*/  SHFL.IDX PT, R24, R2, R5, 0x1f ;  /* 0x00001f0502187589 */ /* 0x00006400000e0000 */
.L_x_208:
[----:B0-----:R-:W-:Y:S02]  /*a790*/  IMAD.MOV.U32 R5, RZ, RZ, R10 ;  /* 0x000000ffff057224 */ /* 0x001fe400078e000a */
[----:B-1----:R-:W-:Y:S02]  /*a7a0*/  IMAD R24, R24, UR5, R9 ;  /* 0x0000000518187c24 */ /* 0x002fe4000f8e0209 */
[----:B------:R-:W0:Y:S01]  /*a7b0*/  I2F.RP R8, R5 ;  /* 0x0000000500087306 */ /* 0x000e220000209400 */
[----:B------:R-:W-:Y:S02]  /*a7c0*/  IMAD R9, R11, R4, RZ ;  /* 0x000000040b097224 */ /* 0x000fe400078e02ff */
[----:B------:R-:W-:Y:S01]  /*a7d0*/  IMAD.MOV.U32 R2, RZ, RZ, RZ ;  /* 0x000000ffff027224 */ /* 0x000fe200078e00ff */
[----:B------:R-:W-:Y:S01]  /*a7e0*/  IADD3 R25, -R24, UR6, RZ ;  /* 0x0000000618197c10 */ /* 0x000fe2000fffe1ff */
[----:B------:R-:W-:Y:S02]  /*a7f0*/  VIADD R27, R27, UR4 ;  /* 0x000000041b1b7c36 */ /* 0x000fe40008000000 */
[----:B------:R-:W-:Y:S01]  /*a800*/  IMAD.HI.U32 R2, R3, R9, R2 ;  /* 0x0000000903027227 */ /* 0x000fe200078e0002 */
[----:B------:R-:W-:-:S02]  /*a810*/  IABS R3, R6 ;  /* 0x0000000600037213 */ /* 0x000fc40000000000 */
[----:B------:R-:W-:-:S03]  /*a820*/  IABS R9, R25 ;  /* 0x0000001900097213 */ /* 0x000fc60000000000 */
[----:B------:R-:W-:Y:S02]  /*a830*/  IMAD.MOV R3, RZ, RZ, -R3 ;  /* 0x000000ffff037224 */ /* 0x000fe400078e0a03 */
[----:B------:R-:W-:Y:S01]  /*a840*/  IMAD.HI.U32 R2, R2, R9, RZ ;  /* 0x0000000902027227 */ /* 0x000fe200078e00ff */
[----:B0-----:R-:W0:Y:S03]  /*a850*/  MUFU.RCP R8, R8 ;  /* 0x0000000800087308 */ /* 0x001e260000001000 */
[----:B------:R-:W-:-:S05]  /*a860*/  IMAD R9, R2, R3, R9 ;  /* 0x0000000302097224 */ /* 0x000fca00078e0209 */
[----:B------:R-:W-:Y:S01]  /*a870*/  ISETP.GT.U32.AND P1, PT, R4, R9, PT ;  /* 0x000000090400720c */ /* 0x000fe20003f24070 */
[----:B0-----:R-:W-:-:S12]  /*a880*/  VIADD R3, R8, 0xffffffe ;  /* 0x0ffffffe08037836 */ /* 0x001fd80000000000 */
[----:B------:R-:W-:Y:S01]  /*a890*/  @!P1 IMAD.IADD R9, R9, 0x1, -R4 ;  /* 0x0000000109099824 */ /* 0x000fe200078e0a04 */
[----:B------:R-:W0:Y:S01]  /*a8a0*/  F2I.FTZ.U32.TRUNC.NTZ R3, R3 ;  /* 0x0000000300037305 */ /* 0x000e22000021f000 */
[----:B------:R-:W-:Y:S01]  /*a8b0*/  @!P1 VIADD R2, R2, 0x1 ;  /* 0x0000000102029836 */ /* 0x000fe20000000000 */
[----:B------:R-:W-:Y:S02]  /*a8c0*/  ISETP.NE.AND P1, PT, R6, RZ, PT ;  /* 0x000000ff0600720c */ /* 0x000fe40003f25270 */
[----:B------:R-:W-:Y:S02]  /*a8d0*/  ISETP.GE.U32.AND P0, PT, R9, R4, PT ;  /* 0x000000040900720c */ /* 0x000fe40003f06070 */
[----:B------:R-:W-:-:S04]  /*a8e0*/  LOP3.LUT R4, R25, R6, RZ, 0x3c, !PT ;  /* 0x0000000619047212 */ /* 0x000fc800078e3cff */
[----:B------:R-:W-:Y:S01]  /*a8f0*/  ISETP.GE.AND P2, PT, R4, RZ, PT ;  /* 0x000000ff0400720c */ /* 0x000fe20003f46270 */
[----:B0-----:R-:W-:-:S06]  /*a900*/  IMAD.MOV R8, RZ, RZ, -R3 ;  /* 0x000000ffff087224 */ /* 0x001fcc00078e0a03 */
[----:B------:R-:W-:-:S04]  /*a910*/  @P0 VIADD R2, R2, 0x1 ;  /* 0x0000000102020836 */ /* 0x000fc80000000000 */
[----:B------:R-:W-:Y:S02]  /*a920*/  IMAD.MOV.U32 R4, RZ, RZ, R2 ;  /* 0x000000ffff047224 */ /* 0x000fe400078e0002 */
[----:B------:R-:W-:Y:S01]  /*a930*/  IMAD.MOV.U32 R2, RZ, RZ, R8 ;  /* 0x000000ffff027224 */ /* 0x000fe200078e0008 */
[----:B------:R-:W-:Y:S01]  /*a940*/  IABS R8, R7 ;  /* 0x0000000700087213 */ /* 0x000fe20000000000 */
[----:B------:R-:W-:Y:S01]  /*a950*/  @!P2 IMAD.MOV R4, RZ, RZ, -R4 ;  /* 0x000000ffff04a224 */ /* 0x000fe200078e0a04 */
[----:B------:R-:W-:Y:S01]  /*a960*/  @!P1 LOP3.LUT R4, RZ, R6, RZ, 0x33, !PT ;  /* 0x00000006ff049212 */ /* 0x000fe200078e33ff */
[----:B------:R-:W-:Y:S02]  /*a970*/  IMAD R9, R2, R5, RZ ;  /* 0x0000000502097224 */ /* 0x000fe400078e02ff */
[----:B------:R-:W-:Y:S02]  /*a980*/  IMAD.MOV.U32 R2, RZ, RZ, RZ ;  /* 0x000000ffff027224 */ /* 0x000fe400078e00ff */
[----:B------:R-:W-:-:S02]  /*a990*/  IMAD.MOV R8, RZ, RZ, -R8 ;  /* 0x000000ffff087224 */ /* 0x000fc400078e0a08 */
[----:B------:R-:W-:Y:S01]  /*a9a0*/  IMAD.HI.U32 R2, R3, R9, R2 ;  /* 0x0000000903027227 */ /* 0x000fe200078e0002 */
[----:B------:R-:W-:-:S03]  /*a9b0*/  IABS R3, R4 ;  /* 0x0000000400037213 */ /* 0x000fc60000000000 */
[----:B------:R-:W-:Y:S02]  /*a9c0*/  IMAD R6, R6, R4, RZ ;  /* 0x0000000406067224 */ /* 0x000fe400078e02ff */
[----:B------:R-:W-:-:S04]  /*a9d0*/  IMAD.HI.U32 R2, R2, R3, RZ ;  /* 0x0000000302027227 */ /* 0x000fc800078e00ff */
[----:B------:R-:W-:Y:S01]  /*a9e0*/  IMAD R8, R2, R8, R3 ;  /* 0x0000000802087224 */ /* 0x000fe200078e0203 */
[----:B------:R-:W-:Y:S01]  /*a9f0*/  LOP3.LUT R3, R4, R7, RZ, 0x3c, !PT ;  /* 0x0000000704037212 */ /* 0x000fe200078e3cff */
[----:B------:R-:W-:-:S03]  /*aa00*/  IMAD.IADD R25, R25, 0x1, -R6 ;  /* 0x0000000119197824 */ /* 0x000fc600078e0a06 */
[----:B------:R-:W-:Y:S02]  /*aa10*/  ISETP.GT.U32.AND P1, PT, R5, R8, PT ;  /* 0x000000080500720c */ /* 0x000fe40003f24070 */
[----:B------:R-:W-:-:S11]  /*aa20*/  ISETP.GE.AND P2, PT, R3, RZ, PT ;  /* 0x000000ff0300720c */ /* 0x000fd60003f46270 */
[----:B------:R-:W-:Y:S02]  /*aa30*/  @!P1 IMAD.IADD R8, R8, 0x1, -R5 ;  /* 0x0000000108089824 */ /* 0x000fe400078e0a05 */
[----:B------:R-:W-:Y:S01]  /*aa40*/  @!P1 VIADD R2, R2, 0x1 ;  /* 0x0000000102029836 */ /* 0x000fe20000000000 */
[----:B------:R-:W-:Y:S02]  /*aa50*/  ISETP.NE.AND P1, PT, R7, RZ, PT ;  /* 0x000000ff0700720c */ /* 0x000fe40003f25270 */
[----:B------:R-:W-:-:S13]  /*aa60*/  ISETP.GE.U32.AND P0, PT, R8, R5, PT ;  /* 0x000000050800720c */ /* 0x000fda0003f06070 */
[----:B------:R-:W-:-:S04]  /*aa70*/  @P0 VIADD R2, R2, 0x1 ;  /* 0x0000000102020836 */ /* 0x000fc80000000000 */
[----:B------:R-:W-:Y:S01]  /*aa80*/  @!P2 IMAD.MOV R2, RZ, RZ, -R2 ;  /* 0x000000ffff02a224 */ /* 0x000fe200078e0a02 */
[----:B------:R-:W-:-:S05]  /*aa90*/  @!P1 LOP3.LUT R2, RZ, R7, RZ, 0x33, !PT ;  /* 0x00000007ff029212 */ /* 0x000fca00078e33ff */
[----:B------:R-:W-:-:S04]  /*aaa0*/  IMAD.MOV R3, RZ, RZ, -R2 ;  /* 0x000000ffff037224 */ /* 0x000fc800078e0a02 */
[C---:B------:R-:W-:Y:S02]  /*aab0*/  IMAD R4, R7.reuse, R3, R4 ;  /* 0x0000000307047224 */ /* 0x040fe400078e0204 */
[----:B------:R-:W-:-:S04]  /*aac0*/  IMAD R7, R7, 0x1000000, R2 ;  /* 0x0100000007077824 */ /* 0x000fc800078e0202 */
[----:B------:R-:W-:Y:S01]  /*aad0*/  IMAD R26, R4, 0x10000, R7 ;  /* 0x00010000041a7824 */ /* 0x000fe200078e0207 */
[----:B------:R-:W-:Y:S06]  /*aae0*/  BRA `(.L_x_209) ;  /* 0x00000000000c7947 */ /* 0x000fec0003800000 */
.L_x_206:
[----:B------:R-:W-:Y:S02]  /*aaf0*/  IMAD.MOV.U32 R25, RZ, RZ, RZ ;  /* 0x000000ffff197224 */ /* 0x000fe400078e00ff */
[----:B------:R-:W-:Y:S02]  /*ab00*/  IMAD.U32 R24, RZ, RZ, UR6 ;  /* 0x00000006ff187e24 */ /* 0x000fe4000f8e00ff */
[----:B------:R-:W-:-:S07]  /*ab10*/  IMAD.MOV.U32 R26, RZ, RZ, RZ ;  /* 0x000000ffff1a7224 */ /* 0x000fce00078e00ff */
.L_x_209:
[----:B------:R-:W-:-:S13]  /*ab20*/  ISETP.NE.AND P0, PT, R0, RZ, PT ;  /* 0x000000ff0000720c */ /* 0x000fda0003f05270 */
[----:B------:R-:W0:Y:S01]  /*ab30*/  @!P0 S2R R3, SR_CgaCtaId ;  /* 0x0000000000038919 */ /* 0x000e220000008800 */
[----:B------:R-:W-:-:S04]  /*ab40*/  @!P0 MOV R0, 0x400 ;  /* 0x0000040000008802 */ /* 0x000fc80000000f00 */
[----:B0-----:R-:W-:-:S05]  /*ab50*/  @!P0 LEA R0, R3, R0, 0x18 ;  /* 0x0000000003008211 */ /* 0x001fca00078ec0ff */
[----:B------:R1:W-:Y:S01]  /*ab60*/  @!P0 STS.128 [R0+0x308d0], R24 ;  /* 0x0308d01800008388 */ /* 0x0003e20000000c00 */
[----:B------:R-:W-:Y:S06]  /*ab70*/  BAR.ARV 0x5, 0x200 ;  /* 0x0148000000007b1d */ /* 0x000fec0000002000 */
.L_x_204:
[----:B------:R2:W-:Y:S01]  /*ab80*/  STL [R1+0x34], RZ ;  /* 0x000034ff01007387 */ /* 0x0005e20000100800 */
[----:B------:R-:W-:Y:S01]  /*ab90*/  ULDC UR4, c[0x0][0xc3c] ;  /* 0x00030f0000047ab9 */ /* 0x000fe20000000800 */
[----:B------:R-:W-:Y:S01]  /*aba0*/  IMAD.MOV.U32 R28, RZ, RZ, 0x1 ;  /* 0x00000001ff1c7424 */ /* 0x000fe200078e00ff */
[----:B0-----:R-:W-:Y:S01]  /*abb0*/  ISETP.GE.AND P0, PT, R27, UR4, PT ;  /* 0x000000041b007c0c */ /* 0x001fe2000bf06270 */
[----:B------:R-:W-:-:S12]  /*abc0*/  IMAD.MOV.U32 R18, RZ, RZ, RZ ;  /* 0x000000ffff127224 */ /* 0x000fd800078e00ff */
[----:B--2---:R-:W-:Y:S05]  /*abd0*/  @P0 BRA `(.L_x_210) ;  /* 0x0000004800ac0947 */ /* 0x004fea0003800000 */
[----:B------:R-:W0:Y:S01]  /*abe0*/  S2R R5, SR_TID.X ;  /* 0x0000000000057919 */ /* 0x000e220000002100 */
[----:B------:R-:W2:Y:S01]  /*abf0*/  S2UR UR5, SR_CgaCtaId ;  /* 0x00000000000579c3 */ /* 0x000ea20000008800 */
[----:B------:R-:W-:Y:S01]  /*ac00*/  UMOV UR4, 0x400 ;  /* 0x0000040000047882 */ /* 0x000fe20000000000 */
[----:B------:R-:W-:Y:S01]  /*ac10*/  BSSY B8, `(.L_x_210) ;  /* 0x00004a7000087945 */ /* 0x000fe20003800000 */
[----:B------:R3:W-:Y:S01]  /*ac20*/  STL [R1+0x34], RZ ;  /* 0x000034ff01007387 */ /* 0x0007e20000100800 */
[----:B------:R-:W-:Y:S01]  /*ac30*/  IMAD.MOV.U32 R28, RZ, RZ, 0x1 ;  /* 0x00000001ff1c7424 */ /* 0x000fe200078e00ff */
[----:B------:R-:W-:Y:S01]  /*ac40*/  ULDC UR36, c[0x0][0xc] ;  /* 0x0000030000247ab9 */ /* 0x000fe20000000800 */
[----:B------:R-:W-:Y:S01]  /*ac50*/  IMAD.MOV.U32 R18, RZ, RZ, RZ ;  /* 0x000000ffff127224 */ /* 0x000fe200078e00ff */
[----:B------:R-:W-:Y:S01]  /*ac60*/  ULDC.64 UR38, c[0x0][0x198] ;  /* 0x0000660000267ab9 */ /* 0x000fe20000000a00 */
[----:B--2---:R-:W-:-:S06]  /*ac70*/  ULEA UR4, UR5, UR4, 0x18 ;  /* 0x0000000405047291 */ /* 0x004fcc000f8ec03f */
[----:B------:R-:W-:Y:S01]  /*ac80*/  IMAD.U32 R17, RZ, RZ, UR4 ;  /* 0x00000004ff117e24 */ /* 0x000fe2000f8e00ff */
[C---:B0-----:R-:W-:Y:S01]  /*ac90*/  LOP3.LUT R4, R5.reuse, 0x7f, RZ, 0xc0, !PT ;  /* 0x0000007f05047812 */ /* 0x041fe200078ec0ff */
[----:B-1----:R-:W-:-:S04]  /*aca0*/  IMAD.SHL.U32 R0, R5, 0x8, RZ ;  /* 0x0000000805007824 */ /* 0x002fc800078e00ff */
[----:B------:R-:W-:Y:S01]  /*acb0*/  IMAD.SHL.U32 R3, R4, 0x8, RZ ;  /* 0x0000000804037824 */ /* 0x000fe200078e00ff */
[----:B------:R-:W-:Y:S02]  /*acc0*/  LOP3.LUT R2, R0, 0x1f8, RZ, 0xc0, !PT ;  /* 0x000001f800027812 */ /* 0x000fe400078ec0ff */
[----:B------:R-:W-:Y:S02]  /*acd0*/  SHF.R.U32.HI R4, RZ, 0x3, R4 ;  /* 0x00000003ff047819 */ /* 0x000fe40000011604 */
[----:B------:R-:W-:-:S04]  /*ace0*/  LOP3.LUT R2, R2, 0x38, R5, 0x78, !PT ;  /* 0x0000003802027812 */ /* 0x000fc800078e7805 */
[----:B------:R-:W-:Y:S01]  /*acf0*/  LOP3.LUT R2, R2, 0x200, R3, 0xf8, !PT ;  /* 0x0000020002027812 */ /* 0x000fe200078ef803 */
[----:B------:R-:W-:-:S04]  /*ad00*/  IMAD.SHL.U32 R3, R5, 0x10, RZ ;  /* 0x0000001005037824 */ /* 0x000fc800078e00ff */
[----:B------:R-:W-:Y:S01]  /*ad10*/  IMAD R0, R2, 0x2, R17 ;  /* 0x0000000202007824 */ /* 0x000fe200078e0211 */
[----:B------:R-:W-:-:S04]  /*ad20*/  LOP3.LUT R3, R4, 0x70, R3, 0xf8, !PT ;  /* 0x0000007004037812 */ /* 0x000fc800078ef803 */
[----:B------:R3:W-:Y:S03]  /*ad30*/  STL [R1+0x8], R0 ;  /* 0x0000080001007387 */ /* 0x0007e60000100800 */
.L_x_300:
[----:B0-----:R-:W0:Y:S02]  /*ad40*/  LDC.64 R2, c[0x0][0xc88] ;  /* 0x00032200ff027b82 */ /* 0x001e240000000a00 */
[----:B0-----:R-:W-:-:S05]  /*ad50*/  IMAD.WIDE R2, R27, 0x4, R2 ;  /* 0x000000041b027825 */ /* 0x001fca00078e0202 */
[----:B--2---:R-:W2:Y:S01]  /*ad60*/  LDG.E R10, desc[UR40][R2.64] ;  /* 0x00000028020a7981 */ /* 0x004ea2000c1e1900 */
[----:B------:R-:W-:Y:S05]  /*ad70*/  YIELD ;  /* 0x0000000000007946 */ /* 0x000fea0003800000 */
[----:B------:R-:W-:Y:S01]  /*ad80*/  ULDC.64 UR4, c[0x0][0xa28] ;  /* 0x00028a0000047ab9 */ /* 0x000fe20000000a00 */
[----:B---3--:R-:W-:Y:S01]  /*ad90*/  IMAD.MOV.U32 R0, RZ, RZ, RZ ;  /* 0x000000ffff007224 */ /* 0x008fe200078e00ff */
[----:B------:R-:W-:Y:S01]  /*ada0*/  ISETP.NE.U32.AND P0, PT, RZ, UR4, PT ;  /* 0x00000004ff007c0c */ /* 0x000fe2000bf05070 */
[----:B------:R-:W-:Y:S01]  /*adb0*/  IMAD.MOV.U32 R6, RZ, RZ, RZ ;  /* 0x000000ffff067224 */ /* 0x000fe200078e00ff */
[----:B------:R-:W-:Y:S01]  /*adc0*/  ULDC.64 UR8, c[0x0][0xa08] ;  /* 0x0002820000087ab9 */ /* 0x000fe20000000a00 */
[----:B------:R-:W-:Y:S01]  /*add0*/  ULDC.64 UR6, c[0x0][0xa18] ;  /* 0x0002860000067ab9 */ /* 0x000fe20000000a00 */
[----:B------:R-:W-:-:S02]  /*ade0*/  ISETP.NE.AND.EX P0, PT, RZ, UR5, PT, P0 ;  /* 0x00000005ff007c0c */ /* 0x000fc4000bf05300 */
[----:B------:R-:W-:Y:S02]  /*adf0*/  ISETP.NE.U32.AND P2, PT, RZ, UR8, PT ;  /* 0x00000008ff007c0c */ /* 0x000fe4000bf45070 */
[----:B--2---:R-:W-:Y:S01]  /*ae00*/  SHF.R.S32.HI R4, RZ, 0x1f, R10 ;  /* 0x0000001fff047819 */ /* 0x004fe2000001140a */
[----:B------:R-:W-:-:S08]  /*ae10*/  IMAD.SHL.U32 R19, R10, 0x4, RZ ;  /* 0x000000040a137824 */ /* 0x000fd000078e00ff */
[C---:B------:R-:W-:Y:S01]  /*ae20*/  @P0 LEA R2, P1, R10.reuse, UR4, 0x2 ;  /* 0x000000040a020c11 */ /* 0x040fe2000f8210ff */
[----:B------:R-:W-:Y:S03]  /*ae30*/  STL [R1+0xc], R10 ;  /* 0x00000c0a01007387 */ /* 0x000fe60000100800 */
[C-C-:B------:R-:W-:Y:S01]  /*ae40*/  @P0 LEA.HI.X R3, R10.reuse, UR5, R4.reuse, 0x2, P1 ;  /* 0x000000050a030c11 */ /* 0x140fe200088f1404 */
[----:B------:R-:W-:Y:S01]  /*ae50*/  ULDC.64 UR4, c[0x0][0xa00] ;  /* 0x0002800000047ab9 */ /* 0x000fe20000000a00 */
[----:B------:R-:W-:Y:S01]  /*ae60*/  SHF.L.U64.HI R22, R10, 0x2, R4 ;  /* 0x000000020a167819 */ /* 0x000fe20000010204 */
[----:B------:R0:W-:Y:S01]  /*ae70*/  STL [R1+0x20], R4 ;  /* 0x0000200401007387 */ /* 0x0001e20000100800 */
[----:B------:R-:W-:-:S03]  /*ae80*/  ISETP.NE.U32.AND P1, PT, RZ, UR4, PT ;  /* 0x00000004ff007c0c */ /* 0x000fc6000bf25070 */
[----:B-1----:R1:W5:Y:S01]  /*ae90*/  @P0 LDG.E R0, desc[UR40][R2.64] ;  /* 0x0000002802000981 */ /* 0x002362000c1e1900 */
[----:B------:R-:W-:Y:S01]  /*aea0*/  ISETP.NE.AND.EX P1, PT, RZ, UR5, PT, P1 ;  /* 0x00000005ff007c0c */ /* 0x000fe2000bf25310 */
[----:B------:R-:W-:Y:S01]  /*aeb0*/  IMAD.MOV.U32 R8, RZ, RZ, RZ ;  /* 0x000000ffff087224 */ /* 0x000fe200078e00ff */
[----:B------:R-:W-:Y:S02]  /*aec0*/  ISETP.NE.AND.EX P0, PT, RZ, UR9, PT, P2 ;  /* 0x00000009ff007c0c */ /* 0x000fe4000bf05320 */
[----:B------:R-:W-:Y:S02]  /*aed0*/  ISETP.NE.U32.AND P2, PT, RZ, UR6, PT ;  /* 0x00000006ff007c0c */ /* 0x000fe4000bf45070 */
[C---:B0-----:R-:W-:Y:S02]  /*aee0*/  IADD3 R4, P4, R19.reuse, UR8, RZ ;  /* 0x0000000813047c10 */ /* 0x041fe4000ff9e0ff */
[----:B-1----:R-:W-:Y:S02]  /*aef0*/  IADD3 R2, P3, R19, UR4, RZ ;  /* 0x0000000413027c10 */ /* 0x002fe4000ff7e0ff */
[----:B------:R-:W-:-:S02]  /*af00*/  ISETP.NE.AND.EX P2, PT, RZ, UR7, PT, P2 ;  /* 0x00000007ff007c0c */ /* 0x000fc4000bf45320 */
[C---:B------:R-:W-:Y:S02]  /*af10*/  IADD3.X R3, R22.reuse, UR5, RZ, P3, !PT ;  /* 0x0000000516037c10 */ /* 0x040fe40009ffe4ff */
[----:B------:R-:W-:-:S03]  /*af20*/  IADD3.X R5, R22, UR9, RZ, P4, !PT ;  /* 0x0000000916057c10 */ /* 0x000fc6000a7fe4ff */
[----:B------:R-:W2:Y:S01]  /*af30*/  @P1 LDG.E R6, desc[UR40][R2.64] ;  /* 0x0000002802061981 */ /* 0x000ea2000c1e1900 */
[----:B------:R-:W-:Y:S02]  /*af40*/  ULDC UR4, c[0x0][0x288] ;  /* 0x0000a20000047ab9 */ /* 0x000fe40000000800 */
[----:B------:R-:W-:Y:S01]  /*af50*/  IMAD.U32 R9, RZ, RZ, UR4 ;  /* 0x00000004ff097e24 */ /* 0x000fe2000f8e00ff */
[----:B------:R-:W5:Y:S01]  /*af60*/  @P0 LDG.E R8, desc[UR40][R4.64] ;  /* 0x0000002804080981 */ /* 0x000f62000c1e1900 */
[----:B------:R-:W-:-:S03]  /*af70*/  ULDC.64 UR4, c[0x0][0x418] ;  /* 0x0001060000047ab9 */ /* 0x000fc60000000a00 */
[----:B--2---:R0:W-:Y:S02]  /*af80*/  STL [R1+0x10], R6 ;  /* 0x0000100601007387 */ /* 0x0041e40000100800 */
[----:B0-----:R-:W-:-:S04]  /*af90*/  @P2 IADD3 R6, P3, R19, UR6, RZ ;  /* 0x0000000613062c10 */ /* 0x001fc8000ff7e0ff */
[----:B------:R-:W-:-:S05]  /*afa0*/  @P2 IADD3.X R7, R22, UR7, RZ, P3, !PT ;  /* 0x0000000716072c10 */ /* 0x000fca0009ffe4ff */
[----:B------:R0:W2:Y:S01]  /*afb0*/  @P2 LDG.E R9, desc[UR40][R6.64] ;  /* 0x0000002806092981 */ /* 0x0000a2000c1e1900 */
[----:B------:R-:W-:-:S03]  /*afc0*/  UISETP.NE.U32.AND UP0, UPT, UR4, URZ, UPT ;  /* 0x0000003f0400728c */ /* 0x000fc6000bf05070 */
[----:B------:R-:W-:Y:S01]  /*afd0*/  ULDC UR4, c[0x0][0x424] ;  /* 0x0001090000047ab9 */ /* 0x000fe20000000800 */
[----:B------:R-:W-:-:S03]  /*afe0*/  UISETP.NE.AND.EX UP0, UPT, UR5, URZ, UPT, UP0 ;  /* 0x0000003f0500728c */ /* 0x000fc6000bf05300 */
[----:B------:R-:W-:Y:S01]  /*aff0*/  ULDC UR5, c[0x0][0x2f0] ;  /* 0x0000bc0000057ab9 */ /* 0x000fe20000000800 */
[----:B------:R-:W-:-:S04]  /*b000*/  USEL UR4, UR4, 0x1, UP0 ;  /* 0x0000000104047887 */ /* 0x000fc80008000000 */
[----:B------:R-:W-:-:S06]  /*b010*/  UIMAD UR4, UR4, UR5, URZ ;  /* 0x00000005040472a4 */ /* 0x000fcc000f8e023f */
[----:B0-----:R-:W-:Y:S01]  /*b020*/  IMAD.U32 R7, RZ, RZ, UR4 ;  /* 0x00000004ff077e24 */ /* 0x001fe2000f8e00ff */
[----:B--2---:R0:W-:Y:S01]  /*b030*/  STL [R1+0x30], R9 ;  /* 0x0000300901007387 */ /* 0x0041e20000100800 */
[----:B------:R-:W-:Y:S05]  /*b040*/  @P2 BRA `(.L_x_211) ;  /* 0x0000000000142947 */ /* 0x000fea0003800000 */
[----:B------:R-:W-:Y:S05]  /*b050*/  @!P1 BRA `(.L_x_211) ;  /* 0x0000000000109947 */ /* 0x000fea0003800000 */
[----:B------:R-:W2:Y:S04]  /*b060*/  LDG.E R6, desc[UR40][R2.64] ;  /* 0x0000002802067981 */ /* 0x000ea8000c1e1900 */
[----:B0-----:R-:W2:Y:S02]  /*b070*/  LDG.E R9, desc[UR40][R2.64+0x4] ;  /* 0x0000042802097981 */ /* 0x001ea4000c1e1900 */
[----:B--2---:R-:W-:-:S05]  /*b080*/  IMAD.IADD R2, R9, 0x1, -R6 ;  /* 0x0000000109027824 */ /* 0x004fca00078e0a06 */
[----:B------:R1:W-:Y:S02]  /*b090*/  STL [R1+0x30], R2 ;  /* 0x0000300201007387 */ /* 0x0003e40000100800 */
.L_x_211:
[----:B------:R-:W-:Y:S01]  /*b0a0*/  ULDC.64 UR4, c[0x0][0xa20] ;  /* 0x0002880000047ab9 */ /* 0x000fe20000000a00 */
[C---:B------:R-:W-:Y:S01]  /*b0b0*/  LOP3.LUT R6, R26.reuse, 0xff000000, RZ, 0xc0, !PT ;  /* 0xff0000001a067812 */ /* 0x040fe200078ec0ff */
[----:B------:R-:W-:Y:S01]  /*b0c0*/  IMAD.MOV.U32 R23, RZ, RZ, R10 ;  /* 0x000000ffff177224 */ /* 0x000fe200078e000a */
[----:B------:R-:W-:Y:S02]  /*b0d0*/  ISETP.NE.U32.AND P1, PT, RZ, UR4, PT ;  /* 0x00000004ff007c0c */ /* 0x000fe4000bf25070 */
[----:B------:R-:W-:Y:S02]  /*b0e0*/  SHF.R.U32.HI R6, RZ, 0x8, R6 ;  /* 0x00000008ff067819 */ /* 0x000fe40000011606 */
[----:B------:R-:W-:Y:S02]  /*b0f0*/  ISETP.NE.AND.EX P1, PT, RZ, UR5, PT, P1 ;  /* 0x00000005ff007c0c */ /* 0x000fe4000bf25310 */
[C---:B-1----:R-:W-:Y:S02]  /*b100*/  LOP3.LUT R2, R26.reuse, 0xff0000, RZ, 0xc0, !PT ;  /* 0x00ff00001a027812 */ /* 0x042fe400078ec0ff */
[----:B------:R-:W-:Y:S01]  /*b110*/  LOP3.LUT R16, R26, 0xffff, RZ, 0xc0, !PT ;  /* 0x0000ffff1a107812 */ /* 0x000fe200078ec0ff */
[----:B-----5:R-:W-:Y:S01]  /*b120*/  IMAD.IADD R26, R8, 0x1, R0 ;  /* 0x00000001081a7824 */ /* 0x020fe200078e0200 */
[----:B------:R-:W-:-:S07]  /*b130*/  LEA.HI R6, R2, R6, RZ, 0x10 ;  /* 0x0000000602067211 */ /* 0x000fce00078f80ff */
[----:B------:R-:W-:Y:S05]  /*b140*/  @!P1 BRA `(.L_x_212) ;  /* 0x0000000000109947 */ /* 0x000fea0003800000 */
[----:B------:R-:W-:-:S04]  /*b150*/  IADD3 R2, P0, R19, UR4, RZ ;  /* 0x0000000413027c10 */ /* 0x000fc8000ff1e0ff */
[----:B------:R-:W-:-:S05]  /*b160*/  IADD3.X R3, R22, UR5, RZ, P0, !PT ;  /* 0x0000000516037c10 */ /* 0x000fca00087fe4ff */
[----:B------:R1:W5:Y:S01]  /*b170*/  LDG.E R7, desc[UR40][R2.64] ;  /* 0x0000002802077981 */ /* 0x000362000c1e1900 */
[----:B------:R-:W-:Y:S05]  /*b180*/  BRA `(.L_x_213) ;  /* 0x0000000000107947 */ /* 0x000fea0003800000 */
.L_x_212:
[----:B------:R-:W-:Y:S05]  /*b190*/  @!P0 BRA `(.L_x_213) ;  /* 0x00000000000c8947 */ /* 0x000fea0003800000 */
[----:B------:R-:W2:Y:S04]  /*b1a0*/  LDG.E R7, desc[UR40][R4.64] ;  /* 0x0000002804077981 */ /* 0x000ea8000c1e1900 */
[----:B------:R-:W2:Y:S02]  /*b1b0*/  LDG.E R2, desc[UR40][R4.64+0x4] ;  /* 0x0000042804027981 */ /* 0x000ea4000c1e1900 */
[----:B--2---:R-:W-:-:S07]  /*b1c0*/  IMAD.IADD R7, R2, 0x1, -R7 ;  /* 0x0000000102077824 */ /* 0x004fce00078e0a07 */
.L_x_213:
[----:B-----5:R-:W-:Y:S01]  /*b1d0*/  IMAD.IADD R7, R7, 0x1, -R0 ;  /* 0x0000000107077824 */ /* 0x020fe200078e0a00 */
[----:B0-----:R-:W-:Y:S01]  /*b1e0*/  LOP3.LUT R9, R6, 0xff, RZ, 0xc0, !PT ;  /* 0x000000ff06097812 */ /* 0x001fe200078ec0ff */
[----:B-1----:R-:W-:Y:S01]  /*b1f0*/  IMAD.MOV.U32 R2, RZ, RZ, RZ ;  /* 0x000000ffff027224 */ /* 0x002fe200078e00ff */
[----:B------:R-:W-:Y:S01]  /*b200*/  BSSY B0, `(.L_x_214) ;  /* 0x0000029000007945 */ /* 0x000fe20003800000 */
[C---:B------:R-:W-:Y:S01]  /*b210*/  VIADD R0, R7.reuse, 0xbf ;  /* 0x000000bf07007836 */ /* 0x040fe20000000000 */
[----:B------:R-:W-:Y:S01]  /*b220*/  ISETP.GE.AND P0, PT, R7, 0x1, PT ;  /* 0x000000010700780c */ /* 0x000fe20003f06270 */
[----:B------:R-:W-:Y:S01]  /*b230*/  IMAD.MOV.U32 R7, RZ, RZ, R2 ;  /* 0x000000ffff077224 */ /* 0x000fe200078e0002 */
[----:B------:R0:W-:Y:S01]  /*b240*/  STL [R1+0x18], R2 ;  /* 0x0000180201007387 */ /* 0x0001e20000100800 */
[----:B------:R-:W-:-:S05]  /*b250*/  IMAD.HI R0, R0, 0x2aaaaaab, RZ ;  /* 0x2aaaaaab00007827 */ /* 0x000fca00078e02ff */
[----:B------:R-:W-:-:S04]  /*b260*/  SHF.R.U32.HI R3, RZ, 0x1f, R0 ;  /* 0x0000001fff037819 */ /* 0x000fc80000011600 */
[----:B------:R-:W-:-:S05]  /*b270*/  LEA.HI.SX32 R8, R0, R3, 0x1b ;  /* 0x0000000300087211 */ /* 0x000fca00078fdaff */
[----:B------:R0:W-:Y:S04]  /*b280*/  STL [R1+0x24], R8 ;  /* 0x0000240801007387 */ /* 0x0001e80000100800 */
[----:B------:R0:W-:Y:S01]  /*b290*/  STL [R1+0x38], R9 ;  /* 0x0000380901007387 */ /* 0x0001e20000100800 */
[----:B------:R-:W-:Y:S05]  /*b2a0*/  @!P0 BRA `(.L_x_215) ;  /* 0x0000000000788947 */ /* 0x000fea0003800000 */
[----:B------:R-:W-:-:S04]  /*b2b0*/  SHF.R.U32.HI R6, RZ, 0x10, R6 ;  /* 0x00000010ff067819 */ /* 0x000fc80000011606 */
[----:B------:R-:W-:-:S13]  /*b2c0*/  ISETP.NE.AND P0, PT, R6, RZ, PT ;  /* 0x000000ff0600720c */ /* 0x000fda0003f05270 */
[----:B------:R-:W1:Y:S02]  /*b2d0*/  @!P0 LDC R6, c[0x0][0x9f0] ;  /* 0x00027c00ff068b82 */ /* 0x000e640000000800 */
[-C--:B-1----:R-:W-:Y:S02]  /*b2e0*/  IABS R0, R6.reuse ;  /* 0x0000000600007213 */ /* 0x082fe40000000000 */
[----:B------:R-:W-:Y:S02]  /*b2f0*/  IABS R5, R6 ;  /* 0x0000000600057213 */ /* 0x000fe40000000000 */
[----:B0-----:R-:W0:Y:S03]  /*b300*/  I2F.RP R2, R0 ;  /* 0x0000000000027306 */ /* 0x001e260000209400 */
[----:B------:R-:W-:-:S05]  /*b310*/  IMAD.MOV R5, RZ, RZ, -R5 ;  /* 0x000000ffff057224 */ /* 0x000fca00078e0a05 */
[----:B0-----:R-:W0:Y:S02]  /*b320*/  MUFU.RCP R2, R2 ;  /* 0x0000000200027308 */ /* 0x001e240000001000 */
[----:B0-----:R-:W-:-:S06]  /*b330*/  VIADD R2, R2, 0xffffffe ;  /* 0x0ffffffe02027836 */ /* 0x001fcc0000000000 */
[----:B------:R-:W0:Y:S02]  /*b340*/  F2I.FTZ.U32.TRUNC.NTZ R3, R2 ;  /* 0x0000000200037305 */ /* 0x000e24000021f000 */
[----:B0-----:R-:W-:-:S04]  /*b350*/  IMAD.MOV R2, RZ, RZ, -R3 ;  /* 0x000000ffff027224 */ /* 0x001fc800078e0a03 */
[----:B------:R-:W-:Y:S02]  /*b360*/  IMAD R4, R2, R0, RZ ;  /* 0x0000000002047224 */ /* 0x000fe400078e02ff */
[----:B------:R-:W-:-:S04]  /*b370*/  IMAD.MOV.U32 R2, RZ, RZ, RZ ;  /* 0x000000ffff027224 */ /* 0x000fc800078e00ff */
[----:B------:R-:W-:Y:S01]  /*b380*/  IMAD.HI.U32 R4, R3, R4, R2 ;  /* 0x0000000403047227 */ /* 0x000fe200078e0002 */
[----:B------:R-:W-:-:S04]  /*b390*/  IADD3 R3, R6, -0x1, R8 ;  /* 0xffffffff06037810 */ /* 0x000fc80007ffe008 */
[----:B------:R-:W-:Y:S02]  /*b3a0*/  IABS R2, R3 ;  /* 0x0000000300027213 */ /* 0x000fe40000000000 */
[----:B------:R-:W-:-:S03]  /*b3b0*/  LOP3.LUT R3, R3, R6, RZ, 0x3c, !PT ;  /* 0x0000000603037212 */ /* 0x000fc600078e3cff */
[----:B------:R-:W-:Y:S01]  /*b3c0*/  IMAD.HI.U32 R4, R4, R2, RZ ;  /* 0x0000000204047227 */ /* 0x000fe200078e00ff */
[----:B------:R-:W-:-:S03]  /*b3d0*/  ISETP.GE.AND P2, PT, R3, RZ, PT ;  /* 0x000000ff0300720c */ /* 0x000fc60003f46270 */
        /* <DEDUP_REMOVED lines=9> */
[----:B------:R-:W-:-:S05]  /*b470*/  IMAD.MOV.U32 R7, RZ, RZ, R4 ;  /* 0x000000ffff077224 */ /* 0x000fca00078e0004 */
[----:B------:R1:W-:Y:S02]  /*b480*/  STL [R1+0x18], R7 ;  /* 0x0000180701007387 */ /* 0x0003e40000100800 */
.L_x_215:
[----:B------:R-:W-:Y:S05]  /*b490*/  BSYNC B0 ;  /* 0x0000000000007941 */ /* 0x000fea0003800000 */
.L_x_214:
[----:B------:R-:W-:Y:S01]  /*b4a0*/  IMAD.MOV.U32 R0, RZ, RZ, R7 ;  /* 0x000000ffff007224 */ /* 0x000fe200078e0007 */
[----:B------:R-:W-:Y:S03]  /*b4b0*/  BSSY B7, `(.L_x_216) ;  /* 0x000035a000077945 */ /* 0x000fe60003800000 */
[----:B0-----:R-:W-:-:S05]  /*b4c0*/  IMAD R2, R9, R0, RZ ;  /* 0x0000000009027224 */ /* 0x001fca00078e02ff */
[----:B------:R-:W-:Y:S01]  /*b4d0*/  VIADDMNMX R0, R2, R0, R8, PT ;  /* 0x0000000002007246 */ /* 0x000fe20003800108 */
[----:B------:R0:W-:Y:S03]  /*b4e0*/  STL [R1+0x4], R2 ;  /* 0x0000040201007387 */ /* 0x0001e60000100800 */
[----:B------:R-:W-:Y:S01]  /*b4f0*/  ISETP.GT.AND P0, PT, R0, R2, PT ;  /* 0x000000020000720c */ /* 0x000fe20003f04270 */
[----:B------:R0:W-:-:S12]  /*b500*/  STL [R1+0x1c], R0 ;  /* 0x00001c0001007387 */ /* 0x0001d80000100800 */
[----:B0-----:R-:W-:Y:S05]  /*b510*/  @P0 BRA `(.L_x_217) ;  /* 0x0000000000440947 */ /* 0x001fea0003800000 */
[----:B------:R-:W0:Y:S02]  /*b520*/  S2R R0, SR_TID.X ;  /* 0x0000000000007919 */ /* 0x000e240000002100 */
[----:B0-----:R-:W-:-:S04]  /*b530*/  LOP3.LUT R0, R0, 0x7f, RZ, 0xc0, !PT ;  /* 0x0000007f00007812 */ /* 0x001fc800078ec0ff */
[----:B------:R-:W-:-:S13]  /*b540*/  ISETP.NE.AND P0, PT, R0, RZ, PT ;  /* 0x000000ff0000720c */ /* 0x000fda0003f05270 */
[----:B------:R-:W-:Y:S05]  /*b550*/  @P0 BRA `(.L_x_218) ;  /* 0x00000034003c0947 */ /* 0x000fea0003800000 */
[----:B------:R-:W0:Y:S01]  /*b560*/  S2R R5, SR_LANEID ;  /* 0x0000000000057919 */ /* 0x000e220000000000 */
[----:B------:R-:W-:Y:S01]  /*b570*/  VOTEU.ANY UR4, UPT, PT ;  /* 0x0000000000047886 */ /* 0x000fe200038e0100 */
[----:B------:R-:W2:Y:S01]  /*b580*/  LDC.64 R2, c[0x0][0xc60] ;  /* 0x00031800ff027b82 */ /* 0x000ea20000000a00 */
[----:B------:R-:W0:Y:S02]  /*b590*/  FLO.U32 R0, UR4 ;  /* 0x0000000400007d00 */ /* 0x000e2400080e0000 */
[----:B0-----:R-:W-:-:S06]  /*b5a0*/  ISETP.EQ.U32.AND P0, PT, R0, R5, PT ;  /* 0x000000050000720c */ /* 0x001fcc0003f02070 */
[----:B------:R-:W2:Y:S07]  /*b5b0*/  POPC R5, UR4 ;  /* 0x0000000400057d09 */ /* 0x000eae0008000000 */
[----:B--2---:R-:W2:Y:S01]  /*b5c0*/  @P0 ATOMG.E.ADD.STRONG.GPU PT, R3, desc[UR40][R2.64], R5 ;  /* 0x00000005020309a8 */ /* 0x004ea200081ee1e8 */
[----:B------:R-:W0:Y:S02]  /*b5d0*/  S2R R4, SR_LTMASK ;  /* 0x0000000000047919 */ /* 0x000e240000003900 */
[----:B0-----:R-:W-:-:S04]  /*b5e0*/  LOP3.LUT R4, R4, UR4, RZ, 0xc0, !PT ;  /* 0x0000000404047c12 */ /* 0x001fc8000f8ec0ff */
[----:B-1----:R-:W0:Y:S01]  /*b5f0*/  POPC R7, R4 ;  /* 0x0000000400077309 */ /* 0x002e220000000000 */
[----:B--2---:R-:W0:Y:S02]  /*b600*/  SHFL.IDX PT, R0, R3, R0, 0x1f ;  /* 0x00001f0003007589 */ /* 0x004e2400000e0000 */
[----:B0-----:R-:W-:Y:S01]  /*b610*/  IADD3 R24, R0, UR36, R7 ;  /* 0x0000002400187c10 */ /* 0x001fe2000fffe007 */
[----:B------:R-:W-:Y:S06]  /*b620*/  BRA `(.L_x_218) ;  /* 0x0000003400087947 */ /* 0x000fec0003800000 */
.L_x_217:
[----:B------:R-:W-:Y:S01]  /*b630*/  VIADD R0, R17, 0x12400 ;  /* 0x0001240011007836 */ /* 0x000fe20000000000 */
[----:B------:R-:W-:Y:S04]  /*b640*/  BSSY B6, `(.L_x_219) ;  /* 0x0000013000067945 */ /* 0x000fe80003800000 */
[----:B------:R-:W-:-:S13]  /*b650*/  LOP3.LUT P0, RZ, R0, 0x3ff, RZ, 0xc0, !PT ;  /* 0x000003ff00ff7812 */ /* 0x000fda000780c0ff */
[----:B------:R-:W-:Y:S05]  /*b660*/  @!P0 BRA `(.L_x_220) ;  /* 0x0000000000408947 */ /* 0x000fea0003800000 */
[----:B------:R-:W-:Y:S01]  /*b670*/  MOV R2, 0x0 ;  /* 0x0000000000027802 */ /* 0x000fe20000000f00 */
[----:B------:R-:W-:Y:S01]  /*b680*/  ULDC.64 UR6, c[0x4][0xa8] ;  /* 0x01002a0000067ab9 */ /* 0x000fe20000000a00 */
[----:B------:R-:W-:Y:S01]  /*b690*/  ULDC.64 UR8, c[0x4][0xb0] ;  /* 0x01002c0000087ab9 */ /* 0x000fe20000000a00 */
[----:B------:R-:W-:Y:S01]  /*b6a0*/  ULDC.64 UR4, c[0x4][0x30] ;  /* 0x01000c0000047ab9 */ /* 0x000fe20000000a00 */
[----:B------:R-:W-:Y:S02]  /*b6b0*/  IMAD.U32 R4, RZ, RZ, UR6 ;  /* 0x00000006ff047e24 */ /* 0x000fe4000f8e00ff */
[----:B------:R-:W0:Y:S01]  /*b6c0*/  LDC.64 R2, c[0x4][R2] ;  /* 0x0100000002027b82 */ /* 0x000e220000000a00 */
[----:B------:R-:W-:Y:S02]  /*b6d0*/  IMAD.U32 R5, RZ, RZ, UR7 ;  /* 0x00000007ff057e24 */ /* 0x000fe4000f8e00ff */
[----:B------:R-:W-:Y:S02]  /*b6e0*/  IMAD.U32 R6, RZ, RZ, UR8 ;  /* 0x00000008ff067e24 */ /* 0x000fe4000f8e00ff */
[----:B-1----:R-:W-:-:S02]  /*b6f0*/  IMAD.U32 R7, RZ, RZ, UR9 ;  /* 0x00000009ff077e24 */ /* 0x002fc4000f8e00ff */
[----:B------:R-:W-:Y:S02]  /*b700*/  IMAD.U32 R10, RZ, RZ, UR4 ;  /* 0x00000004ff0a7e24 */ /* 0x000fe4000f8e00ff */
[----:B------:R-:W-:Y:S02]  /*b710*/  IMAD.U32 R11, RZ, RZ, UR5 ;  /* 0x00000005ff0b7e24 */ /* 0x000fe4000f8e00ff */
[----:B------:R-:W-:Y:S02]  /*b720*/  IMAD.MOV.U32 R8, RZ, RZ, 0x70 ;  /* 0x00000070ff087424 */ /* 0x000fe400078e00ff */
[----:B------:R-:W-:Y:S02]  /*b730*/  IMAD.MOV.U32 R12, RZ, RZ, 0x1 ;  /* 0x00000001ff0c7424 */ /* 0x000fe400078e00ff */
[----:B------:R-:W-:-:S07]  /*b740*/  IMAD.MOV.U32 R13, RZ, RZ, RZ ;  /* 0x000000ffff0d7224 */ /* 0x000fce00078e00ff */
[----:B------:R-:W-:-:S07]  /*b750*/  LEPC R20, `(.L_x_220) ;  /* 0x000000001014794e */ /* 0x000fce0000000000 */
[----:B0-----:R-:W-:Y:S05]  /*b760*/  CALL.ABS.NOINC R2 ;  /* 0x0000000002007343 */ /* 0x001fea0003c00000 */
.L_x_220:
[----:B------:R-:W-:Y:S05]  /*b770*/  BSYNC B6 ;  /* 0x0000000000067941 */ /* 0x000fea0003800000 */
.L_x_219:
        /* <DEDUP_REMOVED lines=8> */
[----:B------:R0:W2:Y:S01]  /*b800*/  LDC.64 R2, c[0x4][R0] ;  /* 0x0100000000027b82 */ /* 0x0000a20000000a00 */
[----:B------:R-:W-:Y:S02]  /*b810*/  IMAD.U32 R4, RZ, RZ, UR6 ;  /* 0x00000006ff047e24 */ /* 0x000fe4000f8e00ff */
[----:B------:R-:W-:Y:S02]  /*b820*/  IMAD.U32 R5, RZ, RZ, UR7 ;  /* 0x00000007ff057e24 */ /* 0x000fe4000f8e00ff */
[----:B------:R-:W-:Y:S02]  /*b830*/  IMAD.U32 R6, RZ, RZ, UR8 ;  /* 0x00000008ff067e24 */ /* 0x000fe4000f8e00ff */
[----:B-1----:R-:W-:-:S02]  /*b840*/  IMAD.U32 R7, RZ, RZ, UR9 ;  /* 0x00000009ff077e24 */ /* 0x002fc4000f8e00ff */
[----:B------:R-:W-:Y:S02]  /*b850*/  IMAD.U32 R10, RZ, RZ, UR4 ;  /* 0x00000004ff0a7e24 */ /* 0x000fe4000f8e00ff */
[----:B------:R-:W-:Y:S02]  /*b860*/  IMAD.U32 R11, RZ, RZ, UR5 ;  /* 0x00000005ff0b7e24 */ /* 0x000fe4000f8e00ff */
[----:B------:R-:W-:Y:S02]  /*b870*/  IMAD.MOV.U32 R8, RZ, RZ, 0x70 ;  /* 0x00000070ff087424 */ /* 0x000fe400078e00ff */
[----:B------:R-:W-:Y:S02]  /*b880*/  IMAD.MOV.U32 R12, RZ, RZ, 0x1 ;  /* 0x00000001ff0c7424 */ /* 0x000fe400078e00ff */
[----:B0-----:R-:W-:-:S07]  /*b890*/  IMAD.MOV.U32 R13, RZ, RZ, RZ ;  /* 0x000000ffff0d7224 */ /* 0x001fce00078e00ff */
[----:B------:R-:W-:-:S07]  /*b8a0*/  LEPC R20, `(.L_x_223) ;  /* 0x000000001014794e */ /* 0x000fce0000000000 */
[----:B--2---:R-:W-:Y:S05]  /*b8b0*/  CALL.ABS.NOINC R2 ;  /* 0x0000000002007343 */ /* 0x004fea0003c00000 */
.L_x_223:
        /* <DEDUP_REMOVED lines=16> */
.L_x_222:
[----:B------:R-:W-:Y:S05]  /*b9c0*/  BSYNC B6 ;  /* 0x0000000000067941 */ /* 0x000fea0003800000 */
.L_x_221:
[----:B------:R-:W-:Y:S01]  /*b9d0*/  ULDC.64 UR4, c[0x0][0x9f8] ;  /* 0x00027e0000047ab9 */ /* 0x000fe20000000a00 */
[----:B------:R-:W2:Y:S01]  /*b9e0*/  LDL R20, [R1+0x1c] ;  /* 0x00001c0001147983 */ /* 0x000ea20000100800 */
[----:B------:R-:W-:-:S04]  /*b9f0*/  ISETP.NE.U32.AND P0, PT, RZ, UR4, PT ;  /* 0x00000004ff007c0c */ /* 0x000fc8000bf05070 */
[----:B------:R-:W-:-:S13]  /*ba00*/  ISETP.NE.AND.EX P0, PT, RZ, UR5, PT, P0 ;  /* 0x00000005ff007c0c */ /* 0x000fda000bf05300 */
[----:B------:R-:W-:-:S04]  /*ba10*/  @P0 IADD3 R2, P1, R19, UR4, RZ ;  /* 0x0000000413020c10 */ /* 0x000fc8000ff3e0ff */
[----:B------:R-:W-:Y:S01]  /*ba20*/  @P0 IADD3.X R3, R22, UR5, RZ, P1, !PT ;  /* 0x0000000516030c10 */ /* 0x000fe20008ffe4ff */
[----:B------:R-:W-:-:S04]  /*ba30*/  ULDC.64 UR4, c[0x0][0xa08] ;  /* 0x0002820000047ab9 */ /* 0x000fc80000000a00 */
[----:B------:R0:W1:Y:S02]  /*ba40*/  @P0 LDG.E R23, desc[UR40][R2.64] ;  /* 0x0000002802170981 */ /* 0x000064000c1e1900 */
[----:B0-----:R-:W0:Y:S02]  /*ba50*/  LDC.64 R2, c[0x0][0x418] ;  /* 0x00010600ff027b82 */ /* 0x001e240000000a00 */
[----:B0-----:R-:W-:Y:S01]  /*ba60*/  LOP3.LUT P0, RZ, R2, UR4, RZ, 0xfc, !PT ;  /* 0x0000000402ff7c12 */ /* 0x001fe2000f80fcff */
[----:B------:R-:W-:-:S03]  /*ba70*/  UMOV UR4, 0xffffffff ;  /* 0xffffffff00047882 */ /* 0x000fc60000000000 */
[----:B------:R-:W-:Y:S01]  /*ba80*/  LOP3.LUT P0, RZ, R3, UR5, RZ, 0xfc, P0 ;  /* 0x0000000503ff7c12 */ /* 0x000fe2000800fcff */
[----:B--2---:R-:W-:Y:S01]  /*ba90*/  VIADD R22, R20, 0xffffffff ;  /* 0xffffffff14167836 */ /* 0x004fe20000000000 */
[----:B-1----:R-:W-:Y:S02]  /*baa0*/  SHF.R.S32.HI R7, RZ, 0x1f, R23 ;  /* 0x0000001fff077819 */ /* 0x002fe40000011417 */
[----:B------:R-:W-:-:S03]  /*bab0*/  SEL R19, R23, RZ, !P0 ;  /* 0x000000ff17137207 */ /* 0x000fc60004000000 */
[----:B------:R0:W-:Y:S01]  /*bac0*/  STL [R1], R7 ;  /* 0x0000000701007387 */ /* 0x0001e20000100800 */
[----:B------:R-:W-:Y:S05]  /*bad0*/  BRA.DIV UR4, `(.L_x_224) ;  /* 0x0000004204487947 */ /* 0x000fea000b800000 */
[----:B------:R-:W1:Y:S02]  /*bae0*/  S2R R0, SR_TID.X ;  /* 0x0000000000007919 */ /* 0x000e640000002100 */
[----:B-1----:R-:W-:-:S04]  /*baf0*/  SHF.R.U32.HI R0, RZ, 0x5, R0 ;  /* 0x00000005ff007819 */ /* 0x002fc80000011600 */
[----:B------:R-:W-:-:S05]  /*bb00*/  LOP3.LUT R0, R0, 0x3, RZ, 0xc0, !PT ;  /* 0x0000000300007812 */ /* 0x000fca00078ec0ff */
[----:B------:R1:W2:Y:S02]  /*bb10*/  SHFL.IDX PT, R14, R0, RZ, 0x1f ;  /* 0x00001fff000e7589 */ /* 0x0002a400000e0000 */
.L_x_316:
[----:B--2---:R-:W-:Y:S02]  /*bb20*/  ISETP.NE.AND P0, PT, R14, RZ, PT ;  /* 0x000000ff0e00720c */ /* 0x004fe40003f05270 */
[----:B------:R-:W-:Y:S02]  /*bb30*/  PLOP3.LUT P1, PT, PT, PT, PT, 0x8, 0x0 ;  /* 0x000000000000781c */ /* 0x000fe40003f2e170 */
[----:B------:R-:W-:-:S11]  /*bb40*/  LOP3.LUT R29, R29, 0xfffffffe, RZ, 0xc0, !PT ;  /* 0xfffffffe1d1d7812 */ /* 0x000fd600078ec0ff */
[----:B------:R-:W-:Y:S01]  /*bb50*/  @P1 LOP3.LUT R29, R29, 0x1, RZ, 0xfc, !PT ;  /* 0x000000011d1d1812 */ /* 0x000fe200078efcff */
[----:B------:R-:W-:Y:S06]  /*bb60*/  @P0 BRA `(.L_x_225) ;  /* 0x0000000000f00947 */ /* 0x000fec0003800000 */
[----:B------:R-:W-:-:S03]  /*bb70*/  UMOV UR4, 0xffffffff ;  /* 0xffffffff00047882 */ /* 0x000fc60000000000 */
[----:B------:R-:W-:Y:S05]  /*bb80*/  BRA.DIV UR4, `(.L_x_226) ;  /* 0x0000004204507947 */ /* 0x000fea000b800000 */
[----:B------:R-:W-:-:S13]  /*bb90*/  ELECT P6, URZ, PT ;  /* 0x00000000003f782f */ /* 0x000fda00038c0000 */
.L_x_319:
[----:B------:R-:W-:Y:S05]  /*bba0*/  @!P6 BRA `(.L_x_225) ;  /* 0x0000000000e0e947 */ /* 0x000fea0003800000 */
[----:B------:R-:W-:-:S04]  /*bbb0*/  ISETP.NE.U32.AND P0, PT, R2, RZ, PT ;  /* 0x000000ff0200720c */ /* 0x000fc80003f05070 */
[----:B------:R-:W-:-:S13]  /*bbc0*/  ISETP.NE.AND.EX P0, PT, R3, RZ, PT, P0 ;  /* 0x000000ff0300720c */ /* 0x000fda0003f05300 */
[----:B------:R-:W-:Y:S05]  /*bbd0*/  @!P0 BRA `(.L_x_227) ;  /* 0x0000000000488947 */ /* 0x000fea0003800000 */
[----:B------:R-:W2:Y:S01]  /*bbe0*/  LDC R6, c[0x0][0x43c] ;  /* 0x00010f00ff067b82 */ /* 0x000ea20000000800 */
[----:B-1----:R-:W-:Y:S01]  /*bbf0*/  IMAD.MOV.U32 R0, RZ, RZ, R22 ;  /* 0x000000ffff007224 */ /* 0x002fe200078e0016 */
[----:B------:R-:W-:Y:S01]  /*bc00*/  ULDC.64 UR4, c[0x0][0x428] ;  /* 0x00010a0000047ab9 */ /* 0x000fe20000000a00 */
[----:B--2---:R-:W-:-:S13]  /*bc10*/  ISETP.NE.AND P0, PT, R6, 0x1, PT ;  /* 0x000000010600780c */ /* 0x004fda0003f05270 */
[----:B------:R-:W1:Y:S02]  /*bc20*/  @P0 LDC.64 R4, c[0x0][0x440] ;  /* 0x00011000ff040b82 */ /* 0x000e640000000a00 */
[----:B-1----:R-:W-:-:S05]  /*bc30*/  @P0 IMAD.HI.U32 R4, R22, R4, RZ ;  /* 0x0000000416040227 */ /* 0x002fca00078e00ff */
[----:B------:R-:W-:-:S04]  /*bc40*/  @P0 SHF.R.U32.HI R0, RZ, R5, R4 ;  /* 0x00000005ff000219 */ /* 0x000fc80000011604 */
[--C-:B------:R-:W-:Y:S01]  /*bc50*/  SHF.R.S32.HI R5, RZ, 0x1f, R0.reuse ;  /* 0x0000001fff057819 */ /* 0x100fe20000011400 */
[----:B------:R-:W-:-:S04]  /*bc60*/  IMAD.MOV R4, RZ, RZ, -R0 ;  /* 0x000000ffff047224 */ /* 0x000fc800078e0a00 */
[----:B------:R-:W-:Y:S02]  /*bc70*/  IMAD R22, R6, R4, R22 ;  /* 0x0000000406167224 */ /* 0x000fe400078e0216 */
[----:B------:R-:W-:Y:S02]  /*bc80*/  IMAD R6, R7, UR4, RZ ;  /* 0x0000000407067c24 */ /* 0x000fe4000f8e02ff */
[----:B------:R-:W-:Y:S02]  /*bc90*/  IMAD.MOV.U32 R4, RZ, RZ, R0 ;  /* 0x000000ffff047224 */ /* 0x000fe400078e0000 */
[C---:B------:R-:W-:Y:S02]  /*bca0*/  IMAD R0, R23.reuse, UR5, R6 ;  /* 0x0000000517007c24 */ /* 0x040fe4000f8e0206 */
[----:B------:R-:W-:-:S04]  /*bcb0*/  IMAD.WIDE.U32 R4, R23, UR4, R4 ;  /* 0x0000000417047c25 */ /* 0x000fc8000f8e0004 */
[----:B------:R-:W-:Y:S01]  /*bcc0*/  IMAD.IADD R0, R5, 0x1, R0 ;  /* 0x0000000105007824 */ /* 0x000fe200078e0200 */
[----:B------:R-:W-:-:S04]  /*bcd0*/  LEA R2, P0, R4, R2, 0x2 ;  /* 0x0000000204027211 */ /* 0x000fc800078010ff */
[----:B------:R-:W-:-:S05]  /*bce0*/  LEA.HI.X R3, R4, R3, R0, 0x2, P0 ;  /* 0x0000000304037211 */ /* 0x000fca00000f1400 */
[----:B------:R2:W5:Y:S04]  /*bcf0*/  LDG.E R19, desc[UR40][R2.64] ;  /* 0x0000002802137981 */ /* 0x000568000c1e1900 */
.L_x_227:
[----:B-1----:R-:W-:Y:S01]  /*bd00*/  IMAD R0, R18, 0x8, R17 ;  /* 0x0000000812007824 */ /* 0x002fe200078e0211 */
[----:B--2---:R-:W-:-:S04]  /*bd10*/  SHF.L.U32 R2, R28, 0x1f, RZ ;  /* 0x0000001f1c027819 */ /* 0x004fc800000006ff */
[----:B------:R-:W1:Y:S02]  /*bd20*/  SYNCS.PHASECHK.TRANS64.TRYWAIT P0, [R0+URZ+0x30840], R2 ;  /* 0x03084002000075a7 */ /* 0x000e64000800017f */
[----:B-1----:R-:W-:Y:S05]  /*bd30*/  @!P0 BRA `(.L_x_228) ;  /* 0x0000004000048947 */ /* 0x002fea0003800000 */
.L_x_320:
[----:B------:R-:W2:Y:S02]  /*bd40*/  S2R R3, SR_TID.X ;  /* 0x0000000000037919 */ /* 0x000ea40000002100 */
[----:B--2---:R-:W-:-:S04]  /*bd50*/  LOP3.LUT R3, R3, 0x7f, RZ, 0xc0, !PT ;  /* 0x0000007f03037812 */ /* 0x004fc800078ec0ff */
[----:B------:R-:W-:-:S13]  /*bd60*/  ISETP.NE.AND P0, PT, R3, RZ, PT ;  /* 0x000000ff0300720c */ /* 0x000fda0003f05270 */
[----:B------:R-:W-:Y:S05]  /*bd70*/  @P0 BRA `(.L_x_229) ;  /* 0x00000000001c0947 */ /* 0x000fea0003800000 */
[----:B------:R-:W2:Y:S01]  /*bd80*/  S2R R3, SR_TID.X ;  /* 0x0000000000037919 */ /* 0x000ea20000002100 */
[----:B-1----:R-:W-:-:S04]  /*bd90*/  IMAD.MOV.U32 R2, RZ, RZ, 0x6000 ;  /* 0x00006000ff027424 */ /* 0x002fc800078e00ff */
[----:B------:R3:W-:Y:S01]  /*bda0*/  SYNCS.ARRIVE.TRANS64 RZ, [R0+URZ+0x30830], R2 ;  /* 0x0308300200ff79a7 */ /* 0x0007e2000800003f */
[----:B--2---:R-:W-:-:S04]  /*bdb0*/  LOP3.LUT R3, R3, 0x1f, RZ, 0xc0, !PT ;  /* 0x0000001f03037812 */ /* 0x004fc800078ec0ff */
[----:B------:R-:W-:-:S13]  /*bdc0*/  ISETP.NE.AND P0, PT, R3, RZ, PT ;  /* 0x000000ff0300720c */ /* 0x000fda0003f05270 */
[----:B---3--:R-:W-:Y:S05]  /*bdd0*/  @!P0 BRA `(.L_x_229) ;  /* 0x0000000000048947 */ /* 0x008fea0003800000 */
[----:B------:R-:W-:Y:S01]  /*bde0*/  BPT.TRAP 0x1 ;  /* 0x000000040000795c */ /* 0x000fe20000300000 */
.L_x_229:
[----:B------:R-:W-:Y:S01]  /*bdf0*/  R2UR UR9, R0 ;  /* 0x00000000000972ca */ /* 0x000fe200000e0000 */
[----:B-1----:R-:W-:Y:S01]  /*be00*/  IMAD R0, R18, 0x6000, R17 ;  /* 0x0000600012007824 */ /* 0x002fe200078e0211 */
[----:B------:R-:W-:Y:S01]  /*be10*/  R2UR UR11, R22 ;  /* 0x00000000160b72ca */ /* 0x000fe200000e0000 */
[----:B------:R-:W-:Y:S01]  /*be20*/  UIADD3 UR6, UP0, UR38, 0x370, URZ ;  /* 0x0000037026067890 */ /* 0x000fe2000ff1e03f */
[----:B------:R-:W-:Y:S01]  /*be30*/  R2UR UR4, R26 ;  /* 0x000000001a0472ca */ /* 0x000fe200000e0000 */
[----:B------:R-:W-:Y:S01]  /*be40*/  UMOV UR5, 0x14f00000 ;  /* 0x14f0000000057882 */ /* 0x000fe20000000000 */
[----:B------:R-:W-:Y:S01]  /*be50*/  R2UR UR8, R0 ;  /* 0x00000000000872ca */ /* 0x000fe200000e0000 */
[----:B------:R-:W-:Y:S01]  /*be60*/  UIADD3.X UR7, URZ, UR39, URZ, UP0, !UPT ;  /* 0x000000273f077290 */ /* 0x000fe200087fe43f */
[----:B------:R-:W-:Y:S01]  /*be70*/  R2UR UR12, R16 ;  /* 0x00000000100c72ca */ /* 0x000fe200000e0000 */
[----:B------:R-:W-:Y:S01]  /*be80*/  UMOV UR10, URZ ;  /* 0x0000003f000a7c82 */ /* 0x000fe20008000000 */
[----:B-----5:R-:W-:-:S02]  /*be90*/  R2UR UR13, R19 ;  /* 0x00000000130d72ca */ /* 0x020fc400000e0000 */
[----:B------:R-:W-:Y:S01]  /*bea0*/  PLOP3.LUT P0, PT, PT, PT, PT, 0x80, 0x0 ;  /* 0x000000000000781c */ /* 0x000fe20003f0f070 */
[----:B------:R-:W-:Y:S01]  /*beb0*/  UIADD3 UR9, UR9, 0x30830, URZ ;  /* 0x0003083009097890 */ /* 0x000fe2000fffe03f */
[----:B------:R-:W-:-:S03]  /*bec0*/  LOP3.LUT R29, R29, 0xfffffffe, RZ, 0xc0, !PT ;  /* 0xfffffffe1d1d7812 */ /* 0x000fc600078ec0ff */
[----:B------:R-:W-:Y:S02]  /*bed0*/  UIMAD UR11, UR11, 0xc0, UR4 ;  /* 0x000000c00b0b78a4 */ /* 0x000fe4000f8e0204 */
[----:B------:R-:W-:Y:S01]  /*bee0*/  UIADD3 UR8, UR8, 0x12400, URZ ;  /* 0x0001240008087890 */ /* 0x000fe2000fffe03f */
[----:B------:R-:W-:-:S05]  /*bef0*/  UMOV UR4, 0x0 ;  /* 0x0000000000047882 */ /* 0x000fca0000000000 */
[----:B------:R-:W-:-:S03]  /*bf00*/  @P0 LOP3.LUT R29, R29, 0x1, RZ, 0xfc, !PT ;  /* 0x000000011d1d0812 */ /* 0x000fc600078efcff */
[----:B------:R2:W-:Y:S02]  /*bf10*/  UTMALDG.4D [UR8], [UR6], desc[UR4] ;  /* 0x00000408060075b4 */ /* 0x0005e40008019000 */
[----:B--2---:R-:W-:Y:S02]  /*bf20*/  NOP ;  /* 0x0000000000007918 */ /* 0x004fe40000000000 */
.L_x_225:
[----:B------:R-:W2:Y:S04]  /*bf30*/  LDL.LU R4, [R1+0x10] ;  /* 0x0000100001047983 */ /* 0x000ea80000300800 */
[----:B------:R-:W3:Y:S04]  /*bf40*/  LDL.LU R6, [R1+0xc] ;  /* 0x00000c0001067983 */ /* 0x000ee80000300800 */
[----:B------:R-:W4:Y:S01]  /*bf50*/  LDL.LU R3, [R1+0x20] ;  /* 0x0000200001037983 */ /* 0x000f220000300800 */
[----:B------:R-:W-:Y:S05]  /*bf60*/  WARPSYNC.ALL ;  /* 0x0000000000007948 */ /* 0x000fea0003800000 */
[----:B------:R-:W-:Y:S01]  /*bf70*/  ULDC.64 UR6, c[0x0][0xa00] ;  /* 0x0002800000067ab9 */ /* 0x000fe20000000a00 */
[----:B------:R-:W-:Y:S01]  /*bf80*/  ULDC.64 UR4, c[0x0][0x298] ;  /* 0x0000a60000047ab9 */ /* 0x000fe20000000a00 */
[----:B-1----:R-:W-:Y:S01]  /*bf90*/  VIADD R0, R17, 0xc400 ;  /* 0x0000c40011007836 */ /* 0x002fe20000000000 */
[----:B------:R-:W-:Y:S01]  /*bfa0*/  BAR.SYNC.DEFER_BLOCKING 0x8, 0x200 ;  /* 0x0208000000007b1d */ /* 0x000fe20000010000 */
[----:B------:R-:W-:-:S03]  /*bfb0*/  ISETP.NE.U32.AND P0, PT, RZ, UR6, PT ;  /* 0x00000006ff007c0c */ /* 0x000fc6000bf05070 */
[----:B------:R-:W-:Y:S02]  /*bfc0*/  LOP3.LUT P1, RZ, R0, 0x3ff, RZ, 0xc0, !PT ;  /* 0x000003ff00ff7812 */ /* 0x000fe4000782c0ff */
[----:B------:R-:W-:Y:S01]  /*bfd0*/  ISETP.NE.AND.EX P0, PT, RZ, UR7, PT, P0 ;  /* 0x00000007ff007c0c */ /* 0x000fe2000bf05300 */
[----:B------:R-:W-:Y:S01]  /*bfe0*/  BSSY B6, `(.L_x_230) ;  /* 0x000001d000067945 */ /* 0x000fe20003800000 */
[----:B--2---:R-:W-:Y:S02]  /*bff0*/  SHF.R.S32.HI R2, RZ, 0x1f, R4 ;  /* 0x0000001fff027819 */ /* 0x004fe40000011404 */
[----:B---3--:R-:W-:-:S03]  /*c000*/  SEL R6, R6, RZ, !P0 ;  /* 0x000000ff06067207 */ /* 0x008fc60004000000 */
[----:B------:R-:W-:-:S04]  /*c010*/  IMAD R2, R2, UR4, RZ ;  /* 0x0000000402027c24 */ /* 0x000fc8000f8e02ff */
[C---:B------:R-:W-:Y:S01]  /*c020*/  IMAD R0, R4.reuse, UR5, R2 ;  /* 0x0000000504007c24 */ /* 0x040fe2000f8e0202 */
[----:B----4-:R-:W-:Y:S01]  /*c030*/  SEL R2, R3, RZ, !P0 ;  /* 0x000000ff03027207 */ /* 0x010fe20004000000 */
[----:B------:R-:W-:-:S04]  /*c040*/  IMAD.WIDE.U32 R4, R4, UR4, RZ ;  /* 0x0000000404047c25 */ /* 0x000fc8000f8e00ff */
[----:B------:R-:W-:Y:S01]  /*c050*/  IMAD.IADD R0, R5, 0x1, R0 ;  /* 0x0000000105007824 */ /* 0x000fe200078e0200 */
[----:B------:R1:W-:Y:S04]  /*c060*/  STL.64 [R1+0x28], R4 ;  /* 0x0000280401007387 */ /* 0x0003e80000100a00 */
[----:B------:R1:W-:Y:S04]  /*c070*/  STL [R1+0xc], R6 ;  /* 0x00000c0601007387 */ /* 0x0003e80000100800 */
[----:B------:R1:W-:Y:S04]  /*c080*/  STL [R1+0x20], R2 ;  /* 0x0000200201007387 */ /* 0x0003e80000100800 */
[----:B------:R1:W-:Y:S01]  /*c090*/  STL [R1+0x10], R0 ;  /* 0x0000100001007387 */ /* 0x0003e20000100800 */
[----:B------:R-:W-:Y:S05]  /*c0a0*/  @!P1 BRA `(.L_x_231) ;  /* 0x0000000000409947 */ /* 0x000fea0003800000 */
[----:B-1----:R-:W-:Y:S01]  /*c0b0*/  MOV R2, 0x0 ;  /* 0x0000000000027802 */ /* 0x002fe20000000f00 */
[----:B------:R-:W-:Y:S01]  /*c0c0*/  ULDC.64 UR6, c[0x4][0xa8] ;  /* 0x01002a0000067ab9 */ /* 0x000fe20000000a00 */
[----:B------:R-:W-:Y:S01]  /*c0d0*/  ULDC.64 UR8, c[0x4][0xb0] ;  /* 0x01002c0000087ab9 */ /* 0x000fe20000000a00 */
[----:B------:R-:W-:Y:S01]  /*c0e0*/  ULDC.64 UR4, c[0x4][0x20] ;  /* 0x0100080000047ab9 */ /* 0x000fe20000000a00 */
[----:B------:R-:W-:Y:S02]  /*c0f0*/  IMAD.U32 R4, RZ, RZ, UR6 ;  /* 0x00000006ff047e24 */ /* 0x000fe4000f8e00ff */
[----:B------:R-:W1:Y:S01]  /*c100*/  LDC.64 R2, c[0x4][R2] ;  /* 0x0100000002027b82 */ /* 0x000e620000000a00 */
[----:B------:R-:W-:Y:S02]  /*c110*/  IMAD.U32 R5, RZ, RZ, UR7 ;  /* 0x00000007ff057e24 */ /* 0x000fe4000f8e00ff */
[----:B------:R-:W-:Y:S02]  /*c120*/  IMAD.U32 R6, RZ, RZ, UR8 ;  /* 0x00000008ff067e24 */ /* 0x000fe4000f8e00ff */
[----:B0-----:R-:W-:-:S02]  /*c130*/  IMAD.U32 R7, RZ, RZ, UR9 ;  /* 0x00000009ff077e24 */ /* 0x001fc4000f8e00ff */
[----:B------:R-:W-:Y:S02]  /*c140*/  IMAD.U32 R10, RZ, RZ, UR4 ;  /* 0x00000004ff0a7e24 */ /* 0x000fe4000f8e00ff */
[----:B------:R-:W-:Y:S02]  /*c150*/  IMAD.U32 R11, RZ, RZ, UR5 ;  /* 0x00000005ff0b7e24 */ /* 0x000fe4000f8e00ff */
[----:B------:R-:W-:Y:S02]  /*c160*/  IMAD.MOV.U32 R8, RZ, RZ, 0x70 ;  /* 0x00000070ff087424 */ /* 0x000fe400078e00ff */
[----:B------:R-:W-:Y:S02]  /*c170*/  IMAD.MOV.U32 R12, RZ, RZ, 0x1 ;  /* 0x00000001ff0c7424 */ /* 0x000fe400078e00ff */
[----:B------:R-:W-:-:S07]  /*c180*/  IMAD.MOV.U32 R13, RZ, RZ, RZ ;  /* 0x000000ffff0d7224 */ /* 0x000fce00078e00ff */
[----:B------:R-:W-:-:S07]  /*c190*/  LEPC R20, `(.L_x_231) ;  /* 0x000000001014794e */ /* 0x000fce0000000000 */
[----:B-1----:R-:W-:Y:S05]  /*c1a0*/  CALL.ABS.NOINC R2 ;  /* 0x0000000002007343 */ /* 0x002fea0003c00000 */
.L_x_231:
[----:B------:R-:W-:Y:S05]  /*c1b0*/  BSYNC B6 ;  /* 0x0000000000067941 */ /* 0x000fea0003800000 */
.L_x_230:
[----:B------:R-:W2:Y:S01]  /*c1c0*/  LDL.LU R20, [R1+0x10] ;  /* 0x0000100001147983 */ /* 0x000ea20000300800 */
[----:B------:R-:W3:Y:S01]  /*c1d0*/  LDC R9, c[0x0][0x448] ;  /* 0x00011200ff097b82 */ /* 0x000ee20000000800 */
[----:B------:R-:W-:Y:S01]  /*c1e0*/  ULDC.64 UR4, c[0x0][0x2d8] ;  /* 0x0000b60000047ab9 */ /* 0x000fe20000000a00 */
[----:B------:R-:W-:Y:S01]  /*c1f0*/  ULDC.64 UR6, c[0x0][0x2e0] ;  /* 0x0000b80000067ab9 */ /* 0x000fe20000000a00 */
[----:B-1----:R-:W2:Y:S01]  /*c200*/  LDL.LU.64 R2, [R1+0x28] ;  /* 0x0000280001027983 */ /* 0x002ea20000300a00 */
[----:B------:R-:W-:-:S03]  /*c210*/  ULDC.64 UR8, c[0x0][0x280] ;  /* 0x0000a00000087ab9 */ /* 0x000fc60000000a00 */
[----:B------:R-:W4:Y:S04]  /*c220*/  LDL.LU R21, [R1+0x20] ;  /* 0x0000200001157983 */ /* 0x000f280000300800 */
[----:B------:R-:W4:Y:S04]  /*c230*/  LDL.LU R4, [R1+0xc] ;  /* 0x00000c0001047983 */ /* 0x000f280000300800 */
[----:B------:R1:W5:Y:S01]  /*c240*/  LDL R10, [R1+0x8] ;  /* 0x00000800010a7983 */ /* 0x0003620000100800 */
[----:B---3--:R-:W-:-:S13]  /*c250*/  ISETP.NE.AND P0, PT, R9, 0x1, PT ;  /* 0x000000010900780c */ /* 0x008fda0003f05270 */
[----:B------:R-:W3:Y:S08]  /*c260*/  @P0 LDC R5, c[0x0][0x450] ;  /* 0x00011400ff050b82 */ /* 0x000ef00000000800 */
[----:B------:R-:W1:Y:S01]  /*c270*/  @P0 LDC R8, c[0x0][0x450] ;  /* 0x00011400ff080b82 */ /* 0x000e620000000800 */
[----:B------:R-:W1:Y:S01]  /*c280*/  S2R R11, SR_TID.X ;  /* 0x00000000000b7919 */ /* 0x000e620000002100 */
[----:B--2---:R-:W-:-:S02]  /*c290*/  IMAD.MOV.U32 R3, RZ, RZ, R20 ;  /* 0x000000ffff037224 */ /* 0x004fc400078e0014 */
[----:B------:R-:W2:Y:S01]  /*c2a0*/  S2R R20, SR_TID.X ;  /* 0x0000000000147919 */ /* 0x000ea20000002100 */
[----:B------:R-:W-:-:S04]  /*c2b0*/  IMAD.WIDE.U32 R2, R16, UR4, R2 ;  /* 0x0000000410027c25 */ /* 0x000fc8000f8e0002 */
[----:B------:R-:W-:Y:S01]  /*c2c0*/  IMAD R3, R16, UR5, R3 ;  /* 0x0000000510037c24 */ /* 0x000fe2000f8e0203 */
[----:B------:R-:W-:Y:S01]  /*c2d0*/  ULDC.64 UR4, c[0x0][0x2d0] ;  /* 0x0000b40000047ab9 */ /* 0x000fe20000000a00 */
[----:B----4-:R-:W-:Y:S02]  /*c2e0*/  IMAD R0, R21, UR6, RZ ;  /* 0x0000000615007c24 */ /* 0x010fe4000f8e02ff */
[----:B------:R-:W-:-:S04]  /*c2f0*/  IMAD.WIDE.U32 R2, R4, UR6, R2 ;  /* 0x0000000604027c25 */ /* 0x000fc8000f8e0002 */
[----:B------:R-:W-:Y:S01]  /*c300*/  IMAD R0, R4, UR7, R0 ;  /* 0x0000000704007c24 */ /* 0x000fe2000f8e0200 */
[----:B------:R-:W-:Y:S01]  /*c310*/  ULDC.64 UR6, c[0x0][0x2c8] ;  /* 0x0000b20000067ab9 */ /* 0x000fe20000000a00 */
[----:B------:R-:W4:Y:S02]  /*c320*/  @P0 LDC R4, c[0x0][0x44c] ;  /* 0x00011300ff040b82 */ /* 0x000f240000000800 */
[----:B------:R-:W-:Y:S01]  /*c330*/  IMAD.IADD R3, R3, 0x1, R0 ;  /* 0x0000000103037824 */ /* 0x000fe200078e0200 */
[C---:B--2---:R-:W-:Y:S01]  /*c340*/  LOP3.LUT R21, R20.reuse, 0x7f, RZ, 0xc0, !PT ;  /* 0x0000007f14157812 */ /* 0x044fe200078ec0ff */
[----:B------:R-:W-:-:S03]  /*c350*/  IMAD.SHL.U32 R20, R20, 0x10, RZ ;  /* 0x0000001014147824 */ /* 0x000fc600078e00ff */
[----:B------:R-:W-:-:S04]  /*c360*/  SHF.R.U32.HI R21, RZ, 0x3, R21 ;  /* 0x00000003ff157819 */ /* 0x000fc80000011615 */
[----:B------:R-:W-:-:S05]  /*c370*/  LOP3.LUT R20, R21, 0x70, R20, 0xf8, !PT ;  /* 0x0000007015147812 */ /* 0x000fca00078ef814 */
[----:B------:R-:W-:-:S04]  /*c380*/  IMAD R6, R25, 0xc0, R20 ;  /* 0x000000c019067824 */ /* 0x000fc800078e0214 */
[----:B----4-:R-:W-:-:S04]  /*c390*/  @P0 IMAD.HI.U32 R0, R6, R4, RZ ;  /* 0x0000000406000227 */ /* 0x010fc800078e00ff */
[----:B------:R-:W-:Y:S01]  /*c3a0*/  IMAD.MOV.U32 R4, RZ, RZ, R6 ;  /* 0x000000ffff047224 */ /* 0x000fe200078e0006 */
[----:B---3--:R-:W-:-:S04]  /*c3b0*/  @P0 SHF.R.U32.HI R4, RZ, R5, R0 ;  /* 0x00000005ff040219 */ /* 0x008fc80000011600 */
[----:B------:R-:W-:-:S05]  /*c3c0*/  SHF.R.S32.HI R0, RZ, 0x1f, R4 ;  /* 0x0000001fff007819 */ /* 0x000fca0000011404 */
[----:B------:R-:W-:-:S04]  /*c3d0*/  IMAD R0, R0, UR4, RZ ;  /* 0x0000000400007c24 */ /* 0x000fc8000f8e02ff */
[C---:B0-----:R-:W-:Y:S02]  /*c3e0*/  IMAD R7, R4.reuse, UR5, R0 ;  /* 0x0000000504077c24 */ /* 0x041fe4000f8e0200 */
[----:B------:R-:W-:Y:S02]  /*c3f0*/  IMAD.MOV R0, RZ, RZ, -R4 ;  /* 0x000000ffff007224 */ /* 0x000fe400078e0a04 */
[----:B------:R-:W-:-:S04]  /*c400*/  IMAD.WIDE.U32 R4, R4, UR4, R2 ;  /* 0x0000000404047c25 */ /* 0x000fc8000f8e0002 */
[----:B------:R-:W-:Y:S02]  /*c410*/  IMAD R0, R9, R0, R6 ;  /* 0x0000000009007224 */ /* 0x000fe400078e0206 */
[----:B------:R-:W-:-:S03]  /*c420*/  IMAD.IADD R5, R5, 0x1, R7 ;  /* 0x0000000105057824 */ /* 0x000fc600078e0207 */
[----:B------:R-:W-:-:S05]  /*c430*/  SHF.R.S32.HI R7, RZ, 0x1f, R0 ;  /* 0x0000001fff077819 */ /* 0x000fca0000011400 */
[----:B------:R-:W-:Y:S02]  /*c440*/  IMAD R7, R7, UR6, RZ ;  /* 0x0000000607077c24 */ /* 0x000fe4000f8e02ff */
[----:B------:R-:W-:-:S04]  /*c450*/  IMAD.WIDE.U32 R4, R0, UR6, R4 ;  /* 0x0000000600047c25 */ /* 0x000fc8000f8e0004 */
[----:B------:R-:W-:-:S04]  /*c460*/  IMAD R7, R0, UR7, R7 ;  /* 0x0000000700077c24 */ /* 0x000fc8000f8e0207 */
[----:B------:R-:W-:Y:S02]  /*c470*/  IMAD.IADD R5, R5, 0x1, R7 ;  /* 0x0000000105057824 */ /* 0x000fe400078e0207 */
[----:B------:R-:W0:Y:S01]  /*c480*/  @P0 LDC R7, c[0x0][0x44c] ;  /* 0x00011300ff070b82 */ /* 0x000e220000000800 */
[----:B------:R-:W-:-:S04]  /*c490*/  LEA R0, P1, R4, UR8, 0x1 ;  /* 0x0000000804007c11 */ /* 0x000fc8000f8208ff */
[----:B------:R-:W-:Y:S01]  /*c4a0*/  LEA.HI.X R4, R4, UR9, R5, 0x1, P1 ;  /* 0x0000000904047c11 */ /* 0x000fe200088f0c05 */
[----:B------:R-:W-:-:S04]  /*c4b0*/  VIADD R5, R6, 0x80 ;  /* 0x0000008006057836 */ /* 0x000fc80000000000 */
[----:B------:R-:W-:Y:S02]  /*c4c0*/  IMAD.MOV.U32 R6, RZ, RZ, R5 ;  /* 0x000000ffff067224 */ /* 0x000fe400078e0005 */
[----:B0-----:R-:W-:-:S05]  /*c4d0*/  @P0 IMAD.HI.U32 R7, R5, R7, RZ ;  /* 0x0000000705070227 */ /* 0x001fca00078e00ff */
[----:B-1----:R-:W-:-:S05]  /*c4e0*/  @P0 SHF.R.U32.HI R6, RZ, R8, R7 ;  /* 0x00000008ff060219 */ /* 0x002fca0000011607 */
[----:B------:R-:W-:-:S04]  /*c4f0*/  IMAD.MOV R7, RZ, RZ, -R6 ;  /* 0x000000ffff077224 */ /* 0x000fc800078e0a06 */
[----:B------:R-:W-:Y:S01]  /*c500*/  IMAD R5, R9, R7, R5 ;  /* 0x0000000709057224 */ /* 0x000fe200078e0205 */
[----:B------:R-:W-:Y:S01]  /*c510*/  SHF.R.S32.HI R7, RZ, 0x1f, R6 ;  /* 0x0000001fff077819 */ /* 0x000fe20000011406 */
[----:B------:R-:W-:-:S04]  /*c520*/  IMAD.WIDE.U32 R2, R6, UR4, R2 ;  /* 0x0000000406027c25 */ /* 0x000fc8000f8e0002 */
[----:B------:R-:W-:Y:S01]  /*c530*/  IMAD R7, R7, UR4, RZ ;  /* 0x0000000407077c24 */ /* 0x000fe2000f8e02ff */
[----:B------:R-:W-:-:S03]  /*c540*/  ULDC UR4, c[0x0][0x2b8] ;  /* 0x0000ae0000047ab9 */ /* 0x000fc60000000800 */
[----:B------:R-:W-:Y:S01]  /*c550*/  IMAD R7, R6, UR5, R7 ;  /* 0x0000000506077c24 */ /* 0x000fe2000f8e0207 */
[----:B------:R-:W-:Y:S01]  /*c560*/  SHF.R.S32.HI R6, RZ, 0x1f, R5 ;  /* 0x0000001fff067819 */ /* 0x000fe20000011405 */
[----:B------:R-:W-:Y:S02]  /*c570*/  IMAD.SHL.U32 R20, R11, 0x8, RZ ;  /* 0x000000080b147824 */ /* 0x000fe400078e00ff */
[----:B------:R-:W-:Y:S02]  /*c580*/  IMAD.IADD R3, R3, 0x1, R7 ;  /* 0x0000000103037824 */ /* 0x000fe400078e0207 */
[----:B------:R-:W-:Y:S02]  /*c590*/  IMAD R6, R6, UR6, RZ ;  /* 0x0000000606067c24 */ /* 0x000fe4000f8e02ff */
[----:B------:R-:W-:Y:S01]  /*c5a0*/  IMAD.WIDE.U32 R2, R5, UR6, R2 ;  /* 0x0000000605027c25 */ /* 0x000fe2000f8e0002 */
[----:B------:R-:W-:-:S03]  /*c5b0*/  LOP3.LUT R20, R20, 0x38, RZ, 0xc0, !PT ;  /* 0x0000003814147812 */ /* 0x000fc600078ec0ff */
[----:B------:R-:W-:Y:S01]  /*c5c0*/  IMAD R6, R5, UR7, R6 ;  /* 0x0000000705067c24 */ /* 0x000fe2000f8e0206 */
[----:B------:R-:W-:-:S03]  /*c5d0*/  LEA R5, P1, R2, UR8, 0x1 ;  /* 0x0000000802057c11 */ /* 0x000fc6000f8208ff */
[----:B------:R-:W-:Y:S01]  /*c5e0*/  IMAD.IADD R6, R3, 0x1, R6 ;  /* 0x0000000103067824 */ /* 0x000fe200078e0206 */
[----:B------:R-:W-:Y:S01]  /*c5f0*/  ISETP.GE.AND P0, PT, R20, UR4, PT ;  /* 0x0000000414007c0c */ /* 0x000fe2000bf06270 */
[----:B------:R-:W-:Y:S01]  /*c600*/  UMOV UR4, 0xffffffff ;  /* 0xffffffff00047882 */ /* 0x000fe20000000000 */
[----:B------:R-:W-:Y:S02]  /*c610*/  LOP3.LUT R21, R11, 0x7f, RZ, 0xc0, !PT ;  /* 0x0000007f0b157812 */ /* 0x000fe400078ec0ff */
[----:B------:R-:W-:Y:S02]  /*c620*/  LEA.HI.X R2, R2, UR9, R6, 0x1, P1 ;  /* 0x0000000902027c11 */ /* 0x000fe400088f0c06 */
[----:B------:R-:W-:Y:S01]  /*c630*/  SHF.R.U32.HI R21, RZ, 0x3, R21 ;  /* 0x00000003ff157819 */ /* 0x000fe20000011615 */
[----:B------:R-:W-:Y:S06]  /*c640*/  BRA.DIV UR4, `(.L_x_232) ;  /* 0x0000003604d47947 */ /* 0x000fec000b800000 */
[----:B------:R-:W2:Y:S01]  /*c650*/  LDL.LU R6, [R1+0x30] ;  /* 0x0000300001067983 */ /* 0x000ea20000300800 */
[----:B------:R-:W-:-:S03]  /*c660*/  IMAD R25, R25, 0xc0, R21 ;  /* 0x000000c019197824 */ /* 0x000fc600078e0215 */
[----:B------:R-:W0:Y:S04]  /*c670*/  SHFL.IDX PT, R7, R0, RZ, 0x181f ;  /* 0x00181fff00077589 */ /* 0x000e2800000e0000 */
[----:B------:R-:W-:Y:S01]  /*c680*/  SHFL.IDX PT, R8, R5, RZ, 0x181f ;  /* 0x00181fff05087589 */ /* 0x000fe200000e0000 */
[----:B--2---:R-:W-:-:S03]  /*c690*/  IMAD R3, R6, R9, RZ ;  /* 0x0000000906037224 */ /* 0x004fc600078e02ff */
[----:B------:R-:W1:Y:S02]  /*c6a0*/  SHFL.IDX PT, R6, R4, RZ, 0x181f ;  /* 0x00181fff04067589 */ /* 0x000e6400000e0000 */
[----:B------:R-:W-:-:S13]  /*c6b0*/  ISETP.GE.AND P1, PT, R25, R3, PT ;  /* 0x000000031900720c */ /* 0x000fda0003f26270 */
[----:B0-----:R-:W-:-:S05]  /*c6c0*/  @!P1 LEA R7, P2, R20, R7, 0x1 ;  /* 0x0000000714079211 */ /* 0x001fca00078408ff */
[----:B-1----:R-:W-:-:S05]  /*c6d0*/  @!P1 IMAD.X R6, RZ, RZ, R6, P2 ;  /* 0x000000ffff069224 */ /* 0x002fca00010e0606 */
[----:B------:R-:W-:-:S04]  /*c6e0*/  @!P1 LOP3.LUT R7, R7, R6, RZ, 0x3c, !PT ;  /* 0x0000000607079212 */ /* 0x000fc800078e3cff */
[----:B------:R-:W-:-:S04]  /*c6f0*/  @!P1 LOP3.LUT R6, R7, R6, RZ, 0x3c, !PT ;  /* 0x0000000607069212 */ /* 0x000fc800078e3cff */
[----:B------:R-:W-:-:S05]  /*c700*/  @!P1 LOP3.LUT R7, R7, R6, RZ, 0x3c, !PT ;  /* 0x0000000607079212 */ /* 0x000fca00078e3cff */
[----:B-----5:R0:W-:Y:S02]  /*c710*/  @!P1 LDGSTS.E.BYPASS.LTC128B.128 [R10+0xc400], desc[UR40][R6.64], !P0 ;  /* 0x0c400000060a9fae */ /* 0x0201e4000c101d68 */
[----:B0-----:R-:W-:Y:S02]  /*c720*/  VIADD R6, R25, 0x10 ;  /* 0x0000001019067836 */ /* 0x001fe40000000000 */
[----:B------:R-:W0:Y:S03]  /*c730*/  SHFL.IDX PT, R7, R0, 0x1, 0x181f ;  /* 0x00381f0000077f89 */ /* 0x000e2600000e0000 */
[----:B------:R-:W-:Y:S02]  /*c740*/  ISETP.GE.AND P1, PT, R6, R3, PT ;  /* 0x000000030600720c */ /* 0x000fe40003f26270 */
[----:B------:R-:W1:Y:S11]  /*c750*/  SHFL.IDX PT, R6, R4, 0x1, 0x181f ;  /* 0x00381f0004067f89 */ /* 0x000e7600000e0000 */
[----:B0-----:R-:W-:-:S05]  /*c760*/  @!P1 LEA R7, P2, R20, R7, 0x1 ;  /* 0x0000000714079211 */ /* 0x001fca00078408ff */
[----:B-1----:R-:W-:-:S05]  /*c770*/  @!P1 IMAD.X R6, RZ, RZ, R6, P2 ;  /* 0x000000ffff069224 */ /* 0x002fca00010e0606 */
[----:B------:R-:W-:-:S04]  /*c780*/  @!P1 LOP3.LUT R7, R7, R6, RZ, 0x3c, !PT ;  /* 0x0000000607079212 */ /* 0x000fc800078e3cff */
[----:B------:R-:W-:-:S04]  /*c790*/  @!P1 LOP3.LUT R6, R7, R6, RZ, 0x3c, !PT ;  /* 0x0000000607069212 */ /* 0x000fc800078e3cff */
[----:B------:R-:W-:-:S05]  /*c7a0*/  @!P1 LOP3.LUT R7, R7, R6, RZ, 0x3c, !PT ;  /* 0x0000000607079212 */ /* 0x000fca00078e3cff */
[----:B------:R0:W-:Y:S02]  /*c7b0*/  @!P1 LDGSTS.E.BYPASS.LTC128B.128 [R10+0xcc00], desc[UR40][R6.64], !P0 ;  /* 0x0cc00000060a9fae */ /* 0x0001e4000c101d68 */
        /* <DEDUP_REMOVED lines=43> */
[----:B------:R-:W1:Y:S04]  /*ca70*/  SHFL.IDX PT, R6, R4, 0x6, 0x181f ;  /* 0x00d81f0004067f89 */ /* 0x000e6800000e0000 */
[----:B------:R-:W-:Y:S07]  /*ca80*/  SHFL.IDX PT, R4, R4, 0x7, 0x181f ;  /* 0x00f81f0004047f89 */ /* 0x000fee00000e0000 */
[----:B0-----:R-:W-:-:S05]  /*ca90*/  @!P1 LEA R7, P2, R20, R7, 0x1 ;  /* 0x0000000714079211 */ /* 0x001fca00078408ff */
[----:B-1----:R-:W-:-:S05]  /*caa0*/  @!P1 IMAD.X R6, RZ, RZ, R6, P2 ;  /* 0x000000ffff069224 */ /* 0x002fca00010e0606 */
[----:B------:R-:W-:-:S04]  /*cab0*/  @!P1 LOP3.LUT R7, R7, R6, RZ, 0x3c, !PT ;  /* 0x0000000607079212 */ /* 0x000fc800078e3cff */
[----:B------:R-:W-:-:S04]  /*cac0*/  @!P1 LOP3.LUT R6, R7, R6, RZ, 0x3c, !PT ;  /* 0x0000000607069212 */ /* 0x000fc800078e3cff */
[----:B------:R-:W-:-:S05]  /*cad0*/  @!P1 LOP3.LUT R7, R7, R6, RZ, 0x3c, !PT ;  /* 0x0000000607079212 */ /* 0x000fca00078e3cff */
[----:B------:R0:W-:Y:S04]  /*cae0*/  @!P1 LDGSTS.E.BYPASS.LTC128B.128 [R10+0xf400], desc[UR40][R6.64], !P0 ;  /* 0x0f400000060a9fae */ /* 0x0001e8000c101d68 */
[----:B0-----:R0:W1:Y:S02]  /*caf0*/  SHFL.IDX PT, R6, R0, 0x7, 0x181f ;  /* 0x00f81f0000067f89 */ /* 0x00106400000e0000 */
[----:B0-----:R-:W-:-:S05]  /*cb00*/  VIADD R0, R25, 0x80 ;  /* 0x0000008019007836 */ /* 0x001fca0000000000 */
[----:B------:R-:W-:Y:S01]  /*cb10*/  ISETP.GE.AND P2, PT, R0, R3, PT ;  /* 0x000000030000720c */ /* 0x000fe20003f46270 */
[----:B------:R-:W-:-:S05]  /*cb20*/  VIADD R0, R25, 0x70 ;  /* 0x0000007019007836 */ /* 0x000fca0000000000 */
[----:B------:R-:W-:Y:S02]  /*cb30*/  ISETP.GE.AND P1, PT, R0, R3, PT ;  /* 0x000000030000720c */ /* 0x000fe40003f26270 */
[----:B------:R-:W0:Y:S11]  /*cb40*/  SHFL.IDX PT, R0, R2, RZ, 0x181f ;  /* 0x00181fff02007589 */ /* 0x000e3600000e0000 */
[----:B-1----:R-:W-:-:S05]  /*cb50*/  @!P1 LEA R6, P3, R20, R6, 0x1 ;  /* 0x0000000614069211 */ /* 0x002fca00078608ff */
[----:B------:R-:W-:-:S04]  /*cb60*/  @!P1 IMAD.X R4, RZ, RZ, R4, P3 ;  /* 0x000000ffff049224 */ /* 0x000fc800018e0604 */
[----:B------:R-:W-:-:S05]  /*cb70*/  @!P1 IMAD.MOV.U32 R7, RZ, RZ, R4 ;  /* 0x000000ffff079224 */ /* 0x000fca00078e0004 */
[----:B------:R1:W-:Y:S02]  /*cb80*/  @!P1 LDGSTS.E.BYPASS.LTC128B.128 [R10+0xfc00], desc[UR40][R6.64], !P0 ;  /* 0x0fc00000060a9fae */ /* 0x0003e4000c101d68 */
[----:B-1----:R-:W-:-:S05]  /*cb90*/  @!P2 LEA R6, P1, R20, R8, 0x1 ;  /* 0x000000081406a211 */ /* 0x002fca00078208ff */
[----:B0-----:R-:W-:-:S04]  /*cba0*/  @!P2 IMAD.X R0, RZ, RZ, R0, P1 ;  /* 0x000000ffff00a224 */ /* 0x001fc800008e0600 */
[----:B------:R-:W-:Y:S02]  /*cbb0*/  @!P2 IMAD.MOV.U32 R7, RZ, RZ, R0 ;  /* 0x000000ffff07a224 */ /* 0x000fe400078e0000 */
[----:B------:R-:W-:-:S03]  /*cbc0*/  VIADD R0, R25, 0x90 ;  /* 0x0000009019007836 */ /* 0x000fc60000000000 */
[----:B------:R0:W-:Y:S02]  /*cbd0*/  @!P2 LDGSTS.E.BYPASS.LTC128B.128 [R10+0x10400], desc[UR40][R6.64], !P0 ;  /* 0x10400000060aafae */ /* 0x0001e4000c101d68 */
[----:B------:R-:W-:Y:S02]  /*cbe0*/  ISETP.GE.AND P1, PT, R0, R3, PT ;  /* 0x000000030000720c */ /* 0x000fe40003f26270 */
[----:B------:R-:W-:Y:S04]  /*cbf0*/  SHFL.IDX PT, R0, R2, 0x1, 0x181f ;  /* 0x00381f0002007f89 */ /* 0x000fe800000e0000 */
[----:B0-----:R-:W0:Y:S07]  /*cc00*/  SHFL.IDX PT, R6, R5, 0x1, 0x181f ;  /* 0x00381f0005067f89 */ /* 0x001e2e00000e0000 */
[----:B0-----:R-:W-:-:S05]  /*cc10*/  @!P1 LEA R6, P2, R20, R6, 0x1 ;  /* 0x0000000614069211 */ /* 0x001fca00078408ff */
[----:B------:R-:W-:-:S04]  /*cc20*/  @!P1 IMAD.X R0, RZ, RZ, R0, P2 ;  /* 0x000000ffff009224 */ /* 0x000fc800010e0600 */
        /* <DEDUP_REMOVED lines=9> */
[----:B------:R0:W1:Y:S04]  /*ccc0*/  SHFL.IDX PT, R0, R2, 0x3, 0x181f ;  /* 0x00781f0002007f89 */ /* 0x00006800000e0000 */
[----:B------:R0:W-:Y:S04]  /*ccd0*/  @!P1 LDGSTS.E.BYPASS.LTC128B.128 [R10+0x11400], desc[UR40][R6.64], !P0 ;  /* 0x11400000060a9fae */ /* 0x0001e8000c101d68 */
[----:B------:R0:W2:Y:S02]  /*cce0*/  SHFL.IDX PT, R2, R5, 0x3, 0x181f ;  /* 0x00781f0005027f89 */ /* 0x0000a400000e0000 */
.L_x_345:
[----:B------:R-:W-:Y:S02]  /*ccf0*/  VIADD R25, R25, 0xb0 ;  /* 0x000000b019197836 */ /* 0x000fe40000000000 */
[----:B------:R-:W-:-:S03]  /*cd00*/  VIADD R8, R17, 0x30800 ;  /* 0x0003080011087836 */ /* 0x000fc60000000000 */
[----:B------:R-:W-:-:S13]  /*cd10*/  ISETP.GE.AND P1, PT, R25, R3, PT ;  /* 0x000000031900720c */ /* 0x000fda0003f26270 */
[----:B0-2---:R-:W-:-:S05]  /*cd20*/  @!P1 LEA R2, P2, R20, R2, 0x1 ;  /* 0x0000000214029211 */ /* 0x005fca00078408ff */
[----:B-1----:R-:W-:-:S05]  /*cd30*/  @!P1 IMAD.X R3, RZ, RZ, R0, P2 ;  /* 0x000000ffff039224 */ /* 0x002fca00010e0600 */
[----:B------:R-:W-:Y:S01]  /*cd40*/  @!PT LDS RZ, [RZ] ;  /* 0x00000000fffff984 */ /* 0x000fe20000000800 */
[----:B------:R-:W-:Y:S01]  /*cd50*/  @!PT LDS RZ, [RZ] ;  /* 0x00000000fffff984 */ /* 0x000fe20000000800 */
[----:B------:R-:W-:Y:S01]  /*cd60*/  @!PT LDS RZ, [RZ] ;  /* 0x00000000fffff984 */ /* 0x000fe20000000800 */
[----:B------:R0:W-:Y:S01]  /*cd70*/  @!P1 LDGSTS.E.BYPASS.LTC128B.128 [R10+0x11c00], desc[UR40][R2.64], !P0 ;  /* 0x11c00000020a9fae */ /* 0x0001e2000c101d68 */
[----:B------:R-:W-:Y:S01]  /*cd80*/  PLOP3.LUT P0, PT, PT, PT, PT, 0x80, 0x0 ;  /* 0x000000000000781c */ /* 0x000fe20003f0f070 */
[----:B------:R-:W-:-:S12]  /*cd90*/  NOP ;  /* 0x0000000000007918 */ /* 0x000fd80000000000 */
.L_x_233:
[----:B------:R-:W-:Y:S02]  /*cda0*/  PLOP3.LUT P1, PT, P1, P0, PT, 0xa2, 0x0 ;  /* 0x000000000000781c */ /* 0x000fe40000f21472 */
[----:B------:R-:W-:-:S08]  /*cdb0*/  @P0 R2UR P1, UR4, R17 ;  /* 0x00000000110402ca */ /* 0x000fd00000020000 */
[----:B------:R-:W-:-:S05]  /*cdc0*/  @P0 PLOP3.LUT P0, PT, P1, PT, PT, 0x80, 0x0 ;  /* 0x000000000000081c */ /* 0x000fca0000f0f070 */
[----:B------:R-:W-:Y:S01]  /*cdd0*/  @!P1 SYNCS.ARRIVE.TRANS64.RED.A0T1 RZ, [UR4+0x30800], RZ ;  /* 0x030800ffffff99a7 */ /* 0x000fe20008200404 */
[----:B------:R-:W-:Y:S07]  /*cde0*/  @!P1 ARRIVES.LDGSTSBAR.64.TRANSCNT [UR4+0x30800] ;  /* 0x03080000ff0099b0 */ /* 0x000fee0008000a84 */
[----:B------:R-:W-:Y:S05]  /*cdf0*/  @P0 BRA.U.ANY `(.L_x_233) ;  /* 0xfffffffd00e80947 */ /* 0x000fea000393ffff */
[----:B0-----:R-:W2:Y:S02]  /*ce00*/  LDL.LU R2, [R1+0x34] ;  /* 0x0000340001027983 */ /* 0x001ea40000300800 */
[----:B--2---:R-:W-:-:S05]  /*ce10*/  VIADD R2, R2, 0x1 ;  /* 0x0000000102027836 */ /* 0x004fca0000000000 */
[----:B------:R0:W-:Y:S01]  /*ce20*/  STL [R1+0x34], R2 ;  /* 0x0000340201007387 */ /* 0x0001e20000100800 */
[----:B------:R-:W-:-:S04]  /*ce30*/  LEA.HI R0, R2, R2, RZ, 0x1 ;  /* 0x0000000202007211 */ /* 0x000fc800078f08ff */
[----:B------:R-:W-:-:S05]  /*ce40*/  LOP3.LUT R0, R0, 0xfffffffe, RZ, 0xc0, !PT ;  /* 0xfffffffe00007812 */ /* 0x000fca00078ec0ff */
[----:B------:R-:W-:-:S05]  /*ce50*/  IMAD.IADD R0, R2, 0x1, -R0 ;  /* 0x0000000102007824 */ /* 0x000fca00078e0a00 */
[----:B------:R-:W-:Y:S01]  /*ce60*/  SHF.L.U32 R0, R0, 0x1f, RZ ;  /* 0x0000001f00007819 */ /* 0x000fe200000006ff */
[----:B------:R-:W-:Y:S01]  /*ce70*/  NOP ;  /* 0x0000000000007918 */ /* 0x000fe20000000000 */
[----:B------:R0:W-:Y:S01]  /*ce80*/  SYNCS.ARRIVE.TRANS64.A1T0 RZ, [R17+URZ+0x30800], RZ ;  /* 0x030800ff11ff79a7 */ /* 0x0001e2000810003f */
[----:B------:R-:W-:Y:S01]  /*ce90*/  BSSY B0, `(.L_x_234) ;  /* 0x0000003000007945 */ /* 0x000fe20003800000 */
[----:B------:R-:W1:Y:S03]  /*cea0*/  SYNCS.PHASECHK.TRANS64.TRYWAIT P0, [R17+URZ+0x30820], R0 ;  /* 0x03082000110075a7 */ /* 0x000e66000800017f */
[----:B01----:R-:W-:Y:S05]  /*ceb0*/  @!P0 BRA `(.L_x_235) ;  /* 0x0000003c00a08947 */ /* 0x003fea0003800000 */
.L_x_346:
[----:B------:R-:W-:Y:S05]  /*cec0*/  BSYNC B0 ;  /* 0x0000000000007941 */ /* 0x000fea0003800000 */
.L_x_234:
[----:B------:R-:W0:Y:S04]  /*ced0*/  LDL R2, [R1+0x1c] ;  /* 0x00001c0001027983 */ /* 0x000e280000100800 */
[----:B------:R-:W2:Y:S01]  /*cee0*/  LDL R3, [R1+0x4] ;  /* 0x0000040001037983 */ /* 0x000ea20000100800 */
[----:B------:R-:W-:Y:S01]  /*cef0*/  BSSY B0, `(.L_x_236) ;  /* 0x0000175000007945 */ /* 0x000fe20003800000 */
[----:B0-----:R-:W-:-:S05]  /*cf00*/  VIADD R0, R2, 0xfffffffe ;  /* 0xfffffffe02007836 */ /* 0x001fca0000000000 */
[----:B--2---:R-:W-:-:S13]  /*cf10*/  ISETP.GE.AND P0, PT, R0, R3, PT ;  /* 0x000000030000720c */ /* 0x004fda0003f06270 */
[----:B------:R-:W-:Y:S05]  /*cf20*/  @!P0 BRA `(.L_x_237) ;  /* 0x0000001400c48947 */ /* 0x000fea0003800000 */
[----:B------:R-:W2:Y:S04]  /*cf30*/  LDL.LU R2, [R1+0x38] ;  /* 0x0000380001027983 */ /* 0x000ea80000300800 */
[----:B------:R-:W3:Y:S04]  /*cf40*/  LDL.LU R5, [R1+0x18] ;  /* 0x0000180001057983 */ /* 0x000ee80000300800 */
[----:B------:R-:W4:Y:S01]  /*cf50*/  LDL.LU R4, [R1+0x24] ;  /* 0x0000240001047983 */ /* 0x000f220000300800 */
[----:B------:R-:W-:Y:S01]  /*cf60*/  LOP3.LUT R7, RZ, R3, RZ, 0x33, !PT ;  /* 0x00000003ff077212 */ /* 0x000fe200078e33ff */
[----:B------:R-:W-:Y:S01]  /*cf70*/  BSSY B2, `(.L_x_238) ;  /* 0x0000080000027945 */ /* 0x000fe20003800000 */
[----:B--2---:R-:W-:-:S04]  /*cf80*/  VIADD R2, R2, 0x1 ;  /* 0x0000000102027836 */ /* 0x004fc80000000000 */
[----:B---3--:R-:W-:-:S05]  /*cf90*/  IMAD R2, R2, R5, RZ ;  /* 0x0000000502027224 */ /* 0x008fca00078e02ff */
[----:B----4-:R-:W-:-:S05]  /*cfa0*/  VIMNMX R9, R4, R2, PT ;  /* 0x0000000204097248 */ /* 0x010fca0003fe0100 */
[----:B------:R-:W-:-:S05]  /*cfb0*/  IMAD.MOV R2, RZ, RZ, -R9 ;  /* 0x000000ffff027224 */ /* 0x000fca00078e0a09 */
[----:B------:R-:W-:-:S05]  /*cfc0*/  VIADDMNMX R7, R2, 0x1, R7, !PT ;  /* 0x0000000102077846 */ /* 0x000fca0007800107 */
[----:B------:R-:W-:-:S05]  /*cfd0*/  IMAD.IADD R2, R9, 0x1, R7 ;  /* 0x0000000109027824 */ /* 0x000fca00078e0207 */
[----:B------:R-:W-:-:S04]  /*cfe0*/  LOP3.LUT R2, R2, 0x1, RZ, 0xc0, !PT ;  /* 0x0000000102027812 */ /* 0x000fc800078ec0ff */
[----:B------:R-:W-:-:S13]  /*cff0*/  ISETP.NE.U32.AND P0, PT, R2, 0x1, PT ;  /* 0x000000010200780c */ /* 0x000fda0003f05070 */
[----:B------:R-:W-:Y:S05]  /*d000*/  @P0 BRA `(.L_x_239) ;  /* 0x0000000400d80947 */ /* 0x000fea0003800000 */
[----:B------:R-:W-:Y:S01]  /*d010*/  LOP3.LUT P1, RZ, R29, 0x1, RZ, 0xc0, !PT ;  /* 0x000000011dff7812 */ /* 0x000fe2000782c0ff */
[----:B------:R-:W-:Y:S01]  /*d020*/  VIADD R6, R18, 0x1 ;  /* 0x0000000112067836 */ /* 0x000fe20000000000 */
[----:B------:R-:W-:Y:S04]  /*d030*/  BSSY B1, `(.L_x_240) ;  /* 0x000006f000017945 */ /* 0x000fe80003800000 */
[----:B------:R-:W-:-:S04]  /*d040*/  ISETP.NE.AND P0, PT, R6, 0x2, PT ;  /* 0x000000020600780c */ /* 0x000fc80003f05270 */
[----:B------:R-:W-:Y:S02]  /*d050*/  SEL R3, RZ, 0x1, P0 ;  /* 0x00000001ff037807 */ /* 0x000fe40000000000 */
[----:B------:R-:W-:Y:S02]  /*d060*/  SEL R6, R6, RZ, P0 ;  /* 0x000000ff06067207 */ /* 0x000fe40000000000 */
[----:B------:R-:W-:Y:S01]  /*d070*/  LOP3.LUT R10, R28, R3, RZ, 0x3c, !PT ;  /* 0x000000031c0a7212 */ /* 0x000fe200078e3cff */
[----:B------:R-:W-:Y:S06]  /*d080*/  @!P1 BRA `(.L_x_241) ;  /* 0x0000000400a49947 */ /* 0x000fec0003800000 */
[----:B------:R-:W-:Y:S01]  /*d090*/  ULDC.64 UR4, c[0x0][0x418] ;  /* 0x0001060000047ab9 */ /* 0x000fe20000000a00 */
[----:B------:R-:W-:Y:S01]  /*d0a0*/  IMAD.MOV.U32 R4, RZ, RZ, R19 ;  /* 0x000000ffff047224 */ /* 0x000fe200078e0013 */
[----:B------:R-:W-:-:S04]  /*d0b0*/  ISETP.NE.U32.AND P0, PT, RZ, UR4, PT ;  /* 0x00000004ff007c0c */ /* 0x000fc8000bf05070 */
[----:B------:R-:W-:-:S13]  /*d0c0*/  ISETP.NE.AND.EX P0, PT, RZ, UR5, PT, P0 ;  /* 0x00000005ff007c0c */ /* 0x000fda000bf05300 */
[----:B------:R-:W-:Y:S05]  /*d0d0*/  @!P0 BRA `(.L_x_242) ;  /* 0x0000000000488947 */ /* 0x000fea0003800000 */
[----:B------:R-:W2:Y:S01]  /*d0e0*/  LDL R11, [R1] ;  /* 0x00000000010b7983 */ /* 0x000ea20000100800 */
[----:B------:R-:W0:Y:S01]  /*d0f0*/  LDC R5, c[0x0][0x43c] ;  /* 0x00010f00ff057b82 */ /* 0x000e220000000800 */
[----:B------:R-:W-:Y:S01]  /*d100*/  ULDC.64 UR6, c[0x0][0x428] ;  /* 0x00010a0000067ab9 */ /* 0x000fe20000000a00 */
[----:B0-----:R-:W-:-:S13]  /*d110*/  ISETP.NE.AND P0, PT, R5, 0x1, PT ;  /* 0x000000010500780c */ /* 0x001fda0003f05270 */
[----:B------:R-:W0:Y:S02]  /*d120*/  @P0 LDC.64 R2, c[0x0][0x440] ;  /* 0x00011000ff020b82 */ /* 0x000e240000000a00 */
[----:B0-----:R-:W-:-:S04]  /*d130*/  @P0 IMAD.HI.U32 R4, R0, R2, RZ ;  /* 0x0000000200040227 */ /* 0x001fc800078e00ff */
[----:B------:R-:W-:Y:S01]  /*d140*/  IMAD.MOV.U32 R2, RZ, RZ, R0 ;  /* 0x000000ffff027224 */ /* 0x000fe200078e0000 */
[----:B------:R-:W-:-:S05]  /*d150*/  @P0 SHF.R.U32.HI R2, RZ, R3, R4 ;  /* 0x00000003ff020219 */ /* 0x000fca0000011604 */
[----:B------:R-:W-:-:S04]  /*d160*/  IMAD.MOV R3, RZ, RZ, -R2 ;  /* 0x000000ffff037224 */ /* 0x000fc800078e0a02 */
[----:B------:R-:W-:Y:S01]  /*d170*/  IMAD R0, R5, R3, R0 ;  /* 0x0000000305007224 */ /* 0x000fe200078e0200 */
[----:B------:R-:W-:-:S03]  /*d180*/  SHF.R.S32.HI R3, RZ, 0x1f, R2 ;  /* 0x0000001fff037819 */ /* 0x000fc60000011402 */
[----:B------:R-:W-:-:S04]  /*d190*/  IMAD.WIDE.U32 R2, R23, UR6, R2 ;  /* 0x0000000617027c25 */ /* 0x000fc8000f8e0002 */
[----:B--2---:R-:W-:-:S04]  /*d1a0*/  IMAD R4, R11, UR6, RZ ;  /* 0x000000060b047c24 */ /* 0x004fc8000f8e02ff */
[----:B------:R-:W-:-:S04]  /*d1b0*/  IMAD R4, R23, UR7, R4 ;  /* 0x0000000717047c24 */ /* 0x000fc8000f8e0204 */
[----:B------:R-:W-:Y:S01]  /*d1c0*/  IMAD.IADD R3, R4, 0x1, R3 ;  /* 0x0000000104037824 */ /* 0x000fe200078e0203 */
[----:B------:R-:W-:-:S04]  /*d1d0*/  LEA R4, P0, R2, UR4, 0x2 ;  /* 0x0000000402047c11 */ /* 0x000fc8000f8010ff */
[----:B------:R-:W-:-:S05]  /*d1e0*/  LEA.HI.X R5, R2, UR5, R3, 0x2, P0 ;  /* 0x0000000502057c11 */ /* 0x000fca00080f1403 */
[----:B------:R0:W5:Y:S04]  /*d1f0*/  LDG.E R4, desc[UR40][R4.64] ;  /* 0x0000002804047981 */ /* 0x000168000c1e1900 */
.L_x_242:
[----:B------:R-:W-:Y:S01]  /*d200*/  IMAD R2, R6, 0x8, R17 ;  /* 0x0000000806027824 */ /* 0x000fe200078e0211 */
[----:B------:R-:W-:Y:S01]  /*d210*/  SHF.L.U32 R3, R10, 0x1f, RZ ;  /* 0x0000001f0a037819 */ /* 0x000fe200000006ff */
[----:B------:R-:W-:Y:S03]  /*d220*/  BSSY B3, `(.L_x_243) ;  /* 0x0000003000037945 */ /* 0x000fe60003800000 */
[----:B------:R-:W1:Y:S02]  /*d230*/  SYNCS.PHASECHK.TRANS64.TRYWAIT P0, [R2+URZ+0x30840], R3 ;  /* 0x03084003020075a7 */ /* 0x000e64000800017f */
[----:B-1----:R-:W-:Y:S05]  /*d240*/  @!P0 BRA `(.L_x_244) ;  /* 0x0000003800d08947 */ /* 0x002fea0003800000 */
.L_x_347:
[----:B------:R-:W-:Y:S05]  /*d250*/  BSYNC B3 ;  /* 0x0000000000037941 */ /* 0x000fea0003800000 */
.L_x_243:
[----:B0-----:R-:W0:Y:S01]  /*d260*/  S2R R5, SR_TID.X ;  /* 0x0000000000057919 */ /* 0x001e220000002100 */
[----:B------:R-:W-:Y:S01]  /*d270*/  BSSY B3, `(.L_x_245) ;  /* 0x000000b000037945 */ /* 0x000fe20003800000 */
[----:B0-----:R-:W-:-:S04]  /*d280*/  LOP3.LUT R5, R5, 0x7f, RZ, 0xc0, !PT ;  /* 0x0000007f05057812 */ /* 0x001fc800078ec0ff */
[----:B------:R-:W-:-:S13]  /*d290*/  ISETP.NE.AND P1, PT, R5, RZ, PT ;  /* 0x000000ff0500720c */ /* 0x000fda0003f25270 */
[----:B------:R-:W-:Y:S05]  /*d2a0*/  @P1 BRA `(.L_x_246) ;  /* 0x00000000001c1947 */ /* 0x000fea0003800000 */
[----:B------:R-:W0:Y:S01]  /*d2b0*/  S2R R5, SR_TID.X ;  /* 0x0000000000057919 */ /* 0x000e220000002100 */
[----:B-1----:R-:W-:-:S04]  /*d2c0*/  IMAD.MOV.U32 R3, RZ, RZ, 0x6000 ;  /* 0x00006000ff037424 */ /* 0x002fc800078e00ff */
[----:B------:R2:W-:Y:S01]  /*d2d0*/  SYNCS.ARRIVE.TRANS64 RZ, [R2+URZ+0x30830], R3 ;  /* 0x0308300302ff79a7 */ /* 0x0005e2000800003f */
[----:B0-----:R-:W-:-:S04]  /*d2e0*/  LOP3.LUT R5, R5, 0x1f, RZ, 0xc0, !PT ;  /* 0x0000001f05057812 */ /* 0x001fc800078ec0ff */
[----:B------:R-:W-:-:S13]  /*d2f0*/  ISETP.NE.AND P0, PT, R5, RZ, PT ;  /* 0x000000ff0500720c */ /* 0x000fda0003f05270 */
[----:B--2---:R-:W-:Y:S05]  /*d300*/  @!P0 BRA `(.L_x_246) ;  /* 0x0000000000048947 */ /* 0x004fea0003800000 */
[----:B------:R-:W-:Y:S01]  /*d310*/  BPT.TRAP 0x1 ;  /* 0x000000040000795c */ /* 0x000fe20000300000 */
.L_x_246:
[----:B------:R-:W-:Y:S05]  /*d320*/  BSYNC B3 ;  /* 0x0000000000037941 */ /* 0x000fea0003800000 */
.L_x_245:
[----:B------:R-:W-:Y:S01]  /*d330*/  IMAD.MOV.U32 R11, RZ, RZ, RZ ;  /* 0x000000ffff0b7224 */ /* 0x000fe200078e00ff */
[----:B------:R-:W-:Y:S01]  /*d340*/  UIADD3 UR4, UP0, UR38, 0x370, URZ ;  /* 0x0000037026047890 */ /* 0x000fe2000ff1e03f */
[----:B-1----:R-:W-:Y:S01]  /*d350*/  IMAD R3, R6, 0x6000, R17 ;  /* 0x0000600006037824 */ /* 0x002fe200078e0211 */
[----:B------:R-:W-:Y:S01]  /*d360*/  PLOP3.LUT P0, PT, PT, PT, PT, 0x80, 0x0 ;  /* 0x000000000000781c */ /* 0x000fe20003f0f070 */
[----:B------:R-:W-:Y:S01]  /*d370*/  VIADD R2, R2, 0x30830 ;  /* 0x0003083002027836 */ /* 0x000fe20000000000 */
[----:B------:R-:W-:Y:S01]  /*d380*/  R2UR UR10, R11 ;  /* 0x000000000b0a72ca */ /* 0x000fe200000e0000 */
[----:B------:R-:W-:Y:S01]  /*d390*/  VIADD R3, R3, 0x12400 ;  /* 0x0001240003037836 */ /* 0x000fe20000000000 */
[----:B------:R-:W-:Y:S01]  /*d3a0*/  UIADD3.X UR5, URZ, UR39, URZ, UP0, !UPT ;  /* 0x000000273f057290 */ /* 0x000fe200087fe43f */
[----:B------:R-:W-:Y:S01]  /*d3b0*/  IMAD R5, R0, 0xc0, R26 ;  /* 0x000000c000057824 */ /* 0x000fe200078e021a */
[----:B------:R-:W-:Y:S01]  /*d3c0*/  UMOV UR6, 0x0 ;  /* 0x0000000000067882 */ /* 0x000fe20000000000 */
[----:B------:R-:W-:-:S10]  /*d3d0*/  UMOV UR7, 0x14f00000 ;  /* 0x14f0000000077882 */ /* 0x000fd40000000000 */
.L_x_247:
[----:B------:R-:W-:-:S13]  /*d3e0*/  @P0 ELECT P2, URZ, PT ;  /* 0x00000000003f082f */ /* 0x000fda0003840000 */
[----:B-----5:R-:W-:Y:S02]  /*d3f0*/  @P2 R2UR UR13, R4 ;  /* 0x00000000040d22ca */ /* 0x020fe400000e0000 */
[----:B------:R-:W-:Y:S02]  /*d400*/  @P2 R2UR UR12, R16 ;  /* 0x00000000100c22ca */ /* 0x000fe400000e0000 */
[----:B------:R-:W-:Y:S02]  /*d410*/  @P2 R2UR UR11, R5 ;  /* 0x00000000050b22ca */ /* 0x000fe400000e0000 */
[----:B------:R-:W-:Y:S02]  /*d420*/  @P2 R2UR UR9, R2 ;  /* 0x00000000020922ca */ /* 0x000fe400000e0000 */
[----:B------:R-:W-:Y:S02]  /*d430*/  @P2 R2UR UR8, R3 ;  /* 0x00000000030822ca */ /* 0x000fe400000e0000 */
[----:B------:R-:W-:-:S02]  /*d440*/  @P2 PLOP3.LUT P0, PT, P2, PT, PT, 0x8, 0x0 ;  /* 0x000000000000281c */ /* 0x000fc4000170e170 */
[----:B------:R-:W-:-:S09]  /*d450*/  PLOP3.LUT P2, PT, PT, PT, PT, 0x8, 0x0 ;  /* 0x000000000000781c */ /* 0x000fd20003f4e170 */
[----:B------:R0:W-:Y:S02]  /*d460*/  UTMALDG.4D [UR8], [UR4], desc[UR6] ;  /* 0x00000608040075b4 */ /* 0x0001e40008019000 */
[----:B0-----:R-:W-:Y:S05]  /*d470*/  @P0 BRA.U.ANY `(.L_x_247) ;  /* 0xfffffffd00d80947 */ /* 0x001fea000393ffff */
[----:B------:R-:W-:Y:S01]  /*d480*/  SHF.L.U32 R2, R28, 0x1f, RZ ;  /* 0x0000001f1c027819 */ /* 0x000fe200000006ff */
[----:B------:R-:W-:Y:S01]  /*d490*/  IMAD R3, R18, 0x8, R8 ;  /* 0x0000000812037824 */ /* 0x000fe200078e0208 */
[----:B------:R-:W-:Y:S03]  /*d4a0*/  BSSY B3, `(.L_x_248) ;  /* 0x0000003000037945 */ /* 0x000fe60003800000 */
[----:B------:R-:W0:Y:S02]  /*d4b0*/  SYNCS.PHASECHK.TRANS64.TRYWAIT P0, [R3+URZ+0x60], R2 ;  /* 0x00006002030075a7 */ /* 0x000e24000800017f */
[----:B0-----:R-:W-:Y:S05]  /*d4c0*/  @!P0 BRA `(.L_x_249) ;  /* 0x0000003800448947 */ /* 0x001fea0003800000 */
.L_x_348:
[----:B------:R-:W-:Y:S05]  /*d4d0*/  BSYNC B3 ;  /* 0x0000000000037941 */ /* 0x000fea0003800000 */
.L_x_248:
[----:B------:R-:W-:Y:S01]  /*d4e0*/  BSSY B3, `(.L_x_250) ;  /* 0x000000c000037945 */ /* 0x000fe20003800000 */
[----:B------:R-:W-:Y:S02]  /*d4f0*/  IMAD.MOV.U32 R12, RZ, RZ, 0x0 ;  /* 0x00000000ff0c7424 */ /* 0x000fe400078e00ff */
[----:B------:R-:W-:Y:S01]  /*d500*/  IMAD.MOV.U32 R13, RZ, RZ, 0x14f00000 ;  /* 0x14f00000ff0d7424 */ /* 0x000fe200078e00ff */
[----:B------:R-:W-:Y:S06]  /*d510*/  @P1 BRA `(.L_x_251) ;  /* 0x0000000000201947 */ /* 0x000fec0003800000 */
[----:B------:R-:W1:Y:S01]  /*d520*/  S2R R5, SR_TID.X ;  /* 0x0000000000057919 */ /* 0x000e620000002100 */
[----:B0-----:R-:W-:Y:S02]  /*d530*/  IMAD R2, R18, 0x8, R17 ;  /* 0x0000000812027824 */ /* 0x001fe400078e0211 */
[----:B------:R-:W-:-:S04]  /*d540*/  IMAD.MOV.U32 R3, RZ, RZ, 0x6000 ;  /* 0x00006000ff037424 */ /* 0x000fc800078e00ff */
[----:B------:R2:W-:Y:S01]  /*d550*/  SYNCS.ARRIVE.TRANS64 RZ, [R2+URZ+0x30850], R3 ;  /* 0x0308500302ff79a7 */ /* 0x0005e2000800003f */
[----:B-1----:R-:W-:-:S04]  /*d560*/  LOP3.LUT R5, R5, 0x1f, RZ, 0xc0, !PT ;  /* 0x0000001f05057812 */ /* 0x002fc800078ec0ff */
[----:B------:R-:W-:-:S13]  /*d570*/  ISETP.NE.AND P0, PT, R5, RZ, PT ;  /* 0x000000ff0500720c */ /* 0x000fda0003f05270 */
[----:B--2---:R-:W-:Y:S05]  /*d580*/  @!P0 BRA `(.L_x_251) ;  /* 0x0000000000048947 */ /* 0x004fea0003800000 */
[----:B------:R-:W-:Y:S01]  /*d590*/  BPT.TRAP 0x1 ;  /* 0x000000040000795c */ /* 0x000fe20000300000 */
.L_x_251:
[----:B------:R-:W-:Y:S05]  /*d5a0*/  BSYNC B3 ;  /* 0x0000000000037941 */ /* 0x000fea0003800000 */
.L_x_250:
[----:B------:R-:W-:Y:S01]  /*d5b0*/  R2UR UR10, R11 ;  /* 0x000000000b0a72ca */ /* 0x000fe200000e0000 */
[--C-:B0-----:R-:W-:Y:S01]  /*d5c0*/  IMAD R2, R18, 0x6000, R17.reuse ;  /* 0x0000600012027824 */ /* 0x101fe200078e0211 */
[----:B------:R-:W-:Y:S01]  /*d5d0*/  R2UR UR6, R12 ;  /* 0x000000000c0672ca */ /* 0x000fe200000e0000 */
[----:B------:R-:W-:Y:S01]  /*d5e0*/  IMAD R3, R18, 0x8, R17 ;  /* 0x0000000812037824 */ /* 0x000fe200078e0211 */
[----:B------:R-:W-:Y:S01]  /*d5f0*/  R2UR UR7, R13 ;  /* 0x000000000d0772ca */ /* 0x000fe200000e0000 */
[----:B------:R-:W-:Y:S01]  /*d600*/  UIADD3 UR4, UP0, UR38, 0x470, URZ ;  /* 0x0000047026047890 */ /* 0x000fe2000ff1e03f */
[----:B------:R-:W-:Y:S01]  /*d610*/  PLOP3.LUT P0, PT, PT, PT, PT, 0x80, 0x0 ;  /* 0x000000000000781c */ /* 0x000fe20003f0f070 */
[----:B------:R-:W-:Y:S02]  /*d620*/  IMAD R5, R22, 0xc0, R26 ;  /* 0x000000c016057824 */ /* 0x000fe400078e021a */
[----:B------:R-:W-:Y:S01]  /*d630*/  VIADD R2, R2, 0x400 ;  /* 0x0000040002027836 */ /* 0x000fe20000000000 */
[----:B------:R-:W-:Y:S01]  /*d640*/  UIADD3.X UR5, URZ, UR39, URZ, UP0, !UPT ;  /* 0x000000273f057290 */ /* 0x000fe200087fe43f */
[----:B------:R-:W-:-:S11]  /*d650*/  VIADD R3, R3, 0x30850 ;  /* 0x0003085003037836 */ /* 0x000fd60000000000 */
.L_x_252:
[----:B------:R-:W-:-:S13]  /*d660*/  @P0 ELECT P1, URZ, PT ;  /* 0x00000000003f082f */ /* 0x000fda0003820000 */
[----:B------:R-:W-:Y:S02]  /*d670*/  @P1 R2UR UR13, R19 ;  /* 0x00000000130d12ca */ /* 0x000fe400000e0000 */
        /* <DEDUP_REMOVED lines=8> */
[----:B------:R-:W-:Y:S02]  /*d700*/  IMAD.MOV.U32 R19, RZ, RZ, R4 ;  /* 0x000000ffff137224 */ /* 0x000fe400078e0004 */
[----:B------:R-:W-:-:S07]  /*d710*/  IMAD.MOV.U32 R22, RZ, RZ, R0 ;  /* 0x000000ffff167224 */ /* 0x000fce00078e0000 */
.L_x_241:
[----:B------:R-:W-:Y:S05]  /*d720*/  BSYNC B1 ;  /* 0x0000000000017941 */ /* 0x000fea0003800000 */
.L_x_240:
[----:B------:R-:W2:Y:S01]  /*d730*/  LDL.LU R0, [R1+0x1c] ;  /* 0x00001c0001007983 */ /* 0x000ea20000300800 */
[----:B------:R-:W-:Y:S02]  /*d740*/  IMAD.MOV.U32 R28, RZ, RZ, R10 ;  /* 0x000000ffff1c7224 */ /* 0x000fe400078e000a */
[----:B------:R-:W-:Y:S02]  /*d750*/  IMAD.MOV.U32 R18, RZ, RZ, R6 ;  /* 0x000000ffff127224 */ /* 0x000fe400078e0006 */
[----:B--2---:R-:W-:-:S07]  /*d760*/  VIADD R0, R0, 0xfffffffd ;  /* 0xfffffffd00007836 */ /* 0x004fce0000000000 */
.L_x_239:
[----:B------:R-:W-:Y:S05]  /*d770*/  BSYNC B2 ;  /* 0x0000000000027941 */ /* 0x000fea0003800000 */
.L_x_238:
[----:B------:R-:W-:Y:S01]  /*d780*/  VIADD R7, R7, 0xfffffffe ;  /* 0xfffffffe07077836 */ /* 0x000fe20000000000 */
[----:B------:R-:W-:-:S04]  /*d790*/  LOP3.LUT R2, RZ, R9, RZ, 0x33, !PT ;  /* 0x00000009ff027212 */ /* 0x000fc800078e33ff */
[----:B------:R-:W-:-:S13]  /*d7a0*/  ISETP.NE.AND P0, PT, R7, R2, PT ;  /* 0x000000020700720c */ /* 0x000fda0003f05270 */
[----:B------:R-:W-:Y:S05]  /*d7b0*/  @!P0 BRA `(.L_x_237) ;  /* 0x0000000c00a08947 */ /* 0x000fea0003800000 */
[----:B------:R-:W-:-:S07]  /*d7c0*/  IMAD.MOV.U32 R4, RZ, RZ, R19 ;  /* 0x000000ffff047224 */ /* 0x000fce00078e0013 */
.L_x_279:
[----:B------:R-:W-:Y:S01]  /*d7d0*/  LOP3.LUT P1, RZ, R29, 0x1, RZ, 0xc0, !PT ;  /* 0x000000011dff7812 */ /* 0x000fe2000782c0ff */
[----:B------:R-:W-:Y:S01]  /*d7e0*/  VIADD R6, R18, 0x1 ;  /* 0x0000000112067836 */ /* 0x000fe20000000000 */
[----:B------:R-:W-:Y:S05]  /*d7f0*/  YIELD ;  /* 0x0000000000007946 */ /* 0x000fea0003800000 */
[----:B------:R-:W-:Y:S01]  /*d800*/  ISETP.NE.AND P0, PT, R6, 0x2, PT ;  /* 0x000000020600780c */ /* 0x000fe20003f05270 */
[----:B------:R-:W-:Y:S03]  /*d810*/  BSSY B1, `(.L_x_253) ;  /* 0x000006c000017945 */ /* 0x000fe60003800000 */
[----:B------:R-:W-:-:S02]  /*d820*/  SEL R7, RZ, 0x1, P0 ;  /* 0x00000001ff077807 */ /* 0x000fc40000000000 */
        /* <DEDUP_REMOVED lines=26> */
.L_x_255:
[----:B------:R-:W-:Y:S01]  /*d9d0*/  IMAD R2, R6, 0x8, R17 ;  /* 0x0000000806027824 */ /* 0x000fe200078e0211 */
[----:B------:R-:W-:Y:S01]  /*d9e0*/  SHF.L.U32 R3, R7, 0x1f, RZ ;  /* 0x0000001f07037819 */ /* 0x000fe200000006ff */
[----:B------:R-:W-:Y:S03]  /*d9f0*/  BSSY B2, `(.L_x_256) ;  /* 0x0000003000027945 */ /* 0x000fe60003800000 */
[----:B------:R-:W1:Y:S02]  /*da00*/  SYNCS.PHASECHK.TRANS64.TRYWAIT P0, [R2+URZ+0x30840], R3 ;  /* 0x03084003020075a7 */ /* 0x000e64000800017f */
[----:B-1----:R-:W-:Y:S05]  /*da10*/  @!P0 BRA `(.L_x_257) ;  /* 0x0000003400048947 */ /* 0x002fea0003800000 */
.L_x_349:
[----:B------:R-:W-:Y:S05]  /*da20*/  BSYNC B2 ;  /* 0x0000000000027941 */ /* 0x000fea0003800000 */
.L_x_256:
        /* <DEDUP_REMOVED lines=12> */
.L_x_259:
[----:B------:R-:W-:Y:S05]  /*daf0*/  BSYNC B2 ;  /* 0x0000000000027941 */ /* 0x000fea0003800000 */
.L_x_258:
        /* <DEDUP_REMOVED lines=11> */
.L_x_260:
        /* <DEDUP_REMOVED lines=15> */
.L_x_350:
[----:B------:R-:W-:Y:S05]  /*dca0*/  BSYNC B2 ;  /* 0x0000000000027941 */ /* 0x000fea0003800000 */
.L_x_261:
[----:B------:R-:W-:Y:S01]  /*dcb0*/  BSSY B2, `(.L_x_263) ;  /* 0x000000b000027945 */ /* 0x000fe20003800000 */
[----:B------:R-:W-:Y:S02]  /*dcc0*/  IMAD.MOV.U32 R2, RZ, RZ, 0x0 ;  /* 0x00000000ff027424 */ /* 0x000fe400078e00ff */
[----:B------:R-:W-:Y:S01]  /*dcd0*/  IMAD.MOV.U32 R3, RZ, RZ, 0x14f00000 ;  /* 0x14f00000ff037424 */ /* 0x000fe200078e00ff */
[----:B------:R-:W-:Y:S06]  /*dce0*/  @P1 BRA `(.L_x_264) ;  /* 0x00000000001c1947 */ /* 0x000fec0003800000 */
[----:B------:R-:W1:Y:S02]  /*dcf0*/  S2R R11, SR_TID.X ;  /* 0x00000000000b7919 */ /* 0x000e640000002100 */
[----:B-1----:R-:W-:Y:S01]  /*dd00*/  LOP3.LUT R12, R11, 0x1f, RZ, 0xc0, !PT ;  /* 0x0000001f0b0c7812 */ /* 0x002fe200078ec0ff */
[----:B------:R-:W-:-:S03]  /*dd10*/  IMAD.MOV.U32 R11, RZ, RZ, 0x6000 ;  /* 0x00006000ff0b7424 */ /* 0x000fc600078e00ff */
[----:B------:R-:W-:Y:S01]  /*dd20*/  ISETP.NE.AND P0, PT, R12, RZ, PT ;  /* 0x000000ff0c00720c */ /* 0x000fe20003f05270 */
[----:B------:R1:W-:-:S12]  /*dd30*/  SYNCS.ARRIVE.TRANS64 RZ, [R10+URZ+0x50], R11 ;  /* 0x0000500b0aff79a7 */ /* 0x0003d8000800003f */
[----:B-1----:R-:W-:Y:S05]  /*dd40*/  @!P0 BRA `(.L_x_264) ;  /* 0x0000000000048947 */ /* 0x002fea0003800000 */
[----:B------:R-:W-:Y:S01]  /*dd50*/  BPT.TRAP 0x1 ;  /* 0x000000040000795c */ /* 0x000fe20000300000 */
.L_x_264:
[----:B------:R-:W-:Y:S05]  /*dd60*/  BSYNC B2 ;  /* 0x0000000000027941 */ /* 0x000fea0003800000 */
.L_x_263:
[----:B------:R-:W-:Y:S01]  /*dd70*/  R2UR UR10, R5 ;  /* 0x00000000050a72ca */ /* 0x000fe200000e0000 */
[----:B------:R-:W-:Y:S01]  /*dd80*/  IMAD R18, R18, 0x6000, R17 ;  /* 0x0000600012127824 */ /* 0x000fe200078e0211 */
[----:B------:R-:W-:Y:S01]  /*dd90*/  R2UR UR7, R3 ;  /* 0x00000000030772ca */ /* 0x000fe200000e0000 */
[----:B------:R-:W-:Y:S01]  /*dda0*/  UIADD3 UR4, UP0, UR38, 0x470, URZ ;  /* 0x0000047026047890 */ /* 0x000fe2000ff1e03f */
[----:B------:R-:W-:Y:S01]  /*ddb0*/  R2UR UR6, R2 ;  /* 0x00000000020672ca */ /* 0x000fe200000e0000 */
[----:B------:R-:W-:Y:S01]  /*ddc0*/  IMAD R2, R22, 0xc0, R26 ;  /* 0x000000c016027824 */ /* 0x000fe200078e021a */
[----:B------:R-:W-:Y:S01]  /*ddd0*/  PLOP3.LUT P0, PT, PT, PT, PT, 0x80, 0x0 ;  /* 0x000000000000781c */ /* 0x000fe20003f0f070 */
[----:B0-----:R-:W-:Y:S01]  /*dde0*/  VIADD R10, R10, 0x50 ;  /* 0x000000500a0a7836 */ /* 0x001fe20000000000 */
[----:B------:R-:W-:Y:S01]  /*ddf0*/  UIADD3.X UR5, URZ, UR39, URZ, UP0, !UPT ;  /* 0x000000273f057290 */ /* 0x000fe200087fe43f */
[----:B------:R-:W-:-:S11]  /*de00*/  VIADD R18, R18, 0x400 ;  /* 0x0000040012127836 */ /* 0x000fd60000000000 */
.L_x_265:
        /* <DEDUP_REMOVED lines=12> */
.L_x_254:
[----:B------:R-:W-:Y:S05]  /*ded0*/  BSYNC B1 ;  /* 0x0000000000017941 */ /* 0x000fea0003800000 */
.L_x_253:
[----:B------:R-:W-:Y:S01]  /*dee0*/  LOP3.LUT P1, RZ, R29, 0x1, RZ, 0xc0, !PT ;  /* 0x000000011dff7812 */ /* 0x000fe2000782c0ff */
[----:B------:R-:W-:Y:S01]  /*def0*/  VIADD R18, R6, 0x1 ;  /* 0x0000000106127836 */ /* 0x000fe20000000000 */
[----:B------:R-:W-:Y:S01]  /*df00*/  BSSY B1, `(.L_x_266) ;  /* 0x000006f000017945 */ /* 0x000fe20003800000 */
[----:B------:R-:W-:-:S03]  /*df10*/  VIADD R9, R0, 0xffffffff ;  /* 0xffffffff00097836 */ /* 0x000fc60000000000 */
        /* <DEDUP_REMOVED lines=28> */
.L_x_268:
[----:B------:R-:W-:Y:S01]  /*e0e0*/  IMAD R2, R18, 0x8, R17 ;  /* 0x0000000812027824 */ /* 0x000fe200078e0211 */
[----:B------:R-:W-:Y:S01]  /*e0f0*/  SHF.L.U32 R3, R28, 0x1f, RZ ;  /* 0x0000001f1c037819 */ /* 0x000fe200000006ff */
[----:B------:R-:W-:Y:S03]  /*e100*/  BSSY B2, `(.L_x_269) ;  /* 0x0000003000027945 */ /* 0x000fe60003800000 */
[----:B------:R-:W1:Y:S02]  /*e110*/  SYNCS.PHASECHK.TRANS64.TRYWAIT P0, [R2+URZ+0x30840], R3 ;  /* 0x03084003020075a7 */ /* 0x000e64000800017f */
[----:B-1----:R-:W-:Y:S05]  /*e120*/  @!P0 BRA `(.L_x_270) ;  /* 0x0000002c00688947 */ /* 0x002fea0003800000 */
.L_x_351:
[----:B------:R-:W-:Y:S05]  /*e130*/  BSYNC B2 ;  /* 0x0000000000027941 */ /* 0x000fea0003800000 */
.L_x_269:
        /* <DEDUP_REMOVED lines=12> */
.L_x_272:
[----:B------:R-:W-:Y:S05]  /*e200*/  BSYNC B2 ;  /* 0x0000000000027941 */ /* 0x000fea0003800000 */
.L_x_271:
[----:B------:R-:W-:Y:S01]  /*e210*/  IMAD.MOV.U32 R5, RZ, RZ, RZ ;  /* 0x000000ffff057224 */ /* 0x000fe200078e00ff */
[----:B------:R-:W-:Y:S01]  /*e220*/  UIADD3 UR4, UP0, UR38, 0x370, URZ ;  /* 0x0000037026047890 */ /* 0x000fe2000ff1e03f */
[C---:B-1----:R-:W-:Y:S01]  /*e230*/  IMAD R2, R18.reuse, 0x6000, R17 ;  /* 0x0000600012027824 */ /* 0x042fe200078e0211 */
[----:B------:R-:W-:Y:S01]  /*e240*/  PLOP3.LUT P0, PT, PT, PT, PT, 0x80, 0x0 ;  /* 0x000000000000781c */ /* 0x000fe20003f0f070 */
[----:B------:R-:W-:Y:S01]  /*e250*/  IMAD R3, R18, 0x8, R8 ;  /* 0x0000000812037824 */ /* 0x000fe200078e0208 */
[----:B------:R-:W-:Y:S01]  /*e260*/  R2UR UR10, R5 ;  /* 0x00000000050a72ca */ /* 0x000fe200000e0000 */
[----:B------:R-:W-:Y:S01]  /*e270*/  VIADD R2, R2, 0x12400 ;  /* 0x0001240002027836 */ /* 0x000fe20000000000 */
[----:B------:R-:W-:Y:S01]  /*e280*/  UIADD3.X UR5, URZ, UR39, URZ, UP0, !UPT ;  /* 0x000000273f057290 */ /* 0x000fe200087fe43f */
[----:B------:R-:W-:Y:S01]  /*e290*/  VIADD R3, R3, 0x30 ;  /* 0x0000003003037836 */ /* 0x000fe20000000000 */
[----:B------:R-:W-:Y:S01]  /*e2a0*/  UMOV UR6, 0x0 ;  /* 0x0000000000067882 */ /* 0x000fe20000000000 */
[----:B------:R-:W-:Y:S01]  /*e2b0*/  IMAD R11, R10, 0xc0, R26 ;  /* 0x000000c00a0b7824 */ /* 0x000fe200078e021a */
[----:B------:R-:W-:-:S09]  /*e2c0*/  UMOV UR7, 0x14f00000 ;  /* 0x14f0000000077882 */ /* 0x000fd20000000000 */
.L_x_273:
        /* <DEDUP_REMOVED lines=15> */
.L_x_352:
[----:B------:R-:W-:Y:S05]  /*e3c0*/  BSYNC B2 ;  /* 0x0000000000027941 */ /* 0x000fea0003800000 */
.L_x_274:
[----:B------:R-:W-:Y:S01]  /*e3d0*/  BSSY B2, `(.L_x_276) ;  /* 0x000000b000027945 */ /* 0x000fe20003800000 */
[----:B0-----:R-:W-:Y:S02]  /*e3e0*/  IMAD.MOV.U32 R2, RZ, RZ, 0x0 ;  /* 0x00000000ff027424 */ /* 0x001fe400078e00ff */
[----:B------:R-:W-:Y:S01]  /*e3f0*/  IMAD.MOV.U32 R3, RZ, RZ, 0x14f00000 ;  /* 0x14f00000ff037424 */ /* 0x000fe200078e00ff */
[----:B------:R-:W-:Y:S06]  /*e400*/  @P1 BRA `(.L_x_277) ;  /* 0x00000000001c1947 */ /* 0x000fec0003800000 */
[----:B------:R-:W0:Y:S02]  /*e410*/  S2R R11, SR_TID.X ;  /* 0x00000000000b7919 */ /* 0x000e240000002100 */
[----:B0-----:R-:W-:Y:S01]  /*e420*/  LOP3.LUT R12, R11, 0x1f, RZ, 0xc0, !PT ;  /* 0x0000001f0b0c7812 */ /* 0x001fe200078ec0ff */
[----:B------:R-:W-:-:S03]  /*e430*/  IMAD.MOV.U32 R11, RZ, RZ, 0x6000 ;  /* 0x00006000ff0b7424 */ /* 0x000fc600078e00ff */
[----:B------:R-:W-:Y:S01]  /*e440*/  ISETP.NE.AND P0, PT, R12, RZ, PT ;  /* 0x000000ff0c00720c */ /* 0x000fe20003f05270 */
[----:B------:R0:W-:-:S12]  /*e450*/  SYNCS.ARRIVE.TRANS64 RZ, [R7+URZ+0x50], R11 ;  /* 0x0000500b07ff79a7 */ /* 0x0001d8000800003f */
[----:B0-----:R-:W-:Y:S05]  /*e460*/  @!P0 BRA `(.L_x_277) ;  /* 0x0000000000048947 */ /* 0x001fea0003800000 */
[----:B------:R-:W-:Y:S01]  /*e470*/  BPT.TRAP 0x1 ;  /* 0x000000040000795c */ /* 0x000fe20000300000 */
.L_x_277:
[----:B------:R-:W-:Y:S05]  /*e480*/  BSYNC B2 ;  /* 0x0000000000027941 */ /* 0x000fea0003800000 */
.L_x_276:
[----:B------:R-:W-:Y:S01]  /*e490*/  R2UR UR10, R5 ;  /* 0x00000000050a72ca */ /* 0x000fe200000e0000 */
[----:B------:R-:W-:Y:S01]  /*e4a0*/  IMAD R6, R6, 0x6000, R17 ;  /* 0x0000600006067824 */ /* 0x000fe200078e0211 */
[----:B------:R-:W-:Y:S01]  /*e4b0*/  R2UR UR7, R3 ;  /* 0x00000000030772ca */ /* 0x000fe200000e0000 */
[----:B------:R-:W-:Y:S01]  /*e4c0*/  UIADD3 UR4, UP0, UR38, 0x470, URZ ;  /* 0x0000047026047890 */ /* 0x000fe2000ff1e03f */
[----:B------:R-:W-:Y:S01]  /*e4d0*/  R2UR UR6, R2 ;  /* 0x00000000020672ca */ /* 0x000fe200000e0000 */
[----:B------:R-:W-:Y:S01]  /*e4e0*/  IMAD R2, R22, 0xc0, R26 ;  /* 0x000000c016027824 */ /* 0x000fe200078e021a */
[----:B------:R-:W-:Y:S01]  /*e4f0*/  PLOP3.LUT P0, PT, PT, PT, PT, 0x80, 0x0 ;  /* 0x000000000000781c */ /* 0x000fe20003f0f070 */
[----:B------:R-:W-:Y:S01]  /*e500*/  VIADD R7, R7, 0x50 ;  /* 0x0000005007077836 */ /* 0x000fe20000000000 */
[----:B------:R-:W-:Y:S01]  /*e510*/  UIADD3.X UR5, URZ, UR39, URZ, UP0, !UPT ;  /* 0x000000273f057290 */ /* 0x000fe200087fe43f */
[----:B------:R-:W-:-:S11]  /*e520*/  VIADD R6, R6, 0x400 ;  /* 0x0000040006067836 */ /* 0x000fd60000000000 */
.L_x_278:
        /* <DEDUP_REMOVED lines=12> */
.L_x_267:
[----:B------:R-:W-:Y:S05]  /*e5f0*/  BSYNC B1 ;  /* 0x0000000000017941 */ /* 0x000fea0003800000 */
.L_x_266:
[----:B------:R-:W2:Y:S01]  /*e600*/  LDL R2, [R1+0x4] ;  /* 0x0000040001027983 */ /* 0x000ea20000100800 */
[----:B------:R-:W-:Y:S01]  /*e610*/  VIADD R0, R0, 0xfffffffe ;  /* 0xfffffffe00007836 */ /* 0x000fe20000000000 */
[----:B--2---:R-:W-:-:S13]  /*e620*/  ISETP.GT.AND P0, PT, R9, R2, PT ;  /* 0x000000020900720c */ /* 0x004fda0003f04270 */
[----:B------:R-:W-:Y:S05]  /*e630*/  @P0 BRA `(.L_x_279) ;  /* 0xfffffff000640947 */ /* 0x000fea000383ffff */
.L_x_237:
[----:B------:R-:W-:Y:S05]  /*e640*/  BSYNC B0 ;  /* 0x0000000000007941 */ /* 0x000fea0003800000 */
.L_x_236:
[----:B------:R-:W0:Y:S01]  /*e650*/  S2R R2, SR_TID.X ;  /* 0x0000000000027919 */ /* 0x000e220000002100 */
[----:B------:R-:W-:Y:S01]  /*e660*/  BSSY B0, `(.L_x_280) ;  /* 0x0000010000007945 */ /* 0x000fe20003800000 */
[----:B0-----:R-:W-:-:S04]  /*e670*/  LOP3.LUT R6, R2, 0x7f, RZ, 0xc0, !PT ;  /* 0x0000007f02067812 */ /* 0x001fc800078ec0ff */
[----:B------:R-:W-:-:S13]  /*e680*/  ISETP.NE.AND P0, PT, R6, RZ, PT ;  /* 0x000000ff0600720c */ /* 0x000fda0003f05270 */
[----:B------:R-:W-:Y:S05]  /*e690*/  @P0 BRA `(.L_x_281) ;  /* 0x0000000000300947 */ /* 0x000fea0003800000 */
[----:B------:R-:W0:Y:S01]  /*e6a0*/  S2R R5, SR_LANEID ;  /* 0x0000000000057919 */ /* 0x000e220000000000 */
[----:B------:R-:W-:Y:S01]  /*e6b0*/  VOTEU.ANY UR4, UPT, PT ;  /* 0x0000000000047886 */ /* 0x000fe200038e0100 */
[----:B------:R-:W1:Y:S01]  /*e6c0*/  LDC.64 R2, c[0x0][0xc60] ;  /* 0x00031800ff027b82 */ /* 0x000e620000000a00 */
[----:B------:R-:W0:Y:S02]  /*e6d0*/  FLO.U32 R0, UR4 ;  /* 0x0000000400007d00 */ /* 0x000e2400080e0000 */
[----:B0-----:R-:W-:-:S06]  /*e6e0*/  ISETP.EQ.U32.AND P0, PT, R0, R5, PT ;  /* 0x000000050000720c */ /* 0x001fcc0003f02070 */
[----:B------:R-:W1:Y:S07]  /*e6f0*/  POPC R5, UR4 ;  /* 0x0000000400057d09 */ /* 0x000e6e0008000000 */
[----:B-1----:R-:W2:Y:S01]  /*e700*/  @P0 ATOMG.E.ADD.STRONG.GPU PT, R3, desc[UR40][R2.64], R5 ;  /* 0x00000005020309a8 */ /* 0x002ea200081ee1e8 */
[----:B------:R-:W0:Y:S02]  /*e710*/  S2R R4, SR_LTMASK ;  /* 0x0000000000047919 */ /* 0x000e240000003900 */
[----:B0-----:R-:W-:-:S04]  /*e720*/  LOP3.LUT R4, R4, UR4, RZ, 0xc0, !PT ;  /* 0x0000000404047c12 */ /* 0x001fc8000f8ec0ff */
[----:B------:R-:W0:Y:S01]  /*e730*/  POPC R7, R4 ;  /* 0x0000000400077309 */ /* 0x000e220000000000 */
[----:B--2---:R-:W0:Y:S02]  /*e740*/  SHFL.IDX PT, R0, R3, R0, 0x1f ;  /* 0x00001f0003007589 */ /* 0x004e2400000e0000 */
[----:B0-----:R-:W-:-:S07]  /*e750*/  IADD3 R24, R0, UR36, R7 ;  /* 0x0000002400187c10 */ /* 0x001fce000fffe007 */
.L_x_281:
[----:B------:R-:W-:Y:S05]  /*e760*/  BSYNC B0 ;  /* 0x0000000000007941 */ /* 0x000fea0003800000 */
.L_x_280:
[----:B------:R-:W-:Y:S01]  /*e770*/  LOP3.LUT P0, RZ, R29, 0x1, RZ, 0xc0, !PT ;  /* 0x000000011dff7812 */ /* 0x000fe2000780c0ff */
[----:B------:R-:W-:-:S12]  /*e780*/  BSSY B0, `(.L_x_282) ;  /* 0x0000027000007945 */ /* 0x000fd80003800000 */
[----:B------:R-:W-:Y:S05]  /*e790*/  @!P0 BRA `(.L_x_283) ;  /* 0x0000000000948947 */ /* 0x000fea0003800000 */
[----:B------:R-:W-:Y:S01]  /*e7a0*/  IMAD R3, R18, 0x8, R17 ;  /* 0x0000000812037824 */ /* 0x000fe200078e0211 */
[----:B------:R-:W-:Y:S01]  /*e7b0*/  SHF.L.U32 R0, R28, 0x1f, RZ ;  /* 0x0000001f1c007819 */ /* 0x000fe200000006ff */
[----:B------:R-:W-:Y:S01]  /*e7c0*/  BSSY B1, `(.L_x_284) ;  /* 0x0000004000017945 */ /* 0x000fe20003800000 */
[----:B------:R-:W-:Y:S02]  /*e7d0*/  ISETP.NE.AND P1, PT, R6, RZ, PT ;  /* 0x000000ff0600720c */ /* 0x000fe40003f25270 */
[----:B------:R-:W0:Y:S02]  /*e7e0*/  SYNCS.PHASECHK.TRANS64.TRYWAIT P0, [R3+URZ+0x30860], R0 ;  /* 0x03086000030075a7 */ /* 0x000e24000800017f */
[----:B0-----:R-:W-:Y:S09]  /*e7f0*/  @!P0 BRA `(.L_x_285) ;  /* 0x0000002400dc8947 */ /* 0x001ff20003800000 */
.L_x_353:
[----:B------:R-:W-:Y:S05]  /*e800*/  BSYNC B1 ;  /* 0x0000000000017941 */ /* 0x000fea0003800000 */
.L_x_284:
[----:B------:R-:W-:Y:S04]  /*e810*/  BSSY B1, `(.L_x_286) ;  /* 0x0000009000017945 */ /* 0x000fe80003800000 */
[----:B------:R-:W-:Y:S05]  /*e820*/  @P1 BRA `(.L_x_287) ;  /* 0x00000000001c1947 */ /* 0x000fea0003800000 */
[----:B------:R-:W1:Y:S01]  /*e830*/  S2R R2, SR_TID.X ;  /* 0x0000000000027919 */ /* 0x000e620000002100 */
[----:B0-----:R-:W-:-:S04]  /*e840*/  IMAD.MOV.U32 R0, RZ, RZ, 0x6000 ;  /* 0x00006000ff007424 */ /* 0x001fc800078e00ff */
[----:B------:R2:W-:Y:S01]  /*e850*/  SYNCS.ARRIVE.TRANS64 RZ, [R3+URZ+0x30850], R0 ;  /* 0x0308500003ff79a7 */ /* 0x0005e2000800003f */
[----:B-1----:R-:W-:-:S04]  /*e860*/  LOP3.LUT R2, R2, 0x1f, RZ, 0xc0, !PT ;  /* 0x0000001f02027812 */ /* 0x002fc800078ec0ff */
[----:B------:R-:W-:-:S13]  /*e870*/  ISETP.NE.AND P0, PT, R2, RZ, PT ;  /* 0x000000ff0200720c */ /* 0x000fda0003f05270 */
[----:B--2---:R-:W-:Y:S05]  /*e880*/  @!P0 BRA `(.L_x_287) ;  /* 0x0000000000048947 */ /* 0x004fea0003800000 */
[----:B------:R-:W-:Y:S01]  /*e890*/  BPT.TRAP 0x1 ;  /* 0x000000040000795c */ /* 0x000fe20000300000 */
.L_x_287:
[----:B------:R-:W-:Y:S05]  /*e8a0*/  BSYNC B1 ;  /* 0x0000000000017941 */ /* 0x000fea0003800000 */
.L_x_286:
[----:B0-----:R-:W-:Y:S01]  /*e8b0*/  IMAD R0, R18, 0x6000, R17 ;  /* 0x0000600012007824 */ /* 0x001fe200078e0211 */
[----:B------:R-:W-:Y:S01]  /*e8c0*/  UIADD3 UR4, UP0, UR38, 0x470, URZ ;  /* 0x0000047026047890 */ /* 0x000fe2000ff1e03f */
[----:B------:R-:W-:Y:S01]  /*e8d0*/  IMAD R22, R22, 0xc0, R26 ;  /* 0x000000c016167824 */ /* 0x000fe200078e021a */
[----:B------:R-:W-:Y:S01]  /*e8e0*/  PLOP3.LUT P0, PT, PT, PT, PT, 0x80, 0x0 ;  /* 0x000000000000781c */ /* 0x000fe20003f0f070 */
[----:B------:R-:W-:Y:S01]  /*e8f0*/  VIADD R2, R3, 0x30850 ;  /* 0x0003085003027836 */ /* 0x000fe20000000000 */
[----:B------:R-:W-:Y:S01]  /*e900*/  UIADD3.X UR5, URZ, UR39, URZ, UP0, !UPT ;  /* 0x000000273f057290 */ /* 0x000fe200087fe43f */
[----:B------:R-:W-:Y:S01]  /*e910*/  VIADD R0, R0, 0x400 ;  /* 0x0000040000007836 */ /* 0x000fe20000000000 */
[----:B------:R-:W-:Y:S01]  /*e920*/  UMOV UR6, 0x0 ;  /* 0x0000000000067882 */ /* 0x000fe20000000000 */
[----:B------:R-:W-:Y:S01]  /*e930*/  UMOV UR7, 0x14f00000 ;  /* 0x14f0000000077882 */ /* 0x000fe20000000000 */
[----:B------:R-:W-:-:S08]  /*e940*/  UMOV UR10, URZ ;  /* 0x0000003f000a7c82 */ /* 0x000fd00008000000 */
.L_x_288:
        /* <DEDUP_REMOVED lines=10> */
.L_x_283:
[----:B------:R-:W-:Y:S05]  /*e9f0*/  BSYNC B0 ;  /* 0x0000000000007941 */ /* 0x000fea0003800000 */
.L_x_282:
[----:B------:R-:W-:-:S05]  /*ea00*/  VIADD R18, R18, 0x1 ;  /* 0x0000000112127836 */ /* 0x000fca0000000000 */
[----:B------:R-:W-:-:S04]  /*ea10*/  ISETP.NE.AND P0, PT, R18, 0x2, PT ;  /* 0x000000021200780c */ /* 0x000fc80003f05270 */
[----:B------:R-:W-:Y:S02]  /*ea20*/  SEL R3, RZ, 0x1, P0 ;  /* 0x00000001ff037807 */ /* 0x000fe40000000000 */
[----:B------:R-:W-:Y:S02]  /*ea30*/  SEL R18, R18, RZ, P0 ;  /* 0x000000ff12127207 */ /* 0x000fe40000000000 */
[----:B------:R-:W-:-:S07]  /*ea40*/  LOP3.LUT R28, R28, R3, RZ, 0x3c, !PT ;  /* 0x000000031c1c7212 */ /* 0x000fce00078e3cff */
.L_x_218:
[----:B------:R-:W-:Y:S05]  /*ea50*/  BSYNC B7 ;  /* 0x0000000000077941 */ /* 0x000fea0003800000 */
.L_x_216:
[----:B------:R-:W-:-:S13]  /*ea60*/  LOP3.LUT P0, RZ, R29, 0x2, RZ, 0xc0, !PT ;  /* 0x000000021dff7812 */ /* 0x000fda000780c0ff */
[----:B------:R-:W-:Y:S05]  /*ea70*/  @!P0 BRA `(.L_x_289) ;  /* 0x0000000000248947 */ /* 0x000fea0003800000 */
[----:B------:R-:W-:Y:S05]  /*ea80*/  WARPSYNC.ALL ;  /* 0x0000000000007948 */ /* 0x000fea0003800000 */
[----:B------:R-:W0:Y:S08]  /*ea90*/  S2UR UR5, SR_CgaCtaId ;  /* 0x00000000000579c3 */ /* 0x000e300000008800 */
[----:B------:R-:W-:Y:S06]  /*eaa0*/  BAR.SYNC.DEFER_BLOCKING 0x5, 0x200 ;  /* 0x0148000000007b1d */ /* 0x000fec0000010000 */
[----:B------:R-:W-:-:S02]  /*eab0*/  UMOV UR4, 0x400 ;  /* 0x0000040000047882 */ /* 0x000fc40000000000 */
[----:B0-----:R-:W-:-:S06]  /*eac0*/  ULEA UR4, UR5, UR4, 0x18 ;  /* 0x0000000405047291 */ /* 0x001fcc000f8ec03f */
[----:B------:R-:W-:-:S05]  /*ead0*/  IMAD.U32 R17, RZ, RZ, UR4 ;  /* 0x00000004ff117e24 */ /* 0x000fca000f8e00ff */
[----:B------:R2:W3:Y:S01]  /*eae0*/  LDS.128 R24, [R17+0x308d0] ;  /* 0x0308d00011187984 */ /* 0x0004e20000000c00 */
[----:B------:R-:W-:Y:S06]  /*eaf0*/  BAR.ARV 0x4, 0x200 ;  /* 0x0108000000007b1d */ /* 0x000fec0000002000 */
[----:B------:R-:W-:Y:S05]  /*eb00*/  BRA `(.L_x_290) ;  /* 0x0000000800d07947 */ /* 0x000fea0003800000 */
.L_x_289:
[----:B------:R-:W0:Y:S01]  /*eb10*/  S2R R0, SR_TID.X ;  /* 0x0000000000007919 */ /* 0x000e220000002100 */
[----:B------:R-:W-:Y:S01]  /*eb20*/  UMOV UR4, 0xffffffff ;  /* 0xffffffff00047882 */ /* 0x000fe20000000000 */
[----:B0-----:R-:W-:-:S04]  /*eb30*/  LOP3.LUT R9, R0, 0x1f, RZ, 0xc0, !PT ;  /* 0x0000001f00097812 */ /* 0x001fc800078ec0ff */
[----:B------:R-:W-:Y:S01]  /*eb40*/  ISETP.NE.AND P0, PT, R9, 0x1f, PT ;  /* 0x0000001f0900780c */ /* 0x000fe20003f05270 */
[----:B------:R-:W-:-:S12]  /*eb50*/  BRA.DIV UR4, `(.L_x_291) ;  /* 0x0000002604187947 */ /* 0x000fd8000b800000 */
[----:B-1----:R-:W-:Y:S01]  /*eb60*/  IMAD.IADD R7, R27, 0x1, R9 ;  /* 0x000000011b077824 */ /* 0x002fe200078e0209 */
[----:B------:R-:W-:-:S04]  /*eb70*/  ULDC UR4, c[0x0][0xc3c] ;  /* 0x00030f0000047ab9 */ /* 0x000fc80000000800 */
[----:B------:R-:W-:-:S13]  /*eb80*/  ISETP.GE.OR P1, PT, R7, UR4, !P0 ;  /* 0x0000000407007c0c */ /* 0x000fda000c726670 */
[----:B------:R-:W0:Y:S08]  /*eb90*/  @!P1 LDC.64 R2, c[0x0][0xc80] ;  /* 0x00032000ff029b82 */ /* 0x000e300000000a00 */
[----:B------:R-:W1:Y:S01]  /*eba0*/  @!P1 LDC.64 R4, c[0x0][0xc78] ;  /* 0x00031e00ff049b82 */ /* 0x000e620000000a00 */
[----:B0-----:R-:W-:-:S05]  /*ebb0*/  @!P1 IMAD.WIDE R2, R7, 0x4, R2 ;  /* 0x0000000407029825 */ /* 0x001fca00078e0202 */
[----:B------:R1:W2:Y:S02]  /*ebc0*/  @!P1 LDG.E R8, desc[UR40][R2.64] ;  /* 0x0000002802089981 */ /* 0x0002a4000c1e1900 */
[----:B-1----:R-:W-:-:S05]  /*ebd0*/  @!P1 IMAD.WIDE R2, R7, 0x4, R4 ;  /* 0x0000000407029825 */ /* 0x002fca00078e0204 */
[----:B------:R-:W3:Y:S01]  /*ebe0*/  @!P1 LDG.E R5, desc[UR40][R2.64] ;  /* 0x0000002802059981 */ /* 0x000ee2000c1e1900 */
[----:B------:R-:W-:Y:S01]  /*ebf0*/  IMAD.MOV.U32 R7, RZ, RZ, RZ ;  /* 0x000000ffff077224 */ /* 0x000fe200078e00ff */
[C---:B------:R-:W-:Y:S01]  /*ec00*/  ISETP.GE.U32.AND P2, PT, R9.reuse, 0x2, PT ;  /* 0x000000020900780c */ /* 0x040fe20003f46070 */
[----:B------:R-:W-:Y:S01]  /*ec10*/  IMAD.MOV.U32 R4, RZ, RZ, RZ ;  /* 0x000000ffff047224 */ /* 0x000fe200078e00ff */
[C---:B------:R-:W-:Y:S01]  /*ec20*/  ISETP.GE.U32.AND P3, PT, R9.reuse, 0x4, PT ;  /* 0x000000040900780c */ /* 0x040fe20003f66070 */
[----:B------:R-:W-:Y:S01]  /*ec30*/  SHFL.IDX PT, R0, R24, RZ, 0x1f ;  /* 0x00001fff18007589 */ /* 0x000fe200000e0000 */
[C---:B------:R-:W-:Y:S02]  /*ec40*/  ISETP.GE.U32.AND P4, PT, R9.reuse, 0x8, PT ;  /* 0x000000080900780c */ /* 0x040fe40003f86070 */
[----:B------:R-:W-:Y:S01]  /*ec50*/  ISETP.GE.U32.AND P5, PT, R9, 0x10, PT ;  /* 0x000000100900780c */ /* 0x000fe20003fa6070 */
[----:B------:R0:W-:Y:S02]  /*ec60*/  SHFL.IDX PT, R6, R24, 0x1, 0x1f ;  /* 0x00201f0018067f89 */ /* 0x0001e400000e0000 */
[----:B0-----:R-:W-:-:S02]  /*ec70*/  IMAD.MOV.U32 R24, RZ, RZ, RZ ;  /* 0x000000ffff187224 */ /* 0x001fc400078e00ff */
[----:B--2---:R-:W-:Y:S02]  /*ec80*/  @!P1 IMAD.MOV.U32 R7, RZ, RZ, R8 ;  /* 0x000000ffff079224 */ /* 0x004fe400078e0008 */
[----:B---3--:R-:W-:Y:S01]  /*ec90*/  @!P1 IMAD.MOV.U32 R4, RZ, RZ, R5 ;  /* 0x000000ffff049224 */ /* 0x008fe200078e0005 */
[----:B------:R-:W-:-:S03]  /*eca0*/  ISETP.NE.AND P1, PT, R9, RZ, PT ;  /* 0x000000ff0900720c */ /* 0x000fc60003f25270 */
[----:B------:R-:W-:-:S05]  /*ecb0*/  IMAD R13, R4, R7, RZ ;  /* 0x00000007040d7224 */ /* 0x000fca00078e02ff */
        /* <DEDUP_REMOVED lines=15> */
[----:B------:R0:W1:Y:S02]  /*edb0*/  SHFL.IDX PT, R14, R3, 0x1f, 0x1f ;  /* 0x03e01f00030e7f89 */ /* 0x00006400000e0000 */
.L_x_363:
[----:B------:R-:W-:Y:S02]  /*edc0*/  ULDC UR4, c[0x0][0xc38] ;  /* 0x00030e0000047ab9 */ /* 0x000fe40000000800 */
[----:B------:R-:W-:-:S04]  /*edd0*/  IMAD.U32 R2, RZ, RZ, UR4 ;  /* 0x00000004ff027e24 */ /* 0x000fc8000f8e00ff */
[----:B-1----:R-:W-:-:S04]  /*ede0*/  IMAD R5, R14, R2, RZ ;  /* 0x000000020e057224 */ /* 0x002fc800078e02ff */
[----:B------:R-:W-:-:S05]  /*edf0*/  IMAD.IADD R6, R6, 0x1, R5 ;  /* 0x0000000106067824 */ /* 0x000fca00078e0205 */
[----:B------:R-:W-:-:S13]  /*ee00*/  ISETP.GT.AND P6, PT, R6, R0, PT ;  /* 0x000000000600720c */ /* 0x000fda0003fc4270 */
[----:B------:R-:W-:Y:S05]  /*ee10*/  @P6 BRA `(.L_x_292) ;  /* 0x0000000000a46947 */ /* 0x000fea0003800000 */
.L_x_295:
[----:B------:R-:W1:Y:S01]  /*ee20*/  LDC R2, c[0x0][0xc3c] ;  /* 0x00030f00ff027b82 */ /* 0x000e620000000800 */
[----:B------:R-:W-:-:S05]  /*ee30*/  VIADD R27, R27, 0x1f ;  /* 0x0000001f1b1b7836 */ /* 0x000fca0000000000 */
[----:B-1----:R-:W-:-:S13]  /*ee40*/  ISETP.GE.AND P6, PT, R27, R2, PT ;  /* 0x000000021b00720c */ /* 0x002fda0003fc6270 */
[----:B------:R-:W-:Y:S05]  /*ee50*/  @P6 BRA `(.L_x_293) ;  /* 0x0000000400b86947 */ /* 0x000fea0003800000 */
[----:B0-----:R-:W0:Y:S01]  /*ee60*/  S2R R3, SR_TID.X ;  /* 0x0000000000037919 */ /* 0x001e220000002100 */
[----:B------:R-:W-:Y:S01]  /*ee70*/  IMAD.MOV.U32 R7, RZ, RZ, RZ ;  /* 0x000000ffff077224 */ /* 0x000fe200078e00ff */
[----:B0-----:R-:W-:-:S05]  /*ee80*/  LOP3.LUT R3, R3, 0x1f, RZ, 0xc0, !PT ;  /* 0x0000001f03037812 */ /* 0x001fca00078ec0ff */
[----:B------:R-:W-:-:S05]  /*ee90*/  IMAD.IADD R9, R27, 0x1, R3 ;  /* 0x000000011b097824 */ /* 0x000fca00078e0203 */
[----:B------:R-:W-:-:S13]  /*eea0*/  ISETP.GE.OR P6, PT, R9, R2, !P0 ;  /* 0x000000020900720c */ /* 0x000fda00047c6670 */
[----:B------:R-:W0:Y:S08]  /*eeb0*/  @!P6 LDC.64 R2, c[0x0][0xc80] ;  /* 0x00032000ff02eb82 */ /* 0x000e300000000a00 */
[----:B------:R-:W1:Y:S01]  /*eec0*/  @!P6 LDC.64 R4, c[0x0][0xc78] ;  /* 0x00031e00ff04eb82 */ /* 0x000e620000000a00 */
[----:B0-----:R-:W-:-:S05]  /*eed0*/  @!P6 IMAD.WIDE R2, R9, 0x4, R2 ;  /* 0x000000040902e825 */ /* 0x001fca00078e0202 */
[----:B------:R1:W2:Y:S02]  /*eee0*/  @!P6 LDG.E R7, desc[UR40][R2.64] ;  /* 0x000000280207e981 */ /* 0x0002a4000c1e1900 */
[----:B-1----:R-:W-:-:S04]  /*eef0*/  @!P6 IMAD.WIDE R2, R9, 0x4, R4 ;  /* 0x000000040902e825 */ /* 0x002fc800078e0204 */
[----:B------:R-:W-:-:S06]  /*ef00*/  IMAD.MOV.U32 R4, RZ, RZ, RZ ;  /* 0x000000ffff047224 */ /* 0x000fcc00078e00ff */
[----:B------:R-:W2:Y:S01]  /*ef10*/  @!P6 LDG.E R4, desc[UR40][R2.64] ;  /* 0x000000280204e981 */ /* 0x000ea2000c1e1900 */
[----:B------:R-:W-:Y:S01]  /*ef20*/  UMOV UR4, 0xffffffff ;  /* 0xffffffff00047882 */ /* 0x000fe20000000000 */
[----:B--2---:R-:W-:Y:S02]  /*ef30*/  IMAD R13, R4, R7, RZ ;  /* 0x00000007040d7224 */ /* 0x004fe400078e02ff */
[----:B------:R-:W-:Y:S05]  /*ef40*/  BRA.DIV UR4, `(.L_x_294) ;  /* 0x0000002604587947 */ /* 0x000fea000b800000 */
        /* <DEDUP_REMOVED lines=16> */
.L_x_371:
[----:B------:R-:W-:Y:S02]  /*f050*/  ULDC UR4, c[0x0][0xc38] ;  /* 0x00030e0000047ab9 */ /* 0x000fe40000000800 */
[----:B------:R-:W-:-:S04]  /*f060*/  IMAD.U32 R2, RZ, RZ, UR4 ;  /* 0x00000004ff027e24 */ /* 0x000fc8000f8e00ff */
[----:B-1----:R-:W-:-:S04]  /*f070*/  IMAD R5, R14, R2, RZ ;  /* 0x000000020e057224 */ /* 0x002fc800078e02ff */
[----:B------:R-:W-:-:S05]  /*f080*/  IMAD.IADD R6, R5, 0x1, R6 ;  /* 0x0000000105067824 */ /* 0x000fca00078e0206 */
[----:B------:R-:W-:-:S13]  /*f090*/  ISETP.GT.AND P6, PT, R6, R0, PT ;  /* 0x000000000600720c */ /* 0x000fda0003fc4270 */
[----:B------:R-:W-:Y:S05]  /*f0a0*/  @!P6 BRA `(.L_x_295) ;  /* 0xfffffffc005ce947 */ /* 0x000fea000383ffff */
.L_x_292:
[----:B------:R-:W-:Y:S01]  /*f0b0*/  IMAD.IADD R6, R6, 0x1, -R5 ;  /* 0x0000000106067824 */ /* 0x000fe200078e0a05 */
[----:B------:R-:W-:-:S03]  /*f0c0*/  UMOV UR4, 0xffffffff ;  /* 0xffffffff00047882 */ /* 0x000fc60000000000 */
[----:B------:R-:W-:-:S05]  /*f0d0*/  IMAD R5, R3, R2, R6 ;  /* 0x0000000203057224 */ /* 0x000fca00078e0206 */
[----:B------:R-:W-:Y:S01]  /*f0e0*/  ISETP.GT.AND P6, PT, R5, R0, PT ;  /* 0x000000000500720c */ /* 0x000fe20003fc4270 */
[----:B------:R-:W-:-:S12]  /*f0f0*/  BRA.DIV UR4, `(.L_x_296) ;  /* 0x0000002604a47947 */ /* 0x000fd8000b800000 */
[----:B------:R-:W-:-:S04]  /*f100*/  VOTE.ANY R8, PT, !P6 ;  /* 0x0000000000087806 */ /* 0x000fc800070e0100 */
[----:B------:R-:W1:Y:S02]  /*f110*/  POPC R5, R8 ;  /* 0x0000000800057309 */ /* 0x000e640000000000 */
[----:B-1----:R1:W2:Y:S04]  /*f120*/  SHFL.IDX PT, R7, R7, R5, 0x1f ;  /* 0x00001f0507077589 */ /* 0x0022a800000e0000 */
[----:B------:R1:W3:Y:S02]  /*f130*/  SHFL.IDX PT, R4, R4, R5, 0x1f ;  /* 0x00001f0504047589 */ /* 0x0002e400000e0000 */
.L_x_376:
[----:B------:R-:W-:-:S13]  /*f140*/  ISETP.NE.AND P0, PT, R8, RZ, PT ;  /* 0x000000ff0800720c */ /* 0x000fda0003f05270 */
[----:B------:R-:W-:Y:S05]  /*f150*/  @!P0 BRA `(.L_x_297) ;  /* 0x0000000000108947 */ /* 0x000fea0003800000 */
[----:B------:R-:W-:Y:S01]  /*f160*/  UMOV UR4, 0xffffffff ;  /* 0xffffffff00047882 */ /* 0x000fe20000000000 */
[----:B------:R-:W-:Y:S02]  /*f170*/  VIADD R12, R5, 0xffffffff ;  /* 0xffffffff050c7836 */ /* 0x000fe40000000000 */
[----:B------:R-:W-:Y:S05]  /*f180*/  BRA.DIV UR4, `(.L_x_298) ;  /* 0x0000002604dc7947 */ /* 0x000fea000b800000 */
[----:B------:R4:W0:Y:S02]  /*f190*/  SHFL.IDX PT, R24, R3, R12, 0x1f ;  /* 0x00001f0c03187589 */ /* 0x00082400000e0000 */
.L_x_297:
[----:B--2---:R-:W-:Y:S01]  /*f1a0*/  IABS R8, R7 ;  /* 0x0000000700087213 */ /* 0x004fe20000000000 */
[----:B0-----:R-:W-:Y:S01]  /*f1b0*/  IMAD R24, R24, R2, R6 ;  /* 0x0000000218187224 */ /* 0x001fe200078e0206 */
[----:B---3--:R-:W-:Y:S01]  /*f1c0*/  IABS R6, R4 ;  /* 0x0000000400067213 */ /* 0x008fe20000000000 */
[----:B------:R-:W-:Y:S01]  /*f1d0*/  IMAD.MOV.U32 R2, RZ, RZ, RZ ;  /* 0x000000ffff027224 */ /* 0x000fe200078e00ff */
[----:B------:R-:W0:Y:S01]  /*f1e0*/  I2F.RP R9, R8 ;  /* 0x0000000800097306 */ /* 0x000e220000209400 */
[----:B------:R-:W-:Y:S02]  /*f1f0*/  IMAD.IADD R0, R0, 0x1, -R24 ;  /* 0x0000000100007824 */ /* 0x000fe400078e0a18 */
[----:B------:R-:W-:-:S05]  /*f200*/  IMAD.IADD R27, R5, 0x1, R27 ;  /* 0x00000001051b7824 */ /* 0x000fca00078e021b */
[----:B----4-:R-:W-:Y:S08]  /*f210*/  I2F.RP R12, R6 ;  /* 0x00000006000c7306 */ /* 0x010ff00000209400 */
[----:B0-----:R-:W0:Y:S02]  /*f220*/  MUFU.RCP R9, R9 ;  /* 0x0000000900097308 */ /* 0x001e240000001000 */
[----:B0-----:R-:W-:Y:S01]  /*f230*/  VIADD R10, R9, 0xffffffe ;  /* 0x0ffffffe090a7836 */ /* 0x001fe20000000000 */
[----:B------:R-:W-:-:S05]  /*f240*/  IABS R9, R7 ;  /* 0x0000000700097213 */ /* 0x000fca0000000000 */
[----:B------:R0:W2:Y:S02]  /*f250*/  F2I.FTZ.U32.TRUNC.NTZ R3, R10 ;  /* 0x0000000a00037305 */ /* 0x0000a4000021f000 */
[----:B0-----:R-:W-:Y:S01]  /*f260*/  IABS R10, R0 ;  /* 0x00000000000a7213 */ /* 0x001fe20000000000 */
[----:B--2---:R-:W-:-:S04]  /*f270*/  IMAD.MOV R11, RZ, RZ, -R3 ;  /* 0x000000ffff0b7224 */ /* 0x004fc800078e0a03 */
[----:B------:R-:W-:-:S04]  /*f280*/  IMAD R11, R11, R8, RZ ;  /* 0x000000080b0b7224 */ /* 0x000fc800078e02ff */
[----:B------:R-:W-:Y:S02]  /*f290*/  IMAD.HI.U32 R3, R3, R11, R2 ;  /* 0x0000000b03037227 */ /* 0x000fe400078e0002 */
[----:B------:R-:W0:Y:S02]  /*f2a0*/  MUFU.RCP R2, R12 ;  /* 0x0000000c00027308 */ /* 0x000e240000001000 */
[----:B------:R-:W-:Y:S02]  /*f2b0*/  IMAD.MOV R11, RZ, RZ, -R9 ;  /* 0x000000ffff0b7224 */ /* 0x000fe400078e0a09 */
[----:B------:R-:W-:-:S04]  /*f2c0*/  IMAD.HI.U32 R9, R3, R10, RZ ;  /* 0x0000000a03097227 */ /* 0x000fc800078e00ff */
[----:B------:R-:W-:-:S05]  /*f2d0*/  IMAD R11, R9, R11, R10 ;  /* 0x0000000b090b7224 */ /* 0x000fca00078e020a */
[----:B------:R-:W-:Y:S01]  /*f2e0*/  ISETP.GT.U32.AND P1, PT, R8, R11, PT ;  /* 0x0000000b0800720c */ /* 0x000fe20003f24070 */
[----:B0-----:R-:W-:Y:S02]  /*f2f0*/  VIADD R3, R2, 0xffffffe ;  /* 0x0ffffffe02037836 */ /* 0x001fe40000000000 */
[----:B------:R-:W-:-:S04]  /*f300*/  IMAD.MOV.U32 R2, RZ, RZ, RZ ;  /* 0x000000ffff027224 */ /* 0x000fc800078e00ff */
[----:B------:R-:W0:Y:S06]  /*f310*/  F2I.FTZ.U32.TRUNC.NTZ R3, R3 ;  /* 0x0000000300037305 */ /* 0x000e2c000021f000 */
[----:B------:R-:W-:Y:S02]  /*f320*/  @!P1 IMAD.IADD R11, R11, 0x1, -R8 ;  /* 0x000000010b0b9824 */ /* 0x000fe400078e0a08 */
[----:B------:R-:W-:Y:S01]  /*f330*/  @!P1 VIADD R9, R9, 0x1 ;  /* 0x0000000109099836 */ /* 0x000fe20000000000 */
[----:B------:R-:W-:Y:S02]  /*f340*/  ISETP.NE.AND P1, PT, R7, RZ, PT ;  /* 0x000000ff0700720c */ /* 0x000fe40003f25270 */
[----:B------:R-:W-:Y:S01]  /*f350*/  ISETP.GE.U32.AND P0, PT, R11, R8, PT ;  /* 0x000000080b00720c */ /* 0x000fe20003f06070 */
[----:B0-----:R-:W-:-:S04]  /*f360*/  IMAD.MOV R11, RZ, RZ, -R3 ;  /* 0x000000ffff0b7224 */ /* 0x001fc800078e0a03 */
[----:B------:R-:W-:-:S08]  /*f370*/  IMAD R11, R11, R6, RZ ;  /* 0x000000060b0b7224 */ /* 0x000fd000078e02ff */
[----:B------:R-:W-:Y:S02]  /*f380*/  @P0 VIADD R9, R9, 0x1 ;  /* 0x0000000109090836 */ /* 0x000fe40000000000 */
[----:B------:R-:W-:Y:S01]  /*f390*/  IMAD.HI.U32 R8, R3, R11, R2 ;  /* 0x0000000b03087227 */ /* 0x000fe200078e0002 */
[----:B------:R-:W-:-:S04]  /*f3a0*/  LOP3.LUT R2, R0, R7, RZ, 0x3c, !PT ;  /* 0x0000000700027212 */ /* 0x000fc800078e3cff */
[----:B------:R-:W-:Y:S02]  /*f3b0*/  ISETP.GE.AND P2, PT, R2, RZ, PT ;  /* 0x000000ff0200720c */ /* 0x000fe40003f46270 */
[----:B------:R-:W-:-:S05]  /*f3c0*/  IABS R2, R4 ;  /* 0x0000000400027213 */ /* 0x000fca0000000000 */
[----:B------:R-:W-:-:S06]  /*f3d0*/  IMAD.MOV R2, RZ, RZ, -R2 ;  /* 0x000000ffff027224 */ /* 0x000fcc00078e0a02 */
[----:B------:R-:W-:Y:S01]  /*f3e0*/  @!P2 IMAD.MOV R9, RZ, RZ, -R9 ;  /* 0x000000ffff09a224 */ /* 0x000fe200078e0a09 */
[----:B------:R-:W-:-:S04]  /*f3f0*/  @!P1 LOP3.LUT R9, RZ, R7, RZ, 0x33, !PT ;  /* 0x00000007ff099212 */ /* 0x000fc800078e33ff */
[-C--:B------:R-:W-:Y:S01]  /*f400*/  IABS R3, R9.reuse ;  /* 0x0000000900037213 */ /* 0x080fe20000000000 */
[----:B------:R-:W-:-:S04]  /*f410*/  IMAD R7, R7, R9, RZ ;  /* 0x0000000907077224 */ /* 0x000fc800078e02ff */
        /* <DEDUP_REMOVED lines=18> */
.L_x_293:
[----:B------:R-:W-:Y:S01]  /*f540*/  UMOV UR4, URZ ;  /* 0x0000003f00047c82 */ /* 0x000fe20008000000 */
[----:B------:R-:W-:Y:S01]  /*f550*/  UMOV UR5, URZ ;  /* 0x0000003f00057c82 */ /* 0x000fe20008000000 */
[----:B------:R-:W-:Y:S01]  /*f560*/  ULDC UR6, c[0x0][0xc3c] ;  /* 0x00030f0000067ab9 */ /* 0x000fe20000000800 */
[----:B------:R-:W-:Y:S02]  /*f570*/  IMAD.MOV.U32 R24, RZ, RZ, R0 ;  /* 0x000000ffff187224 */ /* 0x000fe400078e0000 */
[----:B------:R-:W-:Y:S02]  /*f580*/  IMAD.U32 R25, RZ, RZ, UR4 ;  /* 0x00000004ff197e24 */ /* 0x000fe4000f8e00ff */
[----:B------:R-:W-:Y:S02]  /*f590*/  IMAD.U32 R26, RZ, RZ, UR5 ;  /* 0x00000005ff1a7e24 */ /* 0x000fe4000f8e00ff */
[----:B------:R-:W-:-:S07]  /*f5a0*/  IMAD.U32 R27, RZ, RZ, UR6 ;  /* 0x00000006ff1b7e24 */ /* 0x000fce000f8e00ff */
.L_x_299:
[----:B------:R-:W2:Y:S01]  /*f5b0*/  S2R R0, SR_TID.X ;  /* 0x0000000000007919 */ /* 0x000ea20000002100 */
[----:B------:R-:W-:Y:S05]  /*f5c0*/  WARPSYNC.ALL ;  /* 0x0000000000007948 */ /* 0x000fea0003800000 */
[----:B------:R-:W-:Y:S01]  /*f5d0*/  BAR.SYNC.DEFER_BLOCKING 0x4, 0x200 ;  /* 0x0108000000007b1d */ /* 0x000fe20000010000 */
[----:B--2---:R-:W-:-:S04]  /*f5e0*/  LOP3.LUT R0, R0, 0x1f, RZ, 0xc0, !PT ;  /* 0x0000001f00007812 */ /* 0x004fc800078ec0ff */
[----:B------:R-:W-:-:S13]  /*f5f0*/  ISETP.NE.AND P0, PT, R0, RZ, PT ;  /* 0x000000ff0000720c */ /* 0x000fda0003f05270 */
[----:B0-----:R-:W0:Y:S01]  /*f600*/  @!P0 S2R R3, SR_CgaCtaId ;  /* 0x0000000000038919 */ /* 0x001e220000008800 */
[----:B------:R-:W-:-:S04]  /*f610*/  @!P0 MOV R0, 0x400 ;  /* 0x0000040000008802 */ /* 0x000fc80000000f00 */
[----:B0-----:R-:W-:-:S05]  /*f620*/  @!P0 LEA R17, R3, R0, 0x18 ;  /* 0x0000000003118211 */ /* 0x001fca00078ec0ff */
[----:B------:R0:W-:Y:S01]  /*f630*/  @!P0 STS.128 [R17+0x308d0], R24 ;  /* 0x0308d01811008388 */ /* 0x0001e20000000c00 */
[----:B------:R-:W-:Y:S06]  /*f640*/  BAR.ARV 0x5, 0x200 ;  /* 0x0148000000007b1d */ /* 0x000fec0000002000 */
.L_x_290:
[----:B------:R-:W-:Y:S02]  /*f650*/  ULDC UR4, c[0x0][0xc3c] ;  /* 0x00030f0000047ab9 */ /* 0x000fe40000000800 */
[----:B---3--:R-:W-:-:S13]  /*f660*/  ISETP.GE.AND P0, PT, R27, UR4, PT ;  /* 0x000000041b007c0c */ /* 0x008fda000bf06270 */
[----:B------:R-:W-:Y:S05]  /*f670*/  @!P0 BRA `(.L_x_300) ;  /* 0xffffffb400b08947 */ /* 0x000fea000383ffff */
[----:B------:R-:W-:Y:S05]  /*f680*/  BSYNC B8 ;  /* 0x0000000000087941 */ /* 0x000fea0003800000 */
.L_x_210:
[----:B-1----:R-:W3:Y:S01]  /*f690*/  LDL.LU R0, [R1+0x34] ;  /* 0x0000340001007983 */ /* 0x002ee20000300800 */
[----:B------:R-:W-:Y:S01]  /*f6a0*/  BSSY B0, `(.L_x_301) ;  /* 0x000000b000007945 */ /* 0x000fe20003800000 */
[----:B------:R-:W1:Y:S01]  /*f6b0*/  S2R R5, SR_CgaCtaId ;  /* 0x0000000000057919 */ /* 0x000e620000008800 */
[----:B---3--:R-:W-:-:S05]  /*f6c0*/  VIADD R0, R0, 0x1 ;  /* 0x0000000100007836 */ /* 0x008fca0000000000 */
[----:B------:R-:W-:-:S04]  /*f6d0*/  LEA.HI R2, R0, R0, RZ, 0x1 ;  /* 0x0000000000027211 */ /* 0x000fc800078f08ff */
[----:B------:R-:W-:Y:S02]  /*f6e0*/  LOP3.LUT R3, R2, 0xfffffffe, RZ, 0xc0, !PT ;  /* 0xfffffffe02037812 */ /* 0x000fe400078ec0ff */
[----:B------:R-:W-:-:S03]  /*f6f0*/  MOV R2, 0x400 ;  /* 0x0000040000027802 */ /* 0x000fc60000000f00 */
[----:B------:R-:W-:Y:S01]  /*f700*/  IMAD.IADD R0, R0, 0x1, -R3 ;  /* 0x0000000100007824 */ /* 0x000fe200078e0a03 */
[----:B-1----:R-:W-:-:S04]  /*f710*/  LEA R9, R5, R2, 0x18 ;  /* 0x0000000205097211 */ /* 0x002fc800078ec0ff */
[----:B------:R-:W-:-:S04]  /*f720*/  SHF.L.U32 R0, R0, 0x1f, RZ ;  /* 0x0000001f00007819 */ /* 0x000fc800000006ff */
[----:B------:R-:W1:Y:S02]  /*f730*/  SYNCS.PHASECHK.TRANS64.TRYWAIT P0, [R9+URZ+0x30820], R0 ;  /* 0x03082000090075a7 */ /* 0x000e64000800017f */
[----:B-1----:R-:W-:Y:S05]  /*f740*/  @!P0 BRA `(.L_x_302) ;  /* 0x0000002000948947 */ /* 0x002fea0003800000 */
.L_x_379:
[----:B------:R-:W-:Y:S05]  /*f750*/  BSYNC B0 ;  /* 0x0000000000007941 */ /* 0x000fea0003800000 */
.L_x_301:
[----:B------:R-:W-:-:S03]  /*f760*/  UMOV UR4, 0xffffffff ;  /* 0xffffffff00047882 */ /* 0x000fc60000000000 */
[----:B------:R-:W-:Y:S05]  /*f770*/  BRA.DIV UR4, `(.L_x_303) ;  /* 0x00000022049c7947 */ /* 0x000fea000b800000 */
[----:B-1----:R-:W1:Y:S02]  /*f780*/  S2R R0, SR_TID.X ;  /* 0x0000000000007919 */ /* 0x002e640000002100 */
[----:B-1----:R-:W-:-:S04]  /*f790*/  SHF.R.U32.HI R0, RZ, 0x5, R0 ;  /* 0x00000005ff007819 */ /* 0x002fc80000011600 */
[----:B------:R-:W-:-:S05]  /*f7a0*/  LOP3.LUT R0, R0, 0x3, RZ, 0xc0, !PT ;  /* 0x0000000300007812 */ /* 0x000fca00078ec0ff */
[----:B------:R1:W3:Y:S02]  /*f7b0*/  SHFL.IDX PT, R14, R0, RZ, 0x1f ;  /* 0x00001fff000e7589 */ /* 0x0002e400000e0000 */
.L_x_382:
[----:B---3--:R-:W-:Y:S01]  /*f7c0*/  ISETP.NE.AND P0, PT, R14, RZ, PT ;  /* 0x000000ff0e00720c */ /* 0x008fe20003f05270 */
[----:B------:R-:W-:-:S12]  /*f7d0*/  BSSY B0, `(.L_x_304) ;  /* 0x0000024000007945 */ /* 0x000fd80003800000 */
[----:B------:R-:W-:Y:S05]  /*f7e0*/  @P0 BRA `(.L_x_305) ;  /* 0x0000000000880947 */ /* 0x000fea0003800000 */
[----:B------:R-:W-:-:S03]  /*f7f0*/  UMOV UR4, 0xffffffff ;  /* 0xffffffff00047882 */ /* 0x000fc60000000000 */
[----:B------:R-:W-:Y:S05]  /*f800*/  BRA.DIV UR4, `(.L_x_306) ;  /* 0x0000002204ac7947 */ /* 0x000fea000b800000 */
[----:B------:R-:W-:-:S13]  /*f810*/  ELECT P6, URZ, PT ;  /* 0x00000000003f782f */ /* 0x000fda00038c0000 */
.L_x_385:
[----:B------:R-:W-:Y:S05]  /*f820*/  @!P6 BRA `(.L_x_305) ;  /* 0x000000000078e947 */ /* 0x000fea0003800000 */
[----:B-1----:R-:W3:Y:S02]  /*f830*/  LDL.LU R0, [R1+0x44] ;  /* 0x0000440001007983 */ /* 0x002ee40000300800 */
[----:B---3--:R-:W-:-:S04]  /*f840*/  LOP3.LUT R0, R0, 0x2, RZ, 0xfc, !PT ;  /* 0x0000000200007812 */ /* 0x008fc800078efcff */
[----:B------:R-:W-:-:S13]  /*f850*/  ISETP.NE.AND P2, PT, R0, 0x3, PT ;  /* 0x000000030000780c */ /* 0x000fda0003f45270 */
[----:B------:R-:W-:Y:S05]  /*f860*/  @!P2 BRA `(.L_x_307) ;  /* 0x000000000004a947 */ /* 0x000fea0003800000 */
[----:B------:R-:W-:Y:S01]  /*f870*/  BPT.TRAP 0x1 ;  /* 0x000000040000795c */ /* 0x000fe20000300000 */
.L_x_307:
[----:B------:R-:W-:Y:S01]  /*f880*/  VIADD R3, R9, 0x30840 ;  /* 0x0003084009037836 */ /* 0x000fe20000000000 */
[----:B------:R-:W-:Y:S01]  /*f890*/  SHF.L.U32 R2, R28, 0x1f, RZ ;  /* 0x0000001f1c027819 */ /* 0x000fe200000006ff */
[C---:B------:R-:W-:Y:S02]  /*f8a0*/  VIADD R0, R18.reuse, 0x1 ;  /* 0x0000000112007836 */ /* 0x040fe40000000000 */
        /* <DEDUP_REMOVED lines=9> */
.L_x_386:
[----:B------:R-:W3:Y:S02]  /*f940*/  SYNCS.PHASECHK.TRANS64.TRYWAIT P0, [R3+URZ], R0 ;  /* 0x00000000030075a7 */ /* 0x000ee4000800017f */
[----:B---3--:R-:W-:Y:S05]  /*f950*/  @!P0 BRA `(.L_x_309) ;  /* 0x00000020008c8947 */ /* 0x008fea0003800000 */
.L_x_387:
[----:B------:R-:W-:Y:S05]  /*f960*/  @!P2 BRA `(.L_x_310) ;  /* 0x000000000004a947 */ /* 0x000fea0003800000 */
[----:B------:R-:W-:Y:S01]  /*f970*/  BPT.TRAP 0x1 ;  /* 0x000000040000795c */ /* 0x000fe20000300000 */
.L_x_310:
[----:B---3--:R-:W-:-:S04]  /*f980*/  VIADD R3, R9, 0x30860 ;  /* 0x0003086009037836 */ /* 0x008fc80000000000 */
[----:B------:R-:W-:-:S04]  /*f990*/  IMAD R5, R18, 0x8, R3 ;  /* 0x0000000812057824 */ /* 0x000fc800078e0203 */
[----:B------:R-:W3:Y:S02]  /*f9a0*/  SYNCS.PHASECHK.TRANS64.TRYWAIT P0, [R5+URZ], R2 ;  /* 0x00000002050075a7 */ /* 0x000ee4000800017f */
[----:B---3--:R-:W-:Y:S05]  /*f9b0*/  @!P0 BRA `(.L_x_311) ;  /* 0x0000002000888947 */ /* 0x008fea0003800000 */
.L_x_388:
[----:B------:R-:W-:-:S07]  /*f9c0*/  IMAD R3, R4, 0x8, R3 ;  /* 0x0000000804037824 */ /* 0x000fce00078e0203 */
.L_x_312:
[----:B----4-:R4:W0:Y:S02]  /*f9d0*/  SYNCS.PHASECHK.TRANS64.TRYWAIT P0, [R3+URZ], R0 ;  /* 0x00000000030075a7 */ /* 0x010824000800017f */
[----:B0-----:R-:W-:Y:S05]  /*f9e0*/  @!P0 NANOSLEEP.SYNCS 0x989680 ;  /* 0x009896800000895d */ /* 0x001fea0003900000 */
[----:B------:R-:W0:Y:S02]  /*f9f0*/  @!P0 SYNCS.PHASECHK.TRANS64 P0, [R3+URZ], R0 ;  /* 0x00000000030085a7 */ /* 0x000e24000800007f */
[----:B0-----:R-:W-:Y:S05]  /*fa00*/  @!P0 BRA `(.L_x_312) ;  /* 0xfffffffc00f08947 */ /* 0x001fea000383ffff */
.L_x_305:
[----:B------:R-:W-:Y:S05]  /*fa10*/  BSYNC B0 ;  /* 0x0000000000007941 */ /* 0x000fea0003800000 */
.L_x_304:
[----:B------:R-:W-:Y:S05]  /*fa20*/  EXIT ;  /* 0x000000000000794d */ /* 0x000fea0003800000 */
.L_x_173:
[----:B-1----:R-:W-:-:S04]  /*fa30*/  IMAD.U32 R3, RZ, RZ, UR37 ;  /* 0x00000025ff037e24 */ /* 0x002fc8000f8e00ff */
[----:B------:R1:W2:Y:S03]  /*fa40*/  SYNCS.PHASECHK.TRANS64.TRYWAIT P1, [R3+URZ+0x30800], R0 ;  /* 0x03080000030075a7 */ /* 0x0002a6000802017f */
[----:B--2---:R-:W-:Y:S05]  /*fa50*/  @!P1 NANOSLEEP.SYNCS 0x989680 ;  /* 0x009896800000995d */ /* 0x004fea0003900000 */
[----:B------:R-:W2:Y:S02]  /*fa60*/  @!P1 SYNCS.PHASECHK.TRANS64 P1, [R3+URZ+0x30800], R0 ;  /* 0x03080000030095a7 */ /* 0x000ea4000802007f */
[----:B--2---:R-:W-:Y:S05]  /*fa70*/  @!P1 BRA `(.L_x_173) ;  /* 0xfffffffc00ec9947 */ /* 0x004fea000383ffff */
[----:B------:R-:W-:Y:S05]  /*fa80*/  BRA `(.L_x_313) ;  /* 0xffffff2000087947 */ /* 0x000fea000383ffff */
.L_x_177:
[----:B--2---:R2:W3:Y:S02]  /*fa90*/  SYNCS.PHASECHK.TRANS64.TRYWAIT P2, [R4+URZ+0x30830], R3 ;  /* 0x03083003040075a7 */ /* 0x0044e4000804017f */
[----:B---3--:R-:W-:Y:S05]  /*faa0*/  @!P2 NANOSLEEP.SYNCS 0x989680 ;  /* 0x009896800000a95d */ /* 0x008fea0003900000 */
[----:B------:R-:W3:Y:S02]  /*fab0*/  @!P2 SYNCS.PHASECHK.TRANS64 P2, [R4+URZ+0x30830], R3 ;  /* 0x030830030400a5a7 */ /* 0x000ee4000804007f */
[----:B---3--:R-:W-:Y:S05]  /*fac0*/  @!P2 BRA `(.L_x_177) ;  /* 0xfffffffc00f0a947 */ /* 0x008fea000383ffff */
[----:B------:R-:W-:Y:S05]  /*fad0*/  BRA `(.L_x_176) ;  /* 0xffffff20002c7947 */ /* 0x000fea000383ffff */
.L_x_182:
[----:B-1----:R-:W-:-:S04]  /*fae0*/  IMAD.U32 R3, RZ, RZ, UR7 ;  /* 0x00000007ff037e24 */ /* 0x002fc8000f8e00ff */
[----:B------:R1:W2:Y:S03]  /*faf0*/  SYNCS.PHASECHK.TRANS64.TRYWAIT P2, [R3+URZ+0x30830], R0 ;  /* 0x03083000030075a7 */ /* 0x0002a6000804017f */
[----:B--2---:R-:W-:Y:S05]  /*fb00*/  @!P2 NANOSLEEP.SYNCS 0x989680 ;  /* 0x009896800000a95d */ /* 0x004fea0003900000 */
[----:B------:R-:W2:Y:S02]  /*fb10*/  @!P2 SYNCS.PHASECHK.TRANS64 P2, [R3+URZ+0x30830], R0 ;  /* 0x030830000300a5a7 */ /* 0x000ea4000804007f */
[----:B--2---:R-:W-:Y:S05]  /*fb20*/  @!P2 BRA `(.L_x_182) ;  /* 0xfffffffc00eca947 */ /* 0x004fea000383ffff */
[----:B------:R-:W-:Y:S05]  /*fb30*/  BRA `(.L_x_179) ;  /* 0xffffff4c00687947 */ /* 0x000fea000383ffff */
.L_x_186:
[----:B-1----:R-:W-:-:S04]  /*fb40*/  IMAD.U32 R3, RZ, RZ, UR7 ;  /* 0x00000007ff037e24 */ /* 0x002fc8000f8e00ff */
[----:B------:R1:W2:Y:S03]  /*fb50*/  SYNCS.PHASECHK.TRANS64.TRYWAIT P2, [R3+URZ+0x30850], R0 ;  /* 0x03085000030075a7 */ /* 0x0002a6000804017f */
[----:B--2---:R-:W-:Y:S05]  /*fb60*/  @!P2 NANOSLEEP.SYNCS 0x989680 ;  /* 0x009896800000a95d */ /* 0x004fea0003900000 */
[----:B------:R-:W2:Y:S02]  /*fb70*/  @!P2 SYNCS.PHASECHK.TRANS64 P2, [R3+URZ+0x30850], R0 ;  /* 0x030850000300a5a7 */ /* 0x000ea4000804007f */
[----:B--2---:R-:W-:Y:S05]  /*fb80*/  @!P2 BRA `(.L_x_186) ;  /* 0xfffffffc00eca947 */ /* 0x004fea000383ffff */
[----:B------:R-:W-:Y:S05]  /*fb90*/  BRA `(.L_x_183) ;  /* 0xffffff4c00e47947 */ /* 0x000fea000383ffff */
.L_x_191:
[----:B-1----:R-:W-:-:S04]  /*fba0*/  IMAD.U32 R7, RZ, RZ, UR12 ;  /* 0x0000000cff077e24 */ /* 0x002fc8000f8e00ff */
[----:B------:R1:W2:Y:S03]  /*fbb0*/  SYNCS.PHASECHK.TRANS64.TRYWAIT P0, [R7+URZ+0x30850], R4 ;  /* 0x03085004070075a7 */ /* 0x0002a6000800017f */
[----:B--2---:R-:W-:Y:S05]  /*fbc0*/  @!P0 NANOSLEEP.SYNCS 0x989680 ;  /* 0x009896800000895d */ /* 0x004fea0003900000 */
[----:B------:R-:W2:Y:S02]  /*fbd0*/  @!P0 SYNCS.PHASECHK.TRANS64 P0, [R7+URZ+0x30850], R4 ;  /* 0x03085004070085a7 */ /* 0x000ea4000800007f */
[----:B--2---:R-:W-:Y:S05]  /*fbe0*/  @!P0 BRA `(.L_x_191) ;  /* 0xfffffffc00ec8947 */ /* 0x004fea000383ffff */
[----:B------:R-:W-:Y:S05]  /*fbf0*/  BRA `(.L_x_190) ;  /* 0xffffff7400987947 */ /* 0x000fea000383ffff */
.L_x_224:
[----:B------:R-:W1:Y:S01]  /*fc00*/  S2R R20, SR_TID.X ;  /* 0x0000000000147919 */ /* 0x000e620000002100 */
[----:B------:R-:W-:Y:S01]  /*fc10*/  BSSY B0, `(.L_x_314) ;  /* 0x000000a000007945 */ /* 0x000fe20003800000 */
[----:B------:R-:W-:Y:S02]  /*fc20*/  IMAD.MOV.U32 R12, RZ, RZ, RZ ;  /* 0x000000ffff0c7224 */ /* 0x000fe400078e00ff */
[----:B------:R-:W-:Y:S02]  /*fc30*/  IMAD.MOV.U32 R11, RZ, RZ, 0x1f ;  /* 0x0000001fff0b7424 */ /* 0x000fe400078e00ff */
[----:B------:R-:W-:Y:S01]  /*fc40*/  IMAD.MOV.U32 R15, RZ, RZ, -0x1 ;  /* 0xffffffffff0f7424 */ /* 0x000fe200078e00ff */
[----:B-1----:R-:W-:-:S04]  /*fc50*/  SHF.R.U32.HI R20, RZ, 0x5, R20 ;  /* 0x00000005ff147819 */ /* 0x002fc80000011614 */
[----:B------:R-:W-:-:S05]  /*fc60*/  LOP3.LUT R20, R20, 0x3, RZ, 0xc0, !PT ;  /* 0x0000000314147812 */ /* 0x000fca00078ec0ff */
[----:B------:R-:W-:-:S07]  /*fc70*/  IMAD.MOV.U32 R13, RZ, RZ, R20 ;  /* 0x000000ffff0d7224 */ /* 0x000fce00078e0014 */
[----:B0-----:R-:W-:Y:S05]  /*fc80*/  WARPSYNC.COLLECTIVE R15, `(.L_x_315) ;  /* 0x000000000f087348 */ /* 0x001fea0003c00000 */
[----:B------:R1:W2:Y:S02]  /*fc90*/  SHFL.IDX P6, R14, R13, R12, R11 ;  /* 0x0000000c0d0e7389 */ /* 0x0002a400000c000b */
[----:B012---:R-:W-:Y:S01]  /*fca0*/  ENDCOLLECTIVE ;  /* 0x000000000000791b */ /* 0x007fe20003800000 */
.L_x_315:
[----:B------:R-:W-:Y:S05]  /*fcb0*/  BSYNC B0 ;  /* 0x0000000000007941 */ /* 0x000fea0003800000 */
.L_x_314:
[----:B------:R-:W-:Y:S05]  /*fcc0*/  BRA `(.L_x_316) ;  /* 0xffffffbc00947947 */ /* 0x000fea000383ffff */
.L_x_226:
[----:B------:R-:W-:Y:S01]  /*fcd0*/  BSSY B0, `(.L_x_317) ;  /* 0x0000006000007945 */ /* 0x000fe20003800000 */
[----:B------:R-:W-:-:S07]  /*fce0*/  IMAD.MOV.U32 R15, RZ, RZ, -0x1 ;  /* 0xffffffffff0f7424 */ /* 0x000fce00078e00ff */
[----:B01----:R-:W-:Y:S05]  /*fcf0*/  WARPSYNC.COLLECTIVE R15, `(.L_x_318) ;  /* 0x000000000f0c7348 */ /* 0x003fea0003c00000 */
[----:B------:R-:W-:Y:S02]  /*fd00*/  ELECT P6, UR62, PT ;  /* 0x00000000003e782f */ /* 0x000fe400038c0000 */
[----:B------:R-:W-:Y:S01]  /*fd10*/  MOV R14, UR62 ;  /* 0x0000003e000e7c02 */ /* 0x000fe20008000f00 */
[----:B01----:R-:W-:Y:S10]  /*fd20*/  ENDCOLLECTIVE ;  /* 0x000000000000791b */ /* 0x003ff40003800000 */
.L_x_318:
[----:B------:R-:W-:Y:S05]  /*fd30*/  BSYNC B0 ;  /* 0x0000000000007941 */ /* 0x000fea0003800000 */
.L_x_317:
[----:B------:R-:W-:Y:S05]  /*fd40*/  BRA `(.L_x_319) ;  /* 0xffffffbc00947947 */ /* 0x000fea000383ffff */
.L_x_228:
[----:B-1----:R1:W2:Y:S02]  /*fd50*/  SYNCS.PHASECHK.TRANS64.TRYWAIT P0, [R0+URZ+0x30840], R2 ;  /* 0x03084002000075a7 */ /* 0x0022a4000800017f */
[----:B--2---:R-:W-:Y:S05]  /*fd60*/  @!P0 NANOSLEEP.SYNCS 0x989680 ;  /* 0x009896800000895d */ /* 0x004fea0003900000 */
[----:B------:R-:W2:Y:S02]  /*fd70*/  @!P0 SYNCS.PHASECHK.TRANS64 P0, [R0+URZ+0x30840], R2 ;  /* 0x03084002000085a7 */ /* 0x000ea4000800007f */
[----:B--2---:R-:W-:Y:S05]  /*fd80*/  @!P0 BRA `(.L_x_228) ;  /* 0xfffffffc00f08947 */ /* 0x004fea000383ffff */
[----:B------:R-:W-:Y:S05]  /*fd90*/  BRA `(.L_x_320) ;  /* 0xffffffbc00e87947 */ /* 0x000fea000383ffff */
.L_x_232:
[----:B------:R-:W2:Y:S01]  /*fda0*/  LDL.LU R11, [R1+0x30] ;  /* 0x00003000010b7983 */ /* 0x000ea20000300800 */
[----:B------:R-:W-:Y:S02]  /*fdb0*/  IMAD.MOV.U32 R13, RZ, RZ, R4 ;  /* 0x000000ffff0d7224 */ /* 0x000fe400078e0004 */
[----:B------:R-:W-:Y:S02]  /*fdc0*/  IMAD.MOV.U32 R12, RZ, RZ, RZ ;  /* 0x000000ffff0c7224 */ /* 0x000fe400078e00ff */
[----:B------:R-:W-:Y:S02]  /*fdd0*/  IMAD.MOV.U32 R15, RZ, RZ, -0x1 ;  /* 0xffffffffff0f7424 */ /* 0x000fe400078e00ff */
[----:B------:R-:W-:-:S04]  /*fde0*/  IMAD R25, R25, 0xc0, R21 ;  /* 0x000000c019197824 */ /* 0x000fc800078e0215 */
[----:B------:R-:W-:Y:S02]  /*fdf0*/  VIADD R8, R25, 0x10 ;  /* 0x0000001019087836 */ /* 0x000fe40000000000 */
[----:B--2---:R-:W-:Y:S02]  /*fe00*/  IMAD R3, R11, R9, RZ ;  /* 0x000000090b037224 */ /* 0x004fe400078e02ff */
[----:B------:R-:W-:-:S03]  /*fe10*/  IMAD.MOV.U32 R11, RZ, RZ, 0x181f ;  /* 0x0000181fff0b7424 */ /* 0x000fc600078e00ff */
[----:B------:R-:W-:-:S13]  /*fe20*/  ISETP.GE.AND P1, PT, R25, R3, PT ;  /* 0x000000031900720c */ /* 0x000fda0003f26270 */
[----:B-----5:R-:W-:Y:S05]  /*fe30*/  WARPSYNC.COLLECTIVE R15, `(.L_x_321) ;  /* 0x000000000f087348 */ /* 0x020fea0003c00000 */
[----:B------:R0:W1:Y:S02]  /*fe40*/  SHFL.IDX P6, R14, R13, R12, R11 ;  /* 0x0000000c0d0e7389 */ /* 0x00006400000c000b */
[----:B01---5:R-:W-:Y:S01]  /*fe50*/  ENDCOLLECTIVE ;  /* 0x000000000000791b */ /* 0x023fe20003800000 */
.L_x_321:
[----:B------:R-:W-:Y:S02]  /*fe60*/  IMAD.MOV.U32 R13, RZ, RZ, R0 ;  /* 0x000000ffff0d7224 */ /* 0x000fe400078e0000 */
[----:B------:R-:W-:-:S07]  /*fe70*/  IMAD.MOV.U32 R6, RZ, RZ, R14 ;  /* 0x000000ffff067224 */ /* 0x000fce00078e000e */
[----:B------:R-:W-:Y:S05]  /*fe80*/  WARPSYNC.COLLECTIVE R15, `(.L_x_322) ;  /* 0x000000000f087348 */ /* 0x000fea0003c00000 */
[----:B------:R0:W1:Y:S02]  /*fe90*/  SHFL.IDX P6, R14, R13, R12, R11 ;  /* 0x0000000c0d0e7389 */ /* 0x00006400000c000b */
[----:B01----:R-:W-:Y:S01]  /*fea0*/  ENDCOLLECTIVE ;  /* 0x000000000000791b */ /* 0x003fe20003800000 */
.L_x_322:
[----:B------:R-:W-:Y:S02]  /*feb0*/  IMAD.MOV.U32 R13, RZ, RZ, R4 ;  /* 0x000000ffff0d7224 */ /* 0x000fe400078e0004 */
[----:B------:R-:W-:Y:S02]  /*fec0*/  IMAD.MOV.U32 R12, RZ, RZ, 0x1 ;  /* 0x00000001ff0c7424 */ /* 0x000fe400078e00ff */
[----:B------:R-:W-:-:S07]  /*fed0*/  IMAD.MOV.U32 R7, RZ, RZ, R14 ;  /* 0x000000ffff077224 */ /* 0x000fce00078e000e */
[----:B------:R-:W-:Y:S05]  /*fee0*/  WARPSYNC.COLLECTIVE R15, `(.L_x_323) ;  /* 0x000000000f087348 */ /* 0x000fea0003c00000 */
[----:B------:R0:W1:Y:S02]  /*fef0*/  SHFL.IDX P6, R14, R13, R12, R11 ;  /* 0x0000000c0d0e7389 */ /* 0x00006400000c000b */
[----:B01----:R-:W-:Y:S01]  /*ff00*/  ENDCOLLECTIVE ;  /* 0x000000000000791b */ /* 0x003fe20003800000 */
.L_x_323:
[----:B------:R-:W-:-:S05]  /*ff10*/  @!P1 LEA R7, P2, R20, R7, 0x1 ;  /* 0x0000000714079211 */ /* 0x000fca00078408ff */
[----:B------:R-:W-:-:S05]  /*ff20*/  @!P1 IMAD.X R6, RZ, RZ, R6, P2 ;  /* 0x000000ffff069224 */ /* 0x000fca00010e0606 */
[----:B------:R-:W-:Y:S01]  /*ff30*/  @!P1 LOP3.LUT R7, R7, R6, RZ, 0x3c, !PT ;  /* 0x0000000607079212 */ /* 0x000fe200078e3cff */
[----:B------:R-:W-:-:S03]  /*ff40*/  IMAD.MOV.U32 R13, RZ, RZ, R0 ;  /* 0x000000ffff0d7224 */ /* 0x000fc600078e0000 */
[----:B------:R-:W-:-:S04]  /*ff50*/  @!P1 LOP3.LUT R6, R7, R6, RZ, 0x3c, !PT ;  /* 0x0000000607069212 */ /* 0x000fc800078e3cff */
[----:B------:R-:W-:-:S05]  /*ff60*/  @!P1 LOP3.LUT R7, R7, R6, RZ, 0x3c, !PT ;  /* 0x0000000607079212 */ /* 0x000fca00078e3cff */
[----:B------:R-:W-:Y:S01]  /*ff70*/  @!PT LDS RZ, [RZ] ;  /* 0x00000000fffff984 */ /* 0x000fe20000000800 */
[----:B------:R-:W-:Y:S01]  /*ff80*/  @!PT LDS RZ, [RZ] ;  /* 0x00000000fffff984 */ /* 0x000fe20000000800 */
[----:B------:R-:W-:Y:S01]  /*ff90*/  @!PT LDS RZ, [RZ] ;  /* 0x00000000fffff984 */ /* 0x000fe20000000800 */
[----:B------:R0:W-:Y:S01]  /*ffa0*/  @!P1 LDGSTS.E.BYPASS.LTC128B.128 [R10+0xc400], desc[UR40][R6.64], !P0 ;  /* 0x0c400000060a9fae */ /* 0x0001e2000c101d68 */
[----:B------:R-:W-:Y:S01]  /*ffb0*/  ISETP.GE.AND P1, PT, R8, R3, PT ;  /* 0x000000030800720c */ /* 0x000fe20003f26270 */
[----:B0-----:R-:W-:-:S12]  /*ffc0*/  IMAD.MOV.U32 R6, RZ, RZ, R14 ;  /* 0x000000ffff067224 */ /* 0x001fd800078e000e */
[----:B------:R-:W-:Y:S05]  /*ffd0*/  WARPSYNC.COLLECTIVE R15, `(.L_x_324) ;  /* 0x000000000f087348 */ /* 0x000fea0003c00000 */
[----:B------:R0:W1:Y:S02]  /*ffe0*/  SHFL.IDX P6, R14, R13, R12, R11 ;  /* 0x0000000c0d0e7389 */ /* 0x00006400000c000b */
[----:B01----:R-:W-:Y:S01]  /*fff0*/  ENDCOLLECTIVE ;  /* 0x000000000000791b */ /* 0x003fe20003800000 */
.L_x_324:
[----:B------:R-:W-:Y:S02]  /*10000*/  IMAD.MOV.U32 R13, RZ, RZ, R4 ;  /* 0x000000ffff0d7224 */ /* 0x000fe400078e0004 */
[----:B------:R-:W-:Y:S02]  /*10010*/  IMAD.MOV.U32 R12, RZ, RZ, 0x2 ;  /* 0x00000002ff0c7424 */ /* 0x000fe400078e00ff */
[----:B------:R-:W-:-:S07]  /*10020*/  IMAD.MOV.U32 R7, RZ, RZ, R14 ;  /* 0x000000ffff077224 */ /* 0x000fce00078e000e */
[----:B------:R-:W-:Y:S05]  /*10030*/  WARPSYNC.COLLECTIVE R15, `(.L_x_325) ;  /* 0x000000000f087348 */ /* 0x000fea0003c00000 */
[----:B------:R0:W1:Y:S02]  /*10040*/  SHFL.IDX P6, R14, R13, R12, R11 ;  /* 0x0000000c0d0e7389 */ /* 0x00006400000c000b */
[----:B01----:R-:W-:Y:S01]  /*10050*/  ENDCOLLECTIVE ;  /* 0x000000000000791b */ /* 0x003fe20003800000 */
.L_x_325:
        /* <DEDUP_REMOVED lines=9> */
[----:B------:R0:W-:Y:S02]  /*100f0*/  @!P1 LDGSTS.E.BYPASS.LTC128B.128 [R10+0xcc00], desc[UR40][R6.64], !P0 ;  /* 0x0cc00000060a9fae */ /* 0x0001e4000c101d68 */
[----:B0-----:R-:W-:-:S05]  /*10100*/  VIADD R6, R25, 0x20 ;  /* 0x0000002019067836 */ /* 0x001fca0000000000 */
[----:B------:R-:W-:Y:S01]  /*10110*/  ISETP.GE.AND P1, PT, R6, R3, PT ;  /* 0x000000030600720c */ /* 0x000fe20003f26270 */
[----:B------:R-:W-:-:S12]  /*10120*/  IMAD.MOV.U32 R6, RZ, RZ, R14 ;  /* 0x000000ffff067224 */ /* 0x000fd800078e000e */
[----:B------:R-:W-:Y:S05]  /*10130*/  WARPSYNC.COLLECTIVE R15, `(.L_x_326) ;  /* 0x000000000f087348 */ /* 0x000fea0003c00000 */
[----:B------:R0:W1:Y:S02]  /*10140*/  SHFL.IDX P6, R14, R13, R12, R11 ;  /* 0x0000000c0d0e7389 */ /* 0x00006400000c000b */
[----:B01----:R-:W-:Y:S01]  /*10150*/  ENDCOLLECTIVE ;  /* 0x000000000000791b */ /* 0x003fe20003800000 */
.L_x_326:
[----:B------:R-:W-:Y:S02]  /*10160*/  IMAD.MOV.U32 R13, RZ, RZ, R4 ;  /* 0x000000ffff0d7224 */ /* 0x000fe400078e0004 */
[----:B------:R-:W-:Y:S02]  /*10170*/  IMAD.MOV.U32 R12, RZ, RZ, 0x3 ;  /* 0x00000003ff0c7424 */ /* 0x000fe400078e00ff */
[----:B------:R-:W-:-:S07]  /*10180*/  IMAD.MOV.U32 R7, RZ, RZ, R14 ;  /* 0x000000ffff077224 */ /* 0x000fce00078e000e */
[----:B------:R-:W-:Y:S05]  /*10190*/  WARPSYNC.COLLECTIVE R15, `(.L_x_327) ;  /* 0x000000000f087348 */ /* 0x000fea0003c00000 */
[----:B------:R0:W1:Y:S02]  /*101a0*/  SHFL.IDX P6, R14, R13, R12, R11 ;  /* 0x0000000c0d0e7389 */ /* 0x00006400000c000b */
[----:B01----:R-:W-:Y:S01]  /*101b0*/  ENDCOLLECTIVE ;  /* 0x000000000000791b */ /* 0x003fe20003800000 */
.L_x_327:
        /* <DEDUP_REMOVED lines=16> */
.L_x_328:
[----:B------:R-:W-:Y:S02]  /*102c0*/  IMAD.MOV.U32 R13, RZ, RZ, R4 ;  /* 0x000000ffff0d7224 */ /* 0x000fe400078e0004 */
[----:B------:R-:W-:Y:S02]  /*102d0*/  IMAD.MOV.U32 R12, RZ, RZ, 0x4 ;  /* 0x00000004ff0c7424 */ /* 0x000fe400078e00ff */
[----:B------:R-:W-:-:S07]  /*102e0*/  IMAD.MOV.U32 R7, RZ, RZ, R14 ;  /* 0x000000ffff077224 */ /* 0x000fce00078e000e */
[----:B------:R-:W-:Y:S05]  /*102f0*/  WARPSYNC.COLLECTIVE R15, `(.L_x_329) ;  /* 0x000000000f087348 */ /* 0x000fea0003c00000 */
[----:B------:R0:W1:Y:S02]  /*10300*/  SHFL.IDX P6, R14, R13, R12, R11 ;  /* 0x0000000c0d0e7389 */ /* 0x00006400000c000b */
[----:B01----:R-:W-:Y:S01]  /*10310*/  ENDCOLLECTIVE ;  /* 0x000000000000791b */ /* 0x003fe20003800000 */
.L_x_329:
        /* <DEDUP_REMOVED lines=16> */
.L_x_330:
[----:B------:R-:W-:Y:S02]  /*10420*/  IMAD.MOV.U32 R13, RZ, RZ, R4 ;  /* 0x000000ffff0d7224 */ /* 0x000fe400078e0004 */
[----:B------:R-:W-:Y:S02]  /*10430*/  IMAD.MOV.U32 R12, RZ, RZ, 0x5 ;  /* 0x00000005ff0c7424 */ /* 0x000fe400078e00ff */
[----:B------:R-:W-:-:S07]  /*10440*/  IMAD.MOV.U32 R7, RZ, RZ, R14 ;  /* 0x000000ffff077224 */ /* 0x000fce00078e000e */
[----:B------:R-:W-:Y:S05]  /*10450*/  WARPSYNC.COLLECTIVE R15, `(.L_x_331) ;  /* 0x000000000f087348 */ /* 0x000fea0003c00000 */
[----:B------:R0:W1:Y:S02]  /*10460*/  SHFL.IDX P6, R14, R13, R12, R11 ;  /* 0x0000000c0d0e7389 */ /* 0x00006400000c000b */
[----:B01----:R-:W-:Y:S01]  /*10470*/  ENDCOLLECTIVE ;  /* 0x000000000000791b */ /* 0x003fe20003800000 */
.L_x_331:
        /* <DEDUP_REMOVED lines=16> */
.L_x_332:
[----:B------:R-:W-:Y:S02]  /*10580*/  IMAD.MOV.U32 R13, RZ, RZ, R4 ;  /* 0x000000ffff0d7224 */ /* 0x000fe400078e0004 */
[----:B------:R-:W-:Y:S02]  /*10590*/  IMAD.MOV.U32 R12, RZ, RZ, 0x6 ;  /* 0x00000006ff0c7424 */ /* 0x000fe400078e00ff */
[----:B------:R-:W-:-:S07]  /*105a0*/  IMAD.MOV.U32 R7, RZ, RZ, R14 ;  /* 0x000000ffff077224 */ /* 0x000fce00078e000e */
[----:B------:R-:W-:Y:S05]  /*105b0*/  WARPSYNC.COLLECTIVE R15, `(.L_x_333) ;  /* 0x000000000f087348 */ /* 0x000fea0003c00000 */
[----:B------:R0:W1:Y:S02]  /*105c0*/  SHFL.IDX P6, R14, R13, R12, R11 ;  /* 0x0000000c0d0e7389 */ /* 0x00006400000c000b */
[----:B01----:R-:W-:Y:S01]  /*105d0*/  ENDCOLLECTIVE ;  /* 0x000000000000791b */ /* 0x003fe20003800000 */
.L_x_333:
        /* <DEDUP_REMOVED lines=16> */
.L_x_334:
[----:B------:R-:W-:Y:S02]  /*106e0*/  IMAD.MOV.U32 R13, RZ, RZ, R4 ;  /* 0x000000ffff0d7224 */ /* 0x000fe400078e0004 */
[----:B------:R-:W-:Y:S02]  /*106f0*/  IMAD.MOV.U32 R12, RZ, RZ, 0x7 ;  /* 0x00000007ff0c7424 */ /* 0x000fe400078e00ff */
[----:B------:R-:W-:-:S07]  /*10700*/  IMAD.MOV.U32 R7, RZ, RZ, R14 ;  /* 0x000000ffff077224 */ /* 0x000fce00078e000e */
[----:B------:R-:W-:Y:S05]  /*10710*/  WARPSYNC.COLLECTIVE R15, `(.L_x_335) ;  /* 0x000000000f087348 */ /* 0x000fea0003c00000 */
[----:B------:R0:W1:Y:S02]  /*10720*/  SHFL.IDX P6, R14, R13, R12, R11 ;  /* 0x0000000c0d0e7389 */ /* 0x00006400000c000b */
[----:B01----:R-:W-:Y:S01]  /*10730*/  ENDCOLLECTIVE ;  /* 0x000000000000791b */ /* 0x003fe20003800000 */
.L_x_335:
[----:B------:R-:W-:-:S05]  /*10740*/  @!P1 LEA R7, P2, R20, R7, 0x1 ;  /* 0x0000000714079211 */ /* 0x000fca00078408ff */
[----:B------:R-:W-:-:S05]  /*10750*/  @!P1 IMAD.X R6, RZ, RZ, R6, P2 ;  /* 0x000000ffff069224 */ /* 0x000fca00010e0606 */
[-C--:B------:R-:W-:Y:S01]  /*10760*/  @!P1 LOP3.LUT R7, R7, R6.reuse, RZ, 0x3c, !PT ;  /* 0x0000000607079212 */ /* 0x080fe200078e3cff */
[----:B------:R-:W-:Y:S02]  /*10770*/  IMAD.MOV.U32 R13, RZ, RZ, R0 ;  /* 0x000000ffff0d7224 */ /* 0x000fe400078e0000 */
[----:B------:R-:W-:Y:S01]  /*10780*/  VIADD R0, R25, 0x70 ;  /* 0x0000007019007836 */ /* 0x000fe20000000000 */
[----:B------:R-:W-:-:S04]  /*10790*/  @!P1 LOP3.LUT R6, R7, R6, RZ, 0x3c, !PT ;  /* 0x0000000607069212 */ /* 0x000fc800078e3cff */
[----:B------:R-:W-:Y:S01]  /*107a0*/  @!P1 LOP3.LUT R7, R7, R6, RZ, 0x3c, !PT ;  /* 0x0000000607079212 */ /* 0x000fe200078e3cff */
[----:B------:R-:W-:-:S07]  /*107b0*/  IMAD.MOV.U32 R4, RZ, RZ, R14 ;  /* 0x000000ffff047224 */ /* 0x000fce00078e000e */
[----:B------:R-:W-:Y:S05]  /*107c0*/  WARPSYNC.COLLECTIVE R15, `(.L_x_336) ;  /* 0x000000000f087348 */ /* 0x000fea0003c00000 */
[----:B------:R0:W1:Y:S02]  /*107d0*/  SHFL.IDX P6, R14, R13, R12, R11 ;  /* 0x0000000c0d0e7389 */ /* 0x00006400000c000b */
[----:B01----:R-:W-:Y:S01]  /*107e0*/  ENDCOLLECTIVE ;  /* 0x000000000000791b */ /* 0x003fe20003800000 */
.L_x_336:
[----:B------:R-:W-:Y:S01]  /*107f0*/  @!PT LDS RZ, [RZ] ;  /* 0x00000000fffff984 */ /* 0x000fe20000000800 */
[----:B------:R-:W-:Y:S01]  /*10800*/  @!PT LDS RZ, [RZ] ;  /* 0x00000000fffff984 */ /* 0x000fe20000000800 */
[----:B------:R-:W-:Y:S01]  /*10810*/  @!PT LDS RZ, [RZ] ;  /* 0x00000000fffff984 */ /* 0x000fe20000000800 */
[----:B------:R0:W-:Y:S01]  /*10820*/  @!P1 LDGSTS.E.BYPASS.LTC128B.128 [R10+0xf400], desc[UR40][R6.64], !P0 ;  /* 0x0f400000060a9fae */ /* 0x0001e2000c101d68 */
[----:B------:R-:W-:Y:S01]  /*10830*/  ISETP.GE.AND P1, PT, R0, R3, PT ;  /* 0x000000030000720c */ /* 0x000fe20003f26270 */
[----:B------:R-:W-:-:S05]  /*10840*/  VIADD R0, R25, 0x80 ;  /* 0x0000008019007836 */ /* 0x000fca0000000000 */
[----:B------:R-:W-:Y:S01]  /*10850*/  ISETP.GE.AND P2, PT, R0, R3, PT ;  /* 0x000000030000720c */ /* 0x000fe20003f46270 */
[----:B------:R-:W-:Y:S02]  /*10860*/  IMAD.MOV.U32 R13, RZ, RZ, R2 ;  /* 0x000000ffff0d7224 */ /* 0x000fe400078e0002 */
[----:B------:R-:W-:Y:S02]  /*10870*/  IMAD.MOV.U32 R12, RZ, RZ, RZ ;  /* 0x000000ffff0c7224 */ /* 0x000fe400078e00ff */
[----:B0-----:R-:W-:-:S08]  /*10880*/  IMAD.MOV.U32 R6, RZ, RZ, R14 ;  /* 0x000000ffff067224 */ /* 0x001fd000078e000e */
[----:B------:R-:W-:Y:S05]  /*10890*/  WARPSYNC.COLLECTIVE R15, `(.L_x_337) ;  /* 0x000000000f087348 */ /* 0x000fea0003c00000 */
[----:B------:R0:W1:Y:S02]  /*108a0*/  SHFL.IDX P6, R14, R13, R12, R11 ;  /* 0x0000000c0d0e7389 */ /* 0x00006400000c000b */
[----:B01----:R-:W-:Y:S01]  /*108b0*/  ENDCOLLECTIVE ;  /* 0x000000000000791b */ /* 0x003fe20003800000 */
.L_x_337:
[----:B------:R-:W-:-:S05]  /*108c0*/  @!P1 LEA R6, P3, R20, R6, 0x1 ;  /* 0x0000000614069211 */ /* 0x000fca00078608ff */
[----:B------:R-:W-:-:S04]  /*108d0*/  @!P1 IMAD.X R4, RZ, RZ, R4, P3 ;  /* 0x000000ffff049224 */ /* 0x000fc800018e0604 */
[----:B------:R-:W-:Y:S02]  /*108e0*/  @!P1 IMAD.MOV.U32 R7, RZ, RZ, R4 ;  /* 0x000000ffff079224 */ /* 0x000fe400078e0004 */
[----:B------:R-:W-:Y:S02]  /*108f0*/  IMAD.MOV.U32 R13, RZ, RZ, R5 ;  /* 0x000000ffff0d7224 */ /* 0x000fe400078e0005 */
[----:B------:R-:W-:Y:S01]  /*10900*/  VIADD R4, R25, 0xa0 ;  /* 0x000000a019047836 */ /* 0x000fe20000000000 */
        /* <DEDUP_REMOVED lines=8> */
.L_x_338:
[----:B------:R-:W-:Y:S02]  /*10990*/  IMAD.MOV.U32 R13, RZ, RZ, R2 ;  /* 0x000000ffff0d7224 */ /* 0x000fe400078e0002 */
[----:B------:R-:W-:Y:S02]  /*109a0*/  IMAD.MOV.U32 R12, RZ, RZ, 0x1 ;  /* 0x00000001ff0c7424 */ /* 0x000fe400078e00ff */
[----:B------:R-:W-:-:S07]  /*109b0*/  IMAD.MOV.U32 R8, RZ, RZ, R14 ;  /* 0x000000ffff087224 */ /* 0x000fce00078e000e */
[----:B------:R-:W-:Y:S05]  /*109c0*/  WARPSYNC.COLLECTIVE R15, `(.L_x_339) ;  /* 0x000000000f087348 */ /* 0x000fea0003c00000 */
[----:B------:R0:W1:Y:S02]  /*109d0*/  SHFL.IDX P6, R14, R13, R12, R11 ;  /* 0x0000000c0d0e7389 */ /* 0x00006400000c000b */
[----:B01----:R-:W-:Y:S01]  /*109e0*/  ENDCOLLECTIVE ;  /* 0x000000000000791b */ /* 0x003fe20003800000 */
.L_x_339:
[----:B------:R-:W-:-:S05]  /*109f0*/  @!P2 LEA R6, P1, R20, R8, 0x1 ;  /* 0x000000081406a211 */ /* 0x000fca00078208ff */
[----:B------:R-:W-:-:S04]  /*10a00*/  @!P2 IMAD.X R0, RZ, RZ, R0, P1 ;  /* 0x000000ffff00a224 */ /* 0x000fc800008e0600 */
[----:B------:R-:W-:Y:S02]  /*10a10*/  @!P2 IMAD.MOV.U32 R7, RZ, RZ, R0 ;  /* 0x000000ffff07a224 */ /* 0x000fe400078e0000 */
[----:B------:R-:W-:Y:S02]  /*10a20*/  VIADD R0, R25, 0x90 ;  /* 0x0000009019007836 */ /* 0x000fe40000000000 */
[----:B------:R-:W-:Y:S01]  /*10a30*/  IMAD.MOV.U32 R13, RZ, RZ, R5 ;  /* 0x000000ffff0d7224 */ /* 0x000fe200078e0005 */
[----:B------:R-:W-:Y:S01]  /*10a40*/  @!PT LDS RZ, [RZ] ;  /* 0x00000000fffff984 */ /* 0x000fe20000000800 */
[----:B------:R-:W-:Y:S01]  /*10a50*/  @!PT LDS RZ, [RZ] ;  /* 0x00000000fffff984 */ /* 0x000fe20000000800 */
[----:B------:R-:W-:Y:S01]  /*10a60*/  @!PT LDS RZ, [RZ] ;  /* 0x00000000fffff984 */ /* 0x000fe20000000800 */
[----:B------:R0:W-:Y:S02]  /*10a70*/  @!P2 LDGSTS.E.BYPASS.LTC128B.128 [R10+0x10400], desc[UR40][R6.64], !P0 ;  /* 0x10400000060aafae */ /* 0x0001e4000c101d68 */
[----:B------:R-:W-:Y:S01]  /*10a80*/  ISETP.GE.AND P1, PT, R0, R3, PT ;  /* 0x000000030000720c */ /* 0x000fe20003f26270 */
[----:B------:R-:W-:-:S12]  /*10a90*/  IMAD.MOV.U32 R0, RZ, RZ, R14 ;  /* 0x000000ffff007224 */ /* 0x000fd800078e000e */
[----:B0-----:R-:W-:Y:S05]  /*10aa0*/  WARPSYNC.COLLECTIVE R15, `(.L_x_340) ;  /* 0x000000000f087348 */ /* 0x001fea0003c00000 */
[----:B------:R1:W2:Y:S02]  /*10ab0*/  SHFL.IDX P6, R14, R13, R12, R11 ;  /* 0x0000000c0d0e7389 */ /* 0x0002a400000c000b */
[----:B012---:R-:W-:Y:S01]  /*10ac0*/  ENDCOLLECTIVE ;  /* 0x000000000000791b */ /* 0x007fe20003800000 */
.L_x_340:
[----:B------:R-:W-:Y:S02]  /*10ad0*/  IMAD.MOV.U32 R13, RZ, RZ, R2 ;  /* 0x000000ffff0d7224 */ /* 0x000fe400078e0002 */
[----:B------:R-:W-:Y:S02]  /*10ae0*/  IMAD.MOV.U32 R12, RZ, RZ, 0x2 ;  /* 0x00000002ff0c7424 */ /* 0x000fe400078e00ff */
[----:B------:R-:W-:-:S07]  /*10af0*/  IMAD.MOV.U32 R6, RZ, RZ, R14 ;  /* 0x000000ffff067224 */ /* 0x000fce00078e000e */
[----:B------:R-:W-:Y:S05]  /*10b00*/  WARPSYNC.COLLECTIVE R15, `(.L_x_341) ;  /* 0x000000000f087348 */ /* 0x000fea0003c00000 */
[----:B------:R0:W1:Y:S02]  /*10b10*/  SHFL.IDX P6, R14, R13, R12, R11 ;  /* 0x0000000c0d0e7389 */ /* 0x00006400000c000b */
[----:B01----:R-:W-:Y:S01]  /*10b20*/  ENDCOLLECTIVE ;  /* 0x000000000000791b */ /* 0x003fe20003800000 */
.L_x_341:
[----:B------:R-:W-:-:S05]  /*10b30*/  @!P1 LEA R6, P2, R20, R6, 0x1 ;  /* 0x0000000614069211 */ /* 0x000fca00078408ff */
[----:B------:R-:W-:-:S04]  /*10b40*/  @!P1 IMAD.X R0, RZ, RZ, R0, P2 ;  /* 0x000000ffff009224 */ /* 0x000fc800010e0600 */
[----:B------:R-:W-:Y:S02]  /*10b50*/  @!P1 IMAD.MOV.U32 R7, RZ, RZ, R0 ;  /* 0x000000ffff079224 */ /* 0x000fe400078e0000 */
[----:B------:R-:W-:-:S03]  /*10b60*/  IMAD.MOV.U32 R13, RZ, RZ, R5 ;  /* 0x000000ffff0d7224 */ /* 0x000fc600078e0005 */
[----:B------:R-:W-:Y:S01]  /*10b70*/  @!PT LDS RZ, [RZ] ;  /* 0x00000000fffff984 */ /* 0x000fe20000000800 */
[----:B------:R-:W-:Y:S01]  /*10b80*/  @!PT LDS RZ, [RZ] ;  /* 0x00000000fffff984 */ /* 0x000fe20000000800 */
[----:B------:R-:W-:Y:S01]  /*10b90*/  @!PT LDS RZ, [RZ] ;  /* 0x00000000fffff984 */ /* 0x000fe20000000800 */
[----:B------:R0:W-:Y:S01]  /*10ba0*/  @!P1 LDGSTS.E.BYPASS.LTC128B.128 [R10+0x10c00], desc[UR40][R6.64], !P0 ;  /* 0x10c00000060a9fae */ /* 0x0001e2000c101d68 */
[----:B------:R-:W-:Y:S01]  /*10bb0*/  ISETP.GE.AND P1, PT, R4, R3, PT ;  /* 0x000000030400720c */ /* 0x000fe20003f26270 */
[----:B------:R-:W-:-:S12]  /*10bc0*/  IMAD.MOV.U32 R0, RZ, RZ, R14 ;  /* 0x000000ffff007224 */ /* 0x000fd800078e000e */
[----:B0-----:R-:W-:Y:S05]  /*10bd0*/  WARPSYNC.COLLECTIVE R15, `(.L_x_342) ;  /* 0x000000000f087348 */ /* 0x001fea0003c00000 */
[----:B------:R1:W2:Y:S02]  /*10be0*/  SHFL.IDX P6, R14, R13, R12, R11 ;  /* 0x0000000c0d0e7389 */ /* 0x0002a400000c000b */
[----:B012---:R-:W-:Y:S01]  /*10bf0*/  ENDCOLLECTIVE ;  /* 0x000000000000791b */ /* 0x007fe20003800000 */
.L_x_342:
[----:B------:R-:W-:Y:S02]  /*10c00*/  IMAD.MOV.U32 R13, RZ, RZ, R2 ;  /* 0x000000ffff0d7224 */ /* 0x000fe400078e0002 */
[----:B------:R-:W-:Y:S02]  /*10c10*/  IMAD.MOV.U32 R12, RZ, RZ, 0x3 ;  /* 0x00000003ff0c7424 */ /* 0x000fe400078e00ff */
[----:B------:R-:W-:-:S07]  /*10c20*/  IMAD.MOV.U32 R6, RZ, RZ, R14 ;  /* 0x000000ffff067224 */ /* 0x000fce00078e000e */
[----:B------:R-:W-:Y:S05]  /*10c30*/  WARPSYNC.COLLECTIVE R15, `(.L_x_343) ;  /* 0x000000000f087348 */ /* 0x000fea0003c00000 */
[----:B------:R0:W1:Y:S02]  /*10c40*/  SHFL.IDX P6, R14, R13, R12, R11 ;  /* 0x0000000c0d0e7389 */ /* 0x00006400000c000b */
[----:B01----:R-:W-:Y:S01]  /*10c50*/  ENDCOLLECTIVE ;  /* 0x000000000000791b */ /* 0x003fe20003800000 */
.L_x_343:
        /* <DEDUP_REMOVED lines=12> */
.L_x_344:
[----:B------:R-:W-:Y:S01]  /*10d20*/  IMAD.MOV.U32 R2, RZ, RZ, R14 ;  /* 0x000000ffff027224 */ /* 0x000fe200078e000e */
[----:B------:R-:W-:Y:S06]  /*10d30*/  BRA `(.L_x_345) ;  /* 0xffffffbc00ec7947 */ /* 0x000fec000383ffff */
.L_x_235:
[----:B0-----:R0:W1:Y:S02]  /*10d40*/  SYNCS.PHASECHK.TRANS64.TRYWAIT P0, [R17+URZ+0x30820], R0 ;  /* 0x03082000110075a7 */ /* 0x001064000800017f */
[----:B-1----:R-:W-:Y:S05]  /*10d50*/  @!P0 NANOSLEEP.SYNCS 0x989680 ;  /* 0x009896800000895d */ /* 0x002fea0003900000 */
[----:B------:R-:W1:Y:S02]  /*10d60*/  @!P0 SYNCS.PHASECHK.TRANS64 P0, [R17+URZ+0x30820], R0 ;  /* 0x03082000110085a7 */ /* 0x000e64000800007f */
[----:B-1----:R-:W-:Y:S05]  /*10d70*/  @!P0 BRA `(.L_x_235) ;  /* 0xfffffffc00f08947 */ /* 0x002fea000383ffff */
[----:B------:R-:W-:Y:S05]  /*10d80*/  BRA `(.L_x_346) ;  /* 0xffffffc0004c7947 */ /* 0x000fea000383ffff */
.L_x_244:
[----:B-1----:R1:W2:Y:S02]  /*10d90*/  SYNCS.PHASECHK.TRANS64.TRYWAIT P0, [R2+URZ+0x30840], R3 ;  /* 0x03084003020075a7 */ /* 0x0022a4000800017f */
[----:B--2---:R-:W-:Y:S05]  /*10da0*/  @!P0 NANOSLEEP.SYNCS 0x989680 ;  /* 0x009896800000895d */ /* 0x004fea0003900000 */
[----:B------:R-:W2:Y:S02]  /*10db0*/  @!P0 SYNCS.PHASECHK.TRANS64 P0, [R2+URZ+0x30840], R3 ;  /* 0x03084003020085a7 */ /* 0x000ea4000800007f */
[----:B--2---:R-:W-:Y:S05]  /*10dc0*/  @!P0 BRA `(.L_x_244) ;  /* 0xfffffffc00f08947 */ /* 0x004fea000383ffff */
[----:B------:R-:W-:Y:S05]  /*10dd0*/  BRA `(.L_x_347) ;  /* 0xffffffc4001c7947 */ /* 0x000fea000383ffff */
.L_x_249:
[----:B0-----:R0:W1:Y:S02]  /*10de0*/  SYNCS.PHASECHK.TRANS64.TRYWAIT P0, [R3+URZ+0x60], R2 ;  /* 0x00006002030075a7 */ /* 0x001064000800017f */
[----:B-1----:R-:W-:Y:S05]  /*10df0*/  @!P0 NANOSLEEP.SYNCS 0x989680 ;  /* 0x009896800000895d */ /* 0x002fea0003900000 */
[----:B------:R-:W1:Y:S02]  /*10e00*/  @!P0 SYNCS.PHASECHK.TRANS64 P0, [R3+URZ+0x60], R2 ;  /* 0x00006002030085a7 */ /* 0x000e64000800007f */
[----:B-1----:R-:W-:Y:S05]  /*10e10*/  @!P0 BRA `(.L_x_249) ;  /* 0xfffffffc00f08947 */ /* 0x002fea000383ffff */
[----:B------:R-:W-:Y:S05]  /*10e20*/  BRA `(.L_x_348) ;  /* 0xffffffc400a87947 */ /* 0x000fea000383ffff */
.L_x_257:
[----:B-1----:R1:W2:Y:S02]  /*10e30*/  SYNCS.PHASECHK.TRANS64.TRYWAIT P0, [R2+URZ+0x30840], R3 ;  /* 0x03084003020075a7 */ /* 0x0022a4000800017f */
[----:B--2---:R-:W-:Y:S05]  /*10e40*/  @!P0 NANOSLEEP.SYNCS 0x989680 ;  /* 0x009896800000895d */ /* 0x004fea0003900000 */
[----:B------:R-:W2:Y:S02]  /*10e50*/  @!P0 SYNCS.PHASECHK.TRANS64 P0, [R2+URZ+0x30840], R3 ;  /* 0x03084003020085a7 */ /* 0x000ea4000800007f */
[----:B--2---:R-:W-:Y:S05]  /*10e60*/  @!P0 BRA `(.L_x_257) ;  /* 0xfffffffc00f08947 */ /* 0x004fea000383ffff */
[----:B------:R-:W-:Y:S05]  /*10e70*/  BRA `(.L_x_349) ;  /* 0xffffffc800e87947 */ /* 0x000fea000383ffff */
.L_x_262:
[----:B0-----:R0:W1:Y:S02]  /*10e80*/  SYNCS.PHASECHK.TRANS64.TRYWAIT P0, [R10+URZ+0x60], R28 ;  /* 0x0000601c0a0075a7 */ /* 0x001064000800017f */
[----:B-1----:R-:W-:Y:S05]  /*10e90*/  @!P0 NANOSLEEP.SYNCS 0x989680 ;  /* 0x009896800000895d */ /* 0x002fea0003900000 */
[----:B------:R-:W1:Y:S02]  /*10ea0*/  @!P0 SYNCS.PHASECHK.TRANS64 P0, [R10+URZ+0x60], R28 ;  /* 0x0000601c0a0085a7 */ /* 0x000e64000800007f */
[----:B-1----:R-:W-:Y:S05]  /*10eb0*/  @!P0 BRA `(.L_x_262) ;  /* 0xfffffffc00f08947 */ /* 0x002fea000383ffff */
[----:B------:R-:W-:Y:S05]  /*10ec0*/  BRA `(.L_x_350) ;  /* 0xffffffcc00747947 */ /* 0x000fea000383ffff */
.L_x_270:
[----:B-1----:R1:W2:Y:S02]  /*10ed0*/  SYNCS.PHASECHK.TRANS64.TRYWAIT P0, [R2+URZ+0x30840], R3 ;  /* 0x03084003020075a7 */ /* 0x0022a4000800017f */
[----:B--2---:R-:W-:Y:S05]  /*10ee0*/  @!P0 NANOSLEEP.SYNCS 0x989680 ;  /* 0x009896800000895d */ /* 0x004fea0003900000 */
[----:B------:R-:W2:Y:S02]  /*10ef0*/  @!P0 SYNCS.PHASECHK.TRANS64 P0, [R2+URZ+0x30840], R3 ;  /* 0x03084003020085a7 */ /* 0x000ea4000800007f */
[----:B--2---:R-:W-:Y:S05]  /*10f00*/  @!P0 BRA `(.L_x_270) ;  /* 0xfffffffc00f08947 */ /* 0x004fea000383ffff */
[----:B------:R-:W-:Y:S05]  /*10f10*/  BRA `(.L_x_351) ;  /* 0xffffffd000847947 */ /* 0x000fea000383ffff */
.L_x_275:
[----:B0-----:R0:W1:Y:S02]  /*10f20*/  SYNCS.PHASECHK.TRANS64.TRYWAIT P0, [R7+URZ+0x60], R2 ;  /* 0x00006002070075a7 */ /* 0x001064000800017f */
[----:B-1----:R-:W-:Y:S05]  /*10f30*/  @!P0 NANOSLEEP.SYNCS 0x989680 ;  /* 0x009896800000895d */ /* 0x002fea0003900000 */
[----:B------:R-:W1:Y:S02]  /*10f40*/  @!P0 SYNCS.PHASECHK.TRANS64 P0, [R7+URZ+0x60], R2 ;  /* 0x00006002070085a7 */ /* 0x000e64000800007f */
[----:B-1----:R-:W-:Y:S05]  /*10f50*/  @!P0 BRA `(.L_x_275) ;  /* 0xfffffffc00f08947 */ /* 0x002fea000383ffff */
[----:B------:R-:W-:Y:S05]  /*10f60*/  BRA `(.L_x_352) ;  /* 0xffffffd400147947 */ /* 0x000fea000383ffff */
.L_x_285:
[----:B0-----:R0:W1:Y:S02]  /*10f70*/  SYNCS.PHASECHK.TRANS64.TRYWAIT P0, [R3+URZ+0x30860], R0 ;  /* 0x03086000030075a7 */ /* 0x001064000800017f */
[----:B-1----:R-:W-:Y:S05]  /*10f80*/  @!P0 NANOSLEEP.SYNCS 0x989680 ;  /* 0x009896800000895d */ /* 0x002fea0003900000 */
[----:B------:R-:W1:Y:S02]  /*10f90*/  @!P0 SYNCS.PHASECHK.TRANS64 P0, [R3+URZ+0x30860], R0 ;  /* 0x03086000030085a7 */ /* 0x000e64000800007f */
[----:B-1----:R-:W-:Y:S05]  /*10fa0*/  @!P0 BRA `(.L_x_285) ;  /* 0xfffffffc00f08947 */ /* 0x002fea000383ffff */
[----:B------:R-:W-:Y:S05]  /*10fb0*/  BRA `(.L_x_353) ;  /* 0xffffffd800107947 */ /* 0x000fea000383ffff */
.L_x_291:
[----:B------:R-:W-:Y:S01]  /*10fc0*/  BSSY B0, `(.L_x_354) ;  /* 0x0000008000007945 */ /* 0x000fe20003800000 */
[----:B------:R-:W-:Y:S02]  /*10fd0*/  IMAD.MOV.U32 R13, RZ, RZ, R24 ;  /* 0x000000ffff0d7224 */ /* 0x000fe400078e0018 */
[----:B------:R-:W-:Y:S02]  /*10fe0*/  IMAD.MOV.U32 R12, RZ, RZ, RZ ;  /* 0x000000ffff0c7224 */ /* 0x000fe400078e00ff */
[----:B------:R-:W-:Y:S02]  /*10ff0*/  IMAD.MOV.U32 R11, RZ, RZ, 0x1f ;  /* 0x0000001fff0b7424 */ /* 0x000fe400078e00ff */
[----:B------:R-:W-:-:S07]  /*11000*/  IMAD.MOV.U32 R15, RZ, RZ, -0x1 ;  /* 0xffffffffff0f7424 */ /* 0x000fce00078e00ff */
[----:B-1----:R-:W-:Y:S05]  /*11010*/  WARPSYNC.COLLECTIVE R15, `(.L_x_355) ;  /* 0x000000000f087348 */ /* 0x002fea0003c00000 */
[----:B------:R0:W2:Y:S02]  /*11020*/  SHFL.IDX P6, R14, R13, R12, R11 ;  /* 0x0000000c0d0e7389 */ /* 0x0000a400000c000b */
[----:B012---:R-:W-:Y:S01]  /*11030*/  ENDCOLLECTIVE ;  /* 0x000000000000791b */ /* 0x007fe20003800000 */
.L_x_355:
[----:B------:R-:W-:Y:S05]  /*11040*/  BSYNC B0 ;  /* 0x0000000000007941 */ /* 0x000fea0003800000 */
.L_x_354:
[----:B------:R-:W-:Y:S02]  /*11050*/  IMAD.MOV.U32 R13, RZ, RZ, R24 ;  /* 0x000000ffff0d7224 */ /* 0x000fe400078e0018 */
[----:B------:R-:W-:Y:S02]  /*11060*/  IMAD.MOV.U32 R12, RZ, RZ, 0x1 ;  /* 0x00000001ff0c7424 */ /* 0x000fe400078e00ff */
[----:B------:R-:W-:Y:S02]  /*11070*/  IMAD.MOV.U32 R11, RZ, RZ, 0x1f ;  /* 0x0000001fff0b7424 */ /* 0x000fe400078e00ff */
[----:B------:R-:W-:Y:S02]  /*11080*/  IMAD.MOV.U32 R15, RZ, RZ, -0x1 ;  /* 0xffffffffff0f7424 */ /* 0x000fe400078e00ff */
[----:B------:R-:W-:Y:S02]  /*11090*/  IMAD.IADD R7, R27, 0x1, R9 ;  /* 0x000000011b077824 */ /* 0x000fe400078e0209 */
[----:B------:R-:W-:-:S07]  /*110a0*/  IMAD.MOV.U32 R0, RZ, RZ, R14 ;  /* 0x000000ffff007224 */ /* 0x000fce00078e000e */
[----:B------:R-:W-:Y:S05]  /*110b0*/  WARPSYNC.COLLECTIVE R15, `(.L_x_356) ;  /* 0x000000000f087348 */ /* 0x000fea0003c00000 */
[----:B------:R0:W1:Y:S02]  /*110c0*/  SHFL.IDX P6, R14, R13, R12, R11 ;  /* 0x0000000c0d0e7389 */ /* 0x00006400000c000b */
[----:B01----:R-:W-:Y:S01]  /*110d0*/  ENDCOLLECTIVE ;  /* 0x000000000000791b */ /* 0x003fe20003800000 */
.L_x_356:
[----:B------:R-:W-:Y:S02]  /*110e0*/  ULDC UR4, c[0x0][0xc3c] ;  /* 0x00030f0000047ab9 */ /* 0x000fe40000000800 */
[----:B------:R-:W-:-:S13]  /*110f0*/  ISETP.GE.OR P1, PT, R7, UR4, !P0 ;  /* 0x0000000407007c0c */ /* 0x000fda000c726670 */
[----:B------:R-:W0:Y:S08]  /*11100*/  @!P1 LDC.64 R2, c[0x0][0xc80] ;  /* 0x00032000ff029b82 */ /* 0x000e300000000a00 */
[----:B------:R-:W1:Y:S01]  /*11110*/  @!P1 LDC.64 R4, c[0x0][0xc78] ;  /* 0x00031e00ff049b82 */ /* 0x000e620000000a00 */
[----:B------:R-:W-:Y:S02]  /*11120*/  IMAD.MOV.U32 R11, RZ, RZ, RZ ;  /* 0x000000ffff0b7224 */ /* 0x000fe400078e00ff */
[----:B------:R-:W-:-:S02]  /*11130*/  IMAD.MOV.U32 R6, RZ, RZ, R14 ;  /* 0x000000ffff067224 */ /* 0x000fc400078e000e */
        /* <DEDUP_REMOVED lines=8> */
[----:B------:R-:W-:Y:S01]  /*111c0*/  IMAD.MOV.U32 R24, RZ, RZ, RZ ;  /* 0x000000ffff187224 */ /* 0x000fe200078e00ff */
[C---:B------:R-:W-:Y:S02]  /*111d0*/  ISETP.GE.U32.AND P4, PT, R9.reuse, 0x8, PT ;  /* 0x000000080900780c */ /* 0x040fe40003f86070 */
[C---:B------:R-:W-:Y:S01]  /*111e0*/  ISETP.GE.U32.AND P5, PT, R9.reuse, 0x10, PT ;  /* 0x000000100900780c */ /* 0x040fe20003fa6070 */
[----:B--2---:R-:W-:Y:S02]  /*111f0*/  @!P1 IMAD.MOV.U32 R7, RZ, RZ, R8 ;  /* 0x000000ffff079224 */ /* 0x004fe400078e0008 */
[----:B---3--:R-:W-:Y:S01]  /*11200*/  @!P1 IMAD.MOV.U32 R4, RZ, RZ, R5 ;  /* 0x000000ffff049224 */ /* 0x008fe200078e0005 */
[----:B------:R-:W-:-:S03]  /*11210*/  ISETP.NE.AND P1, PT, R9, RZ, PT ;  /* 0x000000ff0900720c */ /* 0x000fc60003f25270 */
[----:B------:R-:W-:-:S10]  /*11220*/  IMAD R13, R4, R7, RZ ;  /* 0x00000007040d7224 */ /* 0x000fd400078e02ff */
[----:B------:R-:W-:Y:S05]  /*11230*/  WARPSYNC.COLLECTIVE R15, `(.L_x_357) ;  /* 0x000000000f087348 */ /* 0x000fea0003c00000 */
[----:B------:R0:W1:Y:S02]  /*11240*/  SHFL.UP P6, R14, R13, R12, R11 ;  /* 0x0400000c0d0e7389 */ /* 0x00006400000c000b */
[----:B01----:R-:W-:Y:S01]  /*11250*/  ENDCOLLECTIVE ;  /* 0x000000000000791b */ /* 0x003fe20003800000 */
.L_x_357:
[----:B------:R-:W-:Y:S01]  /*11260*/  IMAD.MOV.U32 R12, RZ, RZ, 0x2 ;  /* 0x00000002ff0c7424 */ /* 0x000fe200078e00ff */
[----:B------:R-:W-:-:S05]  /*11270*/  SEL R14, R14, RZ, P1 ;  /* 0x000000ff0e0e7207 */ /* 0x000fca0000800000 */
[----:B------:R-:W-:-:S04]  /*11280*/  IMAD.IADD R5, R13, 0x1, R14 ;  /* 0x000000010d057824 */ /* 0x000fc800078e020e */
[----:B------:R-:W-:-:S07]  /*11290*/  IMAD.MOV.U32 R13, RZ, RZ, R5 ;  /* 0x000000ffff0d7224 */ /* 0x000fce00078e0005 */
[----:B------:R-:W-:Y:S05]  /*112a0*/  WARPSYNC.COLLECTIVE R15, `(.L_x_358) ;  /* 0x000000000f087348 */ /* 0x000fea0003c00000 */
[----:B------:R0:W1:Y:S02]  /*112b0*/  SHFL.UP P6, R14, R13, R12, R11 ;  /* 0x0400000c0d0e7389 */ /* 0x00006400000c000b */
[----:B01----:R-:W-:Y:S01]  /*112c0*/  ENDCOLLECTIVE ;  /* 0x000000000000791b */ /* 0x003fe20003800000 */
.L_x_358:
[----:B------:R-:W-:Y:S01]  /*112d0*/  IMAD.MOV.U32 R12, RZ, RZ, 0x4 ;  /* 0x00000004ff0c7424 */ /* 0x000fe200078e00ff */
[----:B------:R-:W-:-:S05]  /*112e0*/  SEL R2, R14, RZ, P2 ;  /* 0x000000ff0e027207 */ /* 0x000fca0001000000 */
[----:B------:R-:W-:-:S04]  /*112f0*/  IMAD.IADD R2, R5, 0x1, R2 ;  /* 0x0000000105027824 */ /* 0x000fc800078e0202 */
[----:B------:R-:W-:-:S07]  /*11300*/  IMAD.MOV.U32 R13, RZ, RZ, R2 ;  /* 0x000000ffff0d7224 */ /* 0x000fce00078e0002 */
[----:B------:R-:W-:Y:S05]  /*11310*/  WARPSYNC.COLLECTIVE R15, `(.L_x_359) ;  /* 0x000000000f087348 */ /* 0x000fea0003c00000 */
[----:B------:R0:W1:Y:S02]  /*11320*/  SHFL.UP P6, R14, R13, R12, R11 ;  /* 0x0400000c0d0e7389 */ /* 0x00006400000c000b */
[----:B01----:R-:W-:Y:S01]  /*11330*/  ENDCOLLECTIVE ;  /* 0x000000000000791b */ /* 0x003fe20003800000 */
.L_x_359:
[----:B------:R-:W-:Y:S01]  /*11340*/  IMAD.MOV.U32 R12, RZ, RZ, 0x8 ;  /* 0x00000008ff0c7424 */ /* 0x000fe200078e00ff */
[----:B------:R-:W-:-:S05]  /*11350*/  SEL R3, R14, RZ, P3 ;  /* 0x000000ff0e037207 */ /* 0x000fca0001800000 */
[----:B------:R-:W-:-:S04]  /*11360*/  IMAD.IADD R3, R2, 0x1, R3 ;  /* 0x0000000102037824 */ /* 0x000fc800078e0203 */
[----:B------:R-:W-:-:S07]  /*11370*/  IMAD.MOV.U32 R13, RZ, RZ, R3 ;  /* 0x000000ffff0d7224 */ /* 0x000fce00078e0003 */
[----:B------:R-:W-:Y:S05]  /*11380*/  WARPSYNC.COLLECTIVE R15, `(.L_x_360) ;  /* 0x000000000f087348 */ /* 0x000fea0003c00000 */
[----:B------:R0:W1:Y:S02]  /*11390*/  SHFL.UP P6, R14, R13, R12, R11 ;  /* 0x0400000c0d0e7389 */ /* 0x00006400000c000b */
[----:B01----:R-:W-:Y:S01]  /*113a0*/  ENDCOLLECTIVE ;  /* 0x000000000000791b */ /* 0x003fe20003800000 */
.L_x_360:
[----:B------:R-:W-:Y:S01]  /*113b0*/  IMAD.MOV.U32 R12, RZ, RZ, 0x10 ;  /* 0x00000010ff0c7424 */ /* 0x000fe200078e00ff */
[----:B------:R-:W-:-:S05]  /*113c0*/  SEL R14, R14, RZ, P4 ;  /* 0x000000ff0e0e7207 */ /* 0x000fca0002000000 */
[----:B------:R-:W-:-:S04]  /*113d0*/  IMAD.IADD R5, R3, 0x1, R14 ;  /* 0x0000000103057824 */ /* 0x000fc800078e020e */
[----:B------:R-:W-:-:S07]  /*113e0*/  IMAD.MOV.U32 R13, RZ, RZ, R5 ;  /* 0x000000ffff0d7224 */ /* 0x000fce00078e0005 */
[----:B------:R-:W-:Y:S05]  /*113f0*/  WARPSYNC.COLLECTIVE R15, `(.L_x_361) ;  /* 0x000000000f087348 */ /* 0x000fea0003c00000 */
[----:B------:R0:W1:Y:S02]  /*11400*/  SHFL.UP P6, R14, R13, R12, R11 ;  /* 0x0400000c0d0e7389 */ /* 0x00006400000c000b */
[----:B01----:R-:W-:Y:S01]  /*11410*/  ENDCOLLECTIVE ;  /* 0x000000000000791b */ /* 0x003fe20003800000 */
.L_x_361:
[----:B------:R-:W-:Y:S02]  /*11420*/  IMAD.MOV.U32 R12, RZ, RZ, 0x1f ;  /* 0x0000001fff0c7424 */ /* 0x000fe400078e00ff */
[----:B------:R-:W-:Y:S01]  /*11430*/  IMAD.MOV.U32 R11, RZ, RZ, 0x1f ;  /* 0x0000001fff0b7424 */ /* 0x000fe200078e00ff */
[----:B------:R-:W-:-:S05]  /*11440*/  SEL R14, R14, RZ, P5 ;  /* 0x000000ff0e0e7207 */ /* 0x000fca0002800000 */
[----:B------:R-:W-:-:S04]  /*11450*/  IMAD.IADD R3, R5, 0x1, R14 ;  /* 0x0000000105037824 */ /* 0x000fc800078e020e */
[----:B------:R-:W-:-:S07]  /*11460*/  IMAD.MOV.U32 R13, RZ, RZ, R3 ;  /* 0x000000ffff0d7224 */ /* 0x000fce00078e0003 */
[----:B------:R-:W-:Y:S05]  /*11470*/  WARPSYNC.COLLECTIVE R15, `(.L_x_362) ;  /* 0x000000000f087348 */ /* 0x000fea0003c00000 */
[----:B------:R0:W1:Y:S02]  /*11480*/  SHFL.IDX P6, R14, R13, R12, R11 ;  /* 0x0000000c0d0e7389 */ /* 0x00006400000c000b */
[----:B01----:R-:W-:Y:S01]  /*11490*/  ENDCOLLECTIVE ;  /* 0x000000000000791b */ /* 0x003fe20003800000 */
.L_x_362:
[----:B------:R-:W-:Y:S05]  /*114a0*/  BRA `(.L_x_363) ;  /* 0xffffffd800447947 */ /* 0x000fea000383ffff */
.L_x_294:
[----:B------:R-:W-:Y:S01]  /*114b0*/  BSSY B0, `(.L_x_364) ;  /* 0x0000007000007945 */ /* 0x000fe20003800000 */
[----:B------:R-:W-:Y:S02]  /*114c0*/  IMAD.MOV.U32 R12, RZ, RZ, 0x1 ;  /* 0x00000001ff0c7424 */ /* 0x000fe400078e00ff */
[----:B------:R-:W-:Y:S02]  /*114d0*/  IMAD.MOV.U32 R11, RZ, RZ, RZ ;  /* 0x000000ffff0b7224 */ /* 0x000fe400078e00ff */
[----:B------:R-:W-:-:S07]  /*114e0*/  IMAD.MOV.U32 R15, RZ, RZ, -0x1 ;  /* 0xffffffffff0f7424 */ /* 0x000fce00078e00ff */
[----:B------:R-:W-:Y:S05]  /*114f0*/  WARPSYNC.COLLECTIVE R15, `(.L_x_365) ;  /* 0x000000000f087348 */ /* 0x000fea0003c00000 */
[----:B------:R0:W1:Y:S02]  /*11500*/  SHFL.UP P6, R14, R13, R12, R11 ;  /* 0x0400000c0d0e7389 */ /* 0x00006400000c000b */
[----:B01----:R-:W-:Y:S01]  /*11510*/  ENDCOLLECTIVE ;  /* 0x000000000000791b */ /* 0x003fe20003800000 */
.L_x_365:
[----:B------:R-:W-:Y:S05]  /*11520*/  BSYNC B0 ;  /* 0x0000000000007941 */ /* 0x000fea0003800000 */
.L_x_364:
[----:B------:R-:W-:Y:S01]  /*11530*/  SEL R14, R14, RZ, P1 ;  /* 0x000000ff0e0e7207 */ /* 0x000fe20000800000 */
[----:B------:R-:W-:Y:S02]  /*11540*/  IMAD.MOV.U32 R12, RZ, RZ, 0x2 ;  /* 0x00000002ff0c7424 */ /* 0x000fe400078e00ff */
[----:B------:R-:W-:Y:S02]  /*11550*/  IMAD.MOV.U32 R11, RZ, RZ, RZ ;  /* 0x000000ffff0b7224 */ /* 0x000fe400078e00ff */
[----:B------:R-:W-:Y:S02]  /*11560*/  IMAD.IADD R13, R13, 0x1, R14 ;  /* 0x000000010d0d7824 */ /* 0x000fe400078e020e */
[----:B------:R-:W-:-:S07]  /*11570*/  IMAD.MOV.U32 R15, RZ, RZ, -0x1 ;  /* 0xffffffffff0f7424 */ /* 0x000fce00078e00ff */
[----:B------:R-:W-:Y:S05]  /*11580*/  WARPSYNC.COLLECTIVE R15, `(.L_x_366) ;  /* 0x000000000f087348 */ /* 0x000fea0003c00000 */
[----:B------:R0:W1:Y:S02]  /*11590*/  SHFL.UP P6, R14, R13, R12, R11 ;  /* 0x0400000c0d0e7389 */ /* 0x00006400000c000b */
[----:B01----:R-:W-:Y:S01]  /*115a0*/  ENDCOLLECTIVE ;  /* 0x000000000000791b */ /* 0x003fe20003800000 */
.L_x_366:
[----:B------:R-:W-:Y:S01]  /*115b0*/  IMAD.MOV.U32 R12, RZ, RZ, 0x4 ;  /* 0x00000004ff0c7424 */ /* 0x000fe200078e00ff */
[----:B------:R-:W-:-:S05]  /*115c0*/  SEL R2, R14, RZ, P2 ;  /* 0x000000ff0e027207 */ /* 0x000fca0001000000 */
[----:B------:R-:W-:-:S04]  /*115d0*/  IMAD.IADD R2, R13, 0x1, R2 ;  /* 0x000000010d027824 */ /* 0x000fc800078e0202 */
[----:B------:R-:W-:-:S07]  /*115e0*/  IMAD.MOV.U32 R13, RZ, RZ, R2 ;  /* 0x000000ffff0d7224 */ /* 0x000fce00078e0002 */
[----:B------:R-:W-:Y:S05]  /*115f0*/  WARPSYNC.COLLECTIVE R15, `(.L_x_367) ;  /* 0x000000000f087348 */ /* 0x000fea0003c00000 */
[----:B------:R0:W1:Y:S02]  /*11600*/  SHFL.UP P6, R14, R13, R12, R11 ;  /* 0x0400000c0d0e7389 */ /* 0x00006400000c000b */
[----:B01----:R-:W-:Y:S01]  /*11610*/  ENDCOLLECTIVE ;  /* 0x000000000000791b */ /* 0x003fe20003800000 */
.L_x_367:
[----:B------:R-:W-:Y:S01]  /*11620*/  IMAD.MOV.U32 R12, RZ, RZ, 0x8 ;  /* 0x00000008ff0c7424 */ /* 0x000fe200078e00ff */
[----:B------:R-:W-:-:S05]  /*11630*/  SEL R3, R14, RZ, P3 ;  /* 0x000000ff0e037207 */ /* 0x000fca0001800000 */
[----:B------:R-:W-:-:S04]  /*11640*/  IMAD.IADD R3, R2, 0x1, R3 ;  /* 0x0000000102037824 */ /* 0x000fc800078e0203 */
[----:B------:R-:W-:-:S07]  /*11650*/  IMAD.MOV.U32 R13, RZ, RZ, R3 ;  /* 0x000000ffff0d7224 */ /* 0x000fce00078e0003 */
[----:B------:R-:W-:Y:S05]  /*11660*/  WARPSYNC.COLLECTIVE R15, `(.L_x_368) ;  /* 0x000000000f087348 */ /* 0x000fea0003c00000 */
[----:B------:R0:W1:Y:S02]  /*11670*/  SHFL.UP P6, R14, R13, R12, R11 ;  /* 0x0400000c0d0e7389 */ /* 0x00006400000c000b */
[----:B01----:R-:W-:Y:S01]  /*11680*/  ENDCOLLECTIVE ;  /* 0x000000000000791b */ /* 0x003fe20003800000 */
.L_x_368:
[----:B------:R-:W-:Y:S01]  /*11690*/  IMAD.MOV.U32 R12, RZ, RZ, 0x10 ;  /* 0x00000010ff0c7424 */ /* 0x000fe200078e00ff */
[----:B------:R-:W-:-:S05]  /*116a0*/  SEL R14, R14, RZ, P4 ;  /* 0x000000ff0e0e7207 */ /* 0x000fca0002000000 */
[----:B------:R-:W-:-:S04]  /*116b0*/  IMAD.IADD R5, R3, 0x1, R14 ;  /* 0x0000000103057824 */ /* 0x000fc800078e020e */
[----:B------:R-:W-:-:S07]  /*116c0*/  IMAD.MOV.U32 R13, RZ, RZ, R5 ;  /* 0x000000ffff0d7224 */ /* 0x000fce00078e0005 */
[----:B------:R-:W-:Y:S05]  /*116d0*/  WARPSYNC.COLLECTIVE R15, `(.L_x_369) ;  /* 0x000000000f087348 */ /* 0x000fea0003c00000 */
[----:B------:R0:W1:Y:S02]  /*116e0*/  SHFL.UP P6, R14, R13, R12, R11 ;  /* 0x0400000c0d0e7389 */ /* 0x00006400000c000b */
[----:B01----:R-:W-:Y:S01]  /*116f0*/  ENDCOLLECTIVE ;  /* 0x000000000000791b */ /* 0x003fe20003800000 */
.L_x_369:
        /* <DEDUP_REMOVED lines=8> */
.L_x_370:
[----:B------:R-:W-:Y:S05]  /*11780*/  BRA `(.L_x_371) ;  /* 0xffffffd800307947 */ /* 0x000fea000383ffff */
.L_x_296:
[----:B------:R-:W-:Y:S01]  /*11790*/  BSSY B0, `(.L_x_372) ;  /* 0x0000006000007945 */ /* 0x000fe20003800000 */
[----:B------:R-:W-:Y:S01]  /*117a0*/  PLOP3.LUT P6, PT, P6, PT, PT, 0x8, 0x0 ;  /* 0x000000000000781c */ /* 0x000fe200037ce170 */
[----:B------:R-:W-:-:S12]  /*117b0*/  IMAD.MOV.U32 R15, RZ, RZ, -0x1 ;  /* 0xffffffffff0f7424 */ /* 0x000fd800078e00ff */
[----:B0-----:R-:W-:Y:S05]  /*117c0*/  WARPSYNC.COLLECTIVE R15, `(.L_x_373) ;  /* 0x000000000f087348 */ /* 0x001fea0003c00000 */
[----:B------:R-:W-:Y:S01]  /*117d0*/  VOTE.ANY R14, PT, P6 ;  /* 0x00000000000e7806 */ /* 0x000fe200030e0100 */
[----:B0-----:R-:W-:Y:S06]  /*117e0*/  ENDCOLLECTIVE ;  /* 0x000000000000791b */ /* 0x001fec0003800000 */
.L_x_373:
[----:B------:R-:W-:Y:S05]  /*117f0*/  BSYNC B0 ;  /* 0x0000000000007941 */ /* 0x000fea0003800000 */
.L_x_372:
[----:B------:R-:W-:Y:S02]  /*11800*/  IMAD.MOV.U32 R8, RZ, RZ, R14 ;  /* 0x000000ffff087224 */ /* 0x000fe400078e000e */
[----:B------:R-:W-:Y:S02]  /*11810*/  IMAD.MOV.U32 R13, RZ, RZ, R7 ;  /* 0x000000ffff0d7224 */ /* 0x000fe400078e0007 */
[----:B------:R-:W0:Y:S01]  /*11820*/  POPC R5, R8 ;  /* 0x0000000800057309 */ /* 0x000e220000000000 */
[----:B------:R-:W-:Y:S02]  /*11830*/  IMAD.MOV.U32 R11, RZ, RZ, 0x1f ;  /* 0x0000001fff0b7424 */ /* 0x000fe400078e00ff */
[----:B------:R-:W-:Y:S02]  /*11840*/  IMAD.MOV.U32 R15, RZ, RZ, -0x1 ;  /* 0xffffffffff0f7424 */ /* 0x000fe400078e00ff */
[----:B0-----:R-:W-:-:S07]  /*11850*/  IMAD.MOV.U32 R12, RZ, RZ, R5 ;  /* 0x000000ffff0c7224 */ /* 0x001fce00078e0005 */
[----:B------:R-:W-:Y:S05]  /*11860*/  WARPSYNC.COLLECTIVE R15, `(.L_x_374) ;  /* 0x000000000f087348 */ /* 0x000fea0003c00000 */
[----:B------:R0:W1:Y:S02]  /*11870*/  SHFL.IDX P6, R14, R13, R12, R11 ;  /* 0x0000000c0d0e7389 */ /* 0x00006400000c000b */
[----:B01----:R-:W-:Y:S01]  /*11880*/  ENDCOLLECTIVE ;  /* 0x000000000000791b */ /* 0x003fe20003800000 */
.L_x_374:
[----:B------:R-:W-:Y:S02]  /*11890*/  IMAD.MOV.U32 R13, RZ, RZ, R4 ;  /* 0x000000ffff0d7224 */ /* 0x000fe400078e0004 */
[----:B------:R-:W-:-:S07]  /*118a0*/  IMAD.MOV.U32 R7, RZ, RZ, R14 ;  /* 0x000000ffff077224 */ /* 0x000fce00078e000e */
[----:B------:R-:W-:Y:S05]  /*118b0*/  WARPSYNC.COLLECTIVE R15, `(.L_x_375) ;  /* 0x000000000f087348 */ /* 0x000fea0003c00000 */
[----:B------:R0:W1:Y:S02]  /*118c0*/  SHFL.IDX P6, R14, R13, R12, R11 ;  /* 0x0000000c0d0e7389 */ /* 0x00006400000c000b */
[----:B01----:R-:W-:Y:S01]  /*118d0*/  ENDCOLLECTIVE ;  /* 0x000000000000791b */ /* 0x003fe20003800000 */
.L_x_375:
[----:B------:R-:W-:Y:S01]  /*118e0*/  IMAD.MOV.U32 R4, RZ, RZ, R14 ;  /* 0x000000ffff047224 */ /* 0x000fe200078e000e */
[----:B------:R-:W-:Y:S06]  /*118f0*/  BRA `(.L_x_376) ;  /* 0xffffffd800107947 */ /* 0x000fec000383ffff */
.L_x_298:
[----:B------:R-:W-:Y:S01]  /*11900*/  BSSY B0, `(.L_x_377) ;  /* 0x0000007000007945 */ /* 0x000fe20003800000 */
[----:B------:R-:W-:Y:S02]  /*11910*/  IMAD.MOV.U32 R13, RZ, RZ, R3 ;  /* 0x000000ffff0d7224 */ /* 0x000fe400078e0003 */
[----:B------:R-:W-:Y:S02]  /*11920*/  IMAD.MOV.U32 R11, RZ, RZ, 0x1f ;  /* 0x0000001fff0b7424 */ /* 0x000fe400078e00ff */
[----:B------:R-:W-:-:S07]  /*11930*/  IMAD.MOV.U32 R15, RZ, RZ, -0x1 ;  /* 0xffffffffff0f7424 */ /* 0x000fce00078e00ff */
[----:B0123--:R-:W-:Y:S05]  /*11940*/  WARPSYNC.COLLECTIVE R15, `(.L_x_378) ;  /* 0x000000000f087348 */ /* 0x00ffea0003c00000 */
[----:B------:R4:W0:Y:S02]  /*11950*/  SHFL.IDX P6, R14, R13, R12, R11 ;  /* 0x0000000c0d0e7389 */ /* 0x00082400000c000b */
[----:B01234-:R-:W-:Y:S01]  /*11960*/  ENDCOLLECTIVE ;  /* 0x000000000000791b */ /* 0x01ffe20003800000 */
.L_x_378:
[----:B------:R-:W-:Y:S05]  /*11970*/  BSYNC B0 ;  /* 0x0000000000007941 */ /* 0x000fea0003800000 */
.L_x_377:
[----:B------:R-:W-:Y:S01]  /*11980*/  IMAD.MOV.U32 R24, RZ, RZ, R14 ;  /* 0x000000ffff187224 */ /* 0x000fe200078e000e */
[----:B------:R-:W-:Y:S06]  /*11990*/  BRA `(.L_x_297) ;  /* 0xffffffd800007947 */ /* 0x000fec000383ffff */
.L_x_302:
[----:B-1----:R1:W3:Y:S02]  /*119a0*/  SYNCS.PHASECHK.TRANS64.TRYWAIT P0, [R9+URZ+0x30820], R0 ;  /* 0x03082000090075a7 */ /* 0x0022e4000800017f */
[----:B---3--:R-:W-:Y:S05]  /*119b0*/  @!P0 NANOSLEEP.SYNCS 0x989680 ;  /* 0x009896800000895d */ /* 0x008fea0003900000 */
[----:B------:R-:W3:Y:S02]  /*119c0*/  @!P0 SYNCS.PHASECHK.TRANS64 P0, [R9+URZ+0x30820], R0 ;  /* 0x03082000090085a7 */ /* 0x000ee4000800007f */
[----:B---3--:R-:W-:Y:S05]  /*119d0*/  @!P0 BRA `(.L_x_302) ;  /* 0xfffffffc00f08947 */ /* 0x008fea000383ffff */
[----:B------:R-:W-:Y:S05]  /*119e0*/  BRA `(.L_x_379) ;  /* 0xffffffdc00587947 */ /* 0x000fea000383ffff */
.L_x_303:
[----:B------:R-:W3:Y:S01]  /*119f0*/  S2R R2, SR_TID.X ;  /* 0x0000000000027919 */ /* 0x000ee20000002100 */
[----:B------:R-:W-:Y:S01]  /*11a00*/  BSSY B0, `(.L_x_380) ;  /* 0x000000a000007945 */ /* 0x000fe20003800000 */
[----:B------:R-:W-:Y:S02]  /*11a10*/  IMAD.MOV.U32 R12, RZ, RZ, RZ ;  /* 0x000000ffff0c7224 */ /* 0x000fe400078e00ff */
[----:B------:R-:W-:Y:S02]  /*11a20*/  IMAD.MOV.U32 R11, RZ, RZ, 0x1f ;  /* 0x0000001fff0b7424 */ /* 0x000fe400078e00ff */
[----:B------:R-:W-:Y:S01]  /*11a30*/  IMAD.MOV.U32 R15, RZ, RZ, -0x1 ;  /* 0xffffffffff0f7424 */ /* 0x000fe200078e00ff */
[----:B---3--:R-:W-:-:S04]  /*11a40*/  SHF.R.U32.HI R2, RZ, 0x5, R2 ;  /* 0x00000005ff027819 */ /* 0x008fc80000011602 */
[----:B------:R-:W-:-:S05]  /*11a50*/  LOP3.LUT R2, R2, 0x3, RZ, 0xc0, !PT ;  /* 0x0000000302027812 */ /* 0x000fca00078ec0ff */
[----:B------:R-:W-:-:S07]  /*11a60*/  IMAD.MOV.U32 R13, RZ, RZ, R2 ;  /* 0x000000ffff0d7224 */ /* 0x000fce00078e0002 */
[----:B012---:R-:W-:Y:S05]  /*11a70*/  WARPSYNC.COLLECTIVE R15, `(.L_x_381) ;  /* 0x000000000f087348 */ /* 0x007fea0003c00000 */
[----:B------:R3:W4:Y:S02]  /*11a80*/  SHFL.IDX P6, R14, R13, R12, R11 ;  /* 0x0000000c0d0e7389 */ /* 0x00072400000c000b */
[----:B01234-:R-:W-:Y:S01]  /*11a90*/  ENDCOLLECTIVE ;  /* 0x000000000000791b */ /* 0x01ffe20003800000 */
.L_x_381:
[----:B------:R-:W-:Y:S05]  /*11aa0*/  BSYNC B0 ;  /* 0x0000000000007941 */ /* 0x000fea0003800000 */
.L_x_380:
[----:B------:R-:W-:Y:S05]  /*11ab0*/  BRA `(.L_x_382) ;  /* 0xffffffdc00407947 */ /* 0x000fea000383ffff */
.L_x_306:
[----:B------:R-:W-:Y:S01]  /*11ac0*/  BSSY B1, `(.L_x_383) ;  /* 0x0000006000017945 */ /* 0x000fe20003800000 */
[----:B------:R-:W-:-:S07]  /*11ad0*/  IMAD.MOV.U32 R15, RZ, RZ, -0x1 ;  /* 0xffffffffff0f7424 */ /* 0x000fce00078e00ff */
[----:B012---:R-:W-:Y:S05]  /*11ae0*/  WARPSYNC.COLLECTIVE R15, `(.L_x_384) ;  /* 0x000000000f0c7348 */ /* 0x007fea0003c00000 */
[----:B------:R-:W-:Y:S02]  /*11af0*/  ELECT P6, UR62, PT ;  /* 0x00000000003e782f */ /* 0x000fe400038c0000 */
[----:B------:R-:W-:Y:S01]  /*11b00*/  MOV R14, UR62 ;  /* 0x0000003e000e7c02 */ /* 0x000fe20008000f00 */
[----:B012---:R-:W-:Y:S10]  /*11b10*/  ENDCOLLECTIVE ;  /* 0x000000000000791b */ /* 0x007ff40003800000 */
.L_x_384:
[----:B------:R-:W-:Y:S05]  /*11b20*/  BSYNC B1 ;  /* 0x0000000000017941 */ /* 0x000fea0003800000 */
.L_x_383:
[----:B------:R-:W-:Y:S05]  /*11b30*/  BRA `(.L_x_385) ;  /* 0xffffffdc00387947 */ /* 0x000fea000383ffff */
.L_x_308:
[----:B-1----:R1:W3:Y:S02]  /*11b40*/  SYNCS.PHASECHK.TRANS64.TRYWAIT P0, [R7+URZ], R2 ;  /* 0x00000002070075a7 */ /* 0x0022e4000800017f */
[----:B---3--:R-:W-:Y:S05]  /*11b50*/  @!P0 NANOSLEEP.SYNCS 0x989680 ;  /* 0x009896800000895d */ /* 0x008fea0003900000 */
[----:B------:R-:W3:Y:S02]  /*11b60*/  @!P0 SYNCS.PHASECHK.TRANS64 P0, [R7+URZ], R2 ;  /* 0x00000002070085a7 */ /* 0x000ee4000800007f */
[----:B---3--:R-:W-:Y:S05]  /*11b70*/  @!P0 BRA `(.L_x_308) ;  /* 0xfffffffc00f08947 */ /* 0x008fea000383ffff */
[----:B------:R-:W-:Y:S05]  /*11b80*/  BRA `(.L_x_386) ;  /* 0xffffffdc006c7947 */ /* 0x000fea000383ffff */
.L_x_309:
[----:B---3--:R3:W4:Y:S02]  /*11b90*/  SYNCS.PHASECHK.TRANS64.TRYWAIT P0, [R3+URZ], R0 ;  /* 0x00000000030075a7 */ /* 0x008724000800017f */
[----:B----4-:R-:W-:Y:S05]  /*11ba0*/  @!P0 NANOSLEEP.SYNCS 0x989680 ;  /* 0x009896800000895d */ /* 0x010fea0003900000 */
[----:B------:R-:W4:Y:S02]  /*11bb0*/  @!P0 SYNCS.PHASECHK.TRANS64 P0, [R3+URZ], R0 ;  /* 0x00000000030085a7 */ /* 0x000f24000800007f */
[----:B----4-:R-:W-:Y:S05]  /*11bc0*/  @!P0 BRA `(.L_x_309) ;  /* 0xfffffffc00f08947 */ /* 0x010fea000383ffff */
[----:B------:R-:W-:Y:S05]  /*11bd0*/  BRA `(.L_x_387) ;  /* 0xffffffdc00607947 */ /* 0x000fea000383ffff */
.L_x_311:
[----:B---3--:R3:W4:Y:S02]  /*11be0*/  SYNCS.PHASECHK.TRANS64.TRYWAIT P0, [R5+URZ], R2 ;  /* 0x00000002050075a7 */ /* 0x008724000800017f */
[----:B----4-:R-:W-:Y:S05]  /*11bf0*/  @!P0 NANOSLEEP.SYNCS 0x989680 ;  /* 0x009896800000895d */ /* 0x010fea0003900000 */
[----:B------:R-:W4:Y:S02]  /*11c00*/  @!P0 SYNCS.PHASECHK.TRANS64 P0, [R5+URZ], R2 ;  /* 0x00000002050085a7 */ /* 0x000f24000800007f */
[----:B----4-:R-:W-:Y:S05]  /*11c10*/  @!P0 BRA `(.L_x_311) ;  /* 0xfffffffc00f08947 */ /* 0x010fea000383ffff */
[----:B------:R-:W-:Y:S05]  /*11c20*/  BRA `(.L_x_388) ;  /* 0xffffffdc00647947 */ /* 0x000fea000383ffff */
.L_x_389:
        /* <DEDUP_REMOVED lines=13> */
.L_x_2703:


//--------------------- .text._ZN7cutlass13device_kernelIN5flash11enable_sm90INS1_16FlashAttnFwdSm90INS1_25CollectiveMainloopFwdSm90ILi2EN4cute5tupleIJNS5_1CILi1EEES8_S8_EEENS6_IJNS7_ILi192EEESA_NS7_ILi64EEEEEELi64ENS_6half_tEfNS_4arch4Sm90ELb0ELb0ELb0ELb1ELb0ELb1ELb0ELb0ELb1ELb1ELb1ELb0EEENS1_21CollectiveEpilogueFwdINS6_IJSA_SB_SA_EEES9_SD_SF_Li384ELb1ELb1ELb1ELb0EEENS1_36VarlenDynamicPersistentTileSchedulerILi192ELi192ELi384ELi128ELb1ELb1ELb1ELb0ELb1ELb1EEEEEEEEEvNT_6ParamsE --------------------------
	.section	.text._ZN7cutlass13device_kernelIN5flash11enable_sm90INS1_16FlashAttnFwdSm90INS1_25CollectiveMainloopFwdSm90ILi2EN4cute5tupleIJNS5_1CILi1EEES8_S8_EEENS6_IJNS7_ILi192EEESA_NS7_ILi64EEEEEELi64ENS_6half_tEfNS_4arch4Sm90ELb0ELb0ELb0ELb1ELb0ELb1ELb0ELb0ELb1ELb1ELb1ELb0EEENS1_21CollectiveEpilogueFwdINS6_IJSA_SB_SA_EEES9_SD_SF_Li384ELb1ELb1ELb1ELb0EEENS1_36VarlenDynamicPersistentTileSchedulerILi192ELi192ELi384ELi128ELb1ELb1ELb1ELb0ELb1ELb1EEEEEEEEEvNT_6ParamsE,"ax",@progbits
	.align	128
.text._ZN7cutlass13device_kernelIN5flash11enable_sm90INS1_16FlashAttnFwdSm90INS1_25CollectiveMainloopFwdSm90ILi2EN4cute5tupleIJNS5_1CILi1EEES8_S8_EEENS6_IJNS7_ILi192EEESA_NS7_ILi64EEEEEELi64ENS_6half_tEfNS_4arch4Sm90ELb0ELb0ELb0ELb1ELb0ELb1ELb0ELb0ELb1ELb1ELb1ELb0EEENS1_21CollectiveEpilogueFwdINS6_IJSA_SB_SA_EEES9_SD_SF_Li384ELb1ELb1ELb1ELb0EEENS1_36VarlenDynamicPersistentTileSchedulerILi192ELi192ELi384ELi128ELb1ELb1ELb1ELb0ELb1ELb1EEEEEEEEEvNT_6ParamsE:
        .type           _ZN7cutlass13device_kernelIN5flash11enable_sm90INS1_16FlashAttnFwdSm90INS1_25CollectiveMainloopFwdSm90ILi2EN4cute5tupleIJNS5_1CILi1EEES8_S8_EEENS6_IJNS7_ILi192EEESA_NS7_ILi64EEEEEELi64ENS_6half_tEfNS_4arch4Sm90ELb0ELb0ELb0ELb1ELb0ELb1ELb0ELb0ELb1ELb1ELb1ELb0EEENS1_21CollectiveEpilogueFwdINS6_IJSA_SB_SA_EEES9_SD_SF_Li384ELb1ELb1ELb1ELb0EEENS1_36VarlenDynamicPersistentTileSchedulerILi192ELi192ELi384ELi128ELb1ELb1ELb1ELb0ELb1ELb1EEEEEEEEEvNT_6ParamsE,@function
        .size           _ZN7cutlass13device_kernelIN5flash11enable_sm90INS1_16FlashAttnFwdSm90INS1_25CollectiveMainloopFwdSm90ILi2EN4cute5tupleIJNS5_1CILi1EEES8_S8_EEENS6_IJNS7_ILi192EEESA_NS7_ILi64EEEEEELi64ENS_6half_tEfNS_4arch4Sm90ELb0ELb0ELb0ELb1ELb0ELb1ELb0ELb0ELb1ELb1ELb1ELb0EEENS1_21CollectiveEpilogueFwdINS6_IJSA_SB_SA_EEES9_SD_SF_Li384ELb1ELb1ELb1ELb0EEENS1_36VarlenDynamicPersistentTileSchedulerILi192ELi192ELi384ELi128ELb1ELb1ELb1ELb0ELb1ELb1EEEEEEEEEvNT_6ParamsE,(.L_x_2704 - _ZN7cutlass13device_kernelIN5flash11enable_sm90INS1_16FlashAttnFwdSm90INS1_25CollectiveMainloopFwdSm90ILi2EN4cute5tupleIJNS5_1CILi1EEES8_S8_EEENS6_IJNS7_ILi192EEESA_NS7_ILi64EEEEEELi64ENS_6half_tEfNS_4arch4Sm90ELb0ELb0ELb0ELb1ELb0ELb1ELb0ELb0ELb1ELb1ELb1ELb0EEENS1_21CollectiveEpilogueFwdINS6_IJSA_SB_SA_EEES9_SD_SF_Li384ELb1ELb1ELb1ELb0EEENS1_36VarlenDynamicPersistentTileSchedulerILi192ELi192ELi384ELi128ELb1ELb1ELb1ELb0ELb1ELb1EEEEEEEEEvNT_6ParamsE)
        .other          _ZN7cutlass13device_kernelIN5flash11enable_sm90INS1_16FlashAttnFwdSm90INS1_25CollectiveMainloopFwdSm90ILi2EN4cute5tupleIJNS5_1CILi1EEES8_S8_EEENS6_IJNS7_ILi192EEESA_NS7_ILi64EEEEEELi64ENS_6half_tEfNS_4arch4Sm90ELb0ELb0ELb0ELb1ELb0ELb1ELb0ELb0ELb1ELb1ELb1ELb0EEENS1_21CollectiveEpilogueFwdINS6_IJSA_SB_SA_EEES9_SD_SF_Li384ELb1ELb1ELb1ELb0EEENS1_36VarlenDynamicPersistentTileSchedulerILi192ELi192ELi384ELi128ELb1ELb1ELb1ELb0ELb1ELb1EEEEEEEEEvNT_6ParamsE,@"STO_CUDA_ENTRY STV_DEFAULT"
_ZN7cutlass13device_kernelIN5flash11enable_sm90INS1_16FlashAttnFwdSm90INS1_25CollectiveMainloopFwdSm90ILi2EN4cute5tupleIJNS5_1CILi1EEES8_S8_EEENS6_IJNS7_ILi192EEESA_NS7_ILi64EEEEEELi64ENS_6half_tEfNS_4arch4Sm90ELb0ELb0ELb0ELb1ELb0ELb1ELb0ELb0ELb1ELb1ELb1ELb0EEENS1_21CollectiveEpilogueFwdINS6_IJSA_SB_SA_EEES9_SD_SF_Li384ELb1ELb1ELb1ELb0EEENS1_36VarlenDynamicPersistentTileSchedulerILi192ELi192ELi384ELi128ELb1ELb1ELb1ELb0ELb1ELb1EEEEEEEEEvNT_6ParamsE:
        /* <DEDUP_REMOVED lines=12> */
[----:B------:R-:W-:Y:S02]  /*00c0*/  UIADD3 UR10, UP2, UR4, 0x570, URZ ;  /* 0x00000570040a7890 */ /* 0x000fe4000ff5e03f */
[----:B------:R-:W-:Y:S02]  /*00d0*/  UIADD3 UR4, UP3, UR4, 0x670, URZ ;  /* 0x0000067004047890 */ /* 0x000fe4000ff7e03f */
[----:B------:R-:W-:-:S02]  /*00e0*/  UIADD3.X UR7, URZ, UR5, URZ, UP0, !UPT ;  /* 0x000000053f077290 */ /* 0x000fc400087fe43f */
[----:B------:R-:W-:Y:S02]  /*00f0*/  UIADD3.X UR9, URZ, UR5, URZ, UP1, !UPT ;  /* 0x000000053f097290 */ /* 0x000fe40008ffe43f */
[----:B------:R-:W-:Y:S02]  /*0100*/  UIADD3.X UR11, URZ, UR5, URZ, UP2, !UPT ;  /* 0x000000053f0b7290 */ /* 0x000fe400097fe43f */
[----:B------:R-:W-:-:S03]  /*0110*/  UIADD3.X UR5, URZ, UR5, URZ, UP3, !UPT ;  /* 0x000000053f057290 */ /* 0x000fc60009ffe43f */
[----:B------:R0:W-:Y:S02]  /*0120*/  UTMACCTL.PF [UR6] ;  /* 0x00000000060079b9 */ /* 0x0001e40008040000 */
[----:B------:R0:W-:Y:S02]  /*0130*/  UTMACCTL.PF [UR8] ;  /* 0x00000000080079b9 */ /* 0x0001e40008040000 */
[----:B------:R0:W-:Y:S02]  /*0140*/  UTMACCTL.PF [UR10] ;  /* 0x000000000a0079b9 */ /* 0x0001e40008040000 */
[----:B------:R0:W-:Y:S02]  /*0150*/  UTMACCTL.PF [UR4] ;  /* 0x00000000040079b9 */ /* 0x0001e40008040000 */
[----:B0-----:R-:W-:Y:S01]  /*0160*/  NOP ;  /* 0x0000000000007918 */ /* 0x001fe20000000000 */
.L_x_391:
[----:B------:R-:W-:Y:S05]  /*0170*/  BSYNC B0 ;  /* 0x0000000000007941 */ /* 0x000fea0003800000 */
.L_x_390:
        /* <DEDUP_REMOVED lines=40> */
.L_x_392:
        /* <DEDUP_REMOVED lines=22> */
.L_x_393:
        /* <DEDUP_REMOVED lines=18> */
.L_x_394:
        /* <DEDUP_REMOVED lines=22> */
.L_x_395:
        /* <DEDUP_REMOVED lines=22> */
.L_x_396:
[----:B--2---:R-:W-:Y:S01]  /*0940*/  ISETP.NE.AND P0, PT, R2, RZ, PT ;  /* 0x000000ff0200720c */ /* 0x004fe20003f05270 */
[----:B------:R-:W-:Y:S01]  /*0950*/  IMAD.MOV.U32 R2, RZ, RZ, 0x1 ;  /* 0x00000001ff027424 */ /* 0x000fe200078e00ff */
[----:B------:R-:W-:Y:S01]  /*0960*/  NOP ;  /* 0x0000000000007918 */ /* 0x000fe20000000000 */
[----:B------:R-:W-:Y:S01]  /*0970*/  ULDC.64 UR56, c[0x0][0x208] ;  /* 0x0000820000387ab9 */ /* 0x000fe20000000a00 */
[----:B------:R-:W-:Y:S02]  /*0980*/  BSSY B9, `(.L_x_397) ;  /* 0x0001733000097945 */ /* 0x000fe40003800000 */
[----:B------:R-:W-:-:S05]  /*0990*/  SEL R2, R2, 0x2, !P0 ;  /* 0x0000000202027807 */ /* 0x000fca0004000000 */
[----:B------:R2:W-:Y:S01]  /*09a0*/  STL [R1+0x50], R2 ;  /* 0x0000500201007387 */ /* 0x0005e20000100800 */
[----:B01-34-:R-:W-:Y:S06]  /*09b0*/  BAR.SYNC.DEFER_BLOCKING 0x0 ;  /* 0x0000000000007b1d */ /* 0x01bfec0000010000 */
[----:B------:R-:W-:Y:S05]  /*09c0*/  @!P0 BRA `(.L_x_398) ;  /* 0x0000010400f08947 */ /* 0x000fea0003800000 */
.L_x_399:
[----:B------:R-:W-:-:S08]  /*09d0*/  NOP ;  /* 0x0000000000007918 */ /* 0x000fd00000000000 */
[----:B------:R-:W0:Y:S02]  /*09e0*/  USETMAXREG.TRY_ALLOC.CTAPOOL UP0, 0xa0 ;  /* 0x000000a0000079c8 */ /* 0x000e240008000600 */
[----:B0-----:R-:W-:-:S13]  /*09f0*/  PLOP3.LUT P0, PT, PT, PT, UP0, 0x80, 0x0 ;  /* 0x000000000000781c */ /* 0x001fda0003f0f008 */
[----:B------:R-:W-:Y:S05]  /*0a00*/  @!P0 BRA `(.L_x_399) ;  /* 0xfffffffc00f08947 */ /* 0x000fea000383ffff */
[----:B------:R-:W3:Y:S01]  /*0a10*/  LDL.LU R0, [R1] ;  /* 0x0000000001007983 */ /* 0x000ee20000300800 */
[----:B--2---:R-:W0:Y:S01]  /*0a20*/  S2R R2, SR_TID.X ;  /* 0x0000000000027919 */ /* 0x004e220000002100 */
[----:B------:R-:W1:Y:S01]  /*0a30*/  S2UR UR5, SR_CgaCtaId ;  /* 0x00000000000579c3 */ /* 0x000e620000008800 */
[----:B------:R-:W-:Y:S01]  /*0a40*/  UMOV UR4, 0x400 ;  /* 0x0000040000047882 */ /* 0x000fe20000000000 */
[----:B0-----:R-:W-:-:S06]  /*0a50*/  SHF.R.U32.HI R2, RZ, 0x7, R2 ;  /* 0x00000007ff027819 */ /* 0x001fcc0000011602 */
[----:B------:R-:W-:Y:S06]  /*0a60*/  BAR.ARV 0x8, 0x200 ;  /* 0x0208000000007b1d */ /* 0x000fec0000002000 */
[----:B------:R-:W-:-:S13]  /*0a70*/  ISETP.NE.AND P0, PT, R2, 0x1, PT ;  /* 0x000000010200780c */ /* 0x000fda0003f05270 */
[----:B------:R-:W-:Y:S08]  /*0a80*/  @!P0 BAR.ARV 0x9, 0x100 ;  /* 0x0244000000008b1d */ /* 0x000ff00000002000 */
[----:B------:R-:W-:Y:S01]  /*0a90*/  BAR.SYNC.DEFER_BLOCKING 0x5, 0x200 ;  /* 0x0148000000007b1d */ /* 0x000fe20000010000 */
[----:B-1----:R-:W-:-:S06]  /*0aa0*/  ULEA UR4, UR5, UR4, 0x18 ;  /* 0x0000000405047291 */ /* 0x002fcc000f8ec03f */
[----:B------:R-:W-:Y:S01]  /*0ab0*/  IMAD.U32 R2, RZ, RZ, UR4 ;  /* 0x00000004ff027e24 */ /* 0x000fe2000f8e00ff */
[----:B------:R-:W-:-:S04]  /*0ac0*/  ULDC UR4, c[0x0][0xc3c] ;  /* 0x00030f0000047ab9 */ /* 0x000fc80000000800 */
[----:B------:R-:W0:Y:S01]  /*0ad0*/  LDS.128 R32, [R2+0x308d0] ;  /* 0x0308d00002207984 */ /* 0x000e220000000c00 */
[----:B------:R-:W-:Y:S06]  /*0ae0*/  BAR.ARV 0x4, 0x200 ;  /* 0x0108000000007b1d */ /* 0x000fec0000002000 */
[----:B---3--:R-:W-:-:S04]  /*0af0*/  LOP3.LUT R0, R0, 0xffffffef, RZ, 0xc0, !PT ;  /* 0xffffffef00007812 */ /* 0x008fc800078ec0ff */
[----:B------:R-:W-:-:S05]  /*0b00*/  @P0 LOP3.LUT R0, R0, 0x10, RZ, 0xfc, !PT ;  /* 0x0000001000000812 */ /* 0x000fca00078efcff */
[----:B------:R1:W-:Y:S01]  /*0b10*/  STL [R1], R0 ;  /* 0x0000000001007387 */ /* 0x0003e20000100800 */
[----:B0-----:R-:W-:-:S13]  /*0b20*/  ISETP.GE.AND P0, PT, R35, UR4, PT ;  /* 0x0000000423007c0c */ /* 0x001fda000bf06270 */
[----:B-1----:R-:W-:Y:S05]  /*0b30*/  @P0 BRA `(.L_x_400) ;  /* 0x00000170005c0947 */ /* 0x002fea0003800000 */
[----:B------:R-:W2:Y:S01]  /*0b40*/  LDL.LU R14, [R1+0x50] ;  /* 0x00005000010e7983 */ /* 0x000ea20000300800 */
[----:B------:R-:W0:Y:S02]  /*0b50*/  S2R R0, SR_TID.X ;  /* 0x0000000000007919 */ /* 0x000e240000002100 */
[----:B0-----:R-:W-:-:S05]  /*0b60*/  VIADD R13, R0, 0xffffff80 ;  /* 0xffffff80000d7836 */ /* 0x001fca0000000000 */
[----:B------:R-:W-:-:S04]  /*0b70*/  SHF.R.S32.HI R0, RZ, 0x1f, R13 ;  /* 0x0000001fff007819 */ /* 0x000fc8000001140d */
[----:B------:R-:W-:-:S04]  /*0b80*/  LEA.HI R3, R0, R13, RZ, 0x7 ;  /* 0x0000000d00037211 */ /* 0x000fc800078f38ff */
[----:B------:R-:W-:Y:S02]  /*0b90*/  LOP3.LUT R5, R3, 0xffffff80, RZ, 0xc0, !PT ;  /* 0xffffff8003057812 */ /* 0x000fe400078ec0ff */
[----:B------:R-:W-:-:S03]  /*0ba0*/  LEA.HI R4, R0, R13, RZ, 0x4 ;  /* 0x0000000d00047211 */ /* 0x000fc600078f20ff */
[C---:B------:R-:W-:Y:S01]  /*0bb0*/  IMAD.IADD R12, R13.reuse, 0x1, -R5 ;  /* 0x000000010d0c7824 */ /* 0x040fe200078e0a05 */
[C---:B------:R-:W-:Y:S02]  /*0bc0*/  LOP3.LUT R5, R4.reuse, 0xfffffff0, RZ, 0xc0, !PT ;  /* 0xfffffff004057812 */ /* 0x040fe400078ec0ff */
[----:B------:R-:W-:Y:S02]  /*0bd0*/  SHF.R.S32.HI R7, RZ, 0x4, R4 ;  /* 0x00000004ff077819 */ /* 0x000fe40000011404 */
[----:B------:R-:W-:Y:S01]  /*0be0*/  SHF.R.S32.HI R9, RZ, 0x1f, R12 ;  /* 0x0000001fff097819 */ /* 0x000fe2000001140c */
[----:B------:R-:W-:Y:S01]  /*0bf0*/  IMAD.IADD R5, R13, 0x1, -R5 ;  /* 0x000000010d057824 */ /* 0x000fe200078e0a05 */
[----:B------:R-:W-:Y:S02]  /*0c00*/  LEA.HI R6, R4, R7, RZ, 0x1 ;  /* 0x0000000704067211 */ /* 0x000fe400078f08ff */
[----:B------:R-:W-:Y:S02]  /*0c10*/  LEA.HI R8, R9, R12, RZ, 0x2 ;  /* 0x0000000c09087211 */ /* 0x000fe400078f10ff */
[----:B------:R-:W-:-:S02]  /*0c20*/  SHF.R.S32.HI R4, RZ, 0x1f, R5 ;  /* 0x0000001fff047819 */ /* 0x000fc40000011405 */
[--C-:B------:R-:W-:Y:S02]  /*0c30*/  SHF.R.S32.HI R10, RZ, 0x2, R8.reuse ;  /* 0x00000002ff0a7819 */ /* 0x100fe40000011408 */
[----:B------:R-:W-:Y:S02]  /*0c40*/  SHF.R.S32.HI R11, RZ, 0x1f, R8 ;  /* 0x0000001fff0b7819 */ /* 0x000fe40000011408 */
[----:B------:R-:W-:Y:S02]  /*0c50*/  LOP3.LUT R6, R6, 0x1ffffffe, RZ, 0xc0, !PT ;  /* 0x1ffffffe06067812 */ /* 0x000fe400078ec0ff */
[----:B------:R-:W-:Y:S02]  /*0c60*/  LEA.HI R4, R4, R5, RZ, 0x3 ;  /* 0x0000000504047211 */ /* 0x000fe400078f18ff */
[----:B------:R-:W-:Y:S02]  /*0c70*/  LEA.HI R11, R11, R10, RZ, 0x3 ;  /* 0x0000000a0b0b7211 */ /* 0x000fe400078f18ff */
[----:B------:R-:W-:-:S02]  /*0c80*/  IADD3 R7, R7, -R6, RZ ;  /* 0x8000000607077210 */ /* 0x000fc40007ffe0ff */
[----:B------:R-:W-:Y:S02]  /*0c90*/  LOP3.LUT R6, R4, 0xfffffff8, RZ, 0xc0, !PT ;  /* 0xfffffff804067812 */ /* 0x000fe400078ec0ff */
[----:B------:R-:W-:Y:S02]  /*0ca0*/  LOP3.LUT R11, R11, 0xfffffff8, RZ, 0xc0, !PT ;  /* 0xfffffff80b0b7812 */ /* 0x000fe400078ec0ff */
[----:B------:R-:W-:Y:S02]  /*0cb0*/  SHF.R.S32.HI R15, RZ, 0x7, R3 ;  /* 0x00000007ff0f7819 */ /* 0x000fe40000011403 */
[----:B------:R-:W-:Y:S02]  /*0cc0*/  LEA.HI R9, R9, R12, RZ, 0x5 ;  /* 0x0000000c09097211 */ /* 0x000fe400078f28ff */
[----:B------:R-:W-:Y:S01]  /*0cd0*/  LEA.HI R8, R0, R13, RZ, 0x5 ;  /* 0x0000000d00087211 */ /* 0x000fe200078f28ff */
[----:B------:R-:W-:Y:S01]  /*0ce0*/  IMAD.IADD R6, R5, 0x1, -R6 ;  /* 0x0000000105067824 */ /* 0x000fe200078e0a06 */
[----:B------:R-:W-:Y:S01]  /*0cf0*/  SHF.R.S32.HI R9, RZ, 0x5, R9 ;  /* 0x00000005ff097819 */ /* 0x000fe20000011409 */
[----:B------:R-:W-:Y:S01]  /*0d00*/  IMAD.IADD R12, R10, 0x1, -R11 ;  /* 0x000000010a0c7824 */ /* 0x000fe200078e0a0b */
[----:B------:R-:W-:Y:S01]  /*0d10*/  SHF.R.S32.HI R16, RZ, 0x5, R8 ;  /* 0x00000005ff107819 */ /* 0x000fe20000011408 */
[----:B------:R-:W-:-:S04]  /*0d20*/  IMAD.HI R10, R15, 0x55555556, RZ ;  /* 0x555555560f0a7827 */ /* 0x000fc800078e02ff */
[----:B------:R-:W-:Y:S01]  /*0d30*/  IMAD.SHL.U32 R3, R6, 0x40, RZ ;  /* 0x0000004006037824 */ /* 0x000fe200078e00ff */
[----:B------:R-:W-:Y:S01]  /*0d40*/  LEA.HI R11, R10, R10, RZ, 0x1 ;  /* 0x0000000a0a0b7211 */ /* 0x000fe200078f08ff */
[----:B------:R-:W-:Y:S02]  /*0d50*/  IMAD R12, R9, 0x10, R12 ;  /* 0x00000010090c7824 */ /* 0x000fe400078e020c */
[----:B------:R-:W-:Y:S01]  /*0d60*/  IMAD.SHL.U32 R9, R16, 0x400, RZ ;  /* 0x0000040010097824 */ /* 0x000fe200078e00ff */
[----:B------:R-:W-:Y:S01]  /*0d70*/  LOP3.LUT R3, R3, 0x1c0, RZ, 0xc0, !PT ;  /* 0x000001c003037812 */ /* 0x000fe200078ec0ff */
[----:B------:R-:W-:Y:S01]  /*0d80*/  IMAD.SHL.U32 R8, R7, 0x8, RZ ;  /* 0x0000000807087824 */ /* 0x000fe200078e00ff */
[----:B------:R-:W-:Y:S01]  /*0d90*/  LEA.HI R0, R0, R13, RZ, 0x2 ;  /* 0x0000000d00007211 */ /* 0x000fe200078f10ff */
[----:B------:R-:W-:Y:S01]  /*0da0*/  IMAD R5, R5, 0x40, R9 ;  /* 0x0000004005057824 */ /* 0x000fe200078e0209 */
[----:B------:R-:W-:Y:S01]  /*0db0*/  SHF.R.U32.HI R10, RZ, 0x3, R3 ;  /* 0x00000003ff0a7819 */ /* 0x000fe20000011603 */
[----:B------:R-:W-:Y:S01]  /*0dc0*/  IMAD R11, R11, -0x3, R15 ;  /* 0xfffffffd0b0b7824 */ /* 0x000fe200078e020f */
[----:B------:R-:W-:-:S02]  /*0dd0*/  LOP3.LUT R7, R3, 0x8, R8, 0xf8, !PT ;  /* 0x0000000803077812 */ /* 0x000fc400078ef808 */
[----:B------:R-:W-:Y:S01]  /*0de0*/  SHF.L.U32 R4, R4, 0x6, RZ ;  /* 0x0000000604047819 */ /* 0x000fe200000006ff */
[----:B------:R-:W-:Y:S01]  /*0df0*/  IMAD.IADD R5, R8, 0x1, R5 ;  /* 0x0000000108057824 */ /* 0x000fe200078e0205 */
[----:B------:R-:W-:Y:S01]  /*0e00*/  SHF.R.S32.HI R18, RZ, 0x2, R0 ;  /* 0x00000002ff127819 */ /* 0x000fe20000011400 */
[----:B------:R-:W-:Y:S01]  /*0e10*/  IMAD R3, R11, 0x40, R12 ;  /* 0x000000400b037824 */ /* 0x000fe200078e020c */
[----:B------:R-:W-:Y:S02]  /*0e20*/  LOP3.LUT R7, R7, R10, RZ, 0x3c, !PT ;  /* 0x0000000a07077212 */ /* 0x000fe400078e3cff */
[----:B------:R-:W-:Y:S02]  /*0e30*/  LOP3.LUT R4, R4, 0x7ffffe00, RZ, 0xc0, !PT ;  /* 0x7ffffe0004047812 */ /* 0x000fe400078ec0ff */
[----:B------:R-:W-:Y:S01]  /*0e40*/  IADD3 R8, R18, 0x60, RZ ;  /* 0x0000006012087810 */ /* 0x000fe20007ffe0ff */
[----:B------:R0:W-:Y:S01]  /*0e50*/  STL [R1+0x78], R5 ;  /* 0x0000780501007387 */ /* 0x0001e20000100800 */
[----:B------:R-:W-:-:S02]  /*0e60*/  IADD3 R7, R7, R4, R9 ;  /* 0x0000000407077210 */ /* 0x000fc40007ffe009 */
[----:B------:R-:W-:Y:S01]  /*0e70*/  SHF.R.S32.HI R4, RZ, 0x1f, R8 ;  /* 0x0000001fff047819 */ /* 0x000fe20000011408 */
[----:B------:R1:W-:Y:S03]  /*0e80*/  STL [R1+0x74], R3 ;  /* 0x0000740301007387 */ /* 0x0003e60000100800 */
[----:B------:R-:W-:Y:S02]  /*0e90*/  LEA.HI R4, R4, R8, RZ, 0x3 ;  /* 0x0000000804047211 */ /* 0x000fe400078f18ff */
[----:B0-----:R-:W-:Y:S02]  /*0ea0*/  SHF.R.S32.HI R5, RZ, 0x1f, R0 ;  /* 0x0000001fff057819 */ /* 0x001fe40000011400 */
[----:B-1----:R-:W-:Y:S01]  /*0eb0*/  LOP3.LUT R3, R0, 0xfffffffc, RZ, 0xc0, !PT ;  /* 0xfffffffc00037812 */ /* 0x002fe200078ec0ff */
[----:B------:R-:W-:Y:S01]  /*0ec0*/  IMAD.SHL.U32 R0, R8, 0x40, RZ ;  /* 0x0000004008007824 */ /* 0x000fe200078e00ff */
[----:B------:R-:W-:-:S03]  /*0ed0*/  LEA.HI R5, R5, R18, RZ, 0x3 ;  /* 0x0000001205057211 */ /* 0x000fc600078f18ff */
[----:B------:R-:W-:Y:S01]  /*0ee0*/  IMAD.IADD R3, R13, 0x1, -R3 ;  /* 0x000000010d037824 */ /* 0x000fe200078e0a03 */
[----:B------:R-:W-:Y:S01]  /*0ef0*/  R2P PR, R6, 0x6 ;  /* 0x0000000606007804 */ /* 0x000fe20000000000 */
[----:B------:R-:W-:Y:S01]  /*0f00*/  IMAD.SHL.U32 R4, R4, 0x40, RZ ;  /* 0x0000004004047824 */ /* 0x000fe200078e00ff */
[----:B------:R-:W-:Y:S01]  /*0f10*/  LOP3.LUT R0, R0, 0x1c0, RZ, 0xc0, !PT ;  /* 0x000001c000007812 */ /* 0x000fe200078ec0ff */
[----:B------:R-:W-:Y:S01]  /*0f20*/  IMAD.SHL.U32 R16, R3, 0x8, RZ ;  /* 0x0000000803107824 */ /* 0x000fe200078e00ff */
[----:B------:R-:W-:Y:S01]  /*0f30*/  LOP3.LUT R5, R5, 0xfffffff8, RZ, 0xc0, !PT ;  /* 0xfffffff805057812 */ /* 0x000fe200078ec0ff */
[----:B------:R-:W-:Y:S01]  /*0f40*/  IMAD R157, R7, 0x2, R2 ;  /* 0x00000002079d7824 */ /* 0x000fe200078e0202 */
[----:B------:R-:W-:Y:S01]  /*0f50*/  SHF.R.U32.HI R8, RZ, 0x3, R0 ;  /* 0x00000003ff087819 */ /* 0x000fe20000011600 */
[----:B------:R-:W-:Y:S01]  /*0f60*/  IMAD.SHL.U32 R22, R3, 0x4, RZ ;  /* 0x0000000403167824 */ /* 0x000fe200078e00ff */
[----:B------:R-:W-:Y:S01]  /*0f70*/  LOP3.LUT R3, R0, 0x38, R16, 0xf8, !PT ;  /* 0x0000003800037812 */ /* 0x000fe200078ef810 */
[----:B------:R-:W-:Y:S01]  /*0f80*/  IMAD.MOV.U32 R6, RZ, RZ, 0x40 ;  /* 0x00000040ff067424 */ /* 0x000fe200078e00ff */
[----:B------:R-:W-:-:S02]  /*0f90*/  LOP3.LUT R4, R4, 0xfffffe00, RZ, 0xc0, !PT ;  /* 0xfffffe0004047812 */ /* 0x000fc400078ec0ff */
[----:B------:R-:W-:Y:S01]  /*0fa0*/  SHF.R.S32.HI R9, RZ, 0x1f, R18 ;  /* 0x0000001fff097819 */ /* 0x000fe20000011412 */
[----:B------:R-:W-:Y:S01]  /*0fb0*/  IMAD.IADD R9, R18, 0x1, -R5 ;  /* 0x0000000112097824 */ /* 0x000fe200078e0a05 */
[C---:B------:R-:W-:Y:S02]  /*0fc0*/  IADD3 R0, R157.reuse, 0x1e800, RZ ;  /* 0x0001e8009d007810 */ /* 0x040fe40007ffe0ff */
[----:B------:R-:W-:Y:S02]  /*0fd0*/  LOP3.LUT R5, R4, R3, R8, 0xf6, !PT ;  /* 0x0000000304057212 */ /* 0x000fe400078ef608 */
[----:B------:R-:W-:Y:S01]  /*0fe0*/  SEL R3, R6, 0xffffffc0, !P2 ;  /* 0xffffffc006037807 */ /* 0x000fe20005000000 */
[----:B------:R-:W-:Y:S01]  /*0ff0*/  STL [R1+0x64], RZ ;  /* 0x000064ff01007387 */ /* 0x000fe20000100800 */
[----:B------:R-:W-:Y:S02]  /*1000*/  VIADD R7, R157, 0x1e820 ;  /* 0x0001e8209d077836 */ /* 0x000fe40000000000 */
[C---:B------:R-:W-:Y:S01]  /*1010*/  @P1 VIADD R7, R0.reuse, 0xffffffe0 ;  /* 0xffffffe000071836 */ /* 0x040fe20000000000 */
[----:B------:R0:W-:Y:S01]  /*1020*/  STL [R1+0x48], R4 ;  /* 0x0000480401007387 */ /* 0x0001e20000100800 */
[----:B------:R-:W-:-:S03]  /*1030*/  IMAD.IADD R0, R0, 0x1, R3 ;  /* 0x0000000100007824 */ /* 0x000fc600078e0203 */
[----:B------:R-:W-:Y:S01]  /*1040*/  STL [R1+0x34], R9 ;  /* 0x0000340901007387 */ /* 0x000fe20000100800 */
[----:B0-----:R-:W-:-:S03]  /*1050*/  IMAD R4, R5, 0x2, R2 ;  /* 0x0000000205047824 */ /* 0x001fc600078e0202 */
[----:B------:R-:W-:Y:S04]  /*1060*/  STL [R1+0x4c], R7 ;  /* 0x00004c0701007387 */ /* 0x000fe80000100800 */
[----:B------:R0:W-:Y:S04]  /*1070*/  STL [R1+0x70], R4 ;  /* 0x0000700401007387 */ /* 0x0001e80000100800 */
[----:B------:R1:W-:Y:S01]  /*1080*/  STL [R1+0x8], R0 ;  /* 0x0000080001007387 */ /* 0x0003e20000100800 */
[----:B0-----:R-:W-:Y:S01]  /*1090*/  IADD3 R4, R3, R7, RZ ;  /* 0x0000000703047210 */ /* 0x001fe20007ffe0ff */
[----:B------:R-:W-:-:S02]  /*10a0*/  VIADD R3, R7, 0x6000 ;  /* 0x0000600007037836 */ /* 0x000fc40000000000 */
[----:B-1----:R-:W-:Y:S02]  /*10b0*/  VIADD R0, R7, 0xc000 ;  /* 0x0000c00007007836 */ /* 0x002fe40000000000 */
[----:B------:R0:W-:Y:S04]  /*10c0*/  STL [R1+0x4], R4 ;  /* 0x0000040401007387 */ /* 0x0001e80000100800 */
[----:B------:R0:W-:Y:S04]  /*10d0*/  STL [R1+0x50], R0 ;  /* 0x0000500001007387 */ /* 0x0001e80000100800 */
[----:B------:R0:W-:Y:S01]  /*10e0*/  STL [R1+0x54], R3 ;  /* 0x0000540301007387 */ /* 0x0001e20000100800 */
[----:B------:R-:W-:Y:S01]  /*10f0*/  IMAD.MOV.U32 R19, RZ, RZ, RZ ;  /* 0x000000ffff137224 */ /* 0x000fe200078e00ff */
[----:B------:R-:W-:Y:S01]  /*1100*/  CS2R R152, SRZ ;  /* 0x0000000000987805 */ /* 0x000fe2000001ff00 */
[----:B------:R-:W-:-:S02]  /*1110*/  IMAD.MOV.U32 R156, RZ, RZ, RZ ;  /* 0x000000ffff9c7224 */ /* 0x000fc400078e00ff */
[----:B------:R-:W-:Y:S01]  /*1120*/  VIADD R154, R22, 0x10 ;  /* 0x00000010169a7836 */ /* 0x000fe20000000000 */
[----:B0-2---:R-:W-:-:S07]  /*1130*/  LOP3.LUT R155, R14, 0x1, RZ, 0xfc, !PT ;  /* 0x000000010e9b7812 */ /* 0x005fce00078efcff */
.L_x_530:
[----:B01-3--:R-:W0:Y:S02]  /*1140*/  LDC.64 R4, c[0x0][0xc88] ;  /* 0x00032200ff047b82 */ /* 0x00be240000000a00 */
[----:B0-----:R-:W-:-:S05]  /*1150*/  IMAD.WIDE R4, R35, 0x4, R4 ;  /* 0x0000000423047825 */ /* 0x001fca00078e0204 */
[----:B--2-4-:R-:W2:Y:S01]  /*1160*/  LDG.E R38, desc[UR56][R4.64] ;  /* 0x0000003804267981 */ /* 0x014ea2000c1e1900 */
[----:B------:R-:W-:Y:S05]  /*1170*/  YIELD ;  /* 0x0000000000007946 */ /* 0x000fea0003800000 */
[----:B------:R-:W-:Y:S01]  /*1180*/  ULDC.64 UR4, c[0x0][0xa28] ;  /* 0x00028a0000047ab9 */ /* 0x000fe20000000a00 */
[----:B------:R-:W-:Y:S01]  /*1190*/  ULDC.64 UR8, c[0x0][0xa18] ;  /* 0x0002860000087ab9 */ /* 0x000fe20000000a00 */
[----:B------:R-:W-:Y:S01]  /*11a0*/  ISETP.NE.U32.AND P1, PT, RZ, UR4, PT ;  /* 0x00000004ff007c0c */ /* 0x000fe2000bf25070 */
[----:B------:R-:W-:Y:S01]  /*11b0*/  ULDC.64 UR6, c[0x0][0xa08] ;  /* 0x0002820000067ab9 */ /* 0x000fe20000000a00 */
[----:B------:R-:W-:Y:S01]  /*11c0*/  IMAD.MOV.U32 R11, RZ, RZ, RZ ;  /* 0x000000ffff0b7224 */ /* 0x000fe200078e00ff */
[----:B------:R-:W-:Y:S01]  /*11d0*/  ISETP.NE.U32.AND P0, PT, RZ, UR6, PT ;  /* 0x00000006ff007c0c */ /* 0x000fe2000bf05070 */
[----:B------:R-:W-:Y:S01]  /*11e0*/  IMAD.MOV.U32 R35, RZ, RZ, RZ ;  /* 0x000000ffff237224 */ /* 0x000fe200078e00ff */
[----:B------:R-:W-:-:S02]  /*11f0*/  ISETP.NE.AND.EX P1, PT, RZ, UR5, PT, P1 ;  /* 0x00000005ff007c0c */ /* 0x000fc4000bf25310 */
[----:B------:R-:W-:Y:S02]  /*1200*/  ISETP.NE.AND.EX P0, PT, RZ, UR7, PT, P0 ;  /* 0x00000007ff007c0c */ /* 0x000fe4000bf05300 */
[----:B--2---:R-:W-:Y:S01]  /*1210*/  SHF.R.S32.HI R0, RZ, 0x1f, R38 ;  /* 0x0000001fff007819 */ /* 0x004fe20000011426 */
[----:B------:R-:W-:-:S08]  /*1220*/  IMAD.SHL.U32 R36, R38, 0x4, RZ ;  /* 0x0000000426247824 */ /* 0x000fd000078e00ff */
[C---:B------:R-:W-:Y:S01]  /*1230*/  @P1 LEA R6, P2, R38.reuse, UR4, 0x2 ;  /* 0x0000000426061c11 */ /* 0x040fe2000f8410ff */
[----:B------:R0:W-:Y:S01]  /*1240*/  STL [R1+0x5c], R38 ;  /* 0x00005c2601007387 */ /* 0x0001e20000100800 */
[C-C-:B------:R-:W-:Y:S02]  /*1250*/  SHF.L.U64.HI R37, R38.reuse, 0x2, R0.reuse ;  /* 0x0000000226257819 */ /* 0x140fe40000010200 */
[----:B------:R-:W-:Y:S02]  /*1260*/  @P1 LEA.HI.X R7, R38, UR5, R0, 0x2, P2 ;  /* 0x0000000526071c11 */ /* 0x000fe400090f1400 */
[----:B------:R-:W-:Y:S01]  /*1270*/  ISETP.NE.U32.AND P2, PT, RZ, UR8, PT ;  /* 0x00000008ff007c0c */ /* 0x000fe2000bf45070 */
[----:B------:R-:W-:Y:S01]  /*1280*/  ULDC UR4, c[0x0][0x288] ;  /* 0x0000a20000047ab9 */ /* 0x000fe20000000800 */
[----:B------:R-:W-:Y:S01]  /*1290*/  IADD3 R8, P3, R36, UR6, RZ ;  /* 0x0000000624087c10 */ /* 0x000fe2000ff7e0ff */
[----:B------:R0:W5:Y:S01]  /*12a0*/  @P1 LDG.E R11, desc[UR56][R6.64] ;  /* 0x00000038060b1981 */ /* 0x000162000c1e1900 */
[----:B------:R-:W-:Y:S01]  /*12b0*/  ISETP.NE.AND.EX P2, PT, RZ, UR9, PT, P2 ;  /* 0x00000009ff007c0c */ /* 0x000fe2000bf45320 */
[----:B------:R-:W-:Y:S01]  /*12c0*/  IMAD.U32 R24, RZ, RZ, UR4 ;  /* 0x00000004ff187e24 */ /* 0x000fe2000f8e00ff */
[----:B------:R-:W-:Y:S01]  /*12d0*/  IADD3.X R9, R37, UR7, RZ, P3, !PT ;  /* 0x0000000725097c10 */ /* 0x000fe20009ffe4ff */
[----:B------:R-:W-:-:S04]  /*12e0*/  ULDC.64 UR4, c[0x0][0x418] ;  /* 0x0001060000047ab9 */ /* 0x000fc80000000a00 */
[----:B------:R0:W5:Y:S06]  /*12f0*/  @P0 LDG.E R35, desc[UR56][R8.64] ;  /* 0x0000003808230981 */ /* 0x00016c000c1e1900 */
[----:B------:R-:W-:-:S04]  /*1300*/  @P2 IADD3 R4, P1, R36, UR8, RZ ;  /* 0x0000000824042c10 */ /* 0x000fc8000ff3e0ff */
[----:B------:R-:W-:-:S05]  /*1310*/  @P2 IADD3.X R5, R37, UR9, RZ, P1, !PT ;  /* 0x0000000925052c10 */ /* 0x000fca0008ffe4ff */
[----:B------:R0:W5:Y:S01]  /*1320*/  @P2 LDG.E R24, desc[UR56][R4.64] ;  /* 0x0000003804182981 */ /* 0x000162000c1e1900 */
[----:B------:R-:W-:-:S03]  /*1330*/  UISETP.NE.U32.AND UP0, UPT, UR4, URZ, UPT ;  /* 0x0000003f0400728c */ /* 0x000fc6000bf05070 */
[----:B------:R-:W-:Y:S01]  /*1340*/  ULDC UR4, c[0x0][0x424] ;  /* 0x0001090000047ab9 */ /* 0x000fe20000000800 */
[----:B------:R-:W-:-:S03]  /*1350*/  UISETP.NE.AND.EX UP0, UPT, UR5, URZ, UPT, UP0 ;  /* 0x0000003f0500728c */ /* 0x000fc6000bf05300 */
[----:B------:R-:W-:Y:S01]  /*1360*/  ULDC UR5, c[0x0][0x2f0] ;  /* 0x0000bc0000057ab9 */ /* 0x000fe20000000800 */
[----:B------:R-:W-:-:S04]  /*1370*/  USEL UR4, UR4, 0x1, UP0 ;  /* 0x0000000104047887 */ /* 0x000fc80008000000 */
[----:B------:R-:W-:-:S03]  /*1380*/  UIMAD UR4, UR4, UR5, URZ ;  /* 0x00000005040472a4 */ /* 0x000fc6000f8e023f */
[----:B------:R-:W-:Y:S02]  /*1390*/  ULDC UR5, c[0x0][0x348] ;  /* 0x0000d20000057ab9 */ /* 0x000fe40000000800 */
[----:B------:R-:W-:Y:S01]  /*13a0*/  MOV R27, UR5 ;  /* 0x00000005001b7c02 */ /* 0x000fe20008000f00 */
[----:B------:R-:W-:Y:S01]  /*13b0*/  IMAD.U32 R32, RZ, RZ, UR4 ;  /* 0x00000004ff207e24 */ /* 0x000fe2000f8e00ff */
[----:B0-----:R-:W-:Y:S06]  /*13c0*/  @P2 BRA `(.L_x_401) ;  /* 0x0000000000242947 */ /* 0x001fec0003800000 */
[----:B------:R-:W-:Y:S02]  /*13d0*/  ULDC.64 UR4, c[0x0][0xa00] ;  /* 0x0002800000047ab9 */ /* 0x000fe40000000a00 */
[----:B------:R-:W-:-:S04]  /*13e0*/  ISETP.NE.U32.AND P1, PT, RZ, UR4, PT ;  /* 0x00000004ff007c0c */ /* 0x000fc8000bf25070 */
[----:B------:R-:W-:-:S13]  /*13f0*/  ISETP.NE.AND.EX P1, PT, RZ, UR5, PT, P1 ;  /* 0x00000005ff007c0c */ /* 0x000fda000bf25310 */
[----:B------:R-:W-:Y:S05]  /*1400*/  @!P1 BRA `(.L_x_401) ;  /* 0x0000000000149947 */ /* 0x000fea0003800000 */
[----:B------:R-:W0:Y:S02]  /*1410*/  LDC.64 R4, c[0x0][0xa00] ;  /* 0x00028000ff047b82 */ /* 0x000e240000000a00 */
[----:B0-----:R-:W-:-:S05]  /*1420*/  IMAD.WIDE R4, R38, 0x4, R4 ;  /* 0x0000000426047825 */ /* 0x001fca00078e0204 */
[----:B-----5:R-:W2:Y:S04]  /*1430*/  LDG.E R24, desc[UR56][R4.64] ;  /* 0x0000003804187981 */ /* 0x020ea8000c1e1900 */
[----:B------:R-:W2:Y:S02]  /*1440*/  LDG.E R3, desc[UR56][R4.64+0x4] ;  /* 0x0000043804037981 */ /* 0x000ea4000c1e1900 */
[----:B--2---:R-:W-:-:S07]  /*1450*/  IMAD.IADD R24, R3, 0x1, -R24 ;  /* 0x0000000103187824 */ /* 0x004fce00078e0a18 */
.L_x_401:
[C---:B------:R-:W-:Y:S01]  /*1460*/  LOP3.LUT R42, R34.reuse, 0xffff, RZ, 0xc0, !PT ;  /* 0x0000ffff222a7812 */ /* 0x040fe200078ec0ff */
[----:B------:R-:W-:Y:S01]  /*1470*/  ULDC.64 UR4, c[0x0][0xa20] ;  /* 0x0002880000047ab9 */ /* 0x000fe20000000a00 */
[----:B------:R0:W-:Y:S01]  /*1480*/  STL [R1+0x68], R33 ;  /* 0x0000682101007387 */ /* 0x0001e20000100800 */
[----:B------:R-:W-:Y:S02]  /*1490*/  ISETP.NE.U32.AND P1, PT, RZ, UR4, PT ;  /* 0x00000004ff007c0c */ /* 0x000fe4000bf25070 */
[C---:B------:R-:W-:Y:S01]  /*14a0*/  LOP3.LUT R3, R34.reuse, 0xff000000, RZ, 0xc0, !PT ;  /* 0xff00000022037812 */ /* 0x040fe200078ec0ff */
[----:B------:R0:W-:Y:S01]  /*14b0*/  STL [R1+0x58], R42 ;  /* 0x0000582a01007387 */ /* 0x0001e20000100800 */
[----:B------:R-:W-:Y:S02]  /*14c0*/  ISETP.NE.AND.EX P1, PT, RZ, UR5, PT, P1 ;  /* 0x00000005ff007c0c */ /* 0x000fe4000bf25310 */
[----:B------:R-:W-:Y:S02]  /*14d0*/  LOP3.LUT R0, R34, 0xff0000, RZ, 0xc0, !PT ;  /* 0x00ff000022007812 */ /* 0x000fe400078ec0ff */
[----:B------:R-:W-:-:S04]  /*14e0*/  SHF.R.U32.HI R3, RZ, 0x8, R3 ;  /* 0x00000008ff037819 */ /* 0x000fc80000011603 */
[----:B------:R-:W-:-:S05]  /*14f0*/  LEA.HI R10, R0, R3, RZ, 0x10 ;  /* 0x00000003000a7211 */ /* 0x000fca00078f80ff */
[----:B0-----:R-:W-:Y:S05]  /*1500*/  @!P1 BRA `(.L_x_402) ;  /* 0x0000000000109947 */ /* 0x001fea0003800000 */
[----:B------:R-:W-:-:S04]  /*1510*/  IADD3 R4, P0, R36, UR4, RZ ;  /* 0x0000000424047c10 */ /* 0x000fc8000ff1e0ff */
[----:B------:R-:W-:-:S05]  /*1520*/  IADD3.X R5, R37, UR5, RZ, P0, !PT ;  /* 0x0000000525057c10 */ /* 0x000fca00087fe4ff */
[----:B------:R0:W5:Y:S01]  /*1530*/  LDG.E R32, desc[UR56][R4.64] ;  /* 0x0000003804207981 */ /* 0x000162000c1e1900 */
[----:B------:R-:W-:Y:S05]  /*1540*/  BRA `(.L_x_403) ;  /* 0x0000000000107947 */ /* 0x000fea0003800000 */
.L_x_402:
[----:B------:R-:W-:Y:S05]  /*1550*/  @!P0 BRA `(.L_x_403) ;  /* 0x00000000000c8947 */ /* 0x000fea0003800000 */
[----:B------:R-:W2:Y:S04]  /*1560*/  LDG.E R3, desc[UR56][R8.64] ;  /* 0x0000003808037981 */ /* 0x000ea8000c1e1900 */
[----:B------:R-:W2:Y:S02]  /*1570*/  LDG.E R32, desc[UR56][R8.64+0x4] ;  /* 0x0000043808207981 */ /* 0x000ea4000c1e1900 */
[----:B--2---:R-:W-:-:S07]  /*1580*/  IMAD.IADD R32, R32, 0x1, -R3 ;  /* 0x0000000120207824 */ /* 0x004fce00078e0a03 */
.L_x_403:
[----:B------:R-:W-:Y:S01]  /*1590*/  ULDC.64 UR4, c[0x0][0xa10] ;  /* 0x0002840000047ab9 */ /* 0x000fe20000000a00 */
[----:B------:R-:W2:Y:S01]  /*15a0*/  LDL.LU R34, [R1] ;  /* 0x0000000001227983 */ /* 0x000ea20000300800 */
[----:B------:R-:W-:-:S04]  /*15b0*/  ISETP.NE.U32.AND P0, PT, RZ, UR4, PT ;  /* 0x00000004ff007c0c */ /* 0x000fc8000bf05070 */
[----:B------:R-:W-:Y:S01]  /*15c0*/  ISETP.NE.AND.EX P0, PT, RZ, UR5, PT, P0 ;  /* 0x00000005ff007c0c */ /* 0x000fe2000bf05300 */
[----:B------:R-:W-:-:S12]  /*15d0*/  ULDC.64 UR4, c[0x0][0xa30] ;  /* 0x00028c0000047ab9 */ /* 0x000fd80000000a00 */
[----:B0-----:R-:W0:Y:S02]  /*15e0*/  @P0 LDC.64 R4, c[0x0][0xa10] ;  /* 0x00028400ff040b82 */ /* 0x001e240000000a00 */
[----:B0-----:R-:W-:-:S05]  /*15f0*/  @P0 IMAD.WIDE R4, R38, 0x4, R4 ;  /* 0x0000000426040825 */ /* 0x001fca00078e0204 */
[----:B------:R-:W3:Y:S04]  /*1600*/  @P0 LDG.E R0, desc[UR56][R4.64] ;  /* 0x0000003804000981 */ /* 0x000ee8000c1e1900 */
[----:B------:R-:W3:Y:S01]  /*1610*/  @P0 LDG.E R3, desc[UR56][R4.64+0x4] ;  /* 0x0000043804030981 */ /* 0x000ee2000c1e1900 */
[----:B------:R-:W-:Y:S01]  /*1620*/  ISETP.NE.U32.AND P1, PT, RZ, UR4, PT ;  /* 0x00000004ff007c0c */ /* 0x000fe2000bf25070 */
[----:B-----5:R-:W-:-:S03]  /*1630*/  IMAD.MOV.U32 R25, RZ, RZ, R32 ;  /* 0x000000ffff197224 */ /* 0x020fc600078e0020 */
[----:B------:R-:W-:-:S13]  /*1640*/  ISETP.NE.AND.EX P1, PT, RZ, UR5, PT, P1 ;  /* 0x00000005ff007c0c */ /* 0x000fda000bf25310 */
[----:B------:R-:W-:-:S04]  /*1650*/  @P1 IADD3 R6, P2, R36, UR4, RZ ;  /* 0x0000000424061c10 */ /* 0x000fc8000ff5e0ff */
[----:B------:R-:W-:-:S05]  /*1660*/  @P1 IADD3.X R7, R37, UR5, RZ, P2, !PT ;  /* 0x0000000525071c10 */ /* 0x000fca00097fe4ff */
[----:B------:R0:W5:Y:S01]  /*1670*/  @P1 LDG.E R25, desc[UR56][R6.64] ;  /* 0x0000003806191981 */ /* 0x000162000c1e1900 */
[----:B------:R-:W-:Y:S01]  /*1680*/  IMAD.IADD R12, R32, 0x1, -R11 ;  /* 0x00000001200c7824 */ /* 0x000fe200078e0a0b */
[----:B------:R-:W-:Y:S01]  /*1690*/  LOP3.LUT R13, R10, 0xff, RZ, 0xc0, !PT ;  /* 0x000000ff0a0d7812 */ /* 0x000fe200078ec0ff */
[----:B------:R-:W-:Y:S01]  /*16a0*/  BSSY B0, `(.L_x_404) ;  /* 0x000002d000007945 */ /* 0x000fe20003800000 */
[----:B------:R-:W-:-:S03]  /*16b0*/  SHF.R.U32.HI R8, RZ, 0x10, R10 ;  /* 0x00000010ff087819 */ /* 0x000fc6000001160a */
[----:B------:R0:W-:Y:S01]  /*16c0*/  STL [R1+0x6c], R13 ;  /* 0x00006c0d01007387 */ /* 0x0001e20000100800 */
[----:B--2---:R-:W-:Y:S01]  /*16d0*/  LOP3.LUT R34, R34, 0xfffffff7, RZ, 0xc0, !PT ;  /* 0xfffffff722227812 */ /* 0x004fe200078ec0ff */
[----:B---3--:R-:W-:-:S05]  /*16e0*/  @P0 IMAD.IADD R27, R3, 0x1, -R0 ;  /* 0x00000001031b0824 */ /* 0x008fca00078e0a00 */
[----:B------:R-:W-:-:S04]  /*16f0*/  IADD3 R120, R12, R27, RZ ;  /* 0x0000001b0c787210 */ /* 0x000fc80007ffe0ff */
[C---:B------:R-:W-:Y:S01]  /*1700*/  ISETP.GE.AND P3, PT, R120.reuse, 0x1, PT ;  /* 0x000000017800780c */ /* 0x040fe20003f66270 */
[----:B------:R-:W-:-:S04]  /*1710*/  VIADD R0, R120, 0xbf ;  /* 0x000000bf78007836 */ /* 0x000fc80000000000 */
[----:B------:R-:W-:-:S05]  /*1720*/  IMAD.HI R0, R0, 0x2aaaaaab, RZ ;  /* 0x2aaaaaab00007827 */ /* 0x000fca00078e02ff */
[----:B------:R-:W-:-:S03]  /*1730*/  SHF.R.U32.HI R3, RZ, 0x1f, R0 ;  /* 0x0000001fff037819 */ /* 0x000fc60000011600 */
[----:B------:R-:W-:Y:S02]  /*1740*/  @P3 LOP3.LUT R34, R34, 0x8, RZ, 0xfc, !PT ;  /* 0x0000000822223812 */ /* 0x000fe400078efcff */
[----:B------:R-:W-:Y:S01]  /*1750*/  LEA.HI.SX32 R26, R0, R3, 0x1b ;  /* 0x00000003001a7211 */ /* 0x000fe200078fdaff */
[----:B------:R-:W-:Y:S02]  /*1760*/  IMAD.MOV.U32 R3, RZ, RZ, RZ ;  /* 0x000000ffff037224 */ /* 0x000fe400078e00ff */
[----:B------:R0:W-:Y:S04]  /*1770*/  STL [R1], R34 ;  /* 0x0000002201007387 */ /* 0x0001e80000100800 */
[----:B------:R0:W-:Y:S01]  /*1780*/  STL [R1+0x60], R8 ;  /* 0x0000600801007387 */ /* 0x0001e20000100800 */
[----:B------:R-:W-:Y:S05]  /*1790*/  @!P3 BRA `(.L_x_405) ;  /* 0x000000000074b947 */ /* 0x000fea0003800000 */
[----:B------:R-:W-:Y:S01]  /*17a0*/  ISETP.NE.AND P0, PT, R8, RZ, PT ;  /* 0x000000ff0800720c */ /* 0x000fe20003f05270 */
[----:B------:R-:W-:-:S03]  /*17b0*/  ULDC UR4, c[0x0][0x9f0] ;  /* 0x00027c0000047ab9 */ /* 0x000fc60000000800 */
[----:B------:R-:W-:-:S04]  /*17c0*/  SEL R9, R8, UR4, P0 ;  /* 0x0000000408097c07 */ /* 0x000fc80008000000 */
[-C--:B0-----:R-:W-:Y:S02]  /*17d0*/  IABS R6, R9.reuse ;  /* 0x0000000900067213 */ /* 0x081fe40000000000 */
[----:B------:R-:W-:Y:S02]  /*17e0*/  IADD3 R0, R26, -0x1, R9 ;  /* 0xffffffff1a007810 */ /* 0x000fe40007ffe009 */
[----:B------:R-:W0:Y:S01]  /*17f0*/  I2F.RP R3, R6 ;  /* 0x0000000600037306 */ /* 0x000e220000209400 */
[-C--:B------:R-:W-:Y:S02]  /*1800*/  IABS R10, R9.reuse ;  /* 0x00000009000a7213 */ /* 0x080fe40000000000 */
[----:B------:R-:W-:Y:S02]  /*1810*/  IABS R8, R0 ;  /* 0x0000000000087213 */ /* 0x000fe40000000000 */
[----:B------:R-:W-:-:S04]  /*1820*/  LOP3.LUT R0, R0, R9, RZ, 0x3c, !PT ;  /* 0x0000000900007212 */ /* 0x000fc800078e3cff */
[----:B------:R-:W-:Y:S01]  /*1830*/  ISETP.GE.AND P2, PT, R0, RZ, PT ;  /* 0x000000ff0000720c */ /* 0x000fe20003f46270 */
[----:B0-----:R-:W0:Y:S02]  /*1840*/  MUFU.RCP R3, R3 ;  /* 0x0000000300037308 */ /* 0x001e240000001000 */
[----:B0-----:R-:W-:Y:S02]  /*1850*/  VIADD R4, R3, 0xffffffe ;  /* 0x0ffffffe03047836 */ /* 0x001fe40000000000 */
[----:B------:R-:W-:-:S04]  /*1860*/  IMAD.MOV R3, RZ, RZ, -R10 ;  /* 0x000000ffff037224 */ /* 0x000fc800078e0a0a */
[----:B------:R0:W1:Y:S02]  /*1870*/  F2I.FTZ.U32.TRUNC.NTZ R5, R4 ;  /* 0x0000000400057305 */ /* 0x000064000021f000 */
[----:B0-----:R-:W-:Y:S02]  /*1880*/  IMAD.MOV.U32 R4, RZ, RZ, RZ ;  /* 0x000000ffff047224 */ /* 0x001fe400078e00ff */
[----:B-1----:R-:W-:-:S04]  /*1890*/  IMAD.MOV R7, RZ, RZ, -R5 ;  /* 0x000000ffff077224 */ /* 0x002fc800078e0a05 */
[----:B------:R-:W-:-:S04]  /*18a0*/  IMAD R7, R7, R6, RZ ;  /* 0x0000000607077224 */ /* 0x000fc800078e02ff */
[----:B------:R-:W-:-:S06]  /*18b0*/  IMAD.HI.U32 R5, R5, R7, R4 ;  /* 0x0000000705057227 */ /* 0x000fcc00078e0004 */
[----:B------:R-:W-:-:S04]  /*18c0*/  IMAD.HI.U32 R5, R5, R8, RZ ;  /* 0x0000000805057227 */ /* 0x000fc800078e00ff */
[----:B------:R-:W-:-:S05]  /*18d0*/  IMAD R3, R5, R3, R8 ;  /* 0x0000000305037224 */ /* 0x000fca00078e0208 */
[----:B------:R-:W-:-:S13]  /*18e0*/  ISETP.GT.U32.AND P1, PT, R6, R3, PT ;  /* 0x000000030600720c */ /* 0x000fda0003f24070 */
[-C--:B------:R-:W-:Y:S01]  /*18f0*/  @!P1 IADD3 R3, R3, -R6.reuse, RZ ;  /* 0x8000000603039210 */ /* 0x080fe20007ffe0ff */
[----:B------:R-:W-:Y:S01]  /*1900*/  @!P1 VIADD R5, R5, 0x1 ;  /* 0x0000000105059836 */ /* 0x000fe20000000000 */
[----:B------:R-:W-:Y:S02]  /*1910*/  ISETP.NE.AND P1, PT, R9, RZ, PT ;  /* 0x000000ff0900720c */ /* 0x000fe40003f25270 */
[----:B------:R-:W-:-:S13]  /*1920*/  ISETP.GE.U32.AND P0, PT, R3, R6, PT ;  /* 0x000000060300720c */ /* 0x000fda0003f06070 */
[----:B------:R-:W-:-:S04]  /*1930*/  @P0 VIADD R5, R5, 0x1 ;  /* 0x0000000105050836 */ /* 0x000fc80000000000 */
[----:B------:R-:W-:-:S04]  /*1940*/  IMAD.MOV.U32 R3, RZ, RZ, R5 ;  /* 0x000000ffff037224 */ /* 0x000fc800078e0005 */
[----:B------:R-:W-:Y:S01]  /*1950*/  @!P2 IMAD.MOV R3, RZ, RZ, -R3 ;  /* 0x000000ffff03a224 */ /* 0x000fe200078e0a03 */
[----:B------:R-:W-:-:S07]  /*1960*/  @!P1 LOP3.LUT R3, RZ, R9, RZ, 0x33, !PT ;  /* 0x00000009ff039212 */ /* 0x000fce00078e33ff */
.L_x_405:
[----:B------:R-:W-:Y:S05]  /*1970*/  BSYNC B0 ;  /* 0x0000000000007941 */ /* 0x000fea0003800000 */
.L_x_404:
[----:B------:R-:W-:-:S05]  /*1980*/  IMAD R0, R13, R3, RZ ;  /* 0x000000030d007224 */ /* 0x000fca00078e02ff */
[C---:B------:R-:W-:Y:S01]  /*1990*/  VIADDMNMX R3, R0.reuse, R3, R26, PT ;  /* 0x0000000300037246 */ /* 0x040fe2000380011a */
[----:B------:R-:W-:-:S04]  /*19a0*/  IMAD R0, R0, 0xc0, -R12 ;  /* 0x000000c000007824 */ /* 0x000fc800078e0a0c */
[----:B------:R-:W-:Y:S01]  /*19b0*/  IMAD R4, R3, 0xc0, -R12 ;  /* 0x000000c003047824 */ /* 0x000fe200078e0a0c */
[----:B------:R-:W-:-:S04]  /*19c0*/  VIMNMX R0, RZ, R0, !PT ;  /* 0x00000000ff007248 */ /* 0x000fc80007fe0100 */
[----:B------:R-:W-:Y:S01]  /*19d0*/  VIMNMX R3, R4, R27, PT ;  /* 0x0000001b04037248 */ /* 0x000fe20003fe0100 */
[----:B------:R-:W-:-:S03]  /*19e0*/  IMAD.WIDE.U32 R30, R0, -0x55555555, RZ ;  /* 0xaaaaaaab001e7825 */ /* 0x000fc600078e00ff */
[----:B------:R-:W-:Y:S02]  /*19f0*/  ISETP.GT.AND P0, PT, R3, R0, PT ;  /* 0x000000000300720c */ /* 0x000fe40003f04270 */
[----:B------:R-:W-:-:S05]  /*1a00*/  SHF.R.U32.HI R30, RZ, 0x7, R31 ;  /* 0x00000007ff1e7819 */ /* 0x000fca000001161f */
[----:B------:R-:W-:-:S06]  /*1a10*/  IMAD.MOV.U32 R29, RZ, RZ, R30 ;  /* 0x000000ffff1d7224 */ /* 0x000fcc00078e001e */
[----:B------:R-:W-:-:S04]  /*1a20*/  @P0 VIADD R0, R3, 0xbf ;  /* 0x000000bf03000836 */ /* 0x000fc80000000000 */
[----:B------:R-:W-:-:S05]  /*1a30*/  @P0 IMAD.HI R0, R0, 0x2aaaaaab, RZ ;  /* 0x2aaaaaab00000827 */ /* 0x000fca00078e02ff */
[----:B------:R-:W-:-:S04]  /*1a40*/  @P0 SHF.R.U32.HI R3, RZ, 0x1f, R0 ;  /* 0x0000001fff030819 */ /* 0x000fc80000011600 */
[----:B------:R-:W-:Y:S02]  /*1a50*/  @P0 LEA.HI.SX32 R29, R0, R3, 0x1b ;  /* 0x00000003001d0211 */ /* 0x000fe400078fdaff */
[----:B------:R-:W-:Y:S02]  /*1a60*/  PLOP3.LUT P0, PT, PT, PT, PT, 0x80, 0x0 ;  /* 0x000000000000781c */ /* 0x000fe40003f0f070 */
[----:B------:R-:W-:-:S13]  /*1a70*/  ISETP.GT.AND P1, PT, R29, R30, PT ;  /* 0x0000001e1d00720c */ /* 0x000fda0003f24270 */
[----:B------:R-:W-:Y:S05]  /*1a80*/  @!P1 BRA `(.L_x_406) ;  /* 0x0000003c006c9947 */ /* 0x000fea0003800000 */
[----:B------:R-:W-:Y:S01]  /*1a90*/  IADD3 R0, R2, 0x12400, RZ ;  /* 0x0001240002007810 */ /* 0x000fe20007ffe0ff */
[----:B------:R-:W-:Y:S03]  /*1aa0*/  BSSY B6, `(.L_x_407) ;  /* 0x0000013000067945 */ /* 0x000fe60003800000 */
[----:B------:R-:W-:-:S13]  /*1ab0*/  LOP3.LUT P0, RZ, R0, 0x3ff, RZ, 0xc0, !PT ;  /* 0x000003ff00ff7812 */ /* 0x000fda000780c0ff */
[----:B------:R-:W-:Y:S05]  /*1ac0*/  @!P0 BRA `(.L_x_408) ;  /* 0x0000000000408947 */ /* 0x000fea0003800000 */
[----:B------:R-:W-:Y:S01]  /*1ad0*/  MOV R0, 0x0 ;  /* 0x0000000000007802 */ /* 0x000fe20000000f00 */
[----:B------:R-:W-:Y:S01]  /*1ae0*/  ULDC.64 UR4, c[0x4][0xa8] ;  /* 0x01002a0000047ab9 */ /* 0x000fe20000000a00 */
[----:B------:R-:W-:Y:S01]  /*1af0*/  ULDC.64 UR6, c[0x4][0x40] ;  /* 0x0100100000067ab9 */ /* 0x000fe20000000a00 */
[----:B------:R-:W-:Y:S01]  /*1b00*/  IMAD.U32 R4, RZ, RZ, UR4 ;  /* 0x00000004ff047e24 */ /* 0x000fe2000f8e00ff */
[----:B------:R1:W2:Y:S01]  /*1b10*/  LDC.64 R14, c[0x4][R0] ;  /* 0x01000000000e7b82 */ /* 0x0002a20000000a00 */
[----:B------:R-:W-:Y:S01]  /*1b20*/  IMAD.U32 R5, RZ, RZ, UR5 ;  /* 0x00000005ff057e24 */ /* 0x000fe2000f8e00ff */
[----:B------:R-:W-:Y:S01]  /*1b30*/  ULDC.64 UR4, c[0x4][0xb0] ;  /* 0x01002c0000047ab9 */ /* 0x000fe20000000a00 */
[----:B------:R-:W-:Y:S01]  /*1b40*/  IMAD.U32 R10, RZ, RZ, UR6 ;  /* 0x00000006ff0a7e24 */ /* 0x000fe2000f8e00ff */
[----:B0-----:R-:W-:Y:S01]  /*1b50*/  MOV R8, 0x70 ;  /* 0x0000007000087802 */ /* 0x001fe20000000f00 */
[----:B------:R-:W-:Y:S02]  /*1b60*/  IMAD.U32 R6, RZ, RZ, UR4 ;  /* 0x00000004ff067e24 */ /* 0x000fe4000f8e00ff */
[----:B------:R-:W-:-:S02]  /*1b70*/  IMAD.U32 R7, RZ, RZ, UR5 ;  /* 0x00000005ff077e24 */ /* 0x000fc4000f8e00ff */
[----:B------:R-:W-:Y:S02]  /*1b80*/  IMAD.U32 R11, RZ, RZ, UR7 ;  /* 0x00000007ff0b7e24 */ /* 0x000fe4000f8e00ff */
[----:B------:R-:W-:Y:S02]  /*1b90*/  IMAD.MOV.U32 R12, RZ, RZ, 0x1 ;  /* 0x00000001ff0c7424 */ /* 0x000fe400078e00ff */
[----:B-1----:R-:W-:-:S07]  /*1ba0*/  IMAD.MOV.U32 R13, RZ, RZ, RZ ;  /* 0x000000ffff0d7224 */ /* 0x002fce00078e00ff */
[----:B------:R-:W-:-:S07]  /*1bb0*/  LEPC R20, `(.L_x_408) ;  /* 0x000000001014794e */ /* 0x000fce0000000000 */
[----:B--2--5:R-:W-:Y:S05]  /*1bc0*/  CALL.ABS.NOINC R14 ;  /* 0x000000000e007343 */ /* 0x024fea0003c00000 */
.L_x_408:
[----:B------:R-:W-:Y:S05]  /*1bd0*/  BSYNC B6 ;  /* 0x0000000000067941 */ /* 0x000fea0003800000 */
.L_x_407:
[----:B------:R-:W-:Y:S01]  /*1be0*/  VIADD R28, R2, 0x400 ;  /* 0x00000400021c7836 */ /* 0x000fe20000000000 */
[----:B------:R-:W-:Y:S04]  /*1bf0*/  BSSY B6, `(.L_x_409) ;  /* 0x0000013000067945 */ /* 0x000fe80003800000 */
        /* <DEDUP_REMOVED lines=10> */
[----:B0-----:R-:W-:Y:S01]  /*1ca0*/  MOV R7, UR5 ;  /* 0x0000000500077c02 */ /* 0x001fe20008000f00 */
[----:B------:R-:W-:Y:S02]  /*1cb0*/  IMAD.U32 R6, RZ, RZ, UR4 ;  /* 0x00000004ff067e24 */ /* 0x000fe4000f8e00ff */
[----:B------:R-:W-:-:S02]  /*1cc0*/  IMAD.U32 R11, RZ, RZ, UR7 ;  /* 0x00000007ff0b7e24 */ /* 0x000fc4000f8e00ff */
[----:B------:R-:W-:Y:S02]  /*1cd0*/  IMAD.MOV.U32 R8, RZ, RZ, 0x70 ;  /* 0x00000070ff087424 */ /* 0x000fe400078e00ff */
[----:B------:R-:W-:Y:S02]  /*1ce0*/  IMAD.MOV.U32 R12, RZ, RZ, 0x1 ;  /* 0x00000001ff0c7424 */ /* 0x000fe400078e00ff */
[----:B-1----:R-:W-:-:S07]  /*1cf0*/  IMAD.MOV.U32 R13, RZ, RZ, RZ ;  /* 0x000000ffff0d7224 */ /* 0x002fce00078e00ff */
[----:B------:R-:W-:-:S07]  /*1d00*/  LEPC R20, `(.L_x_410) ;  /* 0x000000001014794e */ /* 0x000fce0000000000 */
[----:B--2--5:R-:W-:Y:S05]  /*1d10*/  CALL.ABS.NOINC R14 ;  /* 0x000000000e007343 */ /* 0x024fea0003c00000 */
.L_x_410:
[----:B------:R-:W-:Y:S05]  /*1d20*/  BSYNC B6 ;  /* 0x0000000000067941 */ /* 0x000fea0003800000 */
.L_x_409:
[----:B------:R-:W-:Y:S01]  /*1d30*/  ULDC.64 UR4, c[0x0][0x9f8] ;  /* 0x00027e0000047ab9 */ /* 0x000fe20000000a00 */
[----:B------:R-:W-:Y:S01]  /*1d40*/  IMAD.MOV.U32 R0, RZ, RZ, R38 ;  /* 0x000000ffff007224 */ /* 0x000fe200078e0026 */
[----:B------:R-:W-:Y:S01]  /*1d50*/  ISETP.NE.U32.AND P0, PT, RZ, UR4, PT ;  /* 0x00000004ff007c0c */ /* 0x000fe2000bf05070 */
[----:B------:R-:W2:Y:S01]  /*1d60*/  LDL R12, [R1+0x34] ;  /* 0x00003400010c7983 */ /* 0x000ea20000100800 */
[----:B------:R-:W0:Y:S02]  /*1d70*/  LDC.64 R58, c[0x0][0x300] ;  /* 0x0000c000ff3a7b82 */ /* 0x000e240000000a00 */
[----:B------:R-:W-:Y:S01]  /*1d80*/  ISETP.NE.AND.EX P0, PT, RZ, UR5, PT, P0 ;  /* 0x00000005ff007c0c */ /* 0x000fe2000bf05300 */
[----:B------:R-:W3:Y:S01]  /*1d90*/  LDL R14, [R1+0x48] ;  /* 0x00004800010e7983 */ /* 0x000ee20000100800 */
[----:B------:R-:W1:Y:S01]  /*1da0*/  S2R R31, SR_TID.X ;  /* 0x00000000001f7919 */ /* 0x000e620000002100 */
[----:B------:R-:W-:-:S03]  /*1db0*/  IADD3 R41, R35, R32, RZ ;  /* 0x0000002023297210 */ /* 0x000fc60007ffe0ff */
[----:B------:R-:W4:Y:S07]  /*1dc0*/  LDC R39, c[0x0][0x3f4] ;  /* 0x0000fd00ff277b82 */ /* 0x000f2e0000000800 */
[----:B------:R-:W-:Y:S01]  /*1dd0*/  @P0 IADD3 R4, P1, R36, UR4, RZ ;  /* 0x0000000424040c10 */ /* 0x000fe2000ff3e0ff */
[----:B------:R-:W4:Y:S03]  /*1de0*/  LDC.64 R20, c[0x0][0x3f8] ;  /* 0x0000fe00ff147b82 */ /* 0x000f260000000a00 */
[----:B------:R-:W-:Y:S01]  /*1df0*/  @P0 IADD3.X R5, R37, UR5, RZ, P1, !PT ;  /* 0x0000000525050c10 */ /* 0x000fe20008ffe4ff */
[----:B------:R-:W-:-:S04]  /*1e00*/  ULDC.64 UR4, c[0x0][0xa08] ;  /* 0x0002820000047ab9 */ /* 0x000fc80000000a00 */
[----:B------:R1:W3:Y:S01]  /*1e10*/  @P0 LDG.E R0, desc[UR56][R4.64] ;  /* 0x0000003804000981 */ /* 0x0002e2000c1e1900 */
[----:B------:R-:W-:Y:S01]  /*1e20*/  SHF.R.S32.HI R43, RZ, 0x1f, R41 ;  /* 0x0000001fff2b7819 */ /* 0x000fe20000011429 */
[-C--:B0-----:R-:W-:Y:S01]  /*1e30*/  IMAD.WIDE.U32 R6, R41, R58.reuse, RZ ;  /* 0x0000003a29067225 */ /* 0x081fe200078e00ff */
[----:B------:R-:W-:Y:S02]  /*1e40*/  ISETP.NE.U32.AND P0, PT, RZ, UR4, PT ;  /* 0x00000004ff007c0c */ /* 0x000fe4000bf05070 */
[----:B------:R-:W-:Y:S01]  /*1e50*/  SHF.R.S32.HI R40, RZ, 0x1f, R18 ;  /* 0x0000001fff287819 */ /* 0x000fe20000011412 */
[----:B------:R-:W-:Y:S01]  /*1e60*/  IMAD R8, R43, R58, RZ ;  /* 0x0000003a2b087224 */ /* 0x000fe200078e02ff */
[----:B------:R-:W-:Y:S01]  /*1e70*/  ISETP.NE.AND.EX P0, PT, RZ, UR5, PT, P0 ;  /* 0x00000005ff007c0c */ /* 0x000fe2000bf05300 */
[----:B------:R-:W-:Y:S01]  /*1e80*/  ULDC.64 UR4, c[0x0][0x308] ;  /* 0x0000c20000047ab9 */ /* 0x000fe20000000a00 */
[----:B------:R-:W-:Y:S01]  /*1e90*/  SHF.R.S32.HI R17, RZ, 0x1f, R16 ;  /* 0x0000001fff117819 */ /* 0x000fe20000011410 */
[----:B------:R-:W-:-:S04]  /*1ea0*/  IMAD R3, R41, R59, R8 ;  /* 0x0000003b29037224 */ /* 0x000fc800078e0208 */
[----:B------:R-:W-:Y:S01]  /*1eb0*/  IMAD.IADD R7, R7, 0x1, R3 ;  /* 0x0000000107077824 */ /* 0x000fe200078e0203 */
[----:B-1----:R-:W-:Y:S01]  /*1ec0*/  SHF.R.U32.HI R38, RZ, 0x7, R31 ;  /* 0x00000007ff267819 */ /* 0x002fe2000001161f */
[----:B------:R-:W-:-:S03]  /*1ed0*/  IMAD.WIDE.U32 R4, R42, UR4, R6 ;  /* 0x000000042a047c25 */ /* 0x000fc6000f8e0006 */
[----:B------:R-:W-:Y:S01]  /*1ee0*/  ISETP.NE.AND P6, PT, R38, 0x1, PT ;  /* 0x000000012600780c */ /* 0x000fe20003fc5270 */
[----:B------:R-:W0:Y:S01]  /*1ef0*/  LDC.64 R6, c[0x0][0x408] ;  /* 0x00010200ff067b82 */ /* 0x000e220000000a00 */
[----:B------:R-:W-:Y:S01]  /*1f00*/  IMAD R5, R42, UR5, R5 ;  /* 0x000000052a057c24 */ /* 0x000fe2000f8e0205 */
[----:B------:R-:W-:Y:S01]  /*1f10*/  ULDC.64 UR4, c[0x0][0x310] ;  /* 0x0000c40000047ab9 */ /* 0x000fe20000000a00 */
[----:B------:R-:W-:-:S03]  /*1f20*/  SHF.R.S32.HI R23, RZ, 0x1f, R22 ;  /* 0x0000001fff177819 */ /* 0x000fc60000011416 */
[----:B----4-:R-:W-:-:S04]  /*1f30*/  IMAD.WIDE.U32 R56, R18, R20, R22 ;  /* 0x0000001412387225 */ /* 0x010fc800078e0016 */
[----:B------:R-:W-:Y:S02]  /*1f40*/  VIADD R95, R38, 0x8 ;  /* 0x00000008265f7836 */ /* 0x000fe40000000000 */
[----:B------:R-:W-:-:S04]  /*1f50*/  VIADD R32, R18, 0x60 ;  /* 0x0000006012207836 */ /* 0x000fc80000000000 */
[----:B------:R-:W-:-:S05]  /*1f60*/  IMAD.SHL.U32 R32, R32, 0x40, RZ ;  /* 0x0000004020207824 */ /* 0x000fca00078e00ff */
[----:B------:R-:W-:Y:S01]  /*1f70*/  LOP3.LUT R32, R32, 0x1c0, RZ, 0xc0, !PT ;  /* 0x000001c020207812 */ /* 0x000fe200078ec0ff */
[----:B------:R-:W-:-:S03]  /*1f80*/  IMAD R31, R21, 0xc0, RZ ;  /* 0x000000c0151f7824 */ /* 0x000fc600078e02ff */
[----:B------:R-:W-:Y:S01]  /*1f90*/  SHF.R.U32.HI R32, RZ, 0x3, R32 ;  /* 0x00000003ff207819 */ /* 0x000fe20000011620 */
[----:B------:R-:W-:Y:S02]  /*1fa0*/  IMAD R73, R59, 0xc0, RZ ;  /* 0x000000c03b497824 */ /* 0x000fe400078e02ff */
[----:B0-----:R-:W-:Y:S02]  /*1fb0*/  IMAD R71, R7, 0xc0, RZ ;  /* 0x000000c007477824 */ /* 0x001fe400078e02ff */
[----:B------:R-:W-:Y:S01]  /*1fc0*/  VIADD R77, R16, 0x20 ;  /* 0x00000020104d7836 */ /* 0x000fe20000000000 */
[----:B------:R-:W-:Y:S01]  /*1fd0*/  SHF.L.U32 R74, R39, 0x1, RZ ;  /* 0x00000001274a7819 */ /* 0x000fe200000006ff */
[C---:B--2---:R-:W-:Y:S01]  /*1fe0*/  IMAD.SHL.U32 R78, R12.reuse, 0x40, RZ ;  /* 0x000000400c4e7824 */ /* 0x044fe200078e00ff */
[----:B------:R-:W-:Y:S01]  /*1ff0*/  LOP3.LUT P1, RZ, R12, 0x4, RZ, 0xc0, !PT ;  /* 0x000000040cff7812 */ /* 0x000fe2000782c0ff */
[----:B------:R-:W-:-:S05]  /*2000*/  VIADD R12, R18, 0x60 ;  /* 0x00000060120c7836 */ /* 0x000fca0000000000 */
[----:B------:R-:W-:Y:S02]  /*2010*/  SHF.R.S32.HI R76, RZ, 0x1f, R12 ;  /* 0x0000001fff4c7819 */ /* 0x000fe4000001140c */
[----:B------:R-:W0:Y:S01]  /*2020*/  S2R R12, SR_TID.X ;  /* 0x00000000000c7919 */ /* 0x000e220000002100 */
[----:B---3--:R-:W-:Y:S02]  /*2030*/  SHF.R.S32.HI R3, RZ, 0x1f, R0 ;  /* 0x0000001fff037819 */ /* 0x008fe40000011400 */
[----:B------:R-:W-:Y:S02]  /*2040*/  SEL R61, R0, RZ, !P0 ;  /* 0x000000ff003d7207 */ /* 0x000fe40004000000 */
[----:B------:R-:W-:-:S03]  /*2050*/  SEL R10, R3, RZ, !P0 ;  /* 0x000000ff030a7207 */ /* 0x000fc60004000000 */
[----:B------:R-:W-:-:S04]  /*2060*/  IMAD.WIDE.U32 R62, R61, UR4, R4 ;  /* 0x000000043d3e7c25 */ /* 0x000fc8000f8e0004 */
[----:B------:R-:W-:Y:S02]  /*2070*/  IMAD R0, R10, UR4, RZ ;  /* 0x000000040a007c24 */ /* 0x000fe4000f8e02ff */
[----:B------:R-:W-:-:S04]  /*2080*/  IMAD.WIDE.U32 R4, R18, R58, R16 ;  /* 0x0000003a12047225 */ /* 0x000fc800078e0010 */
[----:B------:R-:W-:Y:S01]  /*2090*/  IMAD R3, R61, UR5, R0 ;  /* 0x000000053d037c24 */ /* 0x000fe2000f8e0200 */
[----:B------:R-:W-:Y:S05]  /*20a0*/  @!P6 WARPSYNC.ALL ;  /* 0x000000000000e948 */ /* 0x000fea0003800000 */
[----:B------:R-:W-:Y:S01]  /*20b0*/  IMAD R0, R40, R58, RZ ;  /* 0x0000003a28007224 */ /* 0x000fe200078e02ff */
[----:B------:R-:W-:Y:S01]  /*20c0*/  ULDC.64 UR4, c[0x0][0x330] ;  /* 0x0000cc0000047ab9 */ /* 0x000fe20000000a00 */
[----:B------:R-:W-:Y:S01]  /*20d0*/  IMAD.IADD R80, R63, 0x1, R3 ;  /* 0x000000013f507824 */ /* 0x000fe200078e0203 */
[----:B------:R-:W-:Y:S01]  /*20e0*/  @!P6 BAR.SYNC.DEFER_BLOCKING 0x9, 0x100 ;  /* 0x024400000000eb1d */ /* 0x000fe20000010000 */
[----:B------:R-:W-:Y:S01]  /*20f0*/  IMAD.WIDE.U32 R8, R42, UR4, R16 ;  /* 0x000000042a087c25 */ /* 0x000fe2000f8e0010 */
[----:B------:R-:W-:-:S03]  /*2100*/  IADD3 R81, P0, R62, R4, RZ ;  /* 0x000000043e517210 */ /* 0x000fc60007f1e0ff */
[----:B------:R-:W-:Y:S02]  /*2110*/  IMAD R79, R18, R59, R0 ;  /* 0x0000003b124f7224 */ /* 0x000fe400078e0200 */
[----:B------:R-:W-:Y:S01]  /*2120*/  IMAD R9, R42, UR5, R9 ;  /* 0x000000052a097c24 */ /* 0x000fe2000f8e0209 */
[----:B------:R-:W-:Y:S01]  /*2130*/  ULDC.64 UR4, c[0x0][0x338] ;  /* 0x0000ce0000047ab9 */ /* 0x000fe20000000a00 */
[----:B------:R-:W-:Y:S01]  /*2140*/  IMAD R0, R40, R20, RZ ;  /* 0x0000001428007224 */ /* 0x000fe200078e02ff */
[----:B------:R-:W-:Y:S01]  /*2150*/  IADD3.X R79, R80, R5, R79, P0, !PT ;  /* 0x00000005504f7210 */ /* 0x000fe200007fe44f */
[----:B------:R-:W-:Y:S01]  /*2160*/  IMAD R3, R10, UR4, RZ ;  /* 0x000000040a037c24 */ /* 0x000fe2000f8e02ff */
[----:B------:R-:W-:Y:S01]  /*2170*/  ISETP.GE.AND P0, PT, R16, R39, PT ;  /* 0x000000271000720c */ /* 0x000fe20003f06270 */
[----:B------:R-:W-:Y:S02]  /*2180*/  IMAD.MOV.U32 R42, RZ, RZ, R34 ;  /* 0x000000ffff2a7224 */ /* 0x000fe400078e0022 */
[----:B------:R-:W-:Y:S01]  /*2190*/  IMAD R37, R61, UR5, R3 ;  /* 0x000000053d257c24 */ /* 0x000fe2000f8e0203 */
[----:B------:R-:W-:Y:S01]  /*21a0*/  SEL R3, R39, RZ, P0 ;  /* 0x000000ff27037207 */ /* 0x000fe20000000000 */
[----:B------:R-:W-:-:S02]  /*21b0*/  IMAD R5, R18, R21, R0 ;  /* 0x0000001512057224 */ /* 0x000fc400078e0200 */
[----:B------:R-:W-:Y:S01]  /*21c0*/  IMAD R0, R40, R6, RZ ;  /* 0x0000000628007224 */ /* 0x000fe200078e02ff */
[----:B------:R-:W-:Y:S01]  /*21d0*/  IADD3 R3, R16, R3, RZ ;  /* 0x0000000310037210 */ /* 0x000fe20007ffe0ff */
[----:B------:R-:W-:Y:S01]  /*21e0*/  IMAD.WIDE.U32 R34, R18, R20, R16 ;  /* 0x0000001412227225 */ /* 0x000fe200078e0010 */
[----:B------:R-:W-:-:S03]  /*21f0*/  LOP3.LUT R42, R42, 0xfffffffb, RZ, 0xc0, !PT ;  /* 0xfffffffb2a2a7812 */ /* 0x000fc600078ec0ff */
[----:B------:R-:W-:Y:S02]  /*2200*/  IMAD.IADD R57, R57, 0x1, R5 ;  /* 0x0000000139397824 */ /* 0x000fe400078e0205 */
[----:B------:R-:W-:Y:S01]  /*2210*/  IMAD R13, R18, R7, R0 ;  /* 0x00000007120d7224 */ /* 0x000fe200078e0200 */
[----:B------:R-:W-:Y:S01]  /*2220*/  SHF.R.S32.HI R0, RZ, 0x1f, R3 ;  /* 0x0000001fff007819 */ /* 0x000fe20000011403 */
[----:B------:R-:W-:Y:S01]  /*2230*/  IMAD.IADD R35, R5, 0x1, R35 ;  /* 0x0000000105237824 */ /* 0x000fe200078e0223 */
[----:B-----5:R-:W-:Y:S01]  /*2240*/  SHF.R.S32.HI R5, RZ, 0x1f, R25 ;  /* 0x0000001fff057819 */ /* 0x020fe20000011419 */
[----:B0-----:R-:W-:Y:S01]  /*2250*/  VIADD R38, R12, 0xffffff80 ;  /* 0xffffff800c267836 */ /* 0x001fe20000000000 */
[----:B------:R-:W-:Y:S02]  /*2260*/  LEA.HI R3, R0, R3, RZ, 0x3 ;  /* 0x0000000300037211 */ /* 0x000fe400078f18ff */
[----:B------:R-:W-:Y:S01]  /*2270*/  @P1 LOP3.LUT R42, R42, 0x4, RZ, 0xfc, !PT ;  /* 0x000000042a2a1812 */ /* 0x000fe200078efcff */
[----:B------:R-:W-:Y:S01]  /*2280*/  IMAD R0, R5, R6, RZ ;  /* 0x0000000605007224 */ /* 0x000fe200078e02ff */
[----:B------:R-:W-:Y:S01]  /*2290*/  LOP3.LUT R78, R78, 0x1c0, RZ, 0xc0, !PT ;  /* 0x000001c04e4e7812 */ /* 0x000fe200078ec0ff */
[----:B------:R-:W-:Y:S01]  /*22a0*/  VIADD R12, R18, 0x60 ;  /* 0x00000060120c7836 */ /* 0x000fe20000000000 */
[----:B------:R-:W-:Y:S01]  /*22b0*/  SHF.R.S32.HI R36, RZ, 0x1f, R38 ;  /* 0x0000001fff247819 */ /* 0x000fe20000011426 */
[----:B------:R-:W-:Y:S01]  /*22c0*/  IMAD R15, R25, R7, R0 ;  /* 0x00000007190f7224 */ /* 0x000fe200078e0200 */
[----:B------:R0:W-:Y:S01]  /*22d0*/  STL [R1], R42 ;  /* 0x0000002a01007387 */ /* 0x0001e20000100800 */
[----:B------:R-:W-:Y:S01]  /*22e0*/  SHF.R.U32.HI R75, RZ, 0x3, R78 ;  /* 0x00000003ff4b7819 */ /* 0x000fe2000001164e */
[----:B------:R-:W-:Y:S01]  /*22f0*/  IMAD.SHL.U32 R12, R12, 0x40, RZ ;  /* 0x000000400c0c7824 */ /* 0x000fe200078e00ff */
[----:B------:R-:W-:-:S02]  /*2300*/  LOP3.LUT R0, R78, 0x18, R16, 0xf8, !PT ;  /* 0x000000184e007812 */ /* 0x000fc400078ef810 */
[----:B------:R-:W-:Y:S01]  /*2310*/  LEA.HI R36, R36, R38, RZ, 0x5 ;  /* 0x0000002624247211 */ /* 0x000fe200078f28ff */
[----:B------:R-:W-:Y:S01]  /*2320*/  IMAD.WIDE.U32 R60, R61, UR4, R8 ;  /* 0x000000043d3c7c25 */ /* 0x000fe2000f8e0008 */
[----:B------:R-:W-:Y:S01]  /*2330*/  LOP3.LUT R0, R0, R75, RZ, 0x3c, !PT ;  /* 0x0000004b00007212 */ /* 0x000fe200078e3cff */
[----:B------:R-:W-:Y:S01]  /*2340*/  ULDC UR4, c[0x0][0x2f4] ;  /* 0x0000bd0000047ab9 */ /* 0x000fe20000000800 */
[----:B------:R-:W-:Y:S01]  /*2350*/  SHF.R.S32.HI R36, RZ, 0x5, R36 ;  /* 0x00000005ff247819 */ /* 0x000fe20000011424 */
[----:B------:R-:W-:Y:S01]  /*2360*/  IMAD.WIDE.U32 R10, R18, R6, R22 ;  /* 0x00000006120a7225 */ /* 0x000fe200078e0016 */
[----:B------:R-:W-:-:S03]  /*2370*/  LOP3.LUT R12, R12, 0x1c0, RZ, 0xc0, !PT ;  /* 0x000001c00c0c7812 */ /* 0x000fc600078ec0ff */
[----:B------:R-:W-:Y:S01]  /*2380*/  IMAD.WIDE.U32 R8, R18, R6, R16 ;  /* 0x0000000612087225 */ /* 0x000fe200078e0010 */
[----:B------:R-:W-:-:S03]  /*2390*/  LOP3.LUT R12, R12, 0x38, R3, 0xf8, !PT ;  /* 0x000000380c0c7812 */ /* 0x000fc600078ef803 */
[-C--:B------:R-:W-:Y:S02]  /*23a0*/  IMAD R4, R5, R20.reuse, RZ ;  /* 0x0000001405047224 */ /* 0x080fe400078e02ff */
[----:B------:R-:W-:Y:S01]  /*23b0*/  IMAD R70, R36, 0x200, R0 ;  /* 0x0000020024467824 */ /* 0x000fe200078e0200 */
[----:B------:R-:W-:Y:S01]  /*23c0*/  LOP3.LUT R0, R78, 0x38, R3, 0xf8, !PT ;  /* 0x000000384e007812 */ /* 0x000fe200078ef803 */
[----:B------:R-:W-:Y:S02]  /*23d0*/  IMAD.IADD R11, R11, 0x1, R13 ;  /* 0x000000010b0b7824 */ /* 0x000fe400078e020d */
[----:B------:R-:W-:Y:S02]  /*23e0*/  IMAD.IADD R9, R13, 0x1, R9 ;  /* 0x000000010d097824 */ /* 0x000fe400078e0209 */
[C---:B------:R-:W-:Y:S01]  /*23f0*/  IMAD R13, R25.reuse, R21, R4 ;  /* 0x00000015190d7224 */ /* 0x040fe200078e0204 */
[----:B------:R-:W-:Y:S01]  /*2400*/  IADD3 R4, P1, R18, R41, RZ ;  /* 0x0000002912047210 */ /* 0x000fe20007f3e0ff */
[----:B------:R-:W-:Y:S01]  /*2410*/  IMAD.WIDE.U32 R56, R25, R20, R56 ;  /* 0x0000001419387225 */ /* 0x000fe200078e0038 */
[----:B------:R-:W-:-:S03]  /*2420*/  LOP3.LUT R0, R0, R75, RZ, 0x3c, !PT ;  /* 0x0000004b00007212 */ /* 0x000fc600078e3cff */
[----:B------:R-:W-:Y:S01]  /*2430*/  IMAD.WIDE.U32 R34, R25, R20, R34 ;  /* 0x0000001419227225 */ /* 0x000fe200078e0022 */
[----:B------:R-:W-:-:S03]  /*2440*/  LOP3.LUT R12, R12, R32, RZ, 0x3c, !PT ;  /* 0x000000200c0c7212 */ /* 0x000fc600078e3cff */
[----:B------:R-:W-:Y:S01]  /*2450*/  IMAD.WIDE.U32 R20, R20, 0xc0, RZ ;  /* 0x000000c014147825 */ /* 0x000fe200078e00ff */
[----:B------:R-:W-:-:S03]  /*2460*/  LOP3.LUT R65, R3, 0xfffffff8, RZ, 0xc0, !PT ;  /* 0xfffffff803417812 */ /* 0x000fc600078ec0ff */
[----:B------:R-:W-:-:S04]  /*2470*/  IMAD.WIDE.U32 R10, R25, R6, R10 ;  /* 0x00000006190a7225 */ /* 0x000fc800078e000a */
[----:B------:R-:W-:Y:S01]  /*2480*/  IMAD.WIDE.U32 R8, R25, R6, R8 ;  /* 0x0000000619087225 */ /* 0x000fe200078e0008 */
[----:B------:R-:W-:-:S03]  /*2490*/  SHF.R.S32.HI R64, RZ, 0x3, R3 ;  /* 0x00000003ff407819 */ /* 0x000fc60000011403 */
[----:B------:R-:W-:-:S04]  /*24a0*/  IMAD.WIDE.U32 R58, R58, 0xc0, RZ ;  /* 0x000000c03a3a7825 */ /* 0x000fc800078e00ff */
[----:B------:R-:W-:Y:S01]  /*24b0*/  IMAD.WIDE.U32 R6, R6, 0xc0, RZ ;  /* 0x000000c006067825 */ /* 0x000fe200078e00ff */
[----:B------:R-:W-:-:S03]  /*24c0*/  IADD3 R68, R13, R35, RZ ;  /* 0x000000230d447210 */ /* 0x000fc60007ffe0ff */
[----:B------:R-:W-:Y:S01]  /*24d0*/  IMAD.IADD R72, R21, 0x1, R31 ;  /* 0x0000000115487824 */ /* 0x000fe200078e021f */
[----:B------:R-:W-:Y:S01]  /*24e0*/  LEA R31, R36, R0, 0x9 ;  /* 0x00000000241f7211 */ /* 0x000fe200078e48ff */
[----:B------:R-:W-:Y:S01]  /*24f0*/  IMAD.X R5, R40, 0x1, R43, P1 ;  /* 0x0000000128057824 */ /* 0x000fe200008e062b */
[----:B------:R-:W-:Y:S01]  /*2500*/  ISETP.GE.AND P1, PT, R16, UR4, PT ;  /* 0x0000000410007c0c */ /* 0x000fe2000bf26270 */
[----:B------:R-:W-:Y:S01]  /*2510*/  IMAD.IADD R73, R59, 0x1, R73 ;  /* 0x000000013b497824 */ /* 0x000fe200078e0249 */
[----:B------:R-:W-:Y:S01]  /*2520*/  ISETP.GE.AND P2, PT, R77, UR4, PT ;  /* 0x000000044d007c0c */ /* 0x000fe2000bf46270 */
[----:B------:R-:W-:Y:S01]  /*2530*/  IMAD.IADD R71, R7, 0x1, R71 ;  /* 0x0000000107477824 */ /* 0x000fe200078e0247 */
[----:B------:R-:W-:Y:S01]  /*2540*/  SHF.R.S32.HI R32, RZ, 0x1f, R65 ;  /* 0x0000001fff207819 */ /* 0x000fe20000011441 */
[----:B------:R-:W-:Y:S02]  /*2550*/  IMAD.IADD R69, R57, 0x1, R13 ;  /* 0x0000000139457824 */ /* 0x000fe400078e020d */
[----:B------:R-:W-:-:S02]  /*2560*/  IMAD.IADD R67, R11, 0x1, R15 ;  /* 0x000000010b437824 */ /* 0x000fc400078e020f */
[----:B------:R-:W-:Y:S02]  /*2570*/  IMAD.IADD R66, R15, 0x1, R9 ;  /* 0x000000010f427824 */ /* 0x000fe400078e0209 */
[----:B------:R-:W-:Y:S02]  /*2580*/  IMAD.IADD R3, R14, 0x1, R12 ;  /* 0x000000010e037824 */ /* 0x000fe400078e020c */
[----:B0-----:R-:W-:-:S07]  /*2590*/  IMAD.IADD R0, R61, 0x1, R37 ;  /* 0x000000013d007824 */ /* 0x001fce00078e0225 */
.L_x_460:
[----:B------:R-:W2:Y:S01]  /*25a0*/  LDL R39, [R1+0x34] ;  /* 0x0000340001277983 */ /* 0x000ea20000100800 */
[----:B------:R-:W0:Y:S03]  /*25b0*/  LDC.64 R90, c[0x0][0x300] ;  /* 0x0000c000ff5a7b82 */ /* 0x000e260000000a00 */
[----:B------:R-:W3:Y:S01]  /*25c0*/  LDL.LU R38, [R1] ;  /* 0x0000000001267983 */ /* 0x000ee20000300800 */
[----:B------:R-:W-:Y:S01]  /*25d0*/  VIADD R37, R29, 0xffffffff ;  /* 0xffffffff1d257836 */ /* 0x000fe20000000000 */
[----:B------:R-:W-:Y:S05]  /*25e0*/  YIELD ;  /* 0x0000000000007946 */ /* 0x000fea0003800000 */
[----:B------:R-:W1:Y:S01]  /*25f0*/  LDC.64 R84, c[0x0][0x2e8] ;  /* 0x0000ba00ff547b82 */ /* 0x000e620000000a00 */
[----:B------:R-:W-:Y:S01]  /*2600*/  SHF.R.S32.HI R36, RZ, 0x1f, R37 ;  /* 0x0000001fff247819 */ /* 0x000fe20000011425 */
[-C--:B------:R-:W-:Y:S01]  /*2610*/  IMAD R13, R73, R37.reuse, RZ ;  /* 0x00000025490d7224 */ /* 0x080fe200078e02ff */
[----:B------:R-:W-:Y:S01]  /*2620*/  BSSY B0, `(.L_x_411) ;  /* 0x00002c9000007945 */ /* 0x000fe20003800000 */
[----:B------:R-:W-:-:S04]  /*2630*/  IMAD.WIDE.U32 R88, R58, R37, RZ ;  /* 0x000000253a587225 */ /* 0x000fc800078e00ff */
[----:B------:R-:W-:Y:S01]  /*2640*/  IMAD R13, R36, R58, R13 ;  /* 0x0000003a240d7224 */ /* 0x000fe200078e020d */
[----:B------:R-:W-:Y:S01]  /*2650*/  IADD3 R14, P3, R81, R88, RZ ;  /* 0x00000058510e7210 */ /* 0x000fe20007f7e0ff */
[----:B------:R-:W4:Y:S01]  /*2660*/  LDC R92, c[0x0][0x3f4] ;  /* 0x0000fd00ff5c7b82 */ /* 0x000f220000000800 */
[----:B------:R-:W-:Y:S02]  /*2670*/  IMAD R87, R19, 0x3000, R70 ;  /* 0x0000300013577824 */ /* 0x000fe400078e0246 */
[----:B------:R-:W-:Y:S02]  /*2680*/  IMAD.IADD R89, R89, 0x1, R13 ;  /* 0x0000000159597824 */ /* 0x000fe400078e020d */
[----:B0-----:R-:W-:Y:S02]  /*2690*/  IMAD R29, R91, 0x60, RZ ;  /* 0x000000605b1d7824 */ /* 0x001fe400078e02ff */
[----:B------:R-:W-:-:S04]  /*26a0*/  IMAD.WIDE.U32 R12, R90, 0x60, R88 ;  /* 0x000000605a0c7825 */ /* 0x000fc800078e0058 */
[----:B------:R-:W-:Y:S01]  /*26b0*/  IMAD.X R15, R89, 0x1, R79, P3 ;  /* 0x00000001590f7824 */ /* 0x000fe200018e064f */
[----:B------:R-:W-:Y:S01]  /*26c0*/  IADD3 R12, P3, R81, R12, RZ ;  /* 0x0000000c510c7210 */ /* 0x000fe20007f7e0ff */
[----:B------:R-:W-:-:S03]  /*26d0*/  VIADD R83, R87, 0x20 ;  /* 0x0000002057537836 */ /* 0x000fc60000000000 */
[----:B------:R-:W-:Y:S01]  /*26e0*/  IADD3.X R13, R79, R13, R29, P3, !PT ;  /* 0x0000000d4f0d7210 */ /* 0x000fe20001ffe41d */
[----:B------:R-:W-:Y:S01]  /*26f0*/  IMAD.MOV.U32 R29, RZ, RZ, R37 ;  /* 0x000000ffff1d7224 */ /* 0x000fe200078e0025 */
[----:B-1----:R-:W-:-:S04]  /*2700*/  LEA R42, P3, R14, R84, 0x1 ;  /* 0x000000540e2a7211 */ /* 0x002fc800078608ff */
[----:B------:R-:W-:Y:S02]  /*2710*/  LEA.HI.X R43, R14, R85, R15, 0x1, P3 ;  /* 0x000000550e2b7211 */ /* 0x000fe400018f0c0f */
[----:B------:R-:W-:-:S04]  /*2720*/  LEA R40, P3, R12, R84, 0x1 ;  /* 0x000000540c287211 */ /* 0x000fc800078608ff */
[----:B------:R-:W-:Y:S02]  /*2730*/  LEA.HI.X R41, R12, R85, R13, 0x1, P3 ;  /* 0x000000550c297211 */ /* 0x000fe400018f0c0d */
[----:B------:R-:W-:Y:S02]  /*2740*/  ISETP.GT.AND P3, PT, R37, R30, PT ;  /* 0x0000001e2500720c */ /* 0x000fe40003f64270 */
[----:B--2---:R-:W-:Y:S02]  /*2750*/  LOP3.LUT P4, RZ, R39, 0x4, RZ, 0xc0, !PT ;  /* 0x0000000427ff7812 */ /* 0x004fe4000788c0ff */
[----:B---3--:R-:W-:-:S09]  /*2760*/  LOP3.LUT R38, R38, 0xfffffffd, RZ, 0xc0, !PT ;  /* 0xfffffffd26267812 */ /* 0x008fd200078ec0ff */
[----:B------:R-:W-:Y:S02]  /*2770*/  @P3 LOP3.LUT R38, R38, 0x2, RZ, 0xfc, !PT ;  /* 0x0000000226263812 */ /* 0x000fe400078efcff */
[----:B----4-:R-:W-:-:S03]  /*2780*/  ISETP.GE.AND P3, PT, R92, 0x1, PT ;  /* 0x000000015c00780c */ /* 0x010fc60003f66270 */
[----:B------:R0:W-:Y:S01]  /*2790*/  STL [R1], R38 ;  /* 0x0000002601007387 */ /* 0x0001e20000100800 */
[C---:B------:R-:W-:Y:S01]  /*27a0*/  @P4 IADD3 R83, R87.reuse, -0x20, RZ ;  /* 0xffffffe057534810 */ /* 0x040fe20007ffe0ff */
[----:B------:R-:W-:-:S04]  /*27b0*/  IMAD R87, R87, 0x2, R28 ;  /* 0x0000000257577824 */ /* 0x000fc800078e021c */
[----:B------:R-:W-:-:S04]  /*27c0*/  IMAD R83, R83, 0x2, R28 ;  /* 0x0000000253537824 */ /* 0x000fc800078e021c */
[----:B0-----:R-:W-:Y:S05]  /*27d0*/  @!P3 BRA `(.L_x_412) ;  /* 0x00000028004cb947 */ /* 0x001fea0003800000 */
[----:B------:R-:W-:Y:S01]  /*27e0*/  ULDC.U8 UR4, c[0x0][0x410] ;  /* 0x0001040000047ab9 */ /* 0x000fe20000000000 */
[-C--:B------:R-:W-:Y:S01]  /*27f0*/  IMAD R13, R72, R37.reuse, RZ ;  /* 0x00000025480d7224 */ /* 0x080fe200078e02ff */
[----:B------:R-:W-:Y:S01]  /*2800*/  ISETP.NE.AND P3, PT, RZ, UR4, PT ;  /* 0x00000004ff007c0c */ /* 0x000fe2000bf65270 */
[-C--:B------:R-:W-:Y:S02]  /*2810*/  IMAD R15, R71, R37.reuse, RZ ;  /* 0x00000025470f7224 */ /* 0x080fe400078e02ff */
[----:B------:R-:W-:Y:S02]  /*2820*/  IMAD R86, R29, -0xc0, R27 ;  /* 0xffffff401d567824 */ /* 0x000fe400078e021b */
[C---:B------:R-:W-:Y:S02]  /*2830*/  IMAD R13, R36.reuse, R20, R13 ;  /* 0x00000014240d7224 */ /* 0x040fe400078e020d */
[----:B------:R-:W-:Y:S01]  /*2840*/  IMAD R15, R36, R6, R15 ;  /* 0x00000006240f7224 */ /* 0x000fe200078e020f */
[----:B------:R-:W-:Y:S01]  /*2850*/  VIMNMX R86, R86, 0xc0, PT ;  /* 0x000000c056567848 */ /* 0x000fe20003fe0100 */
[----:B------:R-:W-:-:S04]  /*2860*/  IMAD.WIDE.U32 R50, R20, R37, RZ ;  /* 0x0000002514327225 */ /* 0x000fc800078e00ff */
[----:B------:R-:W-:-:S04]  /*2870*/  IMAD.WIDE.U32 R48, R6, R37, RZ ;  /* 0x0000002506307225 */ /* 0x000fc800078e00ff */
[----:B------:R-:W-:Y:S02]  /*2880*/  IMAD.IADD R93, R51, 0x1, R13 ;  /* 0x00000001335d7824 */ /* 0x000fe400078e020d */
[----:B------:R-:W-:Y:S01]  /*2890*/  IMAD.IADD R82, R49, 0x1, R15 ;  /* 0x0000000131527824 */ /* 0x000fe200078e020f */
[----:B------:R-:W-:Y:S06]  /*28a0*/  @!P3 BRA `(.L_x_413) ;  /* 0x0000001000b0b947 */ /* 0x000fec0003800000 */
[----:B------:R-:W-:Y:S01]  /*28b0*/  ISETP.GE.AND P4, PT, R18, R86, PT ;  /* 0x000000561200720c */ /* 0x000fe20003f86270 */
[----:B------:R-:W-:Y:S01]  /*28c0*/  BSSY B1, `(.L_x_414) ;  /* 0x000001e000017945 */ /* 0x000fe20003800000 */
[----:B------:R-:W-:Y:S02]  /*28d0*/  CS2R R36, SRZ ;  /* 0x0000000000247805 */ /* 0x000fe4000001ff00 */
[----:B------:R-:W-:Y:S02]  /*28e0*/  CS2R R52, SRZ ;  /* 0x0000000000347805 */ /* 0x000fe4000001ff00 */
[----:B------:R-:W-:Y:S02]  /*28f0*/  CS2R R84, SRZ ;  /* 0x0000000000547805 */ /* 0x000fe4000001ff00 */
[----:B------:R-:W-:Y:S02]  /*2900*/  CS2R R54, SRZ ;  /* 0x0000000000367805 */ /* 0x000fe4000001ff00 */
[----:B------:R-:W-:-:S02]  /*2910*/  CS2R R88, SRZ ;  /* 0x0000000000587805 */ /* 0x000fc4000001ff00 */
[----:B------:R-:W-:Y:S02]  /*2920*/  CS2R R44, SRZ ;  /* 0x00000000002c7805 */ /* 0x000fe4000001ff00 */
[----:B------:R-:W-:Y:S02]  /*2930*/  CS2R R38, SRZ ;  /* 0x0000000000267805 */ /* 0x000fe4000001ff00 */
[----:B------:R-:W-:Y:S01]  /*2940*/  CS2R R46, SRZ ;  /* 0x00000000002e7805 */ /* 0x000fe2000001ff00 */
[----:B------:R-:W-:Y:S06]  /*2950*/  @P4 BRA `(.L_x_415) ;  /* 0x0000000000504947 */ /* 0x000fec0003800000 */
[----:B------:R-:W-:Y:S01]  /*2960*/  IADD3 R13, P3, R56, R50, RZ ;  /* 0x00000032380d7210 */ /* 0x000fe20007f7e0ff */
[----:B------:R-:W-:Y:S01]  /*2970*/  ULDC.64 UR4, c[0x0][0x3e8] ;  /* 0x0000fa0000047ab9 */ /* 0x000fe20000000a00 */
[----:B------:R-:W-:Y:S02]  /*2980*/  CS2R R84, SRZ ;  /* 0x0000000000547805 */ /* 0x000fe4000001ff00 */
[----:B------:R-:W-:Y:S01]  /*2990*/  CS2R R88, SRZ ;  /* 0x0000000000587805 */ /* 0x000fe2000001ff00 */
[----:B------:R-:W-:Y:S01]  /*29a0*/  IMAD.X R14, R93, 0x1, R69, P3 ;  /* 0x000000015d0e7824 */ /* 0x000fe200018e0645 */
[----:B------:R-:W-:-:S04]  /*29b0*/  IADD3 R15, P3, R10, R48, RZ ;  /* 0x000000300a0f7210 */ /* 0x000fc80007f7e0ff */
[----:B------:R-:W-:Y:S02]  /*29c0*/  IADD3.X R52, R82, R67, RZ, P3, !PT ;  /* 0x0000004352347210 */ /* 0x000fe40001ffe4ff */
[----:B------:R-:W-:-:S04]  /*29d0*/  LEA R12, P3, R13, UR4, 0x1 ;  /* 0x000000040d0c7c11 */ /* 0x000fc8000f8608ff */
[----:B------:R-:W-:Y:S01]  /*29e0*/  LEA.HI.X R13, R13, UR5, R14, 0x1, P3 ;  /* 0x000000050d0d7c11 */ /* 0x000fe200098f0c0e */
[----:B------:R-:W-:Y:S02]  /*29f0*/  ULDC.64 UR4, c[0x0][0x400] ;  /* 0x0001000000047ab9 */ /* 0x000fe40000000a00 */
[----:B------:R-:W-:-:S04]  /*2a00*/  LEA R14, P3, R15, UR4, 0x1 ;  /* 0x000000040f0e7c11 */ /* 0x000fc8000f8608ff */
[----:B------:R-:W-:Y:S02]  /*2a10*/  LEA.HI.X R15, R15, UR5, R52, 0x1, P3 ;  /* 0x000000050f0f7c11 */ /* 0x000fe400098f0c34 */
[----:B------:R-:W-:Y:S02]  /*2a20*/  ISETP.GE.AND P3, PT, R22, R92, PT ;  /* 0x0000005c1600720c */ /* 0x000fe40003f66270 */
[----:B------:R-:W-:Y:S02]  /*2a30*/  CS2R R52, SRZ ;  /* 0x0000000000347805 */ /* 0x000fe4000001ff00 */
[----:B------:R-:W-:-:S09]  /*2a40*/  CS2R R54, SRZ ;  /* 0x0000000000367805 */ /* 0x000fd2000001ff00 */
[----:B------:R0:W5:Y:S04]  /*2a50*/  @!P3 LDG.E.64 R84, desc[UR56][R12.64] ;  /* 0x000000380c54b981 */ /* 0x000168000c1e1b00 */
[----:B------:R0:W5:Y:S01]  /*2a60*/  @!P3 LDG.E.64 R88, desc[UR56][R14.64] ;  /* 0x000000380e58b981 */ /* 0x000162000c1e1b00 */
[----:B------:R-:W-:-:S13]  /*2a70*/  ISETP.GE.AND P3, PT, R154, R92, PT ;  /* 0x0000005c9a00720c */ /* 0x000fda0003f66270 */
[----:B------:R0:W5:Y:S04]  /*2a80*/  @!P3 LDG.E.64 R52, desc[UR56][R12.64+0x20] ;  /* 0x000020380c34b981 */ /* 0x000168000c1e1b00 */
[----:B------:R0:W5:Y:S02]  /*2a90*/  @!P3 LDG.E.64 R54, desc[UR56][R14.64+0x20] ;  /* 0x000020380e36b981 */ /* 0x000164000c1e1b00 */
.L_x_415:
[----:B------:R-:W-:Y:S05]  /*2aa0*/  BSYNC B1 ;  /* 0x0000000000017941 */ /* 0x000fea0003800000 */
.L_x_414:
[----:B0-----:R-:W-:Y:S01]  /*2ab0*/  VIADD R12, R18, 0x60 ;  /* 0x00000060120c7836 */ /* 0x001fe20000000000 */
[----:B------:R-:W-:Y:S01]  /*2ac0*/  BSSY B1, `(.L_x_416) ;  /* 0x0000021000017945 */ /* 0x000fe20003800000 */
[----:B-----5:R-:W-:Y:S02]  /*2ad0*/  IMAD.MOV.U32 R90, RZ, RZ, R52 ;  /* 0x000000ffff5a7224 */ /* 0x020fe400078e0034 */
[----:B------:R-:W-:Y:S01]  /*2ae0*/  IMAD.MOV.U32 R91, RZ, RZ, R53 ;  /* 0x000000ffff5b7224 */ /* 0x000fe200078e0035 */
[----:B------:R-:W-:-:S13]  /*2af0*/  ISETP.GE.AND P5, PT, R12, R86, PT ;  /* 0x000000560c00720c */ /* 0x000fda0003fa6270 */
[----:B------:R-:W-:Y:S05]  /*2b00*/  @P5 BRA `(.L_x_417) ;  /* 0x0000000000705947 */ /* 0x000fea0003800000 */
[----:B------:R-:W0:Y:S01]  /*2b10*/  LDC.64 R12, c[0x0][0x3f8] ;  /* 0x0000fe00ff0c7b82 */ /* 0x000e220000000a00 */
[----:B------:R-:W-:Y:S01]  /*2b20*/  IMAD.MOV.U32 R51, RZ, RZ, R93 ;  /* 0x000000ffff337224 */ /* 0x000fe200078e005d */
[----:B------:R-:W-:Y:S01]  /*2b30*/  ULDC.64 UR4, c[0x0][0x3e8] ;  /* 0x0000fa0000047ab9 */ /* 0x000fe20000000a00 */
[----:B------:R-:W-:Y:S01]  /*2b40*/  IMAD.MOV.U32 R49, RZ, RZ, R82 ;  /* 0x000000ffff317224 */ /* 0x000fe200078e0052 */
[----:B------:R-:W-:Y:S02]  /*2b50*/  CS2R R44, SRZ ;  /* 0x00000000002c7805 */ /* 0x000fe4000001ff00 */
[----:B------:R-:W-:Y:S01]  /*2b60*/  CS2R R46, SRZ ;  /* 0x00000000002e7805 */ /* 0x000fe2000001ff00 */
[----:B0-----:R-:W-:-:S04]  /*2b70*/  IMAD.WIDE.U32 R50, R12, 0x60, R50 ;  /* 0x000000600c327825 */ /* 0x001fc800078e0032 */
[----:B------:R-:W-:Y:S01]  /*2b80*/  IMAD R13, R13, 0x60, RZ ;  /* 0x000000600d0d7824 */ /* 0x000fe200078e02ff */
[----:B------:R-:W-:-:S04]  /*2b90*/  IADD3 R14, P3, R56, R50, RZ ;  /* 0x00000032380e7210 */ /* 0x000fc80007f7e0ff */
[----:B------:R-:W-:Y:S02]  /*2ba0*/  IADD3.X R51, R69, R51, R13, P3, !PT ;  /* 0x0000003345337210 */ /* 0x000fe40001ffe40d */
[----:B------:R-:W0:Y:S02]  /*2bb0*/  LDC.64 R12, c[0x0][0x408] ;  /* 0x00010200ff0c7b82 */ /* 0x000e240000000a00 */
[----:B0-----:R-:W-:-:S04]  /*2bc0*/  IMAD.WIDE.U32 R48, R12, 0x60, R48 ;  /* 0x000000600c307825 */ /* 0x001fc800078e0030 */
[----:B------:R-:W-:Y:S01]  /*2bd0*/  IMAD R13, R13, 0x60, RZ ;  /* 0x000000600d0d7824 */ /* 0x000fe200078e02ff */
[----:B------:R-:W-:-:S04]  /*2be0*/  IADD3 R15, P3, R10, R48, RZ ;  /* 0x000000300a0f7210 */ /* 0x000fc80007f7e0ff */
[----:B------:R-:W-:Y:S02]  /*2bf0*/  IADD3.X R48, R67, R49, R13, P3, !PT ;  /* 0x0000003143307210 */ /* 0x000fe40001ffe40d */
        /* <DEDUP_REMOVED lines=13> */
.L_x_417:
[----:B------:R-:W-:Y:S05]  /*2cd0*/  BSYNC B1 ;  /* 0x0000000000017941 */ /* 0x000fea0003800000 */
.L_x_416:
[----:B0-----:R-:W-:Y:S01]  /*2ce0*/  IMAD.MOV.U32 R12, RZ, RZ, R84 ;  /* 0x000000ffff0c7224 */ /* 0x001fe200078e0054 */
[----:B------:R-:W-:Y:S01]  /*2cf0*/  MOV R13, R85 ;  /* 0x00000055000d7202 */ /* 0x000fe20000000f00 */
[----:B------:R-:W-:Y:S01]  /*2d00*/  IMAD.MOV.U32 R14, RZ, RZ, R88 ;  /* 0x000000ffff0e7224 */ /* 0x000fe200078e0058 */
[----:B------:R-:W-:Y:S01]  /*2d10*/  PRMT R91, R91, 0x5410, R90 ;  /* 0x000054105b5b7816 */ /* 0x000fe2000000005a */
[----:B------:R-:W-:Y:S01]  /*2d20*/  IMAD.MOV.U32 R15, RZ, RZ, R89 ;  /* 0x000000ffff0f7224 */ /* 0x000fe200078e0059 */
[----:B------:R-:W-:Y:S01]  /*2d30*/  PRMT R97, R12, 0x5410, R13 ;  /* 0x000054100c617816 */ /* 0x000fe2000000000d */
[----:B------:R-:W-:Y:S01]  /*2d40*/  IMAD.MOV.U32 R12, RZ, RZ, R54 ;  /* 0x000000ffff0c7224 */ /* 0x000fe200078e0036 */
[----:B------:R-:W-:Y:S01]  /*2d50*/  PRMT R90, R91, 0x7610, R90 ;  /* 0x000076105b5a7816 */ /* 0x000fe2000000005a */
[----:B------:R-:W-:Y:S01]  /*2d60*/  IMAD.MOV.U32 R13, RZ, RZ, R55 ;  /* 0x000000ffff0d7224 */ /* 0x000fe200078e0037 */
[----:B------:R-:W-:Y:S02]  /*2d70*/  ISETP.NE.AND P3, PT, R155, 0x3, PT ;  /* 0x000000039b00780c */ /* 0x000fe40003f65270 */
[----:B------:R-:W-:Y:S01]  /*2d80*/  PRMT R91, R12, 0x7610, R91 ;  /* 0x000076100c5b7816 */ /* 0x000fe2000000005b */
[----:B-----5:R-:W-:Y:S01]  /*2d90*/  IMAD.MOV.U32 R12, RZ, RZ, R36 ;  /* 0x000000ffff0c7224 */ /* 0x020fe200078e0024 */
[----:B------:R-:W-:Y:S01]  /*2da0*/  PRMT R90, R90, 0x5410, R13 ;  /* 0x000054105a5a7816 */ /* 0x000fe2000000000d */
[----:B------:R-:W-:Y:S01]  /*2db0*/  IMAD.MOV.U32 R13, RZ, RZ, R37 ;  /* 0x000000ffff0d7224 */ /* 0x000fe200078e0025 */
[----:B------:R-:W-:Y:S01]  /*2dc0*/  PRMT R101, R14, 0x5410, R15 ;  /* 0x000054100e657816 */ /* 0x000fe2000000000f */
[----:B------:R-:W-:Y:S01]  /*2dd0*/  IMAD.MOV.U32 R15, RZ, RZ, R45 ;  /* 0x000000ffff0f7224 */ /* 0x000fe200078e002d */
[----:B------:R-:W-:-:S02]  /*2de0*/  MOV R14, R44 ;  /* 0x0000002c000e7202 */ /* 0x000fc40000000f00 */
[----:B------:R-:W-:Y:S01]  /*2df0*/  PRMT R48, R12, 0x5410, R13 ;  /* 0x000054100c307816 */ /* 0x000fe2000000000d */
[----:B------:R-:W-:Y:S01]  /*2e00*/  IMAD.MOV.U32 R12, RZ, RZ, R38 ;  /* 0x000000ffff0c7224 */ /* 0x000fe200078e0026 */
[----:B------:R-:W-:Y:S01]  /*2e10*/  PRMT R50, R14, 0x5410, R15 ;  /* 0x000054100e327816 */ /* 0x000fe2000000000f */
[----:B------:R-:W-:Y:S02]  /*2e20*/  IMAD.MOV.U32 R13, RZ, RZ, R39 ;  /* 0x000000ffff0d7224 */ /* 0x000fe400078e0027 */
[----:B------:R-:W-:Y:S02]  /*2e30*/  IMAD.MOV.U32 R14, RZ, RZ, R46 ;  /* 0x000000ffff0e7224 */ /* 0x000fe400078e002e */
[----:B------:R-:W-:Y:S01]  /*2e40*/  IMAD.MOV.U32 R15, RZ, RZ, R47 ;  /* 0x000000ffff0f7224 */ /* 0x000fe200078e002f */
[----:B------:R-:W-:-:S04]  /*2e50*/  PRMT R49, R12, 0x5410, R13 ;  /* 0x000054100c317816 */ /* 0x000fc8000000000d */
[----:B------:R-:W-:Y:S01]  /*2e60*/  PRMT R51, R14, 0x5410, R15 ;  /* 0x000054100e337816 */ /* 0x000fe2000000000f */
[----:B------:R-:W-:Y:S06]  /*2e70*/  @!P3 BRA `(.L_x_418) ;  /* 0x000000000004b947 */ /* 0x000fec0003800000 */
[----:B------:R-:W-:Y:S01]  /*2e80*/  BPT.TRAP 0x1 ;  /* 0x000000040000795c */ /* 0x000fe20000300000 */
.L_x_418:
[----:B------:R-:W-:Y:S01]  /*2e90*/  IMAD R82, R19, 0x8, R2 ;  /* 0x0000000813527824 */ /* 0x000fe200078e0202 */
[----:B------:R-:W-:Y:S01]  /*2ea0*/  SHF.L.U32 R94, R153, 0x1f, RZ ;  /* 0x0000001f995e7819 */ /* 0x000fe200000006ff */
[----:B------:R-:W-:Y:S03]  /*2eb0*/  BSSY B1, `(.L_x_419) ;  /* 0x0000003000017945 */ /* 0x000fe60003800000 */
[----:B------:R-:W0:Y:S02]  /*2ec0*/  SYNCS.PHASECHK.TRANS64.TRYWAIT P6, [R82+URZ+0x30890], R94 ;  /* 0x0308905e520075a7 */ /* 0x000e2400080c017f */
[----:B0-----:R-:W-:Y:S05]  /*2ed0*/  @!P6 BRA `(.L_x_420) ;  /* 0x0000014c007ce947 */ /* 0x001fea0003800000 */
.L_x_673:
[----:B------:R-:W-:Y:S05]  /*2ee0*/  BSYNC B1 ;  /* 0x0000000000017941 */ /* 0x000fea0003800000 */
.L_x_419:
[----:B------:R-:W-:Y:S04]  /*2ef0*/  BSSY B1, `(.L_x_421) ;  /* 0x0000063000017945 */ /* 0x000fe80003800000 */
[----:B------:R-:W-:Y:S05]  /*2f00*/  @P4 BRA `(.L_x_422) ;  /* 0x0000000400844947 */ /* 0x000fea0003800000 */
[----:B------:R-:W-:Y:S04]  /*2f10*/  BSSY B2, `(.L_x_423) ;  /* 0x0000030000027945 */ /* 0x000fe80003800000 */
[----:B------:R-:W-:Y:S05]  /*2f20*/  @P1 BRA `(.L_x_424) ;  /* 0x0000000000b81947 */ /* 0x000fea0003800000 */
[----:B------:R1:W2:Y:S01]  /*2f30*/  LDS.128 R12, [R87+0x12000] ;  /* 0x01200000570c7984 */ /* 0x0002a20000000c00 */
[----:B------:R-:W-:Y:S01]  /*2f40*/  ISETP.GE.AND P4, PT, R22, R92, PT ;  /* 0x0000005c1600720c */ /* 0x000fe20003f86270 */
[----:B------:R-:W-:-:S12]  /*2f50*/  BSSY B3, `(.L_x_425) ;  /* 0x000002a000037945 */ /* 0x000fd80003800000 */
[----:B-1----:R-:W-:Y:S05]  /*2f60*/  @P4 BRA `(.L_x_426) ;  /* 0x0000000000a04947 */ /* 0x002fea0003800000 */
[----:B------:R-:W-:Y:S02]  /*2f70*/  SHF.R.U32.HI R98, RZ, 0x10, R89 ;  /* 0x00000010ff627819 */ /* 0x000fe40000011659 */
[----:B------:R-:W-:Y:S02]  /*2f80*/  SHF.R.U64 R93, R84, 0x10, R85 ;  /* 0x00000010545d7819 */ /* 0x000fe40000001255 */
[----:B------:R-:W-:Y:S01]  /*2f90*/  SHF.R.U64 R84, R88, 0x10, R89 ;  /* 0x0000001058547819 */ /* 0x000fe20000001259 */
[----:B------:R-:W-:Y:S01]  /*2fa0*/  HADD2.F32 R98, -RZ, R98.H0_H0 ;  /* 0x20000062ff627230 */ /* 0x000fe20000004100 */
[----:B------:R-:W-:Y:S01]  /*2fb0*/  SHF.R.U32.HI R96, RZ, 0x10, R85 ;  /* 0x00000010ff607819 */ /* 0x000fe20000011655 */
[--C-:B--2---:R-:W-:Y:S02]  /*2fc0*/  HADD2.F32 R85, -RZ, R15.reuse.H1_H1 ;  /* 0x3000000fff557230 */ /* 0x104fe40000004100 */
[----:B------:R-:W-:Y:S02]  /*2fd0*/  HADD2.F32 R15, -RZ, R15.H0_H0 ;  /* 0x2000000fff0f7230 */ /* 0x000fe40000004100 */
[----:B------:R-:W-:-:S02]  /*2fe0*/  HADD2.F32 R89, -RZ, R84.H0_H0 ;  /* 0x20000054ff597230 */ /* 0x000fc40000004100 */
[-C--:B------:R-:W-:Y:S01]  /*2ff0*/  FMUL.FTZ R102, R85, R98.reuse ;  /* 0x0000006255667220 */ /* 0x080fe20000410000 */
[--C-:B------:R-:W-:Y:S02]  /*3000*/  HADD2.F32 R84, -RZ, R13.reuse.H1_H1 ;  /* 0x3000000dff547230 */ /* 0x100fe40000004100 */
[C---:B------:R-:W-:Y:S01]  /*3010*/  FMUL.FTZ R98, R15.reuse, R98 ;  /* 0x000000620f627220 */ /* 0x040fe20000410000 */
[----:B------:R-:W-:Y:S02]  /*3020*/  HADD2.F32 R96, -RZ, R96.H0_H0 ;  /* 0x20000060ff607230 */ /* 0x000fe40000004100 */
[----:B------:R-:W-:Y:S02]  /*3030*/  HADD2.F32 R13, -RZ, R13.H0_H0 ;  /* 0x2000000dff0d7230 */ /* 0x000fe40000004100 */
[----:B------:R-:W-:Y:S01]  /*3040*/  FMUL.FTZ R100, R84, R89 ;  /* 0x0000005954647220 */ /* 0x000fe20000410000 */
[----:B------:R-:W-:Y:S02]  /*3050*/  HADD2.F32 R88, -RZ, R93.H0_H0 ;  /* 0x2000005dff587230 */ /* 0x000fe40000004100 */
[----:B------:R-:W-:Y:S01]  /*3060*/  FFMA.FTZ R102, R15, R96, -R102 ;  /* 0x000000600f667223 */ /* 0x000fe20000010866 */
[----:B------:R-:W-:-:S02]  /*3070*/  HADD2.F32 R15, -RZ, R12.H1_H1 ;  /* 0x3000000cff0f7230 */ /* 0x000fc40000004100 */
[----:B------:R-:W-:Y:S01]  /*3080*/  FMUL.FTZ R89, R13, R89 ;  /* 0x000000590d597220 */ /* 0x000fe20000410000 */
[----:B------:R-:W-:Y:S01]  /*3090*/  FFMA.FTZ R99, R85, R96, R98 ;  /* 0x0000006055637223 */ /* 0x000fe20000010062 */
[--C-:B------:R-:W-:Y:S02]  /*30a0*/  HADD2.F32 R93, -RZ, R101.reuse.H0_H0 ;  /* 0x20000065ff5d7230 */ /* 0x100fe40000004100 */
[-C--:B------:R-:W-:Y:S01]  /*30b0*/  FFMA.FTZ R13, R13, R88.reuse, -R100 ;  /* 0x000000580d0d7223 */ /* 0x080fe20000010864 */
[----:B------:R-:W-:Y:S02]  /*30c0*/  HADD2.F32 R12, -RZ, R12.H0_H0 ;  /* 0x2000000cff0c7230 */ /* 0x000fe40000004100 */
[----:B------:R-:W-:Y:S01]  /*30d0*/  FFMA.FTZ R84, R84, R88, R89 ;  /* 0x0000005854547223 */ /* 0x000fe20000010059 */
[----:B------:R-:W-:Y:S02]  /*30e0*/  HADD2.F32 R96, -RZ, R101.H1_H1 ;  /* 0x30000065ff607230 */ /* 0x000fe40000004100 */
[----:B------:R-:W-:-:S02]  /*30f0*/  HADD2.F32 R85, -RZ, R14.H1_H1 ;  /* 0x3000000eff557230 */ /* 0x000fc40000004100 */
[----:B------:R-:W-:Y:S01]  /*3100*/  FMUL.FTZ R98, R12, R93 ;  /* 0x0000005d0c627220 */ /* 0x000fe20000410000 */
[----:B------:R-:W-:Y:S01]  /*3110*/  HADD2.F32 R14, -RZ, R14.H0_H0 ;  /* 0x2000000eff0e7230 */ /* 0x000fe20000004100 */
[----:B------:R-:W-:Y:S01]  /*3120*/  F2FP.F16.F32.PACK_AB R13, R84, R13 ;  /* 0x0000000d540d723e */ /* 0x000fe200000000ff */
[--C-:B------:R-:W-:Y:S02]  /*3130*/  HADD2.F32 R88, -RZ, R97.reuse.H0_H0 ;  /* 0x20000061ff587230 */ /* 0x100fe40000004100 */
[----:B------:R-:W-:Y:S02]  /*3140*/  HADD2.F32 R89, -RZ, R97.H1_H1 ;  /* 0x30000061ff597230 */ /* 0x000fe40000004100 */
[----:B------:R-:W-:Y:S01]  /*3150*/  FMUL.FTZ R97, R15, R93 ;  /* 0x0000005d0f617220 */ /* 0x000fe20000410000 */
[-C--:B------:R-:W-:Y:S01]  /*3160*/  FMUL.FTZ R93, R85, R96.reuse ;  /* 0x00000060555d7220 */ /* 0x080fe20000410000 */
[----:B------:R-:W-:Y:S01]  /*3170*/  FMUL.FTZ R96, R14, R96 ;  /* 0x000000600e607220 */ /* 0x000fe20000410000 */
[-C--:B------:R-:W-:Y:S01]  /*3180*/  FFMA.FTZ R98, R15, R88.reuse, R98 ;  /* 0x000000580f627223 */ /* 0x080fe20000010062 */
[----:B------:R-:W-:Y:S01]  /*3190*/  FFMA.FTZ R97, R12, R88, -R97 ;  /* 0x000000580c617223 */ /* 0x000fe20000010861 */
[-C--:B------:R-:W-:Y:S01]  /*31a0*/  FFMA.FTZ R93, R14, R89.reuse, -R93 ;  /* 0x000000590e5d7223 */ /* 0x080fe2000001085d */
[----:B------:R-:W-:Y:S01]  /*31b0*/  FFMA.FTZ R96, R85, R89, R96 ;  /* 0x0000005955607223 */ /* 0x000fe20000010060 */
[----:B------:R-:W-:-:S02]  /*31c0*/  F2FP.F16.F32.PACK_AB R15, R99, R102 ;  /* 0x00000066630f723e */ /* 0x000fc400000000ff */
[----:B------:R-:W-:Y:S02]  /*31d0*/  F2FP.F16.F32.PACK_AB R12, R98, R97 ;  /* 0x00000061620c723e */ /* 0x000fe400000000ff */
[----:B------:R-:W-:-:S07]  /*31e0*/  F2FP.F16.F32.PACK_AB R14, R96, R93 ;  /* 0x0000005d600e723e */ /* 0x000fce00000000ff */
.L_x_426:
[----:B------:R-:W-:Y:S05]  /*31f0*/  BSYNC B3 ;  /* 0x0000000000037941 */ /* 0x000fea0003800000 */
.L_x_425:
[----:B--2---:R1:W-:Y:S02]  /*3200*/  STG.E.128 desc[UR56][R42.64], R12 ;  /* 0x0000000c2a007986 */ /* 0x0043e4000c101d38 */
.L_x_424:
[----:B------:R-:W-:Y:S05]  /*3210*/  BSYNC B2 ;  /* 0x0000000000027941 */ /* 0x000fea0003800000 */
.L_x_423:
[----:B------:R-:W-:Y:S05]  /*3220*/  @P2 BRA `(.L_x_422) ;  /* 0x0000000000bc2947 */ /* 0x000fea0003800000 */
[----:B-1----:R1:W2:Y:S01]  /*3230*/  LDS.128 R12, [R83+0x12000] ;  /* 0x01200000530c7984 */ /* 0x0022a20000000c00 */
[----:B------:R-:W-:Y:S01]  /*3240*/  ISETP.GE.AND P4, PT, R154, R92, PT ;  /* 0x0000005c9a00720c */ /* 0x000fe20003f86270 */
[----:B------:R-:W-:-:S12]  /*3250*/  BSSY B2, `(.L_x_427) ;  /* 0x000002b000027945 */ /* 0x000fd80003800000 */
[----:B-1----:R-:W-:Y:S05]  /*3260*/  @P4 BRA `(.L_x_428) ;  /* 0x0000000000a44947 */ /* 0x002fea0003800000 */
[--C-:B------:R-:W-:Y:S02]  /*3270*/  SHF.R.U64 R85, R52, 0x10, R53.reuse ;  /* 0x0000001034557819 */ /* 0x100fe40000001235 */
[----:B------:R-:W-:Y:S02]  /*3280*/  SHF.R.U32.HI R84, RZ, 0x10, R53 ;  /* 0x00000010ff547819 */ /* 0x000fe40000011635 */
[--C-:B------:R-:W-:Y:S01]  /*3290*/  SHF.R.U64 R53, R54, 0x10, R55.reuse ;  /* 0x0000001036357819 */ /* 0x100fe20000001237 */
[----:B------:R-:W-:Y:S01]  /*32a0*/  HADD2.F32 R54, -RZ, R85.H0_H0 ;  /* 0x20000055ff367230 */ /* 0x000fe20000004100 */
[----:B------:R-:W-:Y:S01]  /*32b0*/  SHF.R.U32.HI R88, RZ, 0x10, R55 ;  /* 0x00000010ff587819 */ /* 0x000fe20000011637 */
[----:B------:R-:W-:Y:S01]  /*32c0*/  HADD2.F32 R84, -RZ, R84.H0_H0 ;  /* 0x20000054ff547230 */ /* 0x000fe20000004100 */
[----:B--2---:R-:W-:Y:S01]  /*32d0*/  MOV R52, R14 ;  /* 0x0000000e00347202 */ /* 0x004fe20000000f00 */
[----:B------:R-:W-:Y:S02]  /*32e0*/  HADD2.F32 R55, -RZ, R53.H0_H0 ;  /* 0x20000035ff377230 */ /* 0x000fe40000004100 */
[----:B------:R-:W-:-:S02]  /*32f0*/  HADD2.F32 R88, -RZ, R88.H0_H0 ;  /* 0x20000058ff587230 */ /* 0x000fc40000004100 */
[----:B------:R-:W-:Y:S02]  /*3300*/  HADD2.F32 R14, -RZ, R13.H1_H1 ;  /* 0x3000000dff0e7230 */ /* 0x000fe40000004100 */
[----:B------:R-:W-:Y:S02]  /*3310*/  HADD2.F32 R53, -RZ, R15.H1_H1 ;  /* 0x3000000fff357230 */ /* 0x000fe40000004100 */
[----:B------:R-:W-:Y:S02]  /*3320*/  HADD2.F32 R13, -RZ, R13.H0_H0 ;  /* 0x2000000dff0d7230 */ /* 0x000fe40000004100 */
[-C--:B------:R-:W-:Y:S01]  /*3330*/  FMUL.FTZ R96, R14, R55.reuse ;  /* 0x000000370e607220 */ /* 0x080fe20000410000 */
[----:B------:R-:W-:Y:S02]  /*3340*/  HADD2.F32 R15, -RZ, R15.H0_H0 ;  /* 0x2000000fff0f7230 */ /* 0x000fe40000004100 */
[----:B------:R-:W-:Y:S01]  /*3350*/  FMUL.FTZ R98, R53, R88 ;  /* 0x0000005835627220 */ /* 0x000fe20000410000 */
[C---:B------:R-:W-:Y:S01]  /*3360*/  FMUL.FTZ R55, R13.reuse, R55 ;  /* 0x000000370d377220 */ /* 0x040fe20000410000 */
[----:B------:R-:W-:Y:S01]  /*3370*/  FFMA.FTZ R96, R13, R54, -R96 ;  /* 0x000000360d607223 */ /* 0x000fe20000010860 */
[C---:B------:R-:W-:Y:S01]  /*3380*/  FMUL.FTZ R88, R15.reuse, R88 ;  /* 0x000000580f587220 */ /* 0x040fe20000410000 */
[----:B------:R-:W-:Y:S01]  /*3390*/  FFMA.FTZ R98, R15, R84, -R98 ;  /* 0x000000540f627223 */ /* 0x000fe20000010862 */
[----:B------:R-:W-:-:S02]  /*33a0*/  HADD2.F32 R15, -RZ, R91.H1_H1 ;  /* 0x3000005bff0f7230 */ /* 0x000fc40000004100 */
[----:B------:R-:W-:Y:S01]  /*33b0*/  FFMA.FTZ R89, R14, R54, R55 ;  /* 0x000000360e597223 */ /* 0x000fe20000010037 */
[--C-:B------:R-:W-:Y:S02]  /*33c0*/  HADD2.F32 R13, -RZ, R12.reuse.H1_H1 ;  /* 0x3000000cff0d7230 */ /* 0x100fe40000004100 */
[----:B------:R-:W-:Y:S01]  /*33d0*/  FFMA.FTZ R93, R53, R84, R88 ;  /* 0x00000054355d7223 */ /* 0x000fe20000010058 */
[----:B------:R-:W-:Y:S02]  /*33e0*/  HADD2.F32 R91, -RZ, R91.H0_H0 ;  /* 0x2000005bff5b7230 */ /* 0x000fe40000004100 */
[----:B------:R-:W-:Y:S02]  /*33f0*/  HADD2.F32 R12, -RZ, R12.H0_H0 ;  /* 0x2000000cff0c7230 */ /* 0x000fe40000004100 */
[----:B------:R-:W-:Y:S02]  /*3400*/  HADD2.F32 R55, -RZ, R90.H1_H1 ;  /* 0x3000005aff377230 */ /* 0x000fe40000004100 */
[----:B------:R-:W-:Y:S01]  /*3410*/  FMUL.FTZ R85, R13, R91 ;  /* 0x0000005b0d557220 */ /* 0x000fe20000410000 */
[----:B------:R-:W-:-:S02]  /*3420*/  HADD2.F32 R14, -RZ, R52.H1_H1 ;  /* 0x30000034ff0e7230 */ /* 0x000fc40000004100 */
[C---:B------:R-:W-:Y:S01]  /*3430*/  FMUL.FTZ R54, R12.reuse, R91 ;  /* 0x0000005b0c367220 */ /* 0x040fe20000410000 */
[----:B------:R-:W-:Y:S02]  /*3440*/  HADD2.F32 R52, -RZ, R52.H0_H0 ;  /* 0x20000034ff347230 */ /* 0x000fe40000004100 */
[----:B------:R-:W-:Y:S01]  /*3450*/  FFMA.FTZ R85, R12, R15, -R85 ;  /* 0x0000000f0c557223 */ /* 0x000fe20000010855 */
[----:B------:R-:W-:Y:S02]  /*3460*/  HADD2.F32 R53, -RZ, R90.H0_H0 ;  /* 0x2000005aff357230 */ /* 0x000fe40000004100 */
[----:B------:R-:W-:Y:S01]  /*3470*/  FMUL.FTZ R91, R14, R55 ;  /* 0x000000370e5b7220 */ /* 0x000fe20000410000 */
[----:B------:R-:W-:Y:S01]  /*3480*/  FFMA.FTZ R54, R13, R15, R54 ;  /* 0x0000000f0d367223 */ /* 0x000fe20000010036 */
[C---:B------:R-:W-:Y:S01]  /*3490*/  FMUL.FTZ R55, R52.reuse, R55 ;  /* 0x0000003734377220 */ /* 0x040fe20000410000 */
[----:B------:R-:W-:Y:S01]  /*34a0*/  F2FP.F16.F32.PACK_AB R13, R89, R96 ;  /* 0x00000060590d723e */ /* 0x000fe200000000ff */
[-C--:B------:R-:W-:Y:S01]  /*34b0*/  FFMA.FTZ R91, R52, R53.reuse, -R91 ;  /* 0x00000035345b7223 */ /* 0x080fe2000001085b */
[----:B------:R-:W-:Y:S01]  /*34c0*/  F2FP.F16.F32.PACK_AB R15, R93, R98 ;  /* 0x000000625d0f723e */ /* 0x000fe200000000ff */
[----:B------:R-:W-:Y:S01]  /*34d0*/  FFMA.FTZ R14, R14, R53, R55 ;  /* 0x000000350e0e7223 */ /* 0x000fe20000010037 */
[----:B------:R-:W-:-:S04]  /*34e0*/  F2FP.F16.F32.PACK_AB R12, R54, R85 ;  /* 0x00000055360c723e */ /* 0x000fc800000000ff */
[----:B------:R-:W-:-:S07]  /*34f0*/  F2FP.F16.F32.PACK_AB R14, R14, R91 ;  /* 0x0000005b0e0e723e */ /* 0x000fce00000000ff */
.L_x_428:
[----:B------:R-:W-:Y:S05]  /*3500*/  BSYNC B2 ;  /* 0x0000000000027941 */ /* 0x000fea0003800000 */
.L_x_427:
[----:B--2---:R2:W-:Y:S02]  /*3510*/  STG.E.128 desc[UR56][R42.64+0x40], R12 ;  /* 0x0000400c2a007986 */ /* 0x0045e4000c101d38 */
.L_x_422:
[----:B------:R-:W-:Y:S05]  /*3520*/  BSYNC B1 ;  /* 0x0000000000017941 */ /* 0x000fea0003800000 */
.L_x_421:
[----:B------:R-:W-:Y:S05]  /*3530*/  @P5 BRA `(.L_x_429) ;  /* 0x0000001c005c5947 */ /* 0x000fea0003800000 */
[----:B------:R-:W-:Y:S04]  /*3540*/  BSSY B1, `(.L_x_430) ;  /* 0x0000031000017945 */ /* 0x000fe80003800000 */
[----:B------:R-:W-:Y:S05]  /*3550*/  @P1 BRA `(.L_x_431) ;  /* 0x0000000000bc1947 */ /* 0x000fea0003800000 */
[----:B-12---:R1:W2:Y:S01]  /*3560*/  LDS.128 R12, [R87+0x15000] ;  /* 0x01500000570c7984 */ /* 0x0062a20000000c00 */
[----:B------:R-:W-:Y:S01]  /*3570*/  ISETP.GE.AND P4, PT, R22, R92, PT ;  /* 0x0000005c1600720c */ /* 0x000fe20003f86270 */
[----:B------:R-:W-:-:S12]  /*3580*/  BSSY B2, `(.L_x_432) ;  /* 0x000002b000027945 */ /* 0x000fd80003800000 */
[----:B-1----:R-:W-:Y:S05]  /*3590*/  @P4 BRA `(.L_x_433) ;  /* 0x0000000000a44947 */ /* 0x002fea0003800000 */
[--C-:B------:R-:W-:Y:S01]  /*35a0*/  SHF.R.U64 R44, R44, 0x10, R45.reuse ;  /* 0x000000102c2c7819 */ /* 0x100fe2000000122d */
[----:B--2---:R-:W-:Y:S01]  /*35b0*/  IMAD.MOV.U32 R42, RZ, RZ, R14 ;  /* 0x000000ffff2a7224 */ /* 0x004fe200078e000e */
[----:B------:R-:W-:Y:S01]  /*35c0*/  SHF.R.U32.HI R53, RZ, 0x10, R45 ;  /* 0x00000010ff357819 */ /* 0x000fe2000001162d */
[--C-:B------:R-:W-:Y:S01]  /*35d0*/  HADD2.F32 R14, -RZ, R13.reuse.H1_H1 ;  /* 0x3000000dff0e7230 */ /* 0x100fe20000004100 */
[--C-:B------:R-:W-:Y:S01]  /*35e0*/  SHF.R.U64 R45, R46, 0x10, R47.reuse ;  /* 0x000000102e2d7819 */ /* 0x100fe2000000122f */
[----:B------:R-:W-:Y:S01]  /*35f0*/  HADD2.F32 R13, -RZ, R13.H0_H0 ;  /* 0x2000000dff0d7230 */ /* 0x000fe20000004100 */
[----:B------:R-:W-:Y:S01]  /*3600*/  SHF.R.U32.HI R52, RZ, 0x10, R47 ;  /* 0x00000010ff347819 */ /* 0x000fe2000001162f */
[----:B------:R-:W-:Y:S02]  /*3610*/  HADD2.F32 R44, -RZ, R44.H0_H0 ;  /* 0x2000002cff2c7230 */ /* 0x000fe40000004100 */
[----:B------:R-:W-:Y:S02]  /*3620*/  HADD2.F32 R45, -RZ, R45.H0_H0 ;  /* 0x2000002dff2d7230 */ /* 0x000fe40000004100 */
[----:B------:R-:W-:-:S02]  /*3630*/  HADD2.F32 R52, -RZ, R52.H0_H0 ;  /* 0x20000034ff347230 */ /* 0x000fc40000004100 */
[--C-:B------:R-:W-:Y:S02]  /*3640*/  HADD2.F32 R43, -RZ, R15.reuse.H1_H1 ;  /* 0x3000000fff2b7230 */ /* 0x100fe40000004100 */
[CC--:B------:R-:W-:Y:S01]  /*3650*/  FMUL.FTZ R54, R14.reuse, R45.reuse ;  /* 0x0000002d0e367220 */ /* 0x0c0fe20000410000 */
[C---:B------:R-:W-:Y:S01]  /*3660*/  FMUL.FTZ R45, R13.reuse, R45 ;  /* 0x0000002d0d2d7220 */ /* 0x040fe20000410000 */
[----:B------:R-:W-:Y:S02]  /*3670*/  HADD2.F32 R15, -RZ, R15.H0_H0 ;  /* 0x2000000fff0f7230 */ /* 0x000fe40000004100 */
[-C--:B------:R-:W-:Y:S01]  /*3680*/  FFMA.FTZ R54, R13, R44.reuse, -R54 ;  /* 0x0000002c0d367223 */ /* 0x080fe20000010836 */
[----:B------:R-:W-:Y:S01]  /*3690*/  FFMA.FTZ R47, R14, R44, R45 ;  /* 0x0000002c0e2f7223 */ /* 0x000fe2000001002d */
[----:B------:R-:W-:Y:S02]  /*36a0*/  HADD2.F32 R46, -RZ, R53.H0_H0 ;  /* 0x20000035ff2e7230 */ /* 0x000fe40000004100 */
[----:B------:R-:W-:Y:S01]  /*36b0*/  FMUL.FTZ R84, R43, R52 ;  /* 0x000000342b547220 */ /* 0x000fe20000410000 */
[----:B------:R-:W-:-:S02]  /*36c0*/  HADD2.F32 R44, -RZ, R51.H0_H0 ;  /* 0x20000033ff2c7230 */ /* 0x000fc40000004100 */
[C---:B------:R-:W-:Y:S01]  /*36d0*/  FMUL.FTZ R52, R15.reuse, R52 ;  /* 0x000000340f347220 */ /* 0x040fe20000410000 */
[----:B------:R-:W-:Y:S02]  /*36e0*/  HADD2.F32 R51, -RZ, R51.H1_H1 ;  /* 0x30000033ff337230 */ /* 0x000fe40000004100 */
[-C--:B------:R-:W-:Y:S01]  /*36f0*/  FFMA.FTZ R84, R15, R46.reuse, -R84 ;  /* 0x0000002e0f547223 */ /* 0x080fe20000010854 */
[----:B------:R-:W-:Y:S02]  /*3700*/  HADD2.F32 R13, -RZ, R12.H1_H1 ;  /* 0x3000000cff0d7230 */ /* 0x000fe40000004100 */
[----:B------:R-:W-:Y:S01]  /*3710*/  FFMA.FTZ R55, R43, R46, R52 ;  /* 0x0000002e2b377223 */ /* 0x000fe20000010034 */
[----:B------:R-:W-:Y:S02]  /*3720*/  HADD2.F32 R14, -RZ, R42.H1_H1 ;  /* 0x3000002aff0e7230 */ /* 0x000fe40000004100 */
[----:B------:R-:W-:Y:S02]  /*3730*/  HADD2.F32 R12, -RZ, R12.H0_H0 ;  /* 0x2000000cff0c7230 */ /* 0x000fe40000004100 */
[----:B------:R-:W-:Y:S01]  /*3740*/  FMUL.FTZ R45, R13, R44 ;  /* 0x0000002c0d2d7220 */ /* 0x000fe20000410000 */
[----:B------:R-:W-:-:S02]  /*3750*/  HADD2.F32 R42, -RZ, R42.H0_H0 ;  /* 0x2000002aff2a7230 */ /* 0x000fc40000004100 */
[-C--:B------:R-:W-:Y:S01]  /*3760*/  FMUL.FTZ R53, R14, R51.reuse ;  /* 0x000000330e357220 */ /* 0x080fe20000410000 */
[--C-:B------:R-:W-:Y:S02]  /*3770*/  HADD2.F32 R15, -RZ, R50.reuse.H0_H0 ;  /* 0x20000032ff0f7230 */ /* 0x100fe40000004100 */
[----:B------:R-:W-:Y:S01]  /*3780*/  FMUL.FTZ R44, R12, R44 ;  /* 0x0000002c0c2c7220 */ /* 0x000fe20000410000 */
[----:B------:R-:W-:Y:S02]  /*3790*/  HADD2.F32 R43, -RZ, R50.H1_H1 ;  /* 0x30000032ff2b7230 */ /* 0x000fe40000004100 */
[----:B------:R-:W-:Y:S01]  /*37a0*/  FMUL.FTZ R51, R42, R51 ;  /* 0x000000332a337220 */ /* 0x000fe20000410000 */
[-C--:B------:R-:W-:Y:S01]  /*37b0*/  FFMA.FTZ R45, R12, R15.reuse, -R45 ;  /* 0x0000000f0c2d7223 */ /* 0x080fe2000001082d */
[----:B------:R-:W-:Y:S01]  /*37c0*/  FFMA.FTZ R44, R13, R15, R44 ;  /* 0x0000000f0d2c7223 */ /* 0x000fe2000001002c */
[-C--:B------:R-:W-:Y:S01]  /*37d0*/  FFMA.FTZ R53, R42, R43.reuse, -R53 ;  /* 0x0000002b2a357223 */ /* 0x080fe20000010835 */
[----:B------:R-:W-:Y:S01]  /*37e0*/  FFMA.FTZ R14, R14, R43, R51 ;  /* 0x0000002b0e0e7223 */ /* 0x000fe20000010033 */
[----:B------:R-:W-:-:S02]  /*37f0*/  F2FP.F16.F32.PACK_AB R13, R47, R54 ;  /* 0x000000362f0d723e */ /* 0x000fc400000000ff */
[----:B------:R-:W-:Y:S02]  /*3800*/  F2FP.F16.F32.PACK_AB R15, R55, R84 ;  /* 0x00000054370f723e */ /* 0x000fe400000000ff */
[----:B------:R-:W-:Y:S02]  /*3810*/  F2FP.F16.F32.PACK_AB R12, R44, R45 ;  /* 0x0000002d2c0c723e */ /* 0x000fe400000000ff */
[----:B------:R-:W-:-:S07]  /*3820*/  F2FP.F16.F32.PACK_AB R14, R14, R53 ;  /* 0x000000350e0e723e */ /* 0x000fce00000000ff */
.L_x_433:
[----:B------:R-:W-:Y:S05]  /*3830*/  BSYNC B2 ;  /* 0x0000000000027941 */ /* 0x000fea0003800000 */
.L_x_432:
[----:B--2---:R3:W-:Y:S02]  /*3840*/  STG.E.128 desc[UR56][R40.64], R12 ;  /* 0x0000000c28007986 */ /* 0x0047e4000c101d38 */
.L_x_431:
[----:B------:R-:W-:Y:S05]  /*3850*/  BSYNC B1 ;  /* 0x0000000000017941 */ /* 0x000fea0003800000 */
.L_x_430:
[----:B------:R-:W-:Y:S05]  /*3860*/  @P2 BRA `(.L_x_429) ;  /* 0x0000001800902947 */ /* 0x000fea0003800000 */
[----:B-123--:R1:W2:Y:S01]  /*3870*/  LDS.128 R12, [R83+0x15000] ;  /* 0x01500000530c7984 */ /* 0x00e2a20000000c00 */
        /* <DEDUP_REMOVED lines=44> */
.L_x_435:
[----:B------:R-:W-:Y:S05]  /*3b40*/  BSYNC B1 ;  /* 0x0000000000017941 */ /* 0x000fea0003800000 */
.L_x_434:
[----:B--2---:R4:W-:Y:S01]  /*3b50*/  STG.E.128 desc[UR56][R40.64+0x40], R12 ;  /* 0x0000400c28007986 */ /* 0x0049e2000c101d38 */
[----:B------:R-:W-:Y:S05]  /*3b60*/  BRA `(.L_x_429) ;  /* 0x0000001400d07947 */ /* 0x000fea0003800000 */
.L_x_413:
[C---:B------:R-:W-:Y:S02]  /*3b70*/  ISETP.GE.AND P3, PT, R18.reuse, R86, PT ;  /* 0x000000561200720c */ /* 0x040fe40003f66270 */
[----:B------:R-:W-:Y:S02]  /*3b80*/  CS2R R38, SRZ ;  /* 0x0000000000267805 */ /* 0x000fe4000001ff00 */
[----:B------:R-:W-:Y:S01]  /*3b90*/  CS2R R36, SRZ ;  /* 0x0000000000247805 */ /* 0x000fe2000001ff00 */
[----:B------:R-:W-:Y:S01]  /*3ba0*/  VIADD R44, R18, 0x60 ;  /* 0x00000060122c7836 */ /* 0x000fe20000000000 */
[----:B------:R-:W-:-:S13]  /*3bb0*/  ISETP.GE.OR P3, PT, R16, R92, P3 ;  /* 0x0000005c1000720c */ /* 0x000fda0001f66670 */
[----:B------:R-:W0:Y:S01]  /*3bc0*/  @!P3 LDC.64 R40, c[0x0][0x3e8] ;  /* 0x0000fa00ff28bb82 */ /* 0x000e220000000a00 */
[----:B------:R-:W-:-:S05]  /*3bd0*/  @!P3 IADD3 R14, P4, R34, R50, RZ ;  /* 0x00000032220eb210 */ /* 0x000fca0007f9e0ff */
[----:B------:R-:W-:Y:S01]  /*3be0*/  @!P3 IMAD.X R15, R93, 0x1, R68, P4 ;  /* 0x000000015d0fb824 */ /* 0x000fe200020e0644 */
[----:B------:R-:W-:Y:S01]  /*3bf0*/  @!P3 IADD3 R12, P4, R8, R48, RZ ;  /* 0x00000030080cb210 */ /* 0x000fe20007f9e0ff */
[----:B------:R-:W1:Y:S04]  /*3c00*/  @!P3 LDC.64 R42, c[0x0][0x400] ;  /* 0x00010000ff2abb82 */ /* 0x000e680000000a00 */
[----:B------:R-:W-:Y:S01]  /*3c10*/  @!P3 IMAD.X R13, R82, 0x1, R66, P4 ;  /* 0x00000001520db824 */ /* 0x000fe200020e0642 */
[----:B0-----:R-:W-:-:S04]  /*3c20*/  @!P3 LEA R40, P4, R14, R40, 0x1 ;  /* 0x000000280e28b211 */ /* 0x001fc800078808ff */
[----:B------:R-:W-:Y:S02]  /*3c30*/  @!P3 LEA.HI.X R41, R14, R41, R15, 0x1, P4 ;  /* 0x000000290e29b211 */ /* 0x000fe400020f0c0f */
[----:B------:R-:W-:Y:S02]  /*3c40*/  CS2R R14, SRZ ;  /* 0x00000000000e7805 */ /* 0x000fe4000001ff00 */
[----:B-1----:R-:W-:-:S04]  /*3c50*/  @!P3 LEA R42, P4, R12, R42, 0x1 ;  /* 0x0000002a0c2ab211 */ /* 0x002fc800078808ff */
[----:B------:R-:W-:Y:S02]  /*3c60*/  @!P3 LEA.HI.X R43, R12, R43, R13, 0x1, P4 ;  /* 0x0000002b0c2bb211 */ /* 0x000fe400020f0c0d */
[----:B------:R-:W-:-:S03]  /*3c70*/  CS2R R12, SRZ ;  /* 0x00000000000c7805 */ /* 0x000fc6000001ff00 */
[----:B------:R0:W5:Y:S04]  /*3c80*/  @!P3 LDG.E.128 R36, desc[UR56][R42.64] ;  /* 0x000000382a24b981 */ /* 0x000168000c1e1d00 */
[----:B------:R1:W5:Y:S01]  /*3c90*/  @!P3 LDG.E.128 R12, desc[UR56][R40.64] ;  /* 0x00000038280cb981 */ /* 0x000362000c1e1d00 */
[----:B------:R-:W-:-:S04]  /*3ca0*/  ISETP.GE.AND P3, PT, R44, R86, PT ;  /* 0x000000562c00720c */ /* 0x000fc80003f66270 */
[----:B------:R-:W-:Y:S01]  /*3cb0*/  ISETP.GE.OR P3, PT, R16, R92, P3 ;  /* 0x0000005c1000720c */ /* 0x000fe20001f66670 */
[----:B------:R-:W-:Y:S01]  /*3cc0*/  BSSY B1, `(.L_x_436) ;  /* 0x000001a000017945 */ /* 0x000fe20003800000 */
[----:B0-----:R-:W-:Y:S02]  /*3cd0*/  CS2R R42, SRZ ;  /* 0x00000000002a7805 */ /* 0x001fe4000001ff00 */
[----:B------:R-:W-:Y:S02]  /*3ce0*/  CS2R R46, SRZ ;  /* 0x00000000002e7805 */ /* 0x000fe4000001ff00 */
[----:B------:R-:W-:Y:S02]  /*3cf0*/  CS2R R44, SRZ ;  /* 0x00000000002c7805 */ /* 0x000fe4000001ff00 */
[----:B-1----:R-:W-:-:S05]  /*3d00*/  CS2R R40, SRZ ;  /* 0x0000000000287805 */ /* 0x002fca000001ff00 */
[----:B------:R-:W-:Y:S05]  /*3d10*/  @P3 BRA `(.L_x_437) ;  /* 0x0000000000503947 */ /* 0x000fea0003800000 */
[----:B------:R-:W0:Y:S01]  /*3d20*/  LDC.64 R40, c[0x0][0x3f8] ;  /* 0x0000fe00ff287b82 */ /* 0x000e220000000a00 */
[----:B------:R-:W-:Y:S01]  /*3d30*/  IMAD.MOV.U32 R51, RZ, RZ, R93 ;  /* 0x000000ffff337224 */ /* 0x000fe200078e005d */
[----:B------:R-:W-:Y:S01]  /*3d40*/  MOV R49, R82 ;  /* 0x0000005200317202 */ /* 0x000fe20000000f00 */
[----:B------:R-:W-:Y:S01]  /*3d50*/  ULDC.64 UR4, c[0x0][0x3e8] ;  /* 0x0000fa0000047ab9 */ /* 0x000fe20000000a00 */
        /* <DEDUP_REMOVED lines=14> */
[----:B------:R-:W5:Y:S04]  /*3e40*/  LDG.E.128 R40, desc[UR56][R40.64] ;  /* 0x0000003828287981 */ /* 0x000f68000c1e1d00 */
[----:B------:R-:W5:Y:S03]  /*3e50*/  LDG.E.128 R44, desc[UR56][R44.64] ;  /* 0x000000382c2c7981 */ /* 0x000f66000c1e1d00 */
.L_x_437:
[----:B------:R-:W-:Y:S05]  /*3e60*/  BSYNC B1 ;  /* 0x0000000000017941 */ /* 0x000fea0003800000 */
.L_x_436:
[----:B-----5:R-:W-:Y:S01]  /*3e70*/  IMAD.MOV.U32 R48, RZ, RZ, R42 ;  /* 0x000000ffff307224 */ /* 0x020fe200078e002a */
[----:B------:R-:W-:Y:S01]  /*3e80*/  ISETP.NE.AND P3, PT, R155, 0x3, PT ;  /* 0x000000039b00780c */ /* 0x000fe20003f65270 */
[----:B------:R-:W-:Y:S01]  /*3e90*/  IMAD.MOV.U32 R49, RZ, RZ, R43 ;  /* 0x000000ffff317224 */ /* 0x000fe200078e002b */
[----:B------:R-:W-:Y:S01]  /*3ea0*/  ISETP.GE.AND P4, PT, R16, R92, PT ;  /* 0x0000005c1000720c */ /* 0x000fe20003f86270 */
[----:B------:R-:W-:Y:S02]  /*3eb0*/  IMAD.MOV.U32 R50, RZ, RZ, R40 ;  /* 0x000000ffff327224 */ /* 0x000fe400078e0028 */
[----:B------:R-:W-:Y:S01]  /*3ec0*/  IMAD.MOV.U32 R51, RZ, RZ, R41 ;  /* 0x000000ffff337224 */ /* 0x000fe200078e0029 */
[----:B------:R-:W-:Y:S01]  /*3ed0*/  PRMT R102, R48, 0x5410, R49 ;  /* 0x0000541030667816 */ /* 0x000fe20000000031 */
[----:B------:R-:W-:Y:S02]  /*3ee0*/  IMAD.MOV.U32 R48, RZ, RZ, R46 ;  /* 0x000000ffff307224 */ /* 0x000fe400078e002e */
        /* <DEDUP_REMOVED lines=8> */
[----:B------:R-:W-:Y:S01]  /*3f70*/  IMAD.MOV.U32 R51, RZ, RZ, R13 ;  /* 0x000000ffff337224 */ /* 0x000fe200078e000d */
[----:B------:R-:W-:Y:S01]  /*3f80*/  PRMT R107, R107, 0x5410, R48 ;  /* 0x000054106b6b7816 */ /* 0x000fe20000000030 */
[----:B------:R-:W-:Y:S01]  /*3f90*/  IMAD.MOV.U32 R49, RZ, RZ, R15 ;  /* 0x000000ffff317224 */ /* 0x000fe200078e000f */
[----:B------:R-:W-:Y:S01]  /*3fa0*/  PRMT R109, R109, 0x5410, R50 ;  /* 0x000054106d6d7816 */ /* 0x000fe20000000032 */
[----:B------:R-:W-:Y:S01]  /*3fb0*/  IMAD.MOV.U32 R48, RZ, RZ, R38 ;  /* 0x000000ffff307224 */ /* 0x000fe200078e0026 */
[----:B------:R-:W-:Y:S01]  /*3fc0*/  PRMT R111, R51, 0x7610, R111 ;  /* 0x00007610336f7816 */ /* 0x000fe2000000006f */
[----:B------:R-:W-:Y:S01]  /*3fd0*/  IMAD.MOV.U32 R50, RZ, RZ, R36 ;  /* 0x000000ffff327224 */ /* 0x000fe200078e0024 */
[----:B------:R-:W-:Y:S01]  /*3fe0*/  PRMT R112, R49, 0x7610, R112 ;  /* 0x0000761031707816 */ /* 0x000fe20000000070 */
[----:B------:R-:W-:Y:S01]  /*3ff0*/  IMAD.MOV.U32 R51, RZ, RZ, R37 ;  /* 0x000000ffff337224 */ /* 0x000fe200078e0025 */
[----:B------:R-:W-:-:S02]  /*4000*/  MOV R49, R39 ;  /* 0x0000002700317202 */ /* 0x000fc40000000f00 */
[----:B------:R-:W-:Y:S02]  /*4010*/  PRMT R107, R48, 0x7610, R107 ;  /* 0x00007610306b7816 */ /* 0x000fe4000000006b */
[----:B------:R-:W-:Y:S02]  /*4020*/  PRMT R112, R112, 0x5410, R49 ;  /* 0x0000541070707816 */ /* 0x000fe40000000031 */
[----:B------:R-:W-:Y:S02]  /*4030*/  PRMT R109, R50, 0x7610, R109 ;  /* 0x00007610326d7816 */ /* 0x000fe4000000006d */
[----:B------:R-:W-:Y:S01]  /*4040*/  PRMT R113, R51, 0x7610, R113 ;  /* 0x0000761033717816 */ /* 0x000fe20000000071 */
[----:B------:R-:W-:Y:S06]  /*4050*/  @!P3 BRA `(.L_x_438) ;  /* 0x000000000004b947 */ /* 0x000fec0003800000 */
[----:B------:R-:W-:Y:S01]  /*4060*/  BPT.TRAP 0x1 ;  /* 0x000000040000795c */ /* 0x000fe20000300000 */
.L_x_438:
[----:B------:R-:W-:Y:S01]  /*4070*/  IMAD R82, R19, 0x8, R2 ;  /* 0x0000000813527824 */ /* 0x000fe200078e0202 */
[----:B------:R-:W-:Y:S01]  /*4080*/  SHF.L.U32 R94, R153, 0x1f, RZ ;  /* 0x0000001f995e7819 */ /* 0x000fe200000006ff */
[----:B------:R-:W0:Y:S01]  /*4090*/  LDC R97, c[0x0][0x2f4] ;  /* 0x0000bd00ff617b82 */ /* 0x000e220000000800 */
[----:B------:R-:W-:Y:S02]  /*40a0*/  BSSY B1, `(.L_x_439) ;  /* 0x0000004000017945 */ /* 0x000fe40003800000 */
[----:B------:R-:W1:Y:S01]  /*40b0*/  SYNCS.PHASECHK.TRANS64.TRYWAIT P5, [R82+URZ+0x30890], R94 ;  /* 0x0308905e520075a7 */ /* 0x000e6200080a017f */
[----:B0-----:R-:W-:Y:S01]  /*40c0*/  IMAD.IADD R99, R97, 0x1, -R74 ;  /* 0x0000000161637824 */ /* 0x001fe200078e0a4a */
[----:B-1----:R-:W-:Y:S06]  /*40d0*/  @!P5 BRA `(.L_x_440) ;  /* 0x0000013c0010d947 */ /* 0x002fec0003800000 */
.L_x_674:
[----:B------:R-:W-:Y:S05]  /*40e0*/  BSYNC B1 ;  /* 0x0000000000017941 */ /* 0x000fea0003800000 */
.L_x_439:
[----:B------:R-:W-:Y:S01]  /*40f0*/  ISETP.GE.OR P5, PT, R18, R86, P1 ;  /* 0x000000561200720c */ /* 0x000fe20000fa6670 */
[----:B------:R-:W-:-:S12]  /*4100*/  BSSY B1, `(.L_x_441) ;  /* 0x000007e000017945 */ /* 0x000fd80003800000 */
[----:B------:R-:W-:Y:S05]  /*4110*/  @P5 BRA `(.L_x_442) ;  /* 0x0000000400f05947 */ /* 0x000fea0003800000 */
[----:B------:R-:W1:Y:S01]  /*4120*/  S2R R49, SR_TID.X ;  /* 0x0000000000317919 */ /* 0x000e620000002100 */
[----:B------:R-:W-:Y:S01]  /*4130*/  SHF.R.S32.HI R48, RZ, 0x1f, R18 ;  /* 0x0000001fff307819 */ /* 0x000fe20000011412 */
[-C--:B------:R-:W-:Y:S01]  /*4140*/  IMAD.WIDE.U32 R92, R18, R90.reuse, R88 ;  /* 0x0000005a125c7225 */ /* 0x080fe200078e0058 */
[----:B------:R-:W-:Y:S03]  /*4150*/  BSSY B2, `(.L_x_443) ;  /* 0x000006c000027945 */ /* 0x000fe60003800000 */
[----:B------:R-:W-:Y:S01]  /*4160*/  IMAD R48, R48, R90, RZ ;  /* 0x0000005a30307224 */ /* 0x000fe200078e02ff */
[----:B------:R-:W-:-:S03]  /*4170*/  IADD3 R96, P5, P6, R62, R92, R65 ;  /* 0x0000005c3e607210 */ /* 0x000fc60007ebe041 */
[----:B------:R-:W-:Y:S01]  /*4180*/  IMAD R101, R18, R91, R48 ;  /* 0x0000005b12657224 */ /* 0x000fe200078e0230 */
[----:B------:R-:W-:-:S03]  /*4190*/  SEL R48, R74, R99, !P0 ;  /* 0x000000634a307207 */ /* 0x000fc60004000000 */
[----:B------:R-:W-:-:S05]  /*41a0*/  IMAD.IADD R101, R101, 0x1, R93 ;  /* 0x0000000165657824 */ /* 0x000fca00078e025d */
[----:B------:R-:W-:Y:S01]  /*41b0*/  IADD3.X R98, R80, R101, R32, P5, P6 ;  /* 0x0000006550627210 */ /* 0x000fe20002fec420 */
[----:B-1----:R-:W-:Y:S01]  /*41c0*/  VIADD R51, R49, 0xffffff80 ;  /* 0xffffff8031337836 */ /* 0x002fe20000000000 */
[----:B------:R-:W-:-:S04]  /*41d0*/  SHF.R.S32.HI R49, RZ, 0x1f, R48 ;  /* 0x0000001fff317819 */ /* 0x000fc80000011430 */
[----:B------:R-:W-:Y:S02]  /*41e0*/  LEA.HI R49, R49, R48, RZ, 0x4 ;  /* 0x0000003031317211 */ /* 0x000fe400078f20ff */
[----:B------:R-:W-:Y:S02]  /*41f0*/  SHF.R.S32.HI R50, RZ, 0x1f, R51 ;  /* 0x0000001fff327819 */ /* 0x000fe40000011433 */
[----:B------:R-:W-:Y:S02]  /*4200*/  LEA.HI.SX32 R49, R49, R64, 0x1c ;  /* 0x0000004031317211 */ /* 0x000fe400078fe2ff */
[----:B------:R-:W-:Y:S02]  /*4210*/  LEA.HI R50, R50, R51, RZ, 0x5 ;  /* 0x0000003332327211 */ /* 0x000fe400078f28ff */
[----:B------:R-:W-:Y:S01]  /*4220*/  SHF.L.U32 R103, R49, 0x3, RZ ;  /* 0x0000000331677819 */ /* 0x000fe200000006ff */
[----:B------:R-:W-:Y:S01]  /*4230*/  IMAD R49, R19, 0x3000, R31 ;  /* 0x0000300013317824 */ /* 0x000fe200078e021f */
[----:B------:R-:W-:-:S02]  /*4240*/  SHF.R.S32.HI R50, RZ, 0x5, R50 ;  /* 0x00000005ff327819 */ /* 0x000fc40000011432 */
[----:B------:R-:W-:Y:S01]  /*4250*/  LOP3.LUT R48, R78, 0x38, R103, 0xf8, !PT ;  /* 0x000000384e307812 */ /* 0x000fe200078ef867 */
[----:B------:R-:W-:-:S03]  /*4260*/  IMAD R49, R49, 0x2, R2 ;  /* 0x0000000231317824 */ /* 0x000fc600078e0202 */
[----:B------:R-:W-:-:S05]  /*4270*/  LOP3.LUT R48, R48, R75, RZ, 0x3c, !PT ;  /* 0x0000004b30307212 */ /* 0x000fca00078e3cff */
[----:B------:R-:W-:-:S04]  /*4280*/  IMAD R48, R50, 0x200, R48 ;  /* 0x0000020032307824 */ /* 0x000fc800078e0230 */
[----:B------:R-:W-:-:S04]  /*4290*/  IMAD R51, R19, 0x3000, R48 ;  /* 0x0000300013337824 */ /* 0x000fc800078e0230 */
[----:B------:R-:W-:Y:S02]  /*42a0*/  IMAD R52, R51, 0x2, R2 ;  /* 0x0000000233347824 */ /* 0x000fe400078e0202 */
[----:B------:R-:W1:Y:S04]  /*42b0*/  LDS.128 R48, [R49+0x12400] ;  /* 0x0124000031307984 */ /* 0x000e680000000c00 */
[----:B------:R-:W2:Y:S01]  /*42c0*/  LDS.128 R52, [R52+0x12400] ;  /* 0x0124000034347984 */ /* 0x000ea20000000c00 */
[----:B------:R-:W-:Y:S05]  /*42d0*/  @P4 BRA `(.L_x_444) ;  /* 0x00000004004c4947 */ /* 0x000fea0003800000 */
[--C-:B------:R-:W-:Y:S01]  /*42e0*/  SHF.R.U64 R12, R12, 0x10, R13.reuse ;  /* 0x000000100c0c7819 */ /* 0x100fe2000000120d */
[----:B------:R-:W-:Y:S01]  /*42f0*/  HADD2.F32 R113, -RZ, R113.H0_H0 ;  /* 0x20000071ff717230 */ /* 0x000fe20000004100 */
[----:B------:R-:W-:Y:S01]  /*4300*/  SHF.R.U32.HI R100, RZ, 0x10, R13 ;  /* 0x00000010ff647819 */ /* 0x000fe2000001160d */
[----:B--2---:R-:W-:Y:S01]  /*4310*/  HADD2.F32 R108, -RZ, R53.H0_H0 ;  /* 0x20000035ff6c7230 */ /* 0x004fe20000004100 */
[----:B------:R-:W-:Y:S01]  /*4320*/  SHF.R.U64 R13, R36, 0x10, R37 ;  /* 0x00000010240d7819 */ /* 0x000fe20000001225 */
[----:B-1----:R-:W-:Y:S01]  /*4330*/  HADD2.F32 R110, -RZ, R49.H0_H0 ;  /* 0x20000031ff6e7230 */ /* 0x002fe20000004100 */
[--C-:B------:R-:W-:Y:S01]  /*4340*/  SHF.R.U64 R14, R14, 0x10, R15.reuse ;  /* 0x000000100e0e7819 */ /* 0x100fe2000000120f */
[----:B------:R-:W-:Y:S01]  /*4350*/  HADD2.F32 R111, -RZ, R111.H0_H0 ;  /* 0x2000006fff6f7230 */ /* 0x000fe20000004100 */
[----:B------:R-:W-:Y:S01]  /*4360*/  SHF.R.U32.HI R36, RZ, 0x10, R15 ;  /* 0x00000010ff247819 */ /* 0x000fe2000001160f */
[----:B------:R-:W-:Y:S01]  /*4370*/  HADD2.F32 R53, -RZ, R53.H1_H1 ;  /* 0x30000035ff357230 */ /* 0x000fe20000004100 */
[--C-:B------:R-:W-:Y:S01]  /*4380*/  SHF.R.U64 R15, R38, 0x10, R39.reuse ;  /* 0x00000010260f7819 */ /* 0x100fe20000001227 */
[----:B------:R-:W-:Y:S01]  /*4390*/  HADD2.F32 R49, -RZ, R49.H1_H1 ;  /* 0x30000031ff317230 */ /* 0x000fe20000004100 */
[----:B------:R-:W-:Y:S01]  /*43a0*/  SHF.R.U32.HI R38, RZ, 0x10, R39 ;  /* 0x00000010ff267819 */ /* 0x000fe20000011627 */
[-C--:B------:R-:W-:Y:S01]  /*43b0*/  FMUL.FTZ R39, R108, R113.reuse ;  /* 0x000000716c277220 */ /* 0x080fe20000410000 */
[----:B------:R-:W-:Y:S01]  /*43c0*/  SHF.R.U32.HI R37, RZ, 0x10, R37 ;  /* 0x00000010ff257819 */ /* 0x000fe20000011625 */
[----:B------:R-:W-:Y:S01]  /*43d0*/  FMUL.FTZ R113, R110, R113 ;  /* 0x000000716e717220 */ /* 0x000fe20000410000 */
[----:B------:R-:W-:-:S02]  /*43e0*/  HADD2.F32 R13, -RZ, R13.H0_H0 ;  /* 0x2000000dff0d7230 */ /* 0x000fc40000004100 */
[-C--:B------:R-:W-:Y:S01]  /*43f0*/  FFMA.FTZ R39, R110, R111.reuse, -R39 ;  /* 0x0000006f6e277223 */ /* 0x080fe20000010827 */
[----:B------:R-:W-:Y:S02]  /*4400*/  HADD2.F32 R110, -RZ, R37.H0_H0 ;  /* 0x20000025ff6e7230 */ /* 0x000fe40000004100 */
[----:B------:R-:W-:Y:S01]  /*4410*/  FFMA.FTZ R37, R108, R111, R113 ;  /* 0x0000006f6c257223 */ /* 0x000fe20000010071 */
[----:B------:R-:W-:Y:S02]  /*4420*/  HADD2.F32 R108, -RZ, R100.H0_H0 ;  /* 0x20000064ff6c7230 */ /* 0x000fe40000004100 */
[-C--:B------:R-:W-:Y:S01]  /*4430*/  FMUL.FTZ R100, R53, R110.reuse ;  /* 0x0000006e35647220 */ /* 0x080fe20000410000 */
[C---:B------:R-:W-:Y:S01]  /*4440*/  FMUL.FTZ R114, R49.reuse, R110 ;  /* 0x0000006e31727220 */ /* 0x040fe20000410000 */
[----:B------:R-:W-:Y:S02]  /*4450*/  HADD2.F32 R110, -RZ, R112.H1_H1 ;  /* 0x30000070ff6e7230 */ /* 0x000fe40000004100 */
[----:B------:R-:W-:Y:S01]  /*4460*/  FFMA.FTZ R100, R49, R108, -R100 ;  /* 0x0000006c31647223 */ /* 0x000fe20000010864 */
[----:B------:R-:W-:-:S02]  /*4470*/  HADD2.F32 R49, -RZ, R55.H0_H0 ;  /* 0x20000037ff317230 */ /* 0x000fc40000004100 */
[----:B------:R-:W-:Y:S01]  /*4480*/  FFMA.FTZ R108, R53, R108, R114 ;  /* 0x0000006c356c7223 */ /* 0x000fe20000010072 */
[----:B------:R-:W-:Y:S02]  /*4490*/  HADD2.F32 R53, -RZ, R51.H0_H0 ;  /* 0x20000033ff357230 */ /* 0x000fe40000004100 */
[----:B------:R-:W-:Y:S02]  /*44a0*/  HADD2.F32 R112, -RZ, R112.H0_H0 ;  /* 0x20000070ff707230 */ /* 0x000fe40000004100 */
[-C--:B------:R-:W-:Y:S01]  /*44b0*/  FMUL.FTZ R116, R49, R110.reuse ;  /* 0x0000006e31747220 */ /* 0x080fe20000410000 */
[----:B------:R-:W-:Y:S02]  /*44c0*/  HADD2.F32 R55, -RZ, R55.H1_H1 ;  /* 0x30000037ff377230 */ /* 0x000fe40000004100 */
[C---:B------:R-:W-:Y:S01]  /*44d0*/  FMUL.FTZ R118, R53.reuse, R110 ;  /* 0x0000006e35767220 */ /* 0x040fe20000410000 */
[----:B------:R-:W-:Y:S02]  /*44e0*/  HADD2.F32 R114, -RZ, R38.H0_H0 ;  /* 0x20000026ff727230 */ /* 0x000fe40000004100 */
[----:B------:R-:W-:Y:S01]  /*44f0*/  FFMA.FTZ R38, R53, R112, -R116 ;  /* 0x0000007035267223 */ /* 0x000fe20000010874 */
[----:B------:R-:W-:Y:S01]  /*4500*/  HADD2.F32 R51, -RZ, R51.H1_H1 ;  /* 0x30000033ff337230 */ /* 0x000fe20000004100 */
[----:B------:R-:W-:Y:S01]  /*4510*/  F2FP.F16.F32.PACK_AB R39, R100, R39 ;  /* 0x000000276427723e */ /* 0x000fe200000000ff */
[----:B------:R-:W-:-:S02]  /*4520*/  HADD2.F32 R110, -RZ, R36.H0_H0 ;  /* 0x20000024ff6e7230 */ /* 0x000fc40000004100 */
[----:B------:R-:W-:Y:S01]  /*4530*/  FMUL.FTZ R116, R55, R114 ;  /* 0x0000007237747220 */ /* 0x000fe20000410000 */
[----:B------:R-:W-:Y:S01]  /*4540*/  FFMA.FTZ R36, R49, R112, R118 ;  /* 0x0000007031247223 */ /* 0x000fe20000010076 */
[C---:B------:R-:W-:Y:S01]  /*4550*/  FMUL.FTZ R114, R51.reuse, R114 ;  /* 0x0000007233727220 */ /* 0x040fe20000410000 */
[--C-:B------:R-:W-:Y:S02]  /*4560*/  HADD2.F32 R53, -RZ, R109.reuse.H1_H1 ;  /* 0x3000006dff357230 */ /* 0x100fe40000004100 */
[-C--:B------:R-:W-:Y:S01]  /*4570*/  FFMA.FTZ R49, R51, R110.reuse, -R116 ;  /* 0x0000006e33317223 */ /* 0x080fe20000010874 */
[----:B------:R-:W-:Y:S02]  /*4580*/  HADD2.F32 R109, -RZ, R109.H0_H0 ;  /* 0x2000006dff6d7230 */ /* 0x000fe40000004100 */
[----:B------:R-:W-:Y:S01]  /*4590*/  FFMA.FTZ R51, R55, R110, R114 ;  /* 0x0000006e37337223 */ /* 0x000fe20000010072 */
[----:B------:R-:W-:Y:S01]  /*45a0*/  HADD2.F32 R110, -RZ, R52.H0_H0 ;  /* 0x20000034ff6e7230 */ /* 0x000fe20000004100 */
[----:B------:R-:W-:Y:S01]  /*45b0*/  F2FP.F16.F32.PACK_AB R37, R108, R37 ;  /* 0x000000256c25723e */ /* 0x000fe200000000ff */
[----:B------:R-:W-:Y:S01]  /*45c0*/  HADD2.F32 R112, -RZ, R48.H0_H0 ;  /* 0x20000030ff707230 */ /* 0x000fe20000004100 */
[----:B------:R-:W-:Y:S01]  /*45d0*/  F2FP.F16.F32.PACK_AB R38, R49, R38 ;  /* 0x000000263126723e */ /* 0x000fe200000000ff */
[----:B------:R-:W-:-:S02]  /*45e0*/  HADD2.F32 R52, -RZ, R52.H1_H1 ;  /* 0x30000034ff347230 */ /* 0x000fc40000004100 */
[-C--:B------:R-:W-:Y:S01]  /*45f0*/  FMUL.FTZ R111, R110, R109.reuse ;  /* 0x0000006d6e6f7220 */ /* 0x080fe20000410000 */
[----:B------:R-:W-:Y:S02]  /*4600*/  HADD2.F32 R48, -RZ, R48.H1_H1 ;  /* 0x30000030ff307230 */ /* 0x000fe40000004100 */
[----:B------:R-:W-:Y:S01]  /*4610*/  FMUL.FTZ R109, R112, R109 ;  /* 0x0000006d706d7220 */ /* 0x000fe20000410000 */
[----:B------:R-:W-:Y:S02]  /*4620*/  HADD2.F32 R55, -RZ, R12.H0_H0 ;  /* 0x2000000cff377230 */ /* 0x000fe40000004100 */
[----:B------:R-:W-:Y:S01]  /*4630*/  FMUL.FTZ R113, R52, R13 ;  /* 0x0000000d34717220 */ /* 0x000fe20000410000 */
[----:B------:R-:W-:Y:S01]  /*4640*/  FFMA.FTZ R12, R112, R53, -R111 ;  /* 0x00000035700c7223 */ /* 0x000fe2000001086f */
[----:B------:R-:W-:Y:S01]  /*4650*/  FMUL.FTZ R115, R48, R13 ;  /* 0x0000000d30737220 */ /* 0x000fe20000410000 */
[----:B------:R-:W-:Y:S01]  /*4660*/  FFMA.FTZ R13, R110, R53, R109 ;  /* 0x000000356e0d7223 */ /* 0x000fe2000001006d */
[----:B------:R-:W-:Y:S01]  /*4670*/  FFMA.FTZ R53, R48, R55, -R113 ;  /* 0x0000003730357223 */ /* 0x000fe20000010871 */
[----:B------:R-:W-:-:S02]  /*4680*/  HADD2.F32 R109, -RZ, R15.H0_H0 ;  /* 0x2000000fff6d7230 */ /* 0x000fc40000004100 */
[----:B------:R-:W-:Y:S01]  /*4690*/  FFMA.FTZ R52, R52, R55, R115 ;  /* 0x0000003734347223 */ /* 0x000fe20000010073 */
[----:B------:R-:W-:Y:S02]  /*46a0*/  HADD2.F32 R55, -RZ, R54.H0_H0 ;  /* 0x20000036ff377230 */ /* 0x000fe40000004100 */
[--C-:B------:R-:W-:Y:S02]  /*46b0*/  HADD2.F32 R110, -RZ, R107.reuse.H0_H0 ;  /* 0x2000006bff6e7230 */ /* 0x100fe40000004100 */
[----:B------:R-:W-:Y:S01]  /*46c0*/  HADD2.F32 R15, -RZ, R50.H0_H0 ;  /* 0x20000032ff0f7230 */ /* 0x000fe20000004100 */
[----:B------:R-:W-:Y:S01]  /*46d0*/  F2FP.F16.F32.PACK_AB R52, R52, R13 ;  /* 0x0000000d3434723e */ /* 0x000fe200000000ff */
[----:B------:R-:W-:Y:S02]  /*46e0*/  HADD2.F32 R54, -RZ, R54.H1_H1 ;  /* 0x30000036ff367230 */ /* 0x000fe40000004100 */
[----:B------:R-:W-:Y:S02]  /*46f0*/  HADD2.F32 R50, -RZ, R50.H1_H1 ;  /* 0x30000032ff327230 */ /* 0x000fe40000004100 */
[----:B------:R-:W-:-:S02]  /*4700*/  HADD2.F32 R48, -RZ, R107.H1_H1 ;  /* 0x3000006bff307230 */ /* 0x000fc40000004100 */
[-C--:B------:R-:W-:Y:S01]  /*4710*/  FMUL.FTZ R111, R54, R109.reuse ;  /* 0x0000006d366f7220 */ /* 0x080fe20000410000 */
[----:B------:R-:W-:Y:S02]  /*4720*/  HADD2.F32 R107, -RZ, R14.H0_H0 ;  /* 0x2000000eff6b7230 */ /* 0x000fe40000004100 */
[-C--:B------:R-:W-:Y:S01]  /*4730*/  FMUL.FTZ R14, R55, R110.reuse ;  /* 0x0000006e370e7220 */ /* 0x080fe20000410000 */
[C---:B------:R-:W-:Y:S01]  /*4740*/  FMUL.FTZ R110, R15.reuse, R110 ;  /* 0x0000006e0f6e7220 */ /* 0x040fe20000410000 */
[C---:B------:R-:W-:Y:S01]  /*4750*/  FMUL.FTZ R109, R50.reuse, R109 ;  /* 0x0000006d326d7220 */ /* 0x040fe20000410000 */
[----:B------:R-:W-:Y:S02]  /*4760*/  IMAD.MOV.U32 R49, RZ, RZ, R39 ;  /* 0x000000ffff317224 */ /* 0x000fe400078e0027 */
[-C--:B------:R-:W-:Y:S01]  /*4770*/  FFMA.FTZ R14, R15, R48.reuse, -R14 ;  /* 0x000000300f0e7223 */ /* 0x080fe2000001080e */
[----:B------:R-:W-:Y:S01]  /*4780*/  FFMA.FTZ R110, R55, R48, R110 ;  /* 0x00000030376e7223 */ /* 0x000fe2000001006e */
[-C--:B------:R-:W-:Y:S01]  /*4790*/  FFMA.FTZ R111, R50, R107.reuse, -R111 ;  /* 0x0000006b326f7223 */ /* 0x080fe2000001086f */
[----:B------:R-:W-:Y:S01]  /*47a0*/  FFMA.FTZ R109, R54, R107, R109 ;  /* 0x0000006b366d7223 */ /* 0x000fe2000001006d */
[----:B------:R-:W-:Y:S01]  /*47b0*/  F2FP.F16.F32.PACK_AB R55, R51, R36 ;  /* 0x000000243337723e */ /* 0x000fe200000000ff */
[----:B------:R-:W-:Y:S01]  /*47c0*/  IMAD.MOV.U32 R51, RZ, RZ, R38 ;  /* 0x000000ffff337224 */ /* 0x000fe200078e0026 */
[----:B------:R-:W-:Y:S01]  /*47d0*/  F2FP.F16.F32.PACK_AB R48, R53, R12 ;  /* 0x0000000c3530723e */ /* 0x000fe200000000ff */
[----:B------:R-:W-:Y:S01]  /*47e0*/  IMAD.MOV.U32 R53, RZ, RZ, R37 ;  /* 0x000000ffff357224 */ /* 0x000fe200078e0025 */
[----:B------:R-:W-:-:S02]  /*47f0*/  F2FP.F16.F32.PACK_AB R50, R111, R14 ;  /* 0x0000000e6f32723e */ /* 0x000fc400000000ff */
[----:B------:R-:W-:-:S07]  /*4800*/  F2FP.F16.F32.PACK_AB R54, R109, R110 ;  /* 0x0000006e6d36723e */ /* 0x000fce00000000ff */
.L_x_444:
[----:B------:R-:W-:Y:S05]  /*4810*/  BSYNC B2 ;  /* 0x0000000000027941 */ /* 0x000fea0003800000 */
.L_x_443:
[----:B------:R-:W-:Y:S02]  /*4820*/  ISETP.GE.AND P5, PT, R103, R97, PT ;  /* 0x000000616700720c */ /* 0x000fe40003fa6270 */
[----:B------:R-:W-:-:S11]  /*4830*/  P2R R13, PR, RZ, 0x1 ;  /* 0x00000001ff0d7803 */ /* 0x000fd60000000000 */
[--C-:B------:R-:W-:Y:S02]  /*4840*/  @!P5 SHF.R.S32.HI R12, RZ, 0x1f, R103.reuse ;  /* 0x0000001fff0cd819 */ /* 0x100fe40000011467 */
[----:B------:R-:W-:-:S04]  /*4850*/  @!P5 IADD3 R92, P0, P6, R62, R92, R103 ;  /* 0x0000005c3e5cd210 */ /* 0x000fc80007e1e067 */
[----:B------:R-:W-:Y:S02]  /*4860*/  @!P5 IADD3.X R101, R80, R101, R12, P0, P6 ;  /* 0x000000655065d210 */ /* 0x000fe400007ec40c */
[CC--:B------:R-:W-:Y:S02]  /*4870*/  LEA R12, P6, R96.reuse, R84.reuse, 0x1 ;  /* 0x00000054600c7211 */ /* 0x0c0fe400078c08ff */
[----:B------:R-:W-:Y:S02]  /*4880*/  ISETP.NE.AND P0, PT, R13, RZ, PT ;  /* 0x000000ff0d00720c */ /* 0x000fe40003f05270 */
[----:B------:R-:W-:Y:S02]  /*4890*/  LEA.HI.X R13, R96, R85, R98, 0x1, P6 ;  /* 0x00000055600d7211 */ /* 0x000fe400030f0c62 */
[----:B------:R-:W-:-:S03]  /*48a0*/  @!P5 LEA R14, P6, R92, R84, 0x1 ;  /* 0x000000545c0ed211 */ /* 0x000fc600078c08ff */
[----:B-1----:R1:W-:Y:S01]  /*48b0*/  STG.E.128 desc[UR56][R12.64], R48 ;  /* 0x000000300c007986 */ /* 0x0023e2000c101d38 */
[----:B------:R-:W-:-:S05]  /*48c0*/  @!P5 LEA.HI.X R15, R92, R85, R101, 0x1, P6 ;  /* 0x000000555c0fd211 */ /* 0x000fca00030f0c65 */
[----:B--2---:R1:W-:Y:S04]  /*48d0*/  @!P5 STG.E.128 desc[UR56][R14.64], R52 ;  /* 0x000000340e00d986 */ /* 0x0043e8000c101d38 */
.L_x_442:
[----:B------:R-:W-:Y:S05]  /*48e0*/  BSYNC B1 ;  /* 0x0000000000017941 */ /* 0x000fea0003800000 */
.L_x_441:
[----:B-1----:R-:W-:Y:S01]  /*48f0*/  IADD3 R13, R18, 0x60, RZ ;  /* 0x00000060120d7810 */ /* 0x002fe20007ffe0ff */
[----:B------:R-:W-:-:S03]  /*4900*/  IMAD R12, R76, R90, RZ ;  /* 0x0000005a4c0c7224 */ /* 0x000fc600078e02ff */
[C---:B------:R-:W-:Y:S01]  /*4910*/  ISETP.GE.OR P5, PT, R13.reuse, R86, P1 ;  /* 0x000000560d00720c */ /* 0x040fe20000fa6670 */
[----:B------:R-:W-:-:S04]  /*4920*/  IMAD.WIDE.U32 R88, R13, R90, R88 ;  /* 0x0000005a0d587225 */ /* 0x000fc800078e0058 */
[----:B------:R-:W-:-:S08]  /*4930*/  IMAD R51, R13, R91, R12 ;  /* 0x0000005b0d337224 */ /* 0x000fd000078e020c */
[----:B------:R-:W-:Y:S05]  /*4940*/  @P5 BRA `(.L_x_429) ;  /* 0x0000000800585947 */ /* 0x000fea0003800000 */
[----:B------:R-:W2:Y:S01]  /*4950*/  LDL R14, [R1+0x48] ;  /* 0x00004800010e7983 */ /* 0x000ea20000100800 */
[----:B------:R-:W-:Y:S01]  /*4960*/  IMAD.IADD R51, R89, 0x1, R51 ;  /* 0x0000000159337824 */ /* 0x000fe200078e0233 */
[----:B------:R-:W-:Y:S01]  /*4970*/  IADD3 R12, P5, P6, R62, R88, R65 ;  /* 0x000000583e0c7210 */ /* 0x000fe20007ebe041 */
[----:B------:R-:W-:Y:S01]  /*4980*/  VIADD R15, R18, 0x60 ;  /* 0x00000060120f7836 */ /* 0x000fe20000000000 */
[----:B------:R-:W-:Y:S01]  /*4990*/  SEL R99, R74, R99, !P0 ;  /* 0x000000634a637207 */ /* 0x000fe20004000000 */
[----:B------:R-:W-:Y:S01]  /*49a0*/  VIADD R36, R18, 0x60 ;  /* 0x0000006012247836 */ /* 0x000fe20000000000 */
[----:B------:R-:W-:Y:S01]  /*49b0*/  IADD3.X R13, R80, R51, R32, P5, P6 ;  /* 0x00000033500d7210 */ /* 0x000fe20002fec420 */
[----:B------:R-:W-:Y:S01]  /*49c0*/  IMAD.SHL.U32 R15, R15, 0x40, RZ ;  /* 0x000000400f0f7824 */ /* 0x000fe200078e00ff */
[----:B------:R-:W-:Y:S01]  /*49d0*/  LEA R48, P5, R12, R84, 0x1 ;  /* 0x000000540c307211 */ /* 0x000fe200078a08ff */
[----:B------:R-:W-:Y:S01]  /*49e0*/  IMAD.SHL.U32 R36, R36, 0x40, RZ ;  /* 0x0000004024247824 */ /* 0x000fe200078e00ff */
[----:B------:R-:W-:Y:S02]  /*49f0*/  BSSY B1, `(.L_x_445) ;  /* 0x0000067000017945 */ /* 0x000fe40003800000 */
[----:B------:R-:W-:Y:S01]  /*4a00*/  LEA.HI.X R49, R12, R85, R13, 0x1, P5 ;  /* 0x000000550c317211 */ /* 0x000fe200028f0c0d */
[----:B------:R-:W-:Y:S01]  /*4a10*/  IMAD R13, R19, 0x3000, R3 ;  /* 0x00003000130d7824 */ /* 0x000fe200078e0203 */
[----:B------:R-:W-:-:S02]  /*4a20*/  SHF.R.S32.HI R12, RZ, 0x1f, R99 ;  /* 0x0000001fff0c7819 */ /* 0x000fc40000011463 */
[----:B------:R-:W-:Y:S01]  /*4a30*/  LOP3.LUT R15, R15, 0x1c0, RZ, 0xc0, !PT ;  /* 0x000001c00f0f7812 */ /* 0x000fe200078ec0ff */
[----:B------:R-:W-:Y:S01]  /*4a40*/  IMAD R13, R13, 0x2, R2 ;  /* 0x000000020d0d7824 */ /* 0x000fe200078e0202 */
[----:B------:R-:W-:Y:S02]  /*4a50*/  LEA.HI R99, R12, R99, RZ, 0x4 ;  /* 0x000000630c637211 */ /* 0x000fe400078f20ff */
[----:B------:R-:W-:Y:S02]  /*4a60*/  LOP3.LUT R36, R36, 0x1c0, RZ, 0xc0, !PT ;  /* 0x000001c024247812 */ /* 0x000fe400078ec0ff */
[----:B------:R-:W-:Y:S02]  /*4a70*/  LEA.HI.SX32 R53, R99, R64, 0x1c ;  /* 0x0000004063357211 */ /* 0x000fe400078fe2ff */
[----:B------:R-:W-:-:S03]  /*4a80*/  SHF.R.U32.HI R15, RZ, 0x3, R15 ;  /* 0x00000003ff0f7819 */ /* 0x000fc6000001160f */
[----:B------:R-:W-:-:S05]  /*4a90*/  IMAD.SHL.U32 R53, R53, 0x8, RZ ;  /* 0x0000000835357824 */ /* 0x000fca00078e00ff */
[----:B------:R-:W-:-:S04]  /*4aa0*/  LOP3.LUT R12, R36, 0x38, R53, 0xf8, !PT ;  /* 0x00000038240c7812 */ /* 0x000fc800078ef835 */
[----:B------:R-:W-:-:S04]  /*4ab0*/  LOP3.LUT R12, R12, R15, RZ, 0x3c, !PT ;  /* 0x0000000f0c0c7212 */ /* 0x000fc800078e3cff */
[----:B--2---:R-:W-:-:S05]  /*4ac0*/  IADD3 R12, R14, R12, RZ ;  /* 0x0000000c0e0c7210 */ /* 0x004fca0007ffe0ff */
[----:B------:R-:W-:-:S04]  /*4ad0*/  IMAD R15, R19, 0x3000, R12 ;  /* 0x00003000130f7824 */ /* 0x000fc800078e020c */
[----:B------:R-:W-:Y:S02]  /*4ae0*/  IMAD R36, R15, 0x2, R2 ;  /* 0x000000020f247824 */ /* 0x000fe400078e0202 */
[----:B------:R-:W1:Y:S04]  /*4af0*/  LDS.128 R12, [R13+0x12400] ;  /* 0x012400000d0c7984 */ /* 0x000e680000000c00 */
[----:B------:R-:W2:Y:S01]  /*4b00*/  LDS.128 R36, [R36+0x12400] ;  /* 0x0124000024247984 */ /* 0x000ea20000000c00 */
[----:B------:R-:W-:Y:S05]  /*4b10*/  @P4 BRA `(.L_x_446) ;  /* 0x0000000400504947 */ /* 0x000fea0003800000 */
[----:B------:R-:W-:Y:S01]  /*4b20*/  SHF.R.U64 R44, R44, 0x10, R45 ;  /* 0x000000102c2c7819 */ /* 0x000fe2000000122d */
[----:B--2---:R-:W-:Y:S01]  /*4b30*/  IMAD.MOV.U32 R52, RZ, RZ, R39 ;  /* 0x000000ffff347224 */ /* 0x004fe200078e0027 */
[----:B------:R-:W-:Y:S01]  /*4b40*/  SHF.R.U32.HI R55, RZ, 0x10, R45 ;  /* 0x00000010ff377819 */ /* 0x000fe2000001162d */
[----:B------:R-:W-:Y:S01]  /*4b50*/  IMAD.MOV.U32 R45, RZ, RZ, R37 ;  /* 0x000000ffff2d7224 */ /* 0x000fe200078e0025 */
[----:B------:R-:W-:Y:S01]  /*4b60*/  SHF.R.U64 R40, R40, 0x10, R41 ;  /* 0x0000001028287819 */ /* 0x000fe20000001229 */
[----:B-1----:R-:W-:Y:S01]  /*4b70*/  IMAD.MOV.U32 R37, RZ, RZ, R15 ;  /* 0x000000ffff257224 */ /* 0x002fe200078e000f */
[----:B------:R-:W-:Y:S01]  /*4b80*/  SHF.R.U32.HI R54, RZ, 0x10, R41 ;  /* 0x00000010ff367819 */ /* 0x000fe20000011629 */
[----:B------:R-:W-:Y:S01]  /*4b90*/  HADD2.F32 R90, -RZ, R106.H1_H1 ;  /* 0x3000006aff5a7230 */ /* 0x000fe20000004100 */
[----:B------:R-:W-:Y:S01]  /*4ba0*/  SHF.R.U64 R41, R42, 0x10, R43 ;  /* 0x000000102a297819 */ /* 0x000fe2000000122b */
[----:B------:R-:W-:Y:S01]  /*4bb0*/  HADD2.F32 R39, -RZ, R45.H0_H0 ;  /* 0x2000002dff277230 */ /* 0x000fe20000004100 */
[--C-:B------:R-:W-:Y:S01]  /*4bc0*/  SHF.R.U64 R42, R46, 0x10, R47.reuse ;  /* 0x000000102e2a7819 */ /* 0x100fe2000000122f */
[----:B------:R-:W-:Y:S01]  /*4bd0*/  HADD2.F32 R15, -RZ, R13.H0_H0 ;  /* 0x2000000dff0f7230 */ /* 0x000fe20000004100 */
[----:B------:R-:W-:Y:S01]  /*4be0*/  SHF.R.U32.HI R47, RZ, 0x10, R47 ;  /* 0x00000010ff2f7819 */ /* 0x000fe2000001162f */
[----:B------:R-:W-:-:S02]  /*4bf0*/  HADD2.F32 R45, -RZ, R45.H1_H1 ;  /* 0x3000002dff2d7230 */ /* 0x000fc40000004100 */
[-C--:B------:R-:W-:Y:S01]  /*4c00*/  FMUL.FTZ R92, R39, R90.reuse ;  /* 0x0000005a275c7220 */ /* 0x080fe20000410000 */
[----:B------:R-:W-:Y:S02]  /*4c10*/  HADD2.F32 R55, -RZ, R55.H0_H0 ;  /* 0x20000037ff377230 */ /* 0x000fe40000004100 */
[----:B------:R-:W-:Y:S01]  /*4c20*/  FMUL.FTZ R90, R15, R90 ;  /* 0x0000005a0f5a7220 */ /* 0x000fe20000410000 */
[----:B------:R-:W-:Y:S01]  /*4c30*/  HADD2.F32 R46, -RZ, R13.H1_H1 ;  /* 0x3000000dff2e7230 */ /* 0x000fe20000004100 */
[----:B------:R-:W-:Y:S01]  /*4c40*/  SHF.R.U32.HI R43, RZ, 0x10, R43 ;  /* 0x00000010ff2b7819 */ /* 0x000fe2000001162b */
[----:B------:R-:W-:Y:S02]  /*4c50*/  HADD2.F32 R50, -RZ, R104.H1_H1 ;  /* 0x30000068ff327230 */ /* 0x000fe40000004100 */
[-C--:B------:R-:W-:Y:S01]  /*4c60*/  FMUL.FTZ R91, R45, R55.reuse ;  /* 0x000000372d5b7220 */ /* 0x080fe20000410000 */
[----:B------:R-:W-:Y:S02]  /*4c70*/  HADD2.F32 R54, -RZ, R54.H0_H0 ;  /* 0x20000036ff367230 */ /* 0x000fe40000004100 */
[----:B------:R-:W-:Y:S01]  /*4c80*/  FMUL.FTZ R96, R46, R55 ;  /* 0x000000372e607220 */ /* 0x000fe20000410000 */
[----:B------:R-:W-:-:S02]  /*4c90*/  HADD2.F32 R47, -RZ, R47.H0_H0 ;  /* 0x2000002fff2f7230 */ /* 0x000fc40000004100 */
[-C--:B------:R-:W-:Y:S01]  /*4ca0*/  FFMA.FTZ R13, R15, R50.reuse, -R92 ;  /* 0x000000320f0d7223 */ /* 0x080fe2000001085c */
[----:B------:R-:W-:Y:S01]  /*4cb0*/  FFMA.FTZ R15, R39, R50, R90 ;  /* 0x00000032270f7223 */ /* 0x000fe2000001005a */
[-C--:B------:R-:W-:Y:S01]  /*4cc0*/  FFMA.FTZ R46, R46, R54.reuse, -R91 ;  /* 0x000000362e2e7223 */ /* 0x080fe2000001085b */
[----:B------:R-:W-:Y:S01]  /*4cd0*/  FFMA.FTZ R50, R45, R54, R96 ;  /* 0x000000362d327223 */ /* 0x000fe20000010060 */
[--C-:B------:R-:W-:Y:S02]  /*4ce0*/  HADD2.F32 R45, -RZ, R52.reuse.H0_H0 ;  /* 0x20000034ff2d7230 */ /* 0x100fe40000004100 */
[----:B------:R-:W-:Y:S01]  /*4cf0*/  HADD2.F32 R54, -RZ, R52.H1_H1 ;  /* 0x30000034ff367230 */ /* 0x000fe20000004100 */
[----:B------:R-:W-:Y:S01]  /*4d00*/  F2FP.F16.F32.PACK_AB R13, R46, R13 ;  /* 0x0000000d2e0d723e */ /* 0x000fe200000000ff */
[----:B------:R-:W-:Y:S02]  /*4d10*/  HADD2.F32 R52, -RZ, R37.H1_H1 ;  /* 0x30000025ff347230 */ /* 0x000fe40000004100 */
[----:B------:R-:W-:-:S02]  /*4d20*/  HADD2.F32 R43, -RZ, R43.H0_H0 ;  /* 0x2000002bff2b7230 */ /* 0x000fc40000004100 */
[-C--:B------:R-:W-:Y:S01]  /*4d30*/  FMUL.FTZ R55, R54, R47.reuse ;  /* 0x0000002f36377220 */ /* 0x080fe20000410000 */
[----:B------:R-:W-:Y:S02]  /*4d40*/  HADD2.F32 R92, -RZ, R105.H1_H1 ;  /* 0x30000069ff5c7230 */ /* 0x000fe40000004100 */
[C---:B------:R-:W-:Y:S01]  /*4d50*/  FMUL.FTZ R47, R52.reuse, R47 ;  /* 0x0000002f342f7220 */ /* 0x040fe20000410000 */
[----:B------:R-:W-:Y:S02]  /*4d60*/  HADD2.F32 R39, -RZ, R37.H0_H0 ;  /* 0x20000025ff277230 */ /* 0x000fe40000004100 */
[-C--:B------:R-:W-:Y:S01]  /*4d70*/  FFMA.FTZ R52, R52, R43.reuse, -R55 ;  /* 0x0000002b34347223 */ /* 0x080fe20000010837 */
[----:B------:R-:W-:Y:S02]  /*4d80*/  HADD2.F32 R90, -RZ, R102.H1_H1 ;  /* 0x30000066ff5a7230 */ /* 0x000fe40000004100 */
[----:B------:R-:W-:Y:S01]  /*4d90*/  FFMA.FTZ R54, R54, R43, R47 ;  /* 0x0000002b36367223 */ /* 0x000fe2000001002f */
[----:B------:R-:W-:-:S02]  /*4da0*/  HADD2.F32 R47, -RZ, R44.H0_H0 ;  /* 0x2000002cff2f7230 */ /* 0x000fc40000004100 */
[-C--:B------:R-:W-:Y:S01]  /*4db0*/  FMUL.FTZ R96, R45, R92.reuse ;  /* 0x0000005c2d607220 */ /* 0x080fe20000410000 */
[----:B------:R-:W-:Y:S02]  /*4dc0*/  HADD2.F32 R44, -RZ, R36.H0_H0 ;  /* 0x20000024ff2c7230 */ /* 0x000fe40000004100 */
[C---:B------:R-:W-:Y:S01]  /*4dd0*/  FMUL.FTZ R92, R39.reuse, R92 ;  /* 0x0000005c275c7220 */ /* 0x040fe20000410000 */
[----:B------:R-:W-:Y:S02]  /*4de0*/  HADD2.F32 R106, -RZ, R106.H0_H0 ;  /* 0x2000006aff6a7230 */ /* 0x000fe40000004100 */
[-C--:B------:R-:W-:Y:S01]  /*4df0*/  FFMA.FTZ R37, R39, R90.reuse, -R96 ;  /* 0x0000005a27257223 */ /* 0x080fe20000010860 */
[----:B------:R-:W-:Y:S02]  /*4e00*/  HADD2.F32 R43, -RZ, R12.H0_H0 ;  /* 0x2000000cff2b7230 */ /* 0x000fe40000004100 */
[----:B------:R-:W-:Y:S01]  /*4e10*/  FFMA.FTZ R39, R45, R90, R92 ;  /* 0x0000005a2d277223 */ /* 0x000fe2000001005c */
[----:B------:R-:W-:-:S02]  /*4e20*/  HADD2.F32 R36, -RZ, R36.H1_H1 ;  /* 0x30000024ff247230 */ /* 0x000fc40000004100 */
[----:B------:R-:W-:Y:S02]  /*4e30*/  HADD2.F32 R12, -RZ, R12.H1_H1 ;  /* 0x3000000cff0c7230 */ /* 0x000fe40000004100 */
[-C--:B------:R-:W-:Y:S01]  /*4e40*/  FMUL.FTZ R55, R43, R106.reuse ;  /* 0x0000006a2b377220 */ /* 0x080fe20000410000 */
[----:B------:R-:W-:Y:S02]  /*4e50*/  HADD2.F32 R104, -RZ, R104.H0_H0 ;  /* 0x20000068ff687230 */ /* 0x000fe40000004100 */
[-C--:B------:R-:W-:Y:S01]  /*4e60*/  FMUL.FTZ R91, R36, R47.reuse ;  /* 0x0000002f245b7220 */ /* 0x080fe20000410000 */
[----:B------:R-:W-:Y:S02]  /*4e70*/  HADD2.F32 R45, -RZ, R40.H0_H0 ;  /* 0x20000028ff2d7230 */ /* 0x000fe40000004100 */
[----:B------:R-:W-:Y:S01]  /*4e80*/  FMUL.FTZ R47, R12, R47 ;  /* 0x0000002f0c2f7220 */ /* 0x000fe20000410000 */
[C---:B------:R-:W-:Y:S01]  /*4e90*/  FMUL.FTZ R40, R44.reuse, R106 ;  /* 0x0000006a2c287220 */ /* 0x040fe20000410000 */
[----:B------:R-:W-:Y:S01]  /*4ea0*/  FFMA.FTZ R55, R44, R104, R55 ;  /* 0x000000682c377223 */ /* 0x000fe20000010037 */
[----:B------:R-:W-:-:S02]  /*4eb0*/  HADD2.F32 R105, -RZ, R105.H0_H0 ;  /* 0x20000069ff697230 */ /* 0x000fc40000004100 */
[-C--:B------:R-:W-:Y:S01]  /*4ec0*/  FFMA.FTZ R44, R36, R45.reuse, R47 ;  /* 0x0000002d242c7223 */ /* 0x080fe2000001002f */
[----:B------:R-:W-:Y:S01]  /*4ed0*/  FFMA.FTZ R91, R12, R45, -R91 ;  /* 0x0000002d0c5b7223 */ /* 0x000fe2000001085b */
[----:B------:R-:W-:Y:S02]  /*4ee0*/  HADD2.F32 R36, -RZ, R38.H0_H0 ;  /* 0x20000026ff247230 */ /* 0x000fe40000004100 */
[----:B------:R-:W-:Y:S01]  /*4ef0*/  FFMA.FTZ R40, R43, R104, -R40 ;  /* 0x000000682b287223 */ /* 0x000fe20000010828 */
[----:B------:R-:W-:Y:S01]  /*4f00*/  HADD2.F32 R45, -RZ, R42.H0_H0 ;  /* 0x2000002aff2d7230 */ /* 0x000fe20000004100 */
[----:B------:R-:W-:Y:S01]  /*4f10*/  F2FP.F16.F32.PACK_AB R52, R52, R37 ;  /* 0x000000253434723e */ /* 0x000fe200000000ff */
[----:B------:R-:W-:Y:S02]  /*4f20*/  HADD2.F32 R12, -RZ, R14.H0_H0 ;  /* 0x2000000eff0c7230 */ /* 0x000fe40000004100 */
[----:B------:R-:W-:Y:S01]  /*4f30*/  FMUL.FTZ R47, R36, R105 ;  /* 0x00000069242f7220 */ /* 0x000fe20000410000 */
[----:B------:R-:W-:Y:S01]  /*4f40*/  HADD2.F32 R38, -RZ, R38.H1_H1 ;  /* 0x30000026ff267230 */ /* 0x000fe20000004100 */
[----:B------:R-:W-:Y:S01]  /*4f50*/  F2FP.F16.F32.PACK_AB R37, R50, R15 ;  /* 0x0000000f3225723e */ /* 0x000fe200000000ff */
[----:B------:R-:W-:-:S02]  /*4f60*/  HADD2.F32 R14, -RZ, R14.H1_H1 ;  /* 0x3000000eff0e7230 */ /* 0x000fc40000004100 */
[----:B------:R-:W-:Y:S01]  /*4f70*/  FMUL.FTZ R105, R12, R105 ;  /* 0x000000690c697220 */ /* 0x000fe20000410000 */
[----:B------:R-:W-:Y:S02]  /*4f80*/  HADD2.F32 R43, -RZ, R102.H0_H0 ;  /* 0x20000066ff2b7230 */ /* 0x000fe40000004100 */
[-C--:B------:R-:W-:Y:S01]  /*4f90*/  FMUL.FTZ R93, R38, R45.reuse ;  /* 0x0000002d265d7220 */ /* 0x080fe20000410000 */
[----:B------:R-:W-:Y:S02]  /*4fa0*/  HADD2.F32 R41, -RZ, R41.H0_H0 ;  /* 0x20000029ff297230 */ /* 0x000fe40000004100 */
[----:B------:R-:W-:Y:S01]  /*4fb0*/  FMUL.FTZ R45, R14, R45 ;  /* 0x0000002d0e2d7220 */ /* 0x000fe20000410000 */
[----:B------:R-:W-:Y:S01]  /*4fc0*/  F2FP.F16.F32.PACK_AB R39, R54, R39 ;  /* 0x000000273627723e */ /* 0x000fe200000000ff */
[-C--:B------:R-:W-:Y:S01]  /*4fd0*/  FFMA.FTZ R47, R12, R43.reuse, -R47 ;  /* 0x0000002b0c2f7223 */ /* 0x080fe2000001082f */
[----:B------:R-:W-:Y:S01]  /*4fe0*/  FFMA.FTZ R105, R36, R43, R105 ;  /* 0x0000002b24697223 */ /* 0x000fe20000010069 */
[-C--:B------:R-:W-:Y:S01]  /*4ff0*/  FFMA.FTZ R14, R14, R41.reuse, -R93 ;  /* 0x000000290e0e7223 */ /* 0x080fe2000001085d */
[----:B------:R-:W-:Y:S01]  /*5000*/  FFMA.FTZ R38, R38, R41, R45 ;  /* 0x0000002926267223 */ /* 0x000fe2000001002d */
[----:B------:R-:W-:Y:S01]  /*5010*/  F2FP.F16.F32.PACK_AB R12, R91, R40 ;  /* 0x000000285b0c723e */ /* 0x000fe200000000ff */
[----:B------:R-:W-:Y:S01]  /*5020*/  IMAD.MOV.U32 R15, RZ, RZ, R52 ;  /* 0x000000ffff0f7224 */ /* 0x000fe200078e0034 */
[----:B------:R-:W-:-:S02]  /*5030*/  F2FP.F16.F32.PACK_AB R36, R44, R55 ;  /* 0x000000372c24723e */ /* 0x000fc400000000ff */
[----:B------:R-:W-:Y:S02]  /*5040*/  F2FP.F16.F32.PACK_AB R14, R14, R47 ;  /* 0x0000002f0e0e723e */ /* 0x000fe400000000ff */
[----:B------:R-:W-:-:S07]  /*5050*/  F2FP.F16.F32.PACK_AB R38, R38, R105 ;  /* 0x000000692626723e */ /* 0x000fce00000000ff */
.L_x_446:
[----:B------:R-:W-:Y:S05]  /*5060*/  BSYNC B1 ;  /* 0x0000000000017941 */ /* 0x000fea0003800000 */
.L_x_445:
[----:B-1----:R1:W-:Y:S01]  /*5070*/  STG.E.128 desc[UR56][R48.64], R12 ;  /* 0x0000000c30007986 */ /* 0x0023e2000c101d38 */
[----:B------:R-:W-:-:S13]  /*5080*/  ISETP.GE.AND P4, PT, R53, R97, PT ;  /* 0x000000613500720c */ /* 0x000fda0003f86270 */
[----:B------:R-:W-:Y:S05]  /*5090*/  @P4 BRA `(.L_x_429) ;  /* 0x0000000000844947 */ /* 0x000fea0003800000 */
[--C-:B-1----:R-:W-:Y:S02]  /*50a0*/  SHF.R.S32.HI R12, RZ, 0x1f, R53.reuse ;  /* 0x0000001fff0c7819 */ /* 0x102fe40000011435 */
[----:B------:R-:W-:-:S04]  /*50b0*/  IADD3 R53, P4, P5, R62, R88, R53 ;  /* 0x000000583e357210 */ /* 0x000fc80007d9e035 */
[----:B------:R-:W-:Y:S02]  /*50c0*/  IADD3.X R12, R80, R51, R12, P4, P5 ;  /* 0x00000033500c7210 */ /* 0x000fe400027ea40c */
[----:B------:R-:W-:-:S04]  /*50d0*/  LEA R84, P4, R53, R84, 0x1 ;  /* 0x0000005435547211 */ /* 0x000fc800078808ff */
[----:B------:R-:W-:-:S05]  /*50e0*/  LEA.HI.X R85, R53, R85, R12, 0x1, P4 ;  /* 0x0000005535557211 */ /* 0x000fca00020f0c0c */
[----:B--2---:R1:W-:Y:S01]  /*50f0*/  STG.E.128 desc[UR56][R84.64], R36 ;  /* 0x0000002454007986 */ /* 0x0043e2000c101d38 */
[----:B------:R-:W-:Y:S05]  /*5100*/  BRA `(.L_x_429) ;  /* 0x0000000000687947 */ /* 0x000fea0003800000 */
.L_x_412:
[----:B------:R-:W-:-:S13]  /*5110*/  ISETP.NE.AND P3, PT, R155, 0x3, PT ;  /* 0x000000039b00780c */ /* 0x000fda0003f65270 */
[----:B------:R-:W-:Y:S05]  /*5120*/  @!P3 BRA `(.L_x_447) ;  /* 0x000000000004b947 */ /* 0x000fea0003800000 */
[----:B------:R-:W-:Y:S01]  /*5130*/  BPT.TRAP 0x1 ;  /* 0x000000040000795c */ /* 0x000fe20000300000 */
.L_x_447:
[----:B------:R-:W-:Y:S01]  /*5140*/  LEA R82, R19, R2, 0x3 ;  /* 0x0000000213527211 */ /* 0x000fe200078e18ff */
[----:B------:R-:W-:Y:S01]  /*5150*/  IMAD R86, R29, -0xc0, R27 ;  /* 0xffffff401d567824 */ /* 0x000fe200078e021b */
[----:B------:R-:W-:Y:S01]  /*5160*/  SHF.L.U32 R94, R153, 0x1f, RZ ;  /* 0x0000001f995e7819 */ /* 0x000fe200000006ff */
[----:B------:R-:W-:Y:S03]  /*5170*/  BSSY B1, `(.L_x_448) ;  /* 0x0000004000017945 */ /* 0x000fe60003800000 */
[----:B------:R-:W0:Y:S01]  /*5180*/  SYNCS.PHASECHK.TRANS64.TRYWAIT P4, [R82+URZ+0x30890], R94 ;  /* 0x0308905e520075a7 */ /* 0x000e22000808017f */
[----:B------:R-:W-:Y:S01]  /*5190*/  VIMNMX R86, R86, 0xc0, PT ;  /* 0x000000c056567848 */ /* 0x000fe20003fe0100 */
[----:B0-----:R-:W-:Y:S06]  /*51a0*/  @!P4 BRA `(.L_x_449) ;  /* 0x0000012800f0c947 */ /* 0x001fec0003800000 */
.L_x_675:
[----:B------:R-:W-:Y:S05]  /*51b0*/  BSYNC B1 ;  /* 0x0000000000017941 */ /* 0x000fea0003800000 */
.L_x_448:
[----:B------:R-:W-:Y:S01]  /*51c0*/  ISETP.GE.AND P4, PT, R18, R86, PT ;  /* 0x000000561200720c */ /* 0x000fe20003f86270 */
[----:B------:R-:W-:-:S12]  /*51d0*/  BSSY B1, `(.L_x_450) ;  /* 0x0000006000017945 */ /* 0x000fd80003800000 */
[----:B------:R-:W-:Y:S05]  /*51e0*/  @P4 BRA `(.L_x_451) ;  /* 0x0000000000104947 */ /* 0x000fea0003800000 */
[----:B------:R-:W1:Y:S04]  /*51f0*/  @!P1 LDS.128 R12, [R87+0x12000] ;  /* 0x01200000570c9984 */ /* 0x000e680000000c00 */
[----:B------:R-:W2:Y:S04]  /*5200*/  @!P2 LDS.128 R36, [R83+0x12000] ;  /* 0x012000005324a984 */ /* 0x000ea80000000c00 */
[----:B-1----:R1:W-:Y:S04]  /*5210*/  @!P1 STG.E.128 desc[UR56][R42.64], R12 ;  /* 0x0000000c2a009986 */ /* 0x0023e8000c101d38 */
[----:B--2---:R1:W-:Y:S02]  /*5220*/  @!P2 STG.E.128 desc[UR56][R42.64+0x40], R36 ;  /* 0x000040242a00a986 */ /* 0x0043e4000c101d38 */
.L_x_451:
[----:B------:R-:W-:Y:S05]  /*5230*/  BSYNC B1 ;  /* 0x0000000000017941 */ /* 0x000fea0003800000 */
.L_x_450:
[----:B-1----:R-:W-:-:S05]  /*5240*/  VIADD R12, R18, 0x60 ;  /* 0x00000060120c7836 */ /* 0x002fca0000000000 */
[----:B------:R-:W-:-:S13]  /*5250*/  ISETP.GE.AND P4, PT, R12, R86, PT ;  /* 0x000000560c00720c */ /* 0x000fda0003f86270 */
[----:B------:R-:W-:Y:S05]  /*5260*/  @P4 BRA `(.L_x_429) ;  /* 0x0000000000104947 */ /* 0x000fea0003800000 */
[----:B------:R-:W1:Y:S04]  /*5270*/  @!P1 LDS.128 R12, [R87+0x15000] ;  /* 0x01500000570c9984 */ /* 0x000e680000000c00 */
[----:B------:R-:W2:Y:S04]  /*5280*/  @!P2 LDS.128 R36, [R83+0x15000] ;  /* 0x015000005324a984 */ /* 0x000ea80000000c00 */
[----:B-1----:R1:W-:Y:S04]  /*5290*/  @!P1 STG.E.128 desc[UR56][R40.64], R12 ;  /* 0x0000000c28009986 */ /* 0x0023e8000c101d38 */
[----:B--2---:R1:W-:Y:S02]  /*52a0*/  @!P2 STG.E.128 desc[UR56][R40.64+0x40], R36 ;  /* 0x000040242800a986 */ /* 0x0043e4000c101d38 */
.L_x_429:
[----:B------:R-:W-:Y:S05]  /*52b0*/  BSYNC B0 ;  /* 0x0000000000007941 */ /* 0x000fea0003800000 */
.L_x_411:
[----:B-1234-:R-:W1:Y:S01]  /*52c0*/  S2R R12, SR_TID.X ;  /* 0x00000000000c7919 */ /* 0x01ee620000002100 */
[----:B------:R-:W-:Y:S01]  /*52d0*/  @!PT LDS RZ, [RZ] ;  /* 0x00000000fffff984 */ /* 0x000fe20000000800 */
[----:B------:R-:W-:Y:S01]  /*52e0*/  @!PT LDS RZ, [RZ] ;  /* 0x00000000fffff984 */ /* 0x000fe20000000800 */
[----:B------:R-:W-:Y:S01]  /*52f0*/  @!PT LDS RZ, [RZ] ;  /* 0x00000000fffff984 */ /* 0x000fe20000000800 */
[----:B------:R-:W-:Y:S01]  /*5300*/  @!PT LDS RZ, [RZ] ;  /* 0x00000000fffff984 */ /* 0x000fe20000000800 */
[----:B------:R2:W-:Y:S06]  /*5310*/  MEMBAR.ALL.CTA ;  /* 0x0000000000007992 */ /* 0x0005ec0000008000 */
[----:B--2---:R-:W2:Y:S01]  /*5320*/  FENCE.VIEW.ASYNC.S ;  /* 0x00000000000073c6 */ /* 0x004ea20000000000 */
[----:B------:R-:W-:Y:S05]  /*5330*/  WARPSYNC.ALL ;  /* 0x0000000000007948 */ /* 0x000fea0003800000 */
[----:B------:R-:W-:Y:S01]  /*5340*/  BSSY B0, `(.L_x_452) ;  /* 0x0000009000007945 */ /* 0x000fe20003800000 */
[----:B-1----:R-:W-:Y:S01]  /*5350*/  LOP3.LUT R12, R12, 0x7f, RZ, 0xc0, !PT ;  /* 0x0000007f0c0c7812 */ /* 0x002fe200078ec0ff */
[----:B--2---:R1:W-:Y:S03]  /*5360*/  BAR.SYNC.DEFER_BLOCKING R95, 0x80 ;  /* 0x0002005f0000751d */ /* 0x0043e60000010000 */
[----:B------:R-:W-:-:S13]  /*5370*/  ISETP.NE.AND P4, PT, R12, RZ, PT ;  /* 0x000000ff0c00720c */ /* 0x000fda0003f85270 */
[----:B------:R-:W-:-:S05]  /*5380*/  @!P4 VIADD R12, R82, 0x308a0 ;  /* 0x000308a0520cc836 */ /* 0x000fca0000000000 */
[----:B------:R-:W-:-:S04]  /*5390*/  @!P4 PRMT R12, RZ, 0x654, R12 ;  /* 0x00000654ff0cc816 */ /* 0x000fc8000000000c */
[----:B------:R1:W-:Y:S01]  /*53a0*/  @!P4 SYNCS.ARRIVE.TRANS64.RED.A1T0 RZ, [R12+URZ], RZ ;  /* 0x000000ff0cffc9a7 */ /* 0x0003e2000810043f */
[----:B------:R-:W-:Y:S05]  /*53b0*/  @!P3 BRA `(.L_x_453) ;  /* 0x000000000004b947 */ /* 0x000fea0003800000 */
[----:B------:R-:W-:Y:S01]  /*53c0*/  BPT.TRAP 0x1 ;  /* 0x000000040000795c */ /* 0x000fe20000300000 */
.L_x_453:
[----:B------:R-:W-:Y:S05]  /*53d0*/  BSYNC B0 ;  /* 0x0000000000007941 */ /* 0x000fea0003800000 */
.L_x_452:
[----:B------:R-:W2:Y:S01]  /*53e0*/  SYNCS.PHASECHK.TRANS64.TRYWAIT P3, [R82+URZ+0x308b0], R94 ;  /* 0x0308b05e520075a7 */ /* 0x000ea2000806017f */
[----:B------:R-:W-:Y:S01]  /*53f0*/  ULDC UR58, c[0x0][0x2f4] ;  /* 0x0000bd00003a7ab9 */ /* 0x000fe20000000800 */
[----:B------:R-:W-:Y:S01]  /*5400*/  ULDC.64 UR38, c[0x0][0x328] ;  /* 0x0000ca0000267ab9 */ /* 0x000fe20000000a00 */
[----:B------:R-:W-:Y:S01]  /*5410*/  ULDC.64 UR36, c[0x0][0x318] ;  /* 0x0000c60000247ab9 */ /* 0x000fe20000000a00 */
[----:B------:R-:W-:Y:S01]  /*5420*/  BSSY B0, `(.L_x_454) ;  /* 0x0000003000007945 */ /* 0x000fe20003800000 */
[----:B------:R-:W-:-:S03]  /*5430*/  IMAD.WIDE R36, R29, 0xc0, R4 ;  /* 0x000000c01d247825 */ /* 0x000fc600078e0204 */
[----:B--2---:R-:W-:Y:S05]  /*5440*/  @!P3 BRA `(.L_x_455) ;  /* 0x00000128005cb947 */ /* 0x004fea0003800000 */
.L_x_676:
[----:B------:R-:W-:Y:S05]  /*5450*/  BSYNC B0 ;  /* 0x0000000000007941 */ /* 0x000fea0003800000 */
.L_x_454:
[----:B------:R-:W-:Y:S01]  /*5460*/  ISETP.GE.AND P3, PT, R18, R86, PT ;  /* 0x000000561200720c */ /* 0x000fe20003f66270 */
[----:B------:R-:W-:-:S12]  /*5470*/  BSSY B0, `(.L_x_456) ;  /* 0x0000010000007945 */ /* 0x000fd80003800000 */
[----:B------:R-:W-:Y:S05]  /*5480*/  @P3 BRA `(.L_x_457) ;  /* 0x0000000000383947 */ /* 0x000fea0003800000 */
[----:B------:R-:W-:Y:S02]  /*5490*/  IMAD R15, R37, UR38, RZ ;  /* 0x00000026250f7c24 */ /* 0x000fe4000f8e02ff */
[----:B-1----:R-:W-:Y:S02]  /*54a0*/  IMAD.MOV.U32 R12, RZ, RZ, R60 ;  /* 0x000000ffff0c7224 */ /* 0x002fe400078e003c */
[----:B------:R-:W-:Y:S02]  /*54b0*/  IMAD.MOV.U32 R13, RZ, RZ, R0 ;  /* 0x000000ffff0d7224 */ /* 0x000fe400078e0000 */
[C---:B------:R-:W-:Y:S02]  /*54c0*/  IMAD R15, R36.reuse, UR39, R15 ;  /* 0x00000027240f7c24 */ /* 0x040fe4000f8e020f */
[----:B------:R-:W-:-:S04]  /*54d0*/  IMAD.WIDE.U32 R12, R36, UR38, R12 ;  /* 0x00000026240c7c25 */ /* 0x000fc8000f8e000c */
[----:B------:R-:W-:Y:S01]  /*54e0*/  IMAD.IADD R13, R13, 0x1, R15 ;  /* 0x000000010d0d7824 */ /* 0x000fe200078e020f */
[----:B------:R-:W-:-:S04]  /*54f0*/  LEA R38, P3, R12, UR36, 0x1 ;  /* 0x000000240c267c11 */ /* 0x000fc8000f8608ff */
[----:B------:R-:W-:Y:S02]  /*5500*/  LEA.HI.X R39, R12, UR37, R13, 0x1, P3 ;  /* 0x000000250c277c11 */ /* 0x000fe400098f0c0d */
[----:B------:R-:W-:-:S13]  /*5510*/  ISETP.GE.AND P3, PT, R16, UR58, PT ;  /* 0x0000003a10007c0c */ /* 0x000fda000bf66270 */
[----:B------:R-:W1:Y:S04]  /*5520*/  @!P3 LDS.128 R12, [R87] ;  /* 0x00000000570cb984 */ /* 0x000e680000000c00 */
[----:B-1----:R-:W-:Y:S01]  /*5530*/  @!P3 STG.E.128 desc[UR56][R38.64], R12 ;  /* 0x0000000c2600b986 */ /* 0x002fe2000c101d38 */
[----:B------:R-:W-:-:S13]  /*5540*/  ISETP.GE.AND P3, PT, R77, UR58, PT ;  /* 0x0000003a4d007c0c */ /* 0x000fda000bf66270 */
[----:B------:R-:W1:Y:S04]  /*5550*/  @!P3 LDS.128 R12, [R83] ;  /* 0x00000000530cb984 */ /* 0x000e680000000c00 */
[----:B-1----:R3:W-:Y:S02]  /*5560*/  @!P3 STG.E.128 desc[UR56][R38.64+0x40], R12 ;  /* 0x0000400c2600b986 */ /* 0x0027e4000c101d38 */
.L_x_457:
[----:B------:R-:W-:Y:S05]  /*5570*/  BSYNC B0 ;  /* 0x0000000000007941 */ /* 0x000fea0003800000 */
.L_x_456:
[----:B-1-3--:R-:W-:Y:S01]  /*5580*/  VIADD R12, R18, 0x60 ;  /* 0x00000060120c7836 */ /* 0x00afe20000000000 */
[----:B------:R-:W-:Y:S04]  /*5590*/  BSSY B0, `(.L_x_458) ;  /* 0x0000013000007945 */ /* 0x000fe80003800000 */
[----:B------:R-:W-:-:S13]  /*55a0*/  ISETP.GE.AND P3, PT, R12, R86, PT ;  /* 0x000000560c00720c */ /* 0x000fda0003f66270 */
[----:B------:R-:W-:Y:S05]  /*55b0*/  @P3 BRA `(.L_x_459) ;  /* 0x0000000000403947 */ /* 0x000fea0003800000 */
[----:B------:R-:W-:Y:S01]  /*55c0*/  IADD3 R15, P3, R36, 0x60, RZ ;  /* 0x00000060240f7810 */ /* 0x000fe20007f7e0ff */
[----:B------:R-:W-:Y:S02]  /*55d0*/  IMAD.MOV.U32 R12, RZ, RZ, R60 ;  /* 0x000000ffff0c7224 */ /* 0x000fe400078e003c */
[----:B------:R-:W-:Y:S01]  /*55e0*/  IMAD.MOV.U32 R13, RZ, RZ, R0 ;  /* 0x000000ffff0d7224 */ /* 0x000fe200078e0000 */
[----:B------:R-:W-:Y:S01]  /*55f0*/  IADD3.X R36, RZ, R37, RZ, P3, !PT ;  /* 0x00000025ff247210 */ /* 0x000fe20001ffe4ff */
[----:B------:R-:W-:-:S04]  /*5600*/  IMAD.WIDE.U32 R12, R15, UR38, R12 ;  /* 0x000000260f0c7c25 */ /* 0x000fc8000f8e000c */
[----:B------:R-:W-:-:S04]  /*5610*/  IMAD R36, R36, UR38, RZ ;  /* 0x0000002624247c24 */ /* 0x000fc8000f8e02ff */
[----:B------:R-:W-:Y:S01]  /*5620*/  IMAD R15, R15, UR39, R36 ;  /* 0x000000270f0f7c24 */ /* 0x000fe2000f8e0224 */
[----:B------:R-:W-:-:S03]  /*5630*/  LEA R36, P3, R12, UR36, 0x1 ;  /* 0x000000240c247c11 */ /* 0x000fc6000f8608ff */
[----:B------:R-:W-:-:S05]  /*5640*/  IMAD.IADD R13, R13, 0x1, R15 ;  /* 0x000000010d0d7824 */ /* 0x000fca00078e020f */
[----:B------:R-:W-:Y:S02]  /*5650*/  LEA.HI.X R37, R12, UR37, R13, 0x1, P3 ;  /* 0x000000250c257c11 */ /* 0x000fe400098f0c0d */
[----:B------:R-:W-:-:S13]  /*5660*/  ISETP.GE.AND P3, PT, R16, UR58, PT ;  /* 0x0000003a10007c0c */ /* 0x000fda000bf66270 */
[----:B------:R-:W1:Y:S04]  /*5670*/  @!P3 LDS.128 R12, [R87+0x3000] ;  /* 0x00300000570cb984 */ /* 0x000e680000000c00 */
[----:B-1----:R-:W-:Y:S01]  /*5680*/  @!P3 STG.E.128 desc[UR56][R36.64], R12 ;  /* 0x0000000c2400b986 */ /* 0x002fe2000c101d38 */
[----:B------:R-:W-:-:S13]  /*5690*/  ISETP.GE.AND P3, PT, R77, UR58, PT ;  /* 0x0000003a4d007c0c */ /* 0x000fda000bf66270 */
[----:B------:R-:W1:Y:S04]  /*56a0*/  @!P3 LDS.128 R12, [R83+0x3000] ;  /* 0x00300000530cb984 */ /* 0x000e680000000c00 */
[----:B-1----:R1:W-:Y:S02]  /*56b0*/  @!P3 STG.E.128 desc[UR56][R36.64+0x40], R12 ;  /* 0x0000400c2400b986 */ /* 0x0023e4000c101d38 */
.L_x_459:
[----:B------:R-:W-:Y:S05]  /*56c0*/  BSYNC B0 ;  /* 0x0000000000007941 */ /* 0x000fea0003800000 */
.L_x_458:
[----:B-1----:R-:W3:Y:S01]  /*56d0*/  LDL R12, [R1] ;  /* 0x00000000010c7983 */ /* 0x002ee20000100800 */
[----:B------:R-:W-:Y:S02]  /*56e0*/  VIADD R19, R19, 0x1 ;  /* 0x0000000113137836 */ /* 0x000fe40000000000 */
[----:B0-2---:R-:W-:Y:S01]  /*56f0*/  @!P4 VIADD R82, R82, 0x308c0 ;  /* 0x000308c05252c836 */ /* 0x005fe20000000000 */
[----:B------:R-:W-:Y:S01]  /*5700*/  @!PT LDS RZ, [RZ] ;  /* 0x00000000fffff984 */ /* 0x000fe20000000800 */
[----:B------:R-:W-:Y:S01]  /*5710*/  @!PT LDS RZ, [RZ] ;  /* 0x00000000fffff984 */ /* 0x000fe20000000800 */
[----:B------:R-:W-:Y:S01]  /*5720*/  @!PT LDS RZ, [RZ] ;  /* 0x00000000fffff984 */ /* 0x000fe20000000800 */
[----:B------:R-:W-:Y:S01]  /*5730*/  @!PT LDS RZ, [RZ] ;  /* 0x00000000fffff984 */ /* 0x000fe20000000800 */
[----:B------:R0:W-:Y:S06]  /*5740*/  MEMBAR.ALL.CTA ;  /* 0x0000000000007992 */ /* 0x0001ec0000008000 */
[----:B0-----:R-:W0:Y:S02]  /*5750*/  FENCE.VIEW.ASYNC.S ;  /* 0x00000000000073c6 */ /* 0x001e240000000000 */
[----:B0-----:R0:W-:Y:S01]  /*5760*/  BAR.SYNC.DEFER_BLOCKING R95, 0x80 ;  /* 0x0002005f0000751d */ /* 0x0011e20000010000 */
[----:B------:R-:W-:-:S02]  /*5770*/  ISETP.NE.AND P3, PT, R19, 0x2, PT ;  /* 0x000000021300780c */ /* 0x000fc40003f65270 */
[----:B------:R-:W-:Y:S02]  /*5780*/  @!P4 PRMT R82, RZ, 0x654, R82 ;  /* 0x00000654ff52c816 */ /* 0x000fe40000000052 */
[----:B------:R-:W-:Y:S02]  /*5790*/  SEL R19, R19, RZ, P3 ;  /* 0x000000ff13137207 */ /* 0x000fe40001800000 */
[----:B------:R0:W-:Y:S01]  /*57a0*/  @!P4 SYNCS.ARRIVE.TRANS64.RED.A1T0 RZ, [R82+URZ], RZ ;  /* 0x000000ff52ffc9a7 */ /* 0x0001e2000810043f */
[----:B---3--:R-:W-:Y:S02]  /*57b0*/  LOP3.LUT P5, RZ, R12, 0x2, RZ, 0xc0, !PT ;  /* 0x000000020cff7812 */ /* 0x008fe400078ac0ff */
[----:B------:R-:W-:-:S04]  /*57c0*/  SEL R12, RZ, 0x1, P3 ;  /* 0x00000001ff0c7807 */ /* 0x000fc80001800000 */
[----:B------:R-:W-:-:S07]  /*57d0*/  LOP3.LUT R153, R153, R12, RZ, 0x3c, !PT ;  /* 0x0000000c99997212 */ /* 0x000fce00078e3cff */
[----:B0-----:R-:W-:Y:S05]  /*57e0*/  @P5 BRA `(.L_x_460) ;  /* 0xffffffcc006c5947 */ /* 0x001fea000383ffff */
[----:B------:R-:W0:Y:S01]  /*57f0*/  S2R R13, SR_TID.X ;  /* 0x00000000000d7919 */ /* 0x000e220000002100 */
[----:B------:R-:W-:Y:S02]  /*5800*/  PLOP3.LUT P0, PT, PT, PT, PT, 0x8, 0x0 ;  /* 0x000000000000781c */ /* 0x000fe40003f0e170 */
[----:B0-----:R-:W-:-:S04]  /*5810*/  SHF.R.U32.HI R13, RZ, 0x7, R13 ;  /* 0x00000007ff0d7819 */ /* 0x001fc8000001160d */
[----:B------:R-:W-:-:S13]  /*5820*/  ISETP.NE.AND P5, PT, R13, 0x1, PT ;  /* 0x000000010d00780c */ /* 0x000fda0003fa5270 */
[----:B------:R-:W-:Y:S06]  /*5830*/  @!P5 BAR.ARV 0x9, 0x100 ;  /* 0x024400000000db1d */ /* 0x000fec0000002000 */
.L_x_406:
[----:B------:R-:W-:Y:S01]  /*5840*/  IMAD.MOV.U32 R3, RZ, RZ, RZ ;  /* 0x000000ffff037224 */ /* 0x000fe200078e00ff */
[----:B------:R-:W-:Y:S06]  /*5850*/  @P0 BRA `(.L_x_461) ;  /* 0x00000000000c0947 */ /* 0x000fec0003800000 */
[----:B------:R-:W1:Y:S01]  /*5860*/  FENCE.VIEW.ASYNC.G ;  /* 0x00000000000073c6 */ /* 0x000e620000000100 */
[----:B------:R-:W-:Y:S05]  /*5870*/  WARPSYNC.ALL ;  /* 0x0000000000007948 */ /* 0x000fea0003800000 */
[----:B-1----:R-:W-:Y:S06]  /*5880*/  BAR.ARV 0xc, 0x200 ;  /* 0x0308000000007b1d */ /* 0x002fec0000002000 */
.L_x_461:
[----:B------:R-:W2:Y:S01]  /*5890*/  LDL R0, [R1] ;  /* 0x0000000001007983 */ /* 0x000ea20000100800 */
[----:B------:R-:W-:Y:S01]  /*58a0*/  BSSY B0, `(.L_x_462) ;  /* 0x0000021000007945 */ /* 0x000fe20003800000 */
[----:B--2---:R-:W-:-:S13]  /*58b0*/  LOP3.LUT P0, RZ, R0, 0x8, RZ, 0xc0, !PT ;  /* 0x0000000800ff7812 */ /* 0x004fda000780c0ff */
[----:B------:R-:W-:Y:S05]  /*58c0*/  @!P0 BRA `(.L_x_463) ;  /* 0x0000000000788947 */ /* 0x000fea0003800000 */
[----:B------:R-:W2:Y:S01]  /*58d0*/  LDL R0, [R1+0x60] ;  /* 0x0000600001007983 */ /* 0x000ea20000100800 */
[----:B------:R-:W-:Y:S01]  /*58e0*/  ULDC UR4, c[0x0][0x9f0] ;  /* 0x00027c0000047ab9 */ /* 0x000fe20000000800 */
[----:B--2---:R-:W-:-:S04]  /*58f0*/  ISETP.NE.AND P0, PT, R0, RZ, PT ;  /* 0x000000ff0000720c */ /* 0x004fc80003f05270 */
        /* <DEDUP_REMOVED lines=9> */
[----:B0-----:R-:W-:Y:S01]  /*5990*/  IADD3 R4, R3, 0xffffffe, RZ ;  /* 0x0ffffffe03047810 */ /* 0x001fe20007ffe0ff */
[----:B------:R-:W-:-:S05]  /*59a0*/  IMAD.MOV R3, RZ, RZ, -R10 ;  /* 0x000000ffff037224 */ /* 0x000fca00078e0a0a */
        /* <DEDUP_REMOVED lines=13> */
[----:B------:R-:W-:-:S05]  /*5a80*/  MOV R3, R5 ;  /* 0x0000000500037202 */ /* 0x000fca0000000f00 */
[----:B------:R-:W-:Y:S01]  /*5a90*/  @!P2 IMAD.MOV R3, RZ, RZ, -R3 ;  /* 0x000000ffff03a224 */ /* 0x000fe200078e0a03 */
[----:B------:R-:W-:-:S07]  /*5aa0*/  @!P1 LOP3.LUT R3, RZ, R9, RZ, 0x33, !PT ;  /* 0x00000009ff039212 */ /* 0x000fce00078e33ff */
.L_x_463:
[----:B------:R-:W-:Y:S05]  /*5ab0*/  BSYNC B0 ;  /* 0x0000000000007941 */ /* 0x000fea0003800000 */
.L_x_462:
[----:B------:R-:W2:Y:S01]  /*5ac0*/  LDL R0, [R1+0x6c] ;  /* 0x00006c0001007983 */ /* 0x000ea20000100800 */
[----:B------:R-:W-:Y:S02]  /*5ad0*/  PLOP3.LUT P0, PT, PT, PT, PT, 0x80, 0x0 ;  /* 0x000000000000781c */ /* 0x000fe40003f0f070 */
        /* <DEDUP_REMOVED lines=16> */
[----:B--2---:R-:W-:-:S05]  /*5be0*/  IMAD R0, R0, R3, RZ ;  /* 0x0000000300007224 */ /* 0x004fca00078e02ff */
[----:B------:R1:W-:Y:S01]  /*5bf0*/  STL [R1+0x38], R0 ;  /* 0x0000380001007387 */ /* 0x0003e20000100800 */
[----:B------:R-:W-:Y:S02]  /*5c00*/  VIADDMNMX R136, R0, R3, R26, PT ;  /* 0x0000000300887246 */ /* 0x000fe4000380011a */
[----:B------:R-:W-:Y:S02]  /*5c10*/  CS2R R26, SRZ ;  /* 0x00000000001a7805 */ /* 0x000fe4000001ff00 */
[----:B------:R-:W-:-:S13]  /*5c20*/  ISETP.GT.AND P1, PT, R136, R0, PT ;  /* 0x000000008800720c */ /* 0x000fda0003f24270 */
[----:B-1----:R-:W-:Y:S05]  /*5c30*/  @!P1 BRA `(.L_x_464) ;  /* 0x0000009000089947 */ /* 0x002fea0003800000 */
[----:B------:R-:W-:-:S03]  /*5c40*/  UMOV UR4, 0xffffffff ;  /* 0xffffffff00047882 */ /* 0x000fc60000000000 */
[----:B------:R-:W-:Y:S05]  /*5c50*/  BRA.DIV UR4, `(.L_x_465) ;  /* 0x00000122046c7947 */ /* 0x000fea000b800000 */
[----:B------:R-:W1:Y:S02]  /*5c60*/  S2R R0, SR_TID.X ;  /* 0x0000000000007919 */ /* 0x000e640000002100 */
[----:B-1----:R-:W-:-:S05]  /*5c70*/  VIADD R3, R0, 0xffffff80 ;  /* 0xffffff8000037836 */ /* 0x002fca0000000000 */
[----:B------:R-:W-:-:S04]  /*5c80*/  SHF.R.S32.HI R0, RZ, 0x1f, R3 ;  /* 0x0000001fff007819 */ /* 0x000fc80000011403 */
[----:B------:R-:W-:-:S04]  /*5c90*/  LEA.HI R0, R0, R3, RZ, 0x7 ;  /* 0x0000000300007211 */ /* 0x000fc800078f38ff */
[----:B------:R-:W-:-:S06]  /*5ca0*/  SHF.R.S32.HI R0, RZ, 0x7, R0 ;  /* 0x00000007ff007819 */ /* 0x000fcc0000011400 */
[----:B------:R-:W1:Y:S04]  /*5cb0*/  SHFL.IDX PT, R0, R0, RZ, 0x1f ;  /* 0x00001fff00007589 */ /* 0x000e6800000e0000 */
[----:B-1----:R1:W-:Y:S02]  /*5cc0*/  STL [R1+0x40], R0 ;  /* 0x0000400001007387 */ /* 0x0023e40000100800 */
.L_x_679:
[----:B------:R-:W1:Y:S01]  /*5cd0*/  LDL R3, [R1+0x40] ;  /* 0x0000400001037983 */ /* 0x000e620000100800 */
[----:B------:R-:W-:Y:S01]  /*5ce0*/  BSSY B6, `(.L_x_466) ;  /* 0x000001c000067945 */ /* 0x000fe20003800000 */
[----:B-1----:R-:W-:-:S05]  /*5cf0*/  IMAD.HI R0, R3, 0x55555556, RZ ;  /* 0x5555555603007827 */ /* 0x002fca00078e02ff */
[----:B------:R-:W-:-:S05]  /*5d00*/  LEA.HI R0, R0, R0, RZ, 0x1 ;  /* 0x0000000000007211 */ /* 0x000fca00078f08ff */
[----:B------:R-:W-:-:S04]  /*5d10*/  IMAD R3, R0, -0x3, R3 ;  /* 0xfffffffd00037824 */ /* 0x000fc800078e0203 */
[----:B------:R-:W-:Y:S01]  /*5d20*/  IMAD R0, R3, 0x2000, R2 ;  /* 0x0000200003007824 */ /* 0x000fe200078e0202 */
[----:B------:R1:W-:Y:S03]  /*5d30*/  STL [R1+0x3c], R3 ;  /* 0x00003c0301007387 */ /* 0x0003e60000100800 */
[----:B------:R-:W-:-:S05]  /*5d40*/  VIADD R0, R0, 0xc400 ;  /* 0x0000c40000007836 */ /* 0x000fca0000000000 */
[----:B------:R-:W-:Y:S01]  /*5d50*/  SHF.R.U32.HI R0, RZ, 0x4, R0 ;  /* 0x00000004ff007819 */ /* 0x000fe20000011600 */
[----:B-1----:R-:W-:-:S03]  /*5d60*/  VIADD R3, R2, 0x1e800 ;  /* 0x0001e80002037836 */ /* 0x002fc60000000000 */
[----:B------:R-:W-:Y:S02]  /*5d70*/  LOP3.LUT R29, R0, 0x3fff, RZ, 0xc0, !PT ;  /* 0x00003fff001d7812 */ /* 0x000fe400078ec0ff */
[----:B------:R-:W-:-:S13]  /*5d80*/  LOP3.LUT P0, RZ, R3, 0x3ff, RZ, 0xc0, !PT ;  /* 0x000003ff03ff7812 */ /* 0x000fda000780c0ff */
[----:B------:R-:W-:Y:S05]  /*5d90*/  @!P0 BRA `(.L_x_467) ;  /* 0x0000000000408947 */ /* 0x000fea0003800000 */
[----:B------:R-:W-:Y:S01]  /*5da0*/  MOV R0, 0x0 ;  /* 0x0000000000007802 */ /* 0x000fe20000000f00 */
[----:B------:R-:W-:Y:S01]  /*5db0*/  ULDC.64 UR4, c[0x4][0xa8] ;  /* 0x01002a0000047ab9 */ /* 0x000fe20000000a00 */
[----:B------:R-:W-:Y:S01]  /*5dc0*/  ULDC.64 UR6, c[0x4][0xb0] ;  /* 0x01002c0000067ab9 */ /* 0x000fe20000000a00 */
[----:B------:R-:W-:Y:S01]  /*5dd0*/  IMAD.U32 R4, RZ, RZ, UR4 ;  /* 0x00000004ff047e24 */ /* 0x000fe2000f8e00ff */
[----:B0-----:R0:W1:Y:S01]  /*5de0*/  LDC.64 R14, c[0x4][R0] ;  /* 0x01000000000e7b82 */ /* 0x0010620000000a00 */
[----:B------:R-:W-:Y:S01]  /*5df0*/  MOV R5, UR5 ;  /* 0x0000000500057c02 */ /* 0x000fe20008000f00 */
[----:B------:R-:W-:Y:S01]  /*5e00*/  ULDC.64 UR4, c[0x4][0x48] ;  /* 0x0100120000047ab9 */ /* 0x000fe20000000a00 */
[----:B------:R-:W-:Y:S01]  /*5e10*/  IMAD.U32 R6, RZ, RZ, UR6 ;  /* 0x00000006ff067e24 */ /* 0x000fe2000f8e00ff */
[----:B------:R-:W-:Y:S01]  /*5e20*/  MOV R13, RZ ;  /* 0x000000ff000d7202 */ /* 0x000fe20000000f00 */
[----:B------:R-:W-:Y:S02]  /*5e30*/  IMAD.U32 R7, RZ, RZ, UR7 ;  /* 0x00000007ff077e24 */ /* 0x000fe4000f8e00ff */
[----:B------:R-:W-:-:S02]  /*5e40*/  IMAD.U32 R10, RZ, RZ, UR4 ;  /* 0x00000004ff0a7e24 */ /* 0x000fc4000f8e00ff */
[----:B------:R-:W-:Y:S02]  /*5e50*/  IMAD.U32 R11, RZ, RZ, UR5 ;  /* 0x00000005ff0b7e24 */ /* 0x000fe4000f8e00ff */
[----:B------:R-:W-:Y:S02]  /*5e60*/  IMAD.MOV.U32 R8, RZ, RZ, 0x70 ;  /* 0x00000070ff087424 */ /* 0x000fe400078e00ff */
[----:B0-----:R-:W-:-:S07]  /*5e70*/  IMAD.MOV.U32 R12, RZ, RZ, 0x1 ;  /* 0x00000001ff0c7424 */ /* 0x001fce00078e00ff */
[----:B------:R-:W-:-:S07]  /*5e80*/  LEPC R20, `(.L_x_467) ;  /* 0x000000001014794e */ /* 0x000fce0000000000 */
[----:B-1---5:R-:W-:Y:S05]  /*5e90*/  CALL.ABS.NOINC R14 ;  /* 0x000000000e007343 */ /* 0x022fea0003c00000 */
.L_x_467:
[----:B------:R-:W-:Y:S05]  /*5ea0*/  BSYNC B6 ;  /* 0x0000000000067941 */ /* 0x000fea0003800000 */
.L_x_466:
[----:B------:R-:W-:Y:S02]  /*5eb0*/  ULDC UR4, c[0x0][0x3f4] ;  /* 0x0000fd0000047ab9 */ /* 0x000fe40000000800 */
[----:B------:R-:W-:-:S13]  /*5ec0*/  ISETP.LT.AND P0, PT, RZ, UR4, PT ;  /* 0x00000004ff007c0c */ /* 0x000fda000bf01270 */
[----:B------:R-:W-:Y:S05]  /*5ed0*/  @P0 BRA `(.L_x_468) ;  /* 0x0000000000400947 */ /* 0x000fea0003800000 */
[----:B------:R-:W2:Y:S02]  /*5ee0*/  LDL R20, [R1+0x64] ;  /* 0x0000640001147983 */ /* 0x000ea40000100800 */
[----:B--2---:R-:W-:-:S04]  /*5ef0*/  LEA.HI R0, R20, R20, RZ, 0x1 ;  /* 0x0000001414007211 */ /* 0x004fc800078f08ff */
[----:B------:R-:W-:-:S05]  /*5f00*/  LOP3.LUT R0, R0, 0xfffffffe, RZ, 0xc0, !PT ;  /* 0xfffffffe00007812 */ /* 0x000fca00078ec0ff */
[----:B------:R-:W-:-:S05]  /*5f10*/  IMAD.IADD R0, R20, 0x1, -R0 ;  /* 0x0000000114007824 */ /* 0x000fca00078e0a00 */
[----:B------:R-:W-:-:S04]  /*5f20*/  SHF.L.U32 R3, R0, 0x1f, RZ ;  /* 0x0000001f00037819 */ /* 0x000fc800000006ff */
[----:B------:R1:W2:Y:S03]  /*5f30*/  SYNCS.PHASECHK.TRANS64.TRYWAIT P0, [R2+URZ+0x30800], R3 ;  /* 0x03080003020075a7 */ /* 0x0002a6000800017f */
[----:B--2---:R-:W-:Y:S05]  /*5f40*/  @!P0 NANOSLEEP.SYNCS 0x989680 ;  /* 0x009896800000895d */ /* 0x004fea0003900000 */
[----:B------:R-:W2:Y:S01]  /*5f50*/  @!P0 SYNCS.PHASECHK.TRANS64 P0, [R2+URZ+0x30800], R3 ;  /* 0x03080003020085a7 */ /* 0x000ea2000800007f */
[----:B------:R-:W-:Y:S04]  /*5f60*/  BSSY B0, `(.L_x_469) ;  /* 0x0000006000007945 */ /* 0x000fe80003800000 */
[----:B--2---:R-:W-:Y:S05]  /*5f70*/  @P0 BRA `(.L_x_470) ;  /* 0x0000000000100947 */ /* 0x004fea0003800000 */
.L_x_471:
[----:B--2---:R2:W3:Y:S02]  /*5f80*/  SYNCS.PHASECHK.TRANS64.TRYWAIT P0, [R2+URZ+0x30800], R3 ;  /* 0x03080003020075a7 */ /* 0x0044e4000800017f */
[----:B---3--:R-:W-:Y:S05]  /*5f90*/  @!P0 NANOSLEEP.SYNCS 0x989680 ;  /* 0x009896800000895d */ /* 0x008fea0003900000 */
[----:B------:R-:W3:Y:S02]  /*5fa0*/  @!P0 SYNCS.PHASECHK.TRANS64 P0, [R2+URZ+0x30800], R3 ;  /* 0x03080003020085a7 */ /* 0x000ee4000800007f */
[----:B---3--:R-:W-:Y:S05]  /*5fb0*/  @!P0 BRA `(.L_x_471) ;  /* 0xfffffffc00f08947 */ /* 0x008fea000383ffff */
.L_x_470:
[----:B------:R-:W-:Y:S05]  /*5fc0*/  BSYNC B0 ;  /* 0x0000000000007941 */ /* 0x000fea0003800000 */
.L_x_469:
[----:B------:R-:W-:Y:S05]  /*5fd0*/  BRA `(.L_x_472) ;  /* 0x0000002000f87947 */ /* 0x000fea0003800000 */
.L_x_468:
[----:B-----5:R-:W-:Y:S01]  /*5fe0*/  SHF.R.S32.HI R0, RZ, 0x1f, R25 ;  /* 0x0000001fff007819 */ /* 0x020fe20000011419 */
[----:B------:R-:W-:Y:S01]  /*5ff0*/  VIADD R3, R2, 0xc400 ;  /* 0x0000c40002037836 */ /* 0x000fe20000000000 */
[----:B------:R-:W-:Y:S01]  /*6000*/  ULDC.64 UR4, c[0x0][0x3f8] ;  /* 0x0000fe0000047ab9 */ /* 0x000fe20000000a00 */
[----:B------:R-:W-:Y:S01]  /*6010*/  ULDC.64 UR6, c[0x0][0x408] ;  /* 0x0001020000067ab9 */ /* 0x000fe20000000a00 */
[----:B------:R-:W-:Y:S01]  /*6020*/  IMAD.WIDE.U32 R4, R25, UR4, RZ ;  /* 0x0000000419047c25 */ /* 0x000fe2000f8e00ff */
[----:B------:R-:W-:Y:S01]  /*6030*/  BSSY B6, `(.L_x_473) ;  /* 0x0000020000067945 */ /* 0x000fe20003800000 */
[----:B------:R-:W-:Y:S02]  /*6040*/  LOP3.LUT P0, RZ, R3, 0x3ff, RZ, 0xc0, !PT ;  /* 0x000003ff03ff7812 */ /* 0x000fe4000780c0ff */
[C---:B0-----:R-:W-:Y:S02]  /*6050*/  IMAD R6, R0.reuse, UR4, RZ ;  /* 0x0000000400067c24 */ /* 0x041fe4000f8e02ff */
[----:B------:R-:W-:-:S02]  /*6060*/  IMAD R0, R0, UR6, RZ ;  /* 0x0000000600007c24 */ /* 0x000fc4000f8e02ff */
[C---:B------:R-:W-:Y:S01]  /*6070*/  IMAD R3, R25.reuse, UR5, R6 ;  /* 0x0000000519037c24 */ /* 0x040fe2000f8e0206 */
[----:B------:R-:W-:Y:S01]  /*6080*/  ULDC.64 UR4, c[0x0][0x3e8] ;  /* 0x0000fa0000047ab9 */ /* 0x000fe20000000a00 */
[----:B------:R-:W-:-:S04]  /*6090*/  IMAD.WIDE.U32 R6, R25, UR6, RZ ;  /* 0x0000000619067c25 */ /* 0x000fc8000f8e00ff */
[----:B------:R-:W-:Y:S01]  /*60a0*/  IMAD R9, R25, UR7, R0 ;  /* 0x0000000719097c24 */ /* 0x000fe2000f8e0200 */
[----:B------:R-:W-:Y:S01]  /*60b0*/  ULDC.64 UR6, c[0x0][0x400] ;  /* 0x0001000000067ab9 */ /* 0x000fe20000000a00 */
[----:B------:R-:W-:Y:S01]  /*60c0*/  IMAD.IADD R5, R3, 0x1, R5 ;  /* 0x0000000103057824 */ /* 0x000fe200078e0205 */
[----:B------:R-:W-:Y:S01]  /*60d0*/  LEA R25, P1, R4, UR4, 0x1 ;  /* 0x0000000404197c11 */ /* 0x000fe2000f8208ff */
[----:B------:R-:W-:Y:S01]  /*60e0*/  IMAD.IADD R3, R9, 0x1, R7 ;  /* 0x0000000109037824 */ /* 0x000fe200078e0207 */
[----:B------:R-:W-:Y:S02]  /*60f0*/  LEA R27, P2, R6, UR6, 0x1 ;  /* 0x00000006061b7c11 */ /* 0x000fe4000f8408ff */
[----:B------:R-:W-:Y:S02]  /*6100*/  LEA.HI.X R26, R4, UR5, R5, 0x1, P1 ;  /* 0x00000005041a7c11 */ /* 0x000fe400088f0c05 */
[----:B------:R-:W-:Y:S01]  /*6110*/  LEA.HI.X R28, R6, UR7, R3, 0x1, P2 ;  /* 0x00000007061c7c11 */ /* 0x000fe200090f0c03 */
[----:B------:R-:W-:Y:S08]  /*6120*/  @!P0 BRA `(.L_x_474) ;  /* 0x0000000000408947 */ /* 0x000ff00003800000 */
[----:B------:R-:W-:Y:S01]  /*6130*/  MOV R0, 0x0 ;  /* 0x0000000000007802 */ /* 0x000fe20000000f00 */
[----:B------:R-:W-:Y:S01]  /*6140*/  ULDC.64 UR4, c[0x4][0xa8] ;  /* 0x01002a0000047ab9 */ /* 0x000fe20000000a00 */
[----:B------:R-:W-:Y:S01]  /*6150*/  ULDC.64 UR6, c[0x4][0xb0] ;  /* 0x01002c0000067ab9 */ /* 0x000fe20000000a00 */
[----:B------:R-:W-:Y:S01]  /*6160*/  IMAD.U32 R4, RZ, RZ, UR4 ;  /* 0x00000004ff047e24 */ /* 0x000fe2000f8e00ff */
[----:B------:R0:W1:Y:S01]  /*6170*/  LDC.64 R14, c[0x4][R0] ;  /* 0x01000000000e7b82 */ /* 0x0000620000000a00 */
[----:B------:R-:W-:Y:S01]  /*6180*/  IMAD.U32 R5, RZ, RZ, UR5 ;  /* 0x00000005ff057e24 */ /* 0x000fe2000f8e00ff */
[----:B------:R-:W-:Y:S01]  /*6190*/  ULDC.64 UR4, c[0x4][0x20] ;  /* 0x0100080000047ab9 */ /* 0x000fe20000000a00 */
[----:B------:R-:W-:Y:S01]  /*61a0*/  MOV R6, UR6 ;  /* 0x0000000600067c02 */ /* 0x000fe20008000f00 */
        /* <DEDUP_REMOVED lines=8> */
.L_x_474:
[----:B------:R-:W-:Y:S05]  /*6230*/  BSYNC B6 ;  /* 0x0000000000067941 */ /* 0x000fea0003800000 */
.L_x_473:
[----:B------:R-:W-:Y:S01]  /*6240*/  ULDC.U8 UR4, c[0x0][0x410] ;  /* 0x0001040000047ab9 */ /* 0x000fe20000000000 */
[----:B------:R-:W-:Y:S01]  /*6250*/  BSSY B0, `(.L_x_475) ;  /* 0x000020e000007945 */ /* 0x000fe20003800000 */
[----:B------:R-:W-:Y:S01]  /*6260*/  ISETP.NE.AND P0, PT, RZ, UR4, PT ;  /* 0x00000004ff007c0c */ /* 0x000fe2000bf05270 */
[----:B------:R-:W-:-:S12]  /*6270*/  IMAD R4, R33, 0xc0, R18 ;  /* 0x000000c021047824 */ /* 0x000fd800078e0212 */
[----:B------:R-:W-:Y:S05]  /*6280*/  @!P0 BRA `(.L_x_476) ;  /* 0x00000010002c8947 */ /* 0x000fea0003800000 */
[----:B------:R-:W-:-:S03]  /*6290*/  UMOV UR4, 0xffffffff ;  /* 0xffffffff00047882 */ /* 0x000fc60000000000 */
[----:B------:R-:W-:Y:S05]  /*62a0*/  BRA.DIV UR4, `(.L_x_477) ;  /* 0x0000011e04187947 */ /* 0x000fea000b800000 */
[----:B------:R0:W1:Y:S04]  /*62b0*/  SHFL.IDX PT, R3, R26, RZ, 0x1c1f ;  /* 0x001c1fff1a037589 */ /* 0x00006800000e0000 */
[----:B------:R0:W2:Y:S04]  /*62c0*/  SHFL.IDX PT, R0, R25, RZ, 0x1c1f ;  /* 0x001c1fff19007589 */ /* 0x0000a800000e0000 */
[----:B------:R0:W3:Y:S04]  /*62d0*/  SHFL.IDX PT, R5, R28, RZ, 0x1c1f ;  /* 0x001c1fff1c057589 */ /* 0x0000e800000e0000 */
[----:B------:R0:W4:Y:S02]  /*62e0*/  SHFL.IDX PT, R14, R27, RZ, 0x1c1f ;  /* 0x001c1fff1b0e7589 */ /* 0x00012400000e0000 */
.L_x_685:
[----:B------:R-:W5:Y:S01]  /*62f0*/  LDL R30, [R1+0x34] ;  /* 0x00003400011e7983 */ /* 0x000f620000100800 */
[----:B------:R-:W-:-:S03]  /*6300*/  ULDC UR4, c[0x0][0x448] ;  /* 0x0001120000047ab9 */ /* 0x000fc60000000800 */
[----:B------:R-:W2:Y:S01]  /*6310*/  LDL R12, [R1+0x64] ;  /* 0x00006400010c7983 */ /* 0x000ea20000100800 */
[----:B------:R-:W-:-:S05]  /*6320*/  IMAD R24, R24, UR4, RZ ;  /* 0x0000000418187c24 */ /* 0x000fca000f8e02ff */
[----:B------:R-:W-:Y:S01]  /*6330*/  ISETP.GE.AND P0, PT, R4, R24, PT ;  /* 0x000000180400720c */ /* 0x000fe20003f06270 */
[----:B------:R-:W-:Y:S01]  /*6340*/  BSSY B1, `(.L_x_478) ;  /* 0x0000026000017945 */ /* 0x000fe20003800000 */
[----:B0-----:R-:W-:Y:S01]  /*6350*/  IMAD R26, R33, -0xc0, R24 ;  /* 0xffffff40211a7824 */ /* 0x001fe200078e0218 */
[----:B------:R-:W-:Y:S02]  /*6360*/  CS2R R10, SRZ ;  /* 0x00000000000a7805 */ /* 0x000fe4000001ff00 */
[----:B-----5:R-:W-:-:S04]  /*6370*/  SHF.L.U32 R6, R30, 0x6, RZ ;  /* 0x000000061e067819 */ /* 0x020fc800000006ff */
[----:B------:R-:W-:Y:S02]  /*6380*/  LOP3.LUT R7, R6, 0x1c0, RZ, 0xc0, !PT ;  /* 0x000001c006077812 */ /* 0x000fe400078ec0ff */
[----:B--2---:R-:W-:Y:S02]  /*6390*/  LEA.HI R6, R12, R12, RZ, 0x1 ;  /* 0x0000000c0c067211 */ /* 0x004fe400078f08ff */
[----:B------:R-:W-:Y:S02]  /*63a0*/  LOP3.LUT R8, R7, 0x18, R16, 0xf8, !PT ;  /* 0x0000001807087812 */ /* 0x000fe400078ef810 */
[----:B------:R-:W-:Y:S02]  /*63b0*/  LOP3.LUT R4, R6, 0xfffffffe, RZ, 0xc0, !PT ;  /* 0xfffffffe06047812 */ /* 0x000fe400078ec0ff */
[----:B------:R-:W-:-:S03]  /*63c0*/  SHF.R.U32.HI R7, RZ, 0x3, R7 ;  /* 0x00000003ff077819 */ /* 0x000fc60000011607 */
[----:B------:R-:W-:Y:S01]  /*63d0*/  IMAD.IADD R27, R12, 0x1, -R4 ;  /* 0x000000010c1b7824 */ /* 0x000fe200078e0a04 */
[----:B------:R-:W-:Y:S02]  /*63e0*/  LOP3.LUT R28, R8, R7, RZ, 0x3c, !PT ;  /* 0x00000007081c7212 */ /* 0x000fe400078e3cff */
[----:B------:R-:W-:Y:S02]  /*63f0*/  CS2R R8, SRZ ;  /* 0x0000000000087805 */ /* 0x000fe4000001ff00 */
[----:B------:R-:W-:Y:S02]  /*6400*/  CS2R R6, SRZ ;  /* 0x0000000000067805 */ /* 0x000fe4000001ff00 */
[----:B------:R-:W-:Y:S01]  /*6410*/  CS2R R12, SRZ ;  /* 0x00000000000c7805 */ /* 0x000fe2000001ff00 */
[----:B------:R-:W-:Y:S06]  /*6420*/  @P0 BRA `(.L_x_479) ;  /* 0x00000000005c0947 */ /* 0x000fec0003800000 */
[----:B------:R-:W-:Y:S01]  /*6430*/  ULDC UR4, c[0x0][0x3f4] ;  /* 0x0000fd0000047ab9 */ /* 0x000fe20000000800 */
[----:B------:R-:W-:Y:S01]  /*6440*/  IMAD.SHL.U32 R9, R154, 0x2, RZ ;  /* 0x000000029a097824 */ /* 0x000fe200078e00ff */
[----:B------:R-:W-:Y:S01]  /*6450*/  ISETP.GE.AND P2, PT, R22, UR4, PT ;  /* 0x0000000416007c0c */ /* 0x000fe2000bf46270 */
[----:B------:R-:W-:Y:S01]  /*6460*/  IMAD.MOV.U32 R6, RZ, RZ, R0 ;  /* 0x000000ffff067224 */ /* 0x000fe200078e0000 */
[----:B------:R-:W-:Y:S01]  /*6470*/  ISETP.GE.AND P3, PT, R154, UR4, PT ;  /* 0x000000049a007c0c */ /* 0x000fe2000bf66270 */
[----:B-1----:R-:W-:Y:S01]  /*6480*/  IMAD.MOV.U32 R7, RZ, RZ, R3 ;  /* 0x000000ffff077224 */ /* 0x002fe200078e0003 */
[----:B------:R-:W-:Y:S01]  /*6490*/  SHF.R.S32.HI R13, RZ, 0x1f, R154 ;  /* 0x0000001fff0d7819 */ /* 0x000fe2000001149a */
[----:B---3--:R-:W-:Y:S01]  /*64a0*/  IMAD.MOV.U32 R15, RZ, RZ, R5 ;  /* 0x000000ffff0f7224 */ /* 0x008fe200078e0005 */
[----:B------:R-:W-:-:S07]  /*64b0*/  CS2R R10, SRZ ;  /* 0x00000000000a7805 */ /* 0x000fce000001ff00 */
[----:B------:R-:W-:Y:S01]  /*64c0*/  @!P2 IMAD.WIDE R20, R22, 0x2, R6 ;  /* 0x000000021614a825 */ /* 0x000fe200078e0206 */
[----:B------:R-:W-:Y:S02]  /*64d0*/  SHF.L.U64.HI R6, R154, 0x1, R13 ;  /* 0x000000019a067819 */ /* 0x000fe4000001020d */
[-C--:B------:R-:W-:Y:S02]  /*64e0*/  @!P3 IADD3 R24, P0, R0, R9.reuse, RZ ;  /* 0x000000090018b210 */ /* 0x080fe40007f1e0ff */
[----:B----4-:R-:W-:Y:S02]  /*64f0*/  @!P3 IADD3 R4, P1, R14, R9, RZ ;  /* 0x000000090e04b210 */ /* 0x010fe40007f3e0ff */
[----:B------:R-:W-:Y:S02]  /*6500*/  CS2R R8, SRZ ;  /* 0x0000000000087805 */ /* 0x000fe4000001ff00 */
[----:B------:R-:W-:Y:S01]  /*6510*/  CS2R R12, SRZ ;  /* 0x00000000000c7805 */ /* 0x000fe2000001ff00 */
[----:B------:R-:W-:Y:S01]  /*6520*/  @!P3 IMAD.X R25, R3, 0x1, R6, P0 ;  /* 0x000000010319b824 */ /* 0x000fe200000e0606 */
[----:B------:R-:W-:-:S02]  /*6530*/  @!P3 IADD3.X R5, R5, R6, RZ, P1, !PT ;  /* 0x000000060505b210 */ /* 0x000fc40000ffe4ff */
[----:B------:R-:W-:Y:S01]  /*6540*/  CS2R R6, SRZ ;  /* 0x0000000000067805 */ /* 0x000fe2000001ff00 */
[----:B------:R-:W-:Y:S01]  /*6550*/  @!P2 IMAD.WIDE R14, R22, 0x2, R14 ;  /* 0x00000002160ea825 */ /* 0x000fe200078e020e */
[----:B------:R0:W5:Y:S04]  /*6560*/  @!P2 LD.E.64 R10, desc[UR56][R20.64] ;  /* 0x00000038140aa980 */ /* 0x000168000c101b00 */
[----:B------:R0:W5:Y:S04]  /*6570*/  @!P2 LD.E.64 R8, desc[UR56][R14.64] ;  /* 0x000000380e08a980 */ /* 0x000168000c101b00 */
[----:B------:R0:W5:Y:S04]  /*6580*/  @!P3 LD.E.64 R12, desc[UR56][R24.64] ;  /* 0x00000038180cb980 */ /* 0x000168000c101b00 */
[----:B------:R0:W5:Y:S02]  /*6590*/  @!P3 LD.E.64 R6, desc[UR56][R4.64] ;  /* 0x000000380406b980 */ /* 0x000164000c101b00 */
.L_x_479:
[----:B------:R-:W-:Y:S05]  /*65a0*/  BSYNC B1 ;  /* 0x0000000000017941 */ /* 0x000fea0003800000 */
.L_x_478:
[----:B------:R-:W1:Y:S01]  /*65b0*/  S2R R0, SR_TID.X ;  /* 0x0000000000007919 */ /* 0x000e620000002100 */
[----:B0--3--:R-:W-:Y:S01]  /*65c0*/  SHF.L.U32 R5, R27, 0x1f, RZ ;  /* 0x0000001f1b057819 */ /* 0x009fe200000006ff */
[--C-:B-----5:R-:W-:Y:S01]  /*65d0*/  IMAD.MOV.U32 R15, RZ, RZ, R11.reuse ;  /* 0x000000ffff0f7224 */ /* 0x120fe200078e000b */
[----:B------:R-:W-:Y:S01]  /*65e0*/  LOP3.LUT P1, RZ, R30, 0x4, RZ, 0xc0, !PT ;  /* 0x000000041eff7812 */ /* 0x000fe2000782c0ff */
[----:B------:R-:W-:Y:S01]  /*65f0*/  IMAD.MOV.U32 R32, RZ, RZ, R10 ;  /* 0x000000ffff207224 */ /* 0x000fe200078e000a */
[----:B------:R-:W0:Y:S01]  /*6600*/  SYNCS.PHASECHK.TRANS64.TRYWAIT P0, [R2+URZ+0x30800], R5 ;  /* 0x03080005020075a7 */ /* 0x000e22000800017f */
[----:B------:R-:W-:Y:S01]  /*6610*/  SHF.R.U64 R34, R10, 0x10, R11 ;  /* 0x000000100a227819 */ /* 0x000fe2000000120b */
[----:B------:R-:W-:Y:S01]  /*6620*/  IMAD.MOV.U32 R10, RZ, RZ, R13 ;  /* 0x000000ffff0a7224 */ /* 0x000fe200078e000d */
[----:B------:R-:W-:Y:S01]  /*6630*/  SHF.R.U32.HI R20, RZ, 0x10, R11 ;  /* 0x00000010ff147819 */ /* 0x000fe2000001160b */
[----:B------:R-:W-:Y:S01]  /*6640*/  IMAD.MOV.U32 R11, RZ, RZ, R12 ;  /* 0x000000ffff0b7224 */ /* 0x000fe200078e000c */
[----:B------:R-:W-:Y:S01]  /*6650*/  SHF.R.U64 R21, R12, 0x10, R13 ;  /* 0x000000100c157819 */ /* 0x000fe2000000120d */
[--C-:B------:R-:W-:Y:S01]  /*6660*/  IMAD.MOV.U32 R12, RZ, RZ, R9.reuse ;  /* 0x000000ffff0c7224 */ /* 0x100fe200078e0009 */
[--C-:B------:R-:W-:Y:S01]  /*6670*/  SHF.R.U64 R35, R8, 0x10, R9.reuse ;  /* 0x0000001008237819 */ /* 0x100fe20000001209 */
[----:B------:R-:W-:Y:S01]  /*6680*/  IMAD.MOV.U32 R30, RZ, RZ, R8 ;  /* 0x000000ffff1e7224 */ /* 0x000fe200078e0008 */
[----:B------:R-:W-:Y:S01]  /*6690*/  SHF.R.U32.HI R25, RZ, 0x10, R9 ;  /* 0x00000010ff197819 */ /* 0x000fe20000011609 */
[----:B------:R-:W-:Y:S01]  /*66a0*/  IMAD.MOV.U32 R9, RZ, RZ, R6 ;  /* 0x000000ffff097224 */ /* 0x000fe200078e0006 */
[----:B------:R-:W-:Y:S01]  /*66b0*/  SHF.R.U32.HI R24, RZ, 0x10, R13 ;  /* 0x00000010ff187819 */ /* 0x000fe2000001160d */
[--C-:B----4-:R-:W-:Y:S01]  /*66c0*/  IMAD.MOV.U32 R14, RZ, RZ, R7.reuse ;  /* 0x000000ffff0e7224 */ /* 0x110fe200078e0007 */
[----:B------:R-:W-:Y:S01]  /*66d0*/  VIMNMX R13, R26, 0xc0, PT ;  /* 0x000000c01a0d7848 */ /* 0x000fe20003fe0100 */
[----:B------:R-:W-:Y:S01]  /*66e0*/  BSSY B1, `(.L_x_480) ;  /* 0x0000016000017945 */ /* 0x000fe20003800000 */
[----:B------:R-:W-:-:S02]  /*66f0*/  SHF.R.U64 R6, R6, 0x10, R7 ;  /* 0x0000001006067819 */ /* 0x000fc40000001207 */
[----:B------:R-:W-:Y:S02]  /*6700*/  PRMT R8, R10, 0x5410, R24 ;  /* 0x000054100a087816 */ /* 0x000fe40000000018 */
[----:B------:R-:W-:Y:S02]  /*6710*/  PRMT R11, R11, 0x5410, R9 ;  /* 0x000054100b0b7816 */ /* 0x000fe40000000009 */
[----:B------:R-:W-:Y:S02]  /*6720*/  SHF.R.U32.HI R7, RZ, 0x10, R7 ;  /* 0x00000010ff077819 */ /* 0x000fe40000011607 */
[----:B------:R-:W-:Y:S02]  /*6730*/  PRMT R32, R32, 0x5410, R15 ;  /* 0x0000541020207816 */ /* 0x000fe4000000000f */
[----:B------:R-:W-:Y:S01]  /*6740*/  PRMT R34, R34, 0x5410, R20 ;  /* 0x0000541022227816 */ /* 0x000fe20000000014 */
[----:B-1----:R-:W-:Y:S01]  /*6750*/  VIADD R3, R0, 0xffffff80 ;  /* 0xffffff8000037836 */ /* 0x002fe20000000000 */
[----:B------:R-:W-:-:S02]  /*6760*/  PRMT R10, R21, 0x7610, R10 ;  /* 0x00007610150a7816 */ /* 0x000fc4000000000a */
[----:B------:R-:W-:Y:S02]  /*6770*/  PRMT R30, R30, 0x5410, R12 ;  /* 0x000054101e1e7816 */ /* 0x000fe4000000000c */
[----:B------:R-:W-:Y:S02]  /*6780*/  SHF.R.S32.HI R0, RZ, 0x1f, R3 ;  /* 0x0000001fff007819 */ /* 0x000fe40000011403 */
[----:B------:R-:W-:Y:S02]  /*6790*/  PRMT R35, R35, 0x5410, R25 ;  /* 0x0000541023237816 */ /* 0x000fe40000000019 */
[----:B------:R-:W-:Y:S02]  /*67a0*/  LEA.HI R0, R0, R3, RZ, 0x5 ;  /* 0x0000000300007211 */ /* 0x000fe400078f28ff */
[----:B------:R-:W-:Y:S02]  /*67b0*/  PRMT R9, R14, 0x7610, R9 ;  /* 0x000076100e097816 */ /* 0x000fe40000000009 */
[----:B------:R-:W-:-:S05]  /*67c0*/  SHF.R.S32.HI R0, RZ, 0x5, R0 ;  /* 0x00000005ff007819 */ /* 0x000fca0000011400 */
[----:B------:R-:W-:-:S05]  /*67d0*/  IMAD R3, R0, 0x200, R28 ;  /* 0x0000020000037824 */ /* 0x000fca00078e021c */
[----:B------:R-:W-:-:S05]  /*67e0*/  LEA R3, R3, R2, 0x1 ;  /* 0x0000000203037211 */ /* 0x000fca00078e08ff */
[C---:B------:R-:W-:Y:S02]  /*67f0*/  VIADD R4, R3.reuse, 0xc400 ;  /* 0x0000c40003047836 */ /* 0x040fe40000000000 */
[----:B------:R-:W-:-:S03]  /*6800*/  VIADD R0, R3, 0xc440 ;  /* 0x0000c44003007836 */ /* 0x000fc60000000000 */
[----:B------:R-:W-:Y:S02]  /*6810*/  @P1 IADD3 R0, R4, -0x40, RZ ;  /* 0xffffffc004001810 */ /* 0x000fe40007ffe0ff */
[----:B------:R-:W-:Y:S01]  /*6820*/  ISETP.GE.AND P1, PT, R18, R13, PT ;  /* 0x0000000d1200720c */ /* 0x000fe20003f26270 */
[----:B0-----:R-:W-:-:S12]  /*6830*/  @!P0 BRA `(.L_x_481) ;  /* 0x0000011800248947 */ /* 0x001fd80003800000 */
.L_x_686:
[----:B------:R-:W-:Y:S05]  /*6840*/  BSYNC B1 ;  /* 0x0000000000017941 */ /* 0x000fea0003800000 */
.L_x_480:
[----:B------:R-:W-:Y:S01]  /*6850*/  BSSY B1, `(.L_x_482) ;  /* 0x0000057000017945 */ /* 0x000fe20003800000 */
[----:B------:R-:W-:Y:S02]  /*6860*/  PRMT R10, R10, 0x5410, R6 ;  /* 0x000054100a0a7816 */ /* 0x000fe40000000006 */
[----:B------:R-:W-:Y:S01]  /*6870*/  PRMT R9, R9, 0x5410, R7 ;  /* 0x0000541009097816 */ /* 0x000fe20000000007 */
[----:B------:R-:W-:Y:S06]  /*6880*/  @P1 BRA `(.L_x_483) ;  /* 0x00000004004c1947 */ /* 0x000fec0003800000 */
[----:B0-----:R-:W0:Y:S01]  /*6890*/  LDC R5, c[0x0][0x3f4] ;  /* 0x0000fd00ff057b82 */ /* 0x001e220000000800 */
[----:B------:R-:W-:Y:S01]  /*68a0*/  BSSY B2, `(.L_x_484) ;  /* 0x000002a000027945 */ /* 0x000fe20003800000 */
[-C--:B0-----:R-:W-:Y:S02]  /*68b0*/  ISETP.GE.AND P0, PT, R22, R5.reuse, PT ;  /* 0x000000051600720c */ /* 0x081fe40003f06270 */
[----:B------:R-:W-:-:S11]  /*68c0*/  ISETP.GE.AND P1, PT, R154, R5, PT ;  /* 0x000000059a00720c */ /* 0x000fd60003f26270 */
[----:B------:R-:W-:Y:S05]  /*68d0*/  @P0 BRA `(.L_x_485) ;  /* 0x0000000000980947 */ /* 0x000fea0003800000 */
[----:B------:R-:W0:Y:S01]  /*68e0*/  LDS.128 R4, [R3+0xc400] ;  /* 0x00c4000003047984 */ /* 0x000e220000000c00 */
[----:B------:R-:W-:Y:S02]  /*68f0*/  HADD2.F32 R25, -RZ, R30.H0_H0 ;  /* 0x2000001eff197230 */ /* 0x000fe40000004100 */
[----:B------:R-:W-:Y:S02]  /*6900*/  HADD2.F32 R21, -RZ, R32.H0_H0 ;  /* 0x20000020ff157230 */ /* 0x000fe40000004100 */
[----:B------:R-:W-:Y:S02]  /*6910*/  HADD2.F32 R24, -RZ, R34.H0_H0 ;  /* 0x20000022ff187230 */ /* 0x000fe40000004100 */
[----:B------:R-:W-:Y:S02]  /*6920*/  HADD2.F32 R26, -RZ, R35.H0_H0 ;  /* 0x20000023ff1a7230 */ /* 0x000fe40000004100 */
[--C-:B0-----:R-:W-:Y:S02]  /*6930*/  HADD2.F32 R12, -RZ, R4.reuse.H0_H0 ;  /* 0x20000004ff0c7230 */ /* 0x101fe40000004100 */
[----:B------:R-:W-:-:S02]  /*6940*/  HADD2.F32 R4, -RZ, R4.H1_H1 ;  /* 0x30000004ff047230 */ /* 0x000fc40000004100 */
[--C-:B------:R-:W-:Y:S02]  /*6950*/  HADD2.F32 R14, -RZ, R5.reuse.H0_H0 ;  /* 0x20000005ff0e7230 */ /* 0x100fe40000004100 */
[----:B------:R-:W-:Y:S02]  /*6960*/  HADD2.F32 R5, -RZ, R5.H1_H1 ;  /* 0x30000005ff057230 */ /* 0x000fe40000004100 */
[C---:B------:R-:W-:Y:S01]  /*6970*/  FMUL.FTZ R27, R4.reuse, R25 ;  /* 0x00000019041b7220 */ /* 0x040fe20000410000 */
[----:B------:R-:W-:Y:S01]  /*6980*/  FMUL.FTZ R4, R4, R21 ;  /* 0x0000001504047220 */ /* 0x000fe20000410000 */
[--C-:B------:R-:W-:Y:S02]  /*6990*/  HADD2.F32 R15, -RZ, R6.reuse.H0_H0 ;  /* 0x20000006ff0f7230 */ /* 0x100fe40000004100 */
[----:B------:R-:W-:Y:S02]  /*69a0*/  HADD2.F32 R20, -RZ, R7.H0_H0 ;  /* 0x20000007ff147230 */ /* 0x000fe40000004100 */
[C---:B------:R-:W-:Y:S01]  /*69b0*/  FFMA.FTZ R28, R12.reuse, R25, R4 ;  /* 0x000000190c1c7223 */ /* 0x040fe20000010004 */
[C---:B------:R-:W-:Y:S01]  /*69c0*/  FMUL.FTZ R31, R5.reuse, R26 ;  /* 0x0000001a051f7220 */ /* 0x040fe20000410000 */
[----:B------:R-:W-:Y:S01]  /*69d0*/  FFMA.FTZ R27, R12, R21, -R27 ;  /* 0x000000150c1b7223 */ /* 0x000fe2000001081b */
[----:B------:R-:W-:Y:S01]  /*69e0*/  FMUL.FTZ R25, R5, R24 ;  /* 0x0000001805197220 */ /* 0x000fe20000410000 */
[----:B------:R-:W-:-:S02]  /*69f0*/  HADD2.F32 R6, -RZ, R6.H1_H1 ;  /* 0x30000006ff067230 */ /* 0x000fc40000004100 */
[C---:B------:R-:W-:Y:S01]  /*6a00*/  FFMA.FTZ R31, R14.reuse, R24, -R31 ;  /* 0x000000180e1f7223 */ /* 0x040fe2000001081f */
[----:B------:R-:W-:Y:S02]  /*6a10*/  HADD2.F32 R7, -RZ, R7.H1_H1 ;  /* 0x30000007ff077230 */ /* 0x000fe40000004100 */
[----:B------:R-:W-:Y:S01]  /*6a20*/  FFMA.FTZ R14, R14, R26, R25 ;  /* 0x0000001a0e0e7223 */ /* 0x000fe20000010019 */
[----:B------:R-:W-:Y:S02]  /*6a30*/  HADD2.F32 R12, -RZ, R30.H1_H1 ;  /* 0x3000001eff0c7230 */ /* 0x000fe40000004100 */
[----:B------:R-:W-:Y:S02]  /*6a40*/  HADD2.F32 R4, -RZ, R32.H1_H1 ;  /* 0x30000020ff047230 */ /* 0x000fe40000004100 */
[----:B------:R-:W-:Y:S02]  /*6a50*/  HADD2.F32 R21, -RZ, R35.H1_H1 ;  /* 0x30000023ff157230 */ /* 0x000fe40000004100 */
[----:B------:R-:W-:Y:S01]  /*6a60*/  FMUL.FTZ R24, R6, R12 ;  /* 0x0000000c06187220 */ /* 0x000fe20000410000 */
[----:B------:R-:W-:-:S02]  /*6a70*/  HADD2.F32 R5, -RZ, R34.H1_H1 ;  /* 0x30000022ff057230 */ /* 0x000fc40000004100 */
[-C--:B------:R-:W-:Y:S01]  /*6a80*/  FMUL.FTZ R25, R6, R4.reuse ;  /* 0x0000000406197220 */ /* 0x080fe20000410000 */
[----:B------:R-:W-:Y:S01]  /*6a90*/  FMUL.FTZ R33, R7, R21 ;  /* 0x0000001507217220 */ /* 0x000fe20000410000 */
[----:B------:R-:W-:Y:S01]  /*6aa0*/  FFMA.FTZ R6, R15, R4, -R24 ;  /* 0x000000040f067223 */ /* 0x000fe20000010818 */
[-C--:B------:R-:W-:Y:S01]  /*6ab0*/  FMUL.FTZ R26, R7, R5.reuse ;  /* 0x00000005071a7220 */ /* 0x080fe20000410000 */
[----:B------:R-:W-:Y:S01]  /*6ac0*/  FFMA.FTZ R25, R15, R12, R25 ;  /* 0x0000000c0f197223 */ /* 0x000fe20000010019 */
[----:B------:R-:W-:Y:S01]  /*6ad0*/  FFMA.FTZ R7, R20, R5, -R33 ;  /* 0x0000000514077223 */ /* 0x000fe20000010821 */
[----:B------:R-:W-:Y:S01]  /*6ae0*/  F2FP.F16.F32.PACK_AB R4, R28, R27 ;  /* 0x0000001b1c04723e */ /* 0x000fe200000000ff */
[----:B------:R-:W-:Y:S01]  /*6af0*/  FFMA.FTZ R26, R20, R21, R26 ;  /* 0x00000015141a7223 */ /* 0x000fe2000001001a */
[----:B------:R-:W-:Y:S02]  /*6b00*/  F2FP.F16.F32.PACK_AB R5, R14, R31 ;  /* 0x0000001f0e05723e */ /* 0x000fe400000000ff */
[----:B------:R-:W-:-:S02]  /*6b10*/  F2FP.F16.F32.PACK_AB R6, R25, R6 ;  /* 0x000000061906723e */ /* 0x000fc400000000ff */
[----:B------:R-:W-:-:S05]  /*6b20*/  F2FP.F16.F32.PACK_AB R7, R26, R7 ;  /* 0x000000071a07723e */ /* 0x000fca00000000ff */
[----:B------:R0:W-:Y:S02]  /*6b30*/  STS.128 [R3+0xc400], R4 ;  /* 0x00c4000403007388 */ /* 0x0001e40000000c00 */
.L_x_485:
[----:B------:R-:W-:Y:S05]  /*6b40*/  BSYNC B2 ;  /* 0x0000000000027941 */ /* 0x000fea0003800000 */
.L_x_484:
[----:B------:R-:W-:Y:S05]  /*6b50*/  @P1 BRA `(.L_x_483) ;  /* 0x0000000000981947 */ /* 0x000fea0003800000 */
[----:B0-----:R-:W0:Y:S01]  /*6b60*/  LDS.128 R4, [R0] ;  /* 0x0000000000047984 */ /* 0x001e220000000c00 */
[--C-:B------:R-:W-:Y:S02]  /*6b70*/  HADD2.F32 R25, -RZ, R11.reuse.H1_H1 ;  /* 0x3000000bff197230 */ /* 0x100fe40000004100 */
[----:B------:R-:W-:Y:S02]  /*6b80*/  HADD2.F32 R21, -RZ, R11.H0_H0 ;  /* 0x2000000bff157230 */ /* 0x000fe40000004100 */
[--C-:B------:R-:W-:Y:S02]  /*6b90*/  HADD2.F32 R24, -RZ, R10.reuse.H0_H0 ;  /* 0x2000000aff187230 */ /* 0x100fe40000004100 */
[----:B------:R-:W-:Y:S02]  /*6ba0*/  HADD2.F32 R26, -RZ, R10.H1_H1 ;  /* 0x3000000aff1a7230 */ /* 0x000fe40000004100 */
        /* <DEDUP_REMOVED lines=16> */
[--C-:B------:R-:W-:Y:S02]  /*6cb0*/  HADD2.F32 R12, -RZ, R9.reuse.H0_H0 ;  /* 0x20000009ff0c7230 */ /* 0x100fe40000004100 */
[--C-:B------:R-:W-:Y:S02]  /*6cc0*/  HADD2.F32 R4, -RZ, R8.reuse.H0_H0 ;  /* 0x20000008ff047230 */ /* 0x100fe40000004100 */
        /* <DEDUP_REMOVED lines=14> */
[----:B------:R1:W-:Y:S02]  /*6db0*/  STS.128 [R0], R4 ;  /* 0x0000000400007388 */ /* 0x0003e40000000c00 */
.L_x_483:
[----:B------:R-:W-:Y:S05]  /*6dc0*/  BSYNC B1 ;  /* 0x0000000000017941 */ /* 0x000fea0003800000 */
.L_x_482:
[----:B01----:R-:W-:-:S05]  /*6dd0*/  VIADD R4, R18, 0x60 ;  /* 0x0000006012047836 */ /* 0x003fca0000000000 */
[----:B------:R-:W-:-:S13]  /*6de0*/  ISETP.GE.AND P0, PT, R4, R13, PT ;  /* 0x0000000d0400720c */ /* 0x000fda0003f06270 */
[----:B------:R-:W-:Y:S05]  /*6df0*/  @P0 BRA `(.L_x_486) ;  /* 0x00000014004c0947 */ /* 0x000fea0003800000 */
[----:B------:R-:W0:Y:S01]  /*6e00*/  LDC R5, c[0x0][0x3f4] ;  /* 0x0000fd00ff057b82 */ /* 0x000e220000000800 */
[----:B------:R-:W-:Y:S01]  /*6e10*/  BSSY B1, `(.L_x_487) ;  /* 0x000002a000017945 */ /* 0x000fe20003800000 */
[-C--:B0-----:R-:W-:Y:S02]  /*6e20*/  ISETP.GE.AND P0, PT, R22, R5.reuse, PT ;  /* 0x000000051600720c */ /* 0x081fe40003f06270 */
[----:B------:R-:W-:-:S11]  /*6e30*/  ISETP.GE.AND P1, PT, R154, R5, PT ;  /* 0x000000059a00720c */ /* 0x000fd60003f26270 */
[----:B------:R-:W-:Y:S05]  /*6e40*/  @P0 BRA `(.L_x_488) ;  /* 0x0000000000980947 */ /* 0x000fea0003800000 */
[----:B------:R-:W0:Y:S01]  /*6e50*/  LDS.128 R4, [R3+0xf400] ;  /* 0x00f4000003047984 */ /* 0x000e220000000c00 */
[----:B------:R-:W-:Y:S02]  /*6e60*/  HADD2.F32 R24, -RZ, R32.H0_H0 ;  /* 0x20000020ff187230 */ /* 0x000fe40000004100 */
[----:B------:R-:W-:Y:S02]  /*6e70*/  HADD2.F32 R26, -RZ, R30.H0_H0 ;  /* 0x2000001eff1a7230 */ /* 0x000fe40000004100 */
[--C-:B------:R-:W-:Y:S02]  /*6e80*/  HADD2.F32 R31, -RZ, R35.reuse.H0_H0 ;  /* 0x20000023ff1f7230 */ /* 0x100fe40000004100 */
[----:B------:R-:W-:Y:S02]  /*6e90*/  HADD2.F32 R27, -RZ, R34.H0_H0 ;  /* 0x20000022ff1b7230 */ /* 0x000fe40000004100 */
[----:B------:R-:W-:Y:S02]  /*6ea0*/  HADD2.F32 R28, -RZ, R30.H1_H1 ;  /* 0x3000001eff1c7230 */ /* 0x000fe40000004100 */
[----:B------:R-:W-:-:S02]  /*6eb0*/  HADD2.F32 R33, -RZ, R35.H1_H1 ;  /* 0x30000023ff217230 */ /* 0x000fc40000004100 */
[--C-:B0-----:R-:W-:Y:S02]  /*6ec0*/  HADD2.F32 R12, -RZ, R4.reuse.H0_H0 ;  /* 0x20000004ff0c7230 */ /* 0x101fe40000004100 */
[----:B------:R-:W-:Y:S02]  /*6ed0*/  HADD2.F32 R4, -RZ, R4.H1_H1 ;  /* 0x30000004ff047230 */ /* 0x000fe40000004100 */
[--C-:B------:R-:W-:Y:S02]  /*6ee0*/  HADD2.F32 R13, -RZ, R5.reuse.H0_H0 ;  /* 0x20000005ff0d7230 */ /* 0x100fe40000004100 */
[----:B------:R-:W-:Y:S02]  /*6ef0*/  HADD2.F32 R5, -RZ, R5.H1_H1 ;  /* 0x30000005ff057230 */ /* 0x000fe40000004100 */
[-C--:B------:R-:W-:Y:S01]  /*6f00*/  FMUL.FTZ R21, R26, R4.reuse ;  /* 0x000000041a157220 */ /* 0x080fe20000410000 */
[----:B------:R-:W-:Y:S01]  /*6f10*/  FMUL.FTZ R25, R24, R4 ;  /* 0x0000000418197220 */ /* 0x000fe20000410000 */
[----:B------:R-:W-:-:S02]  /*6f20*/  HADD2.F32 R14, -RZ, R6.H0_H0 ;  /* 0x20000006ff0e7230 */ /* 0x000fc40000004100 */
[-C--:B------:R-:W-:Y:S01]  /*6f30*/  FMUL.FTZ R20, R31, R5.reuse ;  /* 0x000000051f147220 */ /* 0x080fe20000410000 */
[-C--:B------:R-:W-:Y:S01]  /*6f40*/  FFMA.FTZ R4, R24, R12.reuse, -R21 ;  /* 0x0000000c18047223 */ /* 0x080fe20000010815 */
[----:B------:R-:W-:Y:S01]  /*6f50*/  FFMA.FTZ R25, R26, R12, R25 ;  /* 0x0000000c1a197223 */ /* 0x000fe20000010019 */
[C---:B------:R-:W-:Y:S01]  /*6f60*/  FMUL.FTZ R12, R27.reuse, R5 ;  /* 0x000000051b0c7220 */ /* 0x040fe20000410000 */
[--C-:B------:R-:W-:Y:S02]  /*6f70*/  HADD2.F32 R15, -RZ, R7.reuse.H0_H0 ;  /* 0x20000007ff0f7230 */ /* 0x100fe40000004100 */
[-C--:B------:R-:W-:Y:S01]  /*6f80*/  FFMA.FTZ R5, R27, R13.reuse, -R20 ;  /* 0x0000000d1b057223 */ /* 0x080fe20000010814 */
[----:B------:R-:W-:Y:S02]  /*6f90*/  HADD2.F32 R6, -RZ, R6.H1_H1 ;  /* 0x30000006ff067230 */ /* 0x000fe40000004100 */
[----:B------:R-:W-:Y:S01]  /*6fa0*/  FFMA.FTZ R12, R31, R13, R12 ;  /* 0x0000000d1f0c7223 */ /* 0x000fe2000001000c */
[----:B------:R-:W-:Y:S01]  /*6fb0*/  HADD2.F32 R7, -RZ, R7.H1_H1 ;  /* 0x30000007ff077230 */ /* 0x000fe20000004100 */
[----:B------:R-:W-:Y:S01]  /*6fc0*/  F2FP.F16.F32.PACK_AB R4, R25, R4 ;  /* 0x000000041904723e */ /* 0x000fe200000000ff */
[----:B------:R-:W-:-:S02]  /*6fd0*/  HADD2.F32 R26, -RZ, R32.H1_H1 ;  /* 0x30000020ff1a7230 */ /* 0x000fc40000004100 */
[-C--:B------:R-:W-:Y:S01]  /*6fe0*/  FMUL.FTZ R13, R28, R6.reuse ;  /* 0x000000061c0d7220 */ /* 0x080fe20000410000 */
[----:B------:R-:W-:Y:S02]  /*6ff0*/  HADD2.F32 R27, -RZ, R34.H1_H1 ;  /* 0x30000022ff1b7230 */ /* 0x000fe40000004100 */
[----:B------:R-:W-:Y:S01]  /*7000*/  FMUL.FTZ R20, R33, R7 ;  /* 0x0000000721147220 */ /* 0x000fe20000410000 */
[----:B------:R-:W-:Y:S01]  /*7010*/  F2FP.F16.F32.PACK_AB R5, R12, R5 ;  /* 0x000000050c05723e */ /* 0x000fe200000000ff */
[C---:B------:R-:W-:Y:S01]  /*7020*/  FMUL.FTZ R21, R26.reuse, R6 ;  /* 0x000000061a157220 */ /* 0x040fe20000410000 */
[-C--:B------:R-:W-:Y:S01]  /*7030*/  FFMA.FTZ R6, R26, R14.reuse, -R13 ;  /* 0x0000000e1a067223 */ /* 0x080fe2000001080d */
[C---:B------:R-:W-:Y:S01]  /*7040*/  FMUL.FTZ R24, R27.reuse, R7 ;  /* 0x000000071b187220 */ /* 0x040fe20000410000 */
[-C--:B------:R-:W-:Y:S01]  /*7050*/  FFMA.FTZ R7, R27, R15.reuse, -R20 ;  /* 0x0000000f1b077223 */ /* 0x080fe20000010814 */
[----:B------:R-:W-:Y:S02]  /*7060*/  FFMA.FTZ R21, R28, R14, R21 ;  /* 0x0000000e1c157223 */ /* 0x000fe40000010015 */
[----:B------:R-:W-:-:S03]  /*7070*/  FFMA.FTZ R24, R33, R15, R24 ;  /* 0x0000000f21187223 */ /* 0x000fc60000010018 */
[----:B------:R-:W-:Y:S02]  /*7080*/  F2FP.F16.F32.PACK_AB R6, R21, R6 ;  /* 0x000000061506723e */ /* 0x000fe400000000ff */
[----:B------:R-:W-:-:S05]  /*7090*/  F2FP.F16.F32.PACK_AB R7, R24, R7 ;  /* 0x000000071807723e */ /* 0x000fca00000000ff */
[----:B------:R0:W-:Y:S02]  /*70a0*/  STS.128 [R3+0xf400], R4 ;  /* 0x00f4000403007388 */ /* 0x0001e40000000c00 */
.L_x_488:
[----:B------:R-:W-:Y:S05]  /*70b0*/  BSYNC B1 ;  /* 0x0000000000017941 */ /* 0x000fea0003800000 */
.L_x_487:
[----:B------:R-:W-:Y:S05]  /*70c0*/  @P1 BRA `(.L_x_486) ;  /* 0x0000001000981947 */ /* 0x000fea0003800000 */
[----:B0-----:R-:W0:Y:S01]  /*70d0*/  LDS.128 R4, [R0+0x3000] ;  /* 0x0030000000047984 */ /* 0x001e220000000c00 */
[--C-:B------:R-:W-:Y:S02]  /*70e0*/  HADD2.F32 R21, -RZ, R11.reuse.H1_H1 ;  /* 0x3000000bff157230 */ /* 0x100fe40000004100 */
[--C-:B------:R-:W-:Y:S02]  /*70f0*/  HADD2.F32 R24, -RZ, R10.reuse.H0_H0 ;  /* 0x2000000aff187230 */ /* 0x100fe40000004100 */
[----:B------:R-:W-:Y:S02]  /*7100*/  HADD2.F32 R26, -RZ, R10.H1_H1 ;  /* 0x3000000aff1a7230 */ /* 0x000fe40000004100 */
[----:B------:R-:W-:Y:S02]  /*7110*/  HADD2.F32 R15, -RZ, R11.H0_H0 ;  /* 0x2000000bff0f7230 */ /* 0x000fe40000004100 */
[----:B------:R-:W-:Y:S02]  /*7120*/  HADD2.F32 R25, -RZ, R9.H0_H0 ;  /* 0x20000009ff197230 */ /* 0x000fe40000004100 */
[----:B0-----:R-:W-:-:S02]  /*7130*/  HADD2.F32 R3, -RZ, R4.H0_H0 ;  /* 0x20000004ff037230 */ /* 0x001fc40000004100 */
[----:B------:R-:W-:Y:S02]  /*7140*/  HADD2.F32 R4, -RZ, R4.H1_H1 ;  /* 0x30000004ff047230 */ /* 0x000fe40000004100 */
[--C-:B------:R-:W-:Y:S02]  /*7150*/  HADD2.F32 R10, -RZ, R5.reuse.H0_H0 ;  /* 0x20000005ff0a7230 */ /* 0x100fe40000004100 */
[----:B------:R-:W-:Y:S02]  /*7160*/  HADD2.F32 R5, -RZ, R5.H1_H1 ;  /* 0x30000005ff057230 */ /* 0x000fe40000004100 */
[-C--:B------:R-:W-:Y:S01]  /*7170*/  FMUL.FTZ R14, R21, R4.reuse ;  /* 0x00000004150e7220 */ /* 0x080fe20000410000 */
[C---:B------:R-:W-:Y:S01]  /*7180*/  FMUL.FTZ R20, R15.reuse, R4 ;  /* 0x000000040f147220 */ /* 0x040fe20000410000 */
[----:B------:R-:W-:Y:S02]  /*7190*/  HADD2.F32 R11, -RZ, R6.H0_H0 ;  /* 0x20000006ff0b7230 */ /* 0x000fe40000004100 */
[----:B------:R-:W-:Y:S01]  /*71a0*/  FMUL.FTZ R13, R26, R5 ;  /* 0x000000051a0d7220 */ /* 0x000fe20000410000 */
[----:B------:R-:W-:Y:S01]  /*71b0*/  FFMA.FTZ R4, R15, R3, -R14 ;  /* 0x000000030f047223 */ /* 0x000fe2000001080e */
[----:B------:R-:W-:Y:S01]  /*71c0*/  FMUL.FTZ R15, R24, R5 ;  /* 0x00000005180f7220 */ /* 0x000fe20000410000 */
[----:B------:R-:W-:-:S02]  /*71d0*/  HADD2.F32 R12, -RZ, R7.H0_H0 ;  /* 0x20000007ff0c7230 */ /* 0x000fc40000004100 */
[-C--:B------:R-:W-:Y:S01]  /*71e0*/  FFMA.FTZ R5, R24, R10.reuse, -R13 ;  /* 0x0000000a18057223 */ /* 0x080fe2000001080d */
[----:B------:R-:W-:Y:S02]  /*71f0*/  HADD2.F32 R6, -RZ, R6.H1_H1 ;  /* 0x30000006ff067230 */ /* 0x000fe40000004100 */
[----:B------:R-:W-:Y:S01]  /*7200*/  FFMA.FTZ R3, R21, R3, R20 ;  /* 0x0000000315037223 */ /* 0x000fe20000010014 */
[----:B------:R-:W-:Y:S02]  /*7210*/  HADD2.F32 R7, -RZ, R7.H1_H1 ;  /* 0x30000007ff077230 */ /* 0x000fe40000004100 */
[----:B------:R-:W-:Y:S01]  /*7220*/  FFMA.FTZ R10, R26, R10, R15 ;  /* 0x0000000a1a0a7223 */ /* 0x000fe2000001000f */
[----:B------:R-:W-:Y:S02]  /*7230*/  HADD2.F32 R24, -RZ, R9.H1_H1 ;  /* 0x30000009ff187230 */ /* 0x000fe40000004100 */
[--C-:B------:R-:W-:Y:S01]  /*7240*/  HADD2.F32 R21, -RZ, R8.reuse.H0_H0 ;  /* 0x20000008ff157230 */ /* 0x100fe20000004100 */
[----:B------:R-:W-:Y:S01]  /*7250*/  F2FP.F16.F32.PACK_AB R4, R3, R4 ;  /* 0x000000040304723e */ /* 0x000fe200000000ff */
[----:B------:R-:W-:-:S02]  /*7260*/  HADD2.F32 R20, -RZ, R8.H1_H1 ;  /* 0x30000008ff147230 */ /* 0x000fc40000004100 */
[-C--:B------:R-:W-:Y:S01]  /*7270*/  FMUL.FTZ R8, R25, R6.reuse ;  /* 0x0000000619087220 */ /* 0x080fe20000410000 */
[----:B------:R-:W-:Y:S01]  /*7280*/  FMUL.FTZ R9, R24, R7 ;  /* 0x0000000718097220 */ /* 0x000fe20000410000 */
[C---:B------:R-:W-:Y:S01]  /*7290*/  FMUL.FTZ R14, R21.reuse, R6 ;  /* 0x00000006150e7220 */ /* 0x040fe20000410000 */
[----:B------:R-:W-:Y:S01]  /*72a0*/  F2FP.F16.F32.PACK_AB R5, R10, R5 ;  /* 0x000000050a05723e */ /* 0x000fe200000000ff */
[C---:B------:R-:W-:Y:S01]  /*72b0*/  FMUL.FTZ R13, R20.reuse, R7 ;  /* 0x00000007140d7220 */ /* 0x040fe20000410000 */
[-C--:B------:R-:W-:Y:S01]  /*72c0*/  FFMA.FTZ R6, R21, R11.reuse, -R8 ;  /* 0x0000000b15067223 */ /* 0x080fe20000010808 */
[-C--:B------:R-:W-:Y:S01]  /*72d0*/  FFMA.FTZ R7, R20, R12.reuse, -R9 ;  /* 0x0000000c14077223 */ /* 0x080fe20000010809 */
[----:B------:R-:W-:Y:S01]  /*72e0*/  FFMA.FTZ R11, R25, R11, R14 ;  /* 0x0000000b190b7223 */ /* 0x000fe2000001000e */
[----:B------:R-:W-:-:S04]  /*72f0*/  FFMA.FTZ R12, R24, R12, R13 ;  /* 0x0000000c180c7223 */ /* 0x000fc8000001000d */
[----:B------:R-:W-:Y:S02]  /*7300*/  F2FP.F16.F32.PACK_AB R6, R11, R6 ;  /* 0x000000060b06723e */ /* 0x000fe400000000ff */
[----:B------:R-:W-:-:S05]  /*7310*/  F2FP.F16.F32.PACK_AB R7, R12, R7 ;  /* 0x000000070c07723e */ /* 0x000fca00000000ff */
[----:B------:R1:W-:Y:S01]  /*7320*/  STS.128 [R0+0x3000], R4 ;  /* 0x0030000400007388 */ /* 0x0003e20000000c00 */
[----:B------:R-:W-:Y:S05]  /*7330*/  BRA `(.L_x_486) ;  /* 0x0000000c00fc7947 */ /* 0x000fea0003800000 */
.L_x_476:
[----:B------:R-:W-:-:S03]  /*7340*/  UMOV UR4, 0xffffffff ;  /* 0xffffffff00047882 */ /* 0x000fc60000000000 */
[----:B------:R-:W-:Y:S05]  /*7350*/  BRA.DIV UR4, `(.L_x_489) ;  /* 0x0000010e04707947 */ /* 0x000fea000b800000 */
[----:B------:R0:W1:Y:S04]  /*7360*/  SHFL.IDX PT, R0, R26, RZ, 0x1c1f ;  /* 0x001c1fff1a007589 */ /* 0x00006800000e0000 */
[----:B------:R0:W2:Y:S04]  /*7370*/  SHFL.IDX PT, R3, R25, RZ, 0x1c1f ;  /* 0x001c1fff19037589 */ /* 0x0000a800000e0000 */
[----:B------:R0:W3:Y:S04]  /*7380*/  SHFL.IDX PT, R20, R28, RZ, 0x1c1f ;  /* 0x001c1fff1c147589 */ /* 0x0000e800000e0000 */
[----:B------:R0:W4:Y:S02]  /*7390*/  SHFL.IDX PT, R14, R27, RZ, 0x1c1f ;  /* 0x001c1fff1b0e7589 */ /* 0x00012400000e0000 */
.L_x_692:
[----:B------:R-:W5:Y:S01]  /*73a0*/  LDL R6, [R1+0x64] ;  /* 0x0000640001067983 */ /* 0x000f620000100800 */
[----:B------:R-:W-:Y:S01]  /*73b0*/  ULDC UR4, c[0x0][0x448] ;  /* 0x0001120000047ab9 */ /* 0x000fe20000000800 */
[----:B------:R-:W-:Y:S01]  /*73c0*/  BSSY B1, `(.L_x_490) ;  /* 0x000001a000017945 */ /* 0x000fe20003800000 */
[----:B------:R-:W-:Y:S01]  /*73d0*/  IMAD R24, R24, UR4, RZ ;  /* 0x0000000418187c24 */ /* 0x000fe2000f8e02ff */
[----:B------:R-:W-:Y:S02]  /*73e0*/  CS2R R8, SRZ ;  /* 0x0000000000087805 */ /* 0x000fe4000001ff00 */
[----:B------:R-:W-:Y:S02]  /*73f0*/  CS2R R10, SRZ ;  /* 0x00000000000a7805 */ /* 0x000fe4000001ff00 */
[----:B------:R-:W-:Y:S01]  /*7400*/  ISETP.GE.AND P0, PT, R4, R24, PT ;  /* 0x000000180400720c */ /* 0x000fe20003f06270 */
[----:B------:R-:W-:Y:S01]  /*7410*/  IMAD R24, R33, -0xc0, R24 ;  /* 0xffffff4021187824 */ /* 0x000fe200078e0218 */
[----:B-----5:R-:W-:-:S04]  /*7420*/  LEA.HI R5, R6, R6, RZ, 0x1 ;  /* 0x0000000606057211 */ /* 0x020fc800078f08ff */
[----:B------:R-:W-:-:S05]  /*7430*/  LOP3.LUT R5, R5, 0xfffffffe, RZ, 0xc0, !PT ;  /* 0xfffffffe05057812 */ /* 0x000fca00078ec0ff */
[----:B0-----:R-:W-:Y:S01]  /*7440*/  IMAD.IADD R25, R6, 0x1, -R5 ;  /* 0x0000000106197824 */ /* 0x001fe200078e0a05 */
[----:B------:R-:W-:Y:S02]  /*7450*/  CS2R R4, SRZ ;  /* 0x0000000000047805 */ /* 0x000fe4000001ff00 */
[----:B------:R-:W-:Y:S02]  /*7460*/  CS2R R6, SRZ ;  /* 0x0000000000067805 */ /* 0x000fe4000001ff00 */
[----:B------:R-:W-:Y:S01]  /*7470*/  SHF.L.U32 R25, R25, 0x1f, RZ ;  /* 0x0000001f19197819 */ /* 0x000fe200000006ff */
[----:B------:R-:W-:Y:S06]  /*7480*/  @P0 BRA `(.L_x_491) ;  /* 0x0000000000340947 */ /* 0x000fec0003800000 */
[----:B------:R-:W-:Y:S01]  /*7490*/  ULDC UR4, c[0x0][0x3f4] ;  /* 0x0000fd0000047ab9 */ /* 0x000fe20000000800 */
[C---:B------:R-:W-:Y:S01]  /*74a0*/  IMAD.SHL.U32 R15, R16.reuse, 0x2, RZ ;  /* 0x00000002100f7824 */ /* 0x040fe200078e00ff */
[C---:B------:R-:W-:Y:S02]  /*74b0*/  ISETP.GE.AND P2, PT, R16.reuse, UR4, PT ;  /* 0x0000000410007c0c */ /* 0x040fe4000bf46270 */
[----:B------:R-:W-:Y:S02]  /*74c0*/  SHF.R.S32.HI R5, RZ, 0x1f, R16 ;  /* 0x0000001fff057819 */ /* 0x000fe40000011410 */
[----:B--2---:R-:W-:Y:S02]  /*74d0*/  IADD3 R12, P0, R3, R15, RZ ;  /* 0x0000000f030c7210 */ /* 0x004fe40007f1e0ff */
[----:B------:R-:W-:Y:S02]  /*74e0*/  SHF.L.U64.HI R3, R16, 0x1, R5 ;  /* 0x0000000110037819 */ /* 0x000fe40000010205 */
[----:B------:R-:W-:-:S02]  /*74f0*/  CS2R R4, SRZ ;  /* 0x0000000000047805 */ /* 0x000fc4000001ff00 */
[----:B----4-:R-:W-:Y:S01]  /*7500*/  IADD3 R14, P1, R14, R15, RZ ;  /* 0x0000000f0e0e7210 */ /* 0x010fe20007f3e0ff */
[----:B-1----:R-:W-:-:S04]  /*7510*/  IMAD.X R13, R0, 0x1, R3, P0 ;  /* 0x00000001000d7824 */ /* 0x002fc800000e0603 */
[----:B---3--:R-:W-:Y:S01]  /*7520*/  IMAD.X R15, R20, 0x1, R3, P1 ;  /* 0x00000001140f7824 */ /* 0x008fe200008e0603 */
[----:B------:R-:W-:Y:S07]  /*7530*/  @P2 BRA `(.L_x_491) ;  /* 0x0000000000082947 */ /* 0x000fee0003800000 */
[----:B------:R0:W5:Y:S04]  /*7540*/  LD.E.128 R4, desc[UR56][R12.64] ;  /* 0x000000380c047980 */ /* 0x000168000c101d00 */
[----:B------:R0:W5:Y:S02]  /*7550*/  LD.E.128 R8, desc[UR56][R14.64] ;  /* 0x000000380e087980 */ /* 0x000164000c101d00 */
.L_x_491:
[----:B------:R-:W-:Y:S05]  /*7560*/  BSYNC B1 ;  /* 0x0000000000017941 */ /* 0x000fea0003800000 */
.L_x_490:
[----:B------:R-:W3:Y:S01]  /*7570*/  SYNCS.PHASECHK.TRANS64.TRYWAIT P1, [R2+URZ+0x30800], R25 ;  /* 0x03080019020075a7 */ /* 0x000ee2000802017f */
[----:B0----5:R-:W-:Y:S01]  /*7580*/  MOV R15, R5 ;  /* 0x00000005000f7202 */ /* 0x021fe20000000f00 */
[----:B------:R-:W-:Y:S01]  /*7590*/  IMAD.MOV.U32 R21, RZ, RZ, R4 ;  /* 0x000000ffff157224 */ /* 0x000fe200078e0004 */
[--C-:B--2---:R-:W-:Y:S01]  /*75a0*/  SHF.R.U64 R3, R4, 0x10, R5.reuse ;  /* 0x0000001004037819 */ /* 0x104fe20000001205 */
[----:B------:R-:W-:Y:S01]  /*75b0*/  IMAD.MOV.U32 R13, RZ, RZ, R6 ;  /* 0x000000ffff0d7224 */ /* 0x000fe200078e0006 */
[----:B----4-:R-:W-:Y:S01]  /*75c0*/  SHF.R.U32.HI R14, RZ, 0x10, R5 ;  /* 0x00000010ff0e7819 */ /* 0x010fe20000011605 */
[----:B------:R-:W-:Y:S01]  /*75d0*/  IMAD.MOV.U32 R4, RZ, RZ, R8 ;  /* 0x000000ffff047224 */ /* 0x000fe200078e0008 */
[----:B------:R-:W-:Y:S01]  /*75e0*/  PRMT R15, R15, 0x5410, R3 ;  /* 0x000054100f0f7816 */ /* 0x000fe20000000003 */
[----:B------:R-:W-:Y:S01]  /*75f0*/  IMAD.MOV.U32 R5, RZ, RZ, R10 ;  /* 0x000000ffff057224 */ /* 0x000fe200078e000a */
[--C-:B------:R-:W-:Y:S01]  /*7600*/  SHF.R.U64 R12, R6, 0x10, R7.reuse ;  /* 0x00000010060c7819 */ /* 0x100fe20000001207 */
[----:B-1----:R-:W-:Y:S01]  /*7610*/  IMAD.MOV.U32 R0, RZ, RZ, R7 ;  /* 0x000000ffff007224 */ /* 0x002fe200078e0007 */
[----:B------:R-:W-:Y:S01]  /*7620*/  VIMNMX R3, R24, 0xc0, PT ;  /* 0x000000c018037848 */ /* 0x000fe20003fe0100 */
[--C-:B---3--:R-:W-:Y:S01]  /*7630*/  IMAD.MOV.U32 R20, RZ, RZ, R9.reuse ;  /* 0x000000ffff147224 */ /* 0x108fe200078e0009 */
[----:B------:R-:W-:Y:S01]  /*7640*/  SHF.R.U64 R8, R8, 0x10, R9 ;  /* 0x0000001008087819 */ /* 0x000fe20000001209 */
[--C-:B------:R-:W-:Y:S01]  /*7650*/  IMAD.MOV.U32 R6, RZ, RZ, R11.reuse ;  /* 0x000000ffff067224 */ /* 0x100fe200078e000b */
[----:B------:R-:W-:Y:S01]  /*7660*/  SHF.R.U64 R10, R10, 0x10, R11 ;  /* 0x000000100a0a7819 */ /* 0x000fe2000000120b */
[----:B------:R-:W0:Y:S01]  /*7670*/  LDC R27, c[0x0][0x3f4] ;  /* 0x0000fd00ff1b7b82 */ /* 0x000e220000000800 */
[----:B------:R-:W-:Y:S01]  /*7680*/  IADD3 R26, R18, 0x60, RZ ;  /* 0x00000060121a7810 */ /* 0x000fe20007ffe0ff */
[----:B------:R-:W-:Y:S01]  /*7690*/  BSSY B1, `(.L_x_492) ;  /* 0x0000010000017945 */ /* 0x000fe20003800000 */
[----:B------:R-:W-:-:S02]  /*76a0*/  SHF.R.U32.HI R7, RZ, 0x10, R7 ;  /* 0x00000010ff077819 */ /* 0x000fc40000011607 */
[----:B------:R-:W-:Y:S02]  /*76b0*/  SHF.R.U32.HI R9, RZ, 0x10, R9 ;  /* 0x00000010ff097819 */ /* 0x000fe40000011609 */
[----:B------:R-:W-:Y:S02]  /*76c0*/  SHF.R.U32.HI R11, RZ, 0x10, R11 ;  /* 0x00000010ff0b7819 */ /* 0x000fe4000001160b */
[----:B------:R-:W-:Y:S02]  /*76d0*/  PRMT R21, R21, 0x5410, R4 ;  /* 0x0000541015157816 */ /* 0x000fe40000000004 */
[----:B------:R-:W-:Y:S02]  /*76e0*/  PRMT R0, R7, 0x5410, R0 ;  /* 0x0000541007007816 */ /* 0x000fe40000000000 */
[----:B------:R-:W-:Y:S02]  /*76f0*/  PRMT R20, R20, 0x5410, R8 ;  /* 0x0000541014147816 */ /* 0x000fe40000000008 */
[----:B------:R-:W-:-:S02]  /*7700*/  PRMT R14, R14, 0x5410, R9 ;  /* 0x000054100e0e7816 */ /* 0x000fc40000000009 */
[----:B------:R-:W-:Y:S02]  /*7710*/  PRMT R13, R13, 0x5410, R5 ;  /* 0x000054100d0d7816 */ /* 0x000fe40000000005 */
[----:B------:R-:W-:Y:S02]  /*7720*/  PRMT R12, R12, 0x5410, R10 ;  /* 0x000054100c0c7816 */ /* 0x000fe4000000000a */
[C---:B0-----:R-:W-:Y:S01]  /*7730*/  ISETP.GE.AND P0, PT, R16.reuse, R27, PT ;  /* 0x0000001b1000720c */ /* 0x041fe20003f06270 */
[----:B------:R-:W-:-:S03]  /*7740*/  IMAD.IADD R4, R16, 0x1, R27 ;  /* 0x0000000110047824 */ /* 0x000fc600078e021b */
[-C--:B------:R-:W-:Y:S02]  /*7750*/  ISETP.GE.OR P2, PT, R18, R3.reuse, P0 ;  /* 0x000000031200720c */ /* 0x080fe40000746670 */
[----:B------:R-:W-:Y:S02]  /*7760*/  ISETP.GE.OR P0, PT, R26, R3, P0 ;  /* 0x000000031a00720c */ /* 0x000fe40000706670 */
[----:B------:R-:W-:Y:S01]  /*7770*/  PRMT R3, R6, 0x5410, R11 ;  /* 0x0000541006037816 */ /* 0x000fe2000000000b */
[----:B------:R-:W-:Y:S10]  /*7780*/  @!P1 BRA `(.L_x_493) ;  /* 0x0000010800d49947 */ /* 0x000ff40003800000 */
.L_x_693:
[----:B------:R-:W-:Y:S05]  /*7790*/  BSYNC B1 ;  /* 0x0000000000017941 */ /* 0x000fea0003800000 */
.L_x_492:
[----:B------:R-:W-:Y:S01]  /*77a0*/  BSSY B1, `(.L_x_494) ;  /* 0x000005f000017945 */ /* 0x000fe20003800000 */
[----:B------:R-:W-:-:S03]  /*77b0*/  LOP3.LUT R24, R4, 0x38, RZ, 0xc0, !PT ;  /* 0x0000003804187812 */ /* 0x000fc600078ec0ff */
[----:B------:R-:W-:Y:S05]  /*77c0*/  @P2 BRA `(.L_x_495) ;  /* 0x0000000400702947 */ /* 0x000fea0003800000 */
[----:B------:R-:W2:Y:S01]  /*77d0*/  LDL R6, [R1+0x34] ;  /* 0x0000340001067983 */ /* 0x000ea20000100800 */
[----:B------:R-:W1:Y:S02]  /*77e0*/  S2R R5, SR_TID.X ;  /* 0x0000000000057919 */ /* 0x000e640000002100 */
[----:B-1----:R-:W-:-:S05]  /*77f0*/  VIADD R5, R5, 0xffffff80 ;  /* 0xffffff8005057836 */ /* 0x002fca0000000000 */
[----:B------:R-:W-:-:S04]  /*7800*/  SHF.R.S32.HI R10, RZ, 0x1f, R5 ;  /* 0x0000001fff0a7819 */ /* 0x000fc80000011405 */
[----:B------:R-:W-:-:S04]  /*7810*/  LEA.HI R10, R10, R5, RZ, 0x5 ;  /* 0x000000050a0a7211 */ /* 0x000fc800078f28ff */
[----:B------:R-:W-:Y:S01]  /*7820*/  SHF.R.S32.HI R10, RZ, 0x5, R10 ;  /* 0x00000005ff0a7819 */ /* 0x000fe2000001140a */
[--C-:B------:R-:W-:Y:S02]  /*7830*/  HADD2.F32 R34, -RZ, R21.reuse.H0_H0 ;  /* 0x20000015ff227230 */ /* 0x100fe40000004100 */
[----:B------:R-:W-:Y:S02]  /*7840*/  HADD2.F32 R36, -RZ, R21.H1_H1 ;  /* 0x30000015ff247230 */ /* 0x000fe40000004100 */
[----:B------:R-:W-:Y:S02]  /*7850*/  HADD2.F32 R37, -RZ, R20.H1_H1 ;  /* 0x30000014ff257230 */ /* 0x000fe40000004100 */
[----:B------:R-:W-:Y:S02]  /*7860*/  HADD2.F32 R35, -RZ, R15.H1_H1 ;  /* 0x3000000fff237230 */ /* 0x000fe40000004100 */
[----:B--2---:R-:W-:-:S05]  /*7870*/  IMAD.SHL.U32 R4, R6, 0x40, RZ ;  /* 0x0000004006047824 */ /* 0x004fca00078e00ff */
[----:B------:R-:W-:-:S04]  /*7880*/  LOP3.LUT R7, R4, 0x1c0, RZ, 0xc0, !PT ;  /* 0x000001c004077812 */ /* 0x000fc800078ec0ff */
[--C-:B------:R-:W-:Y:S02]  /*7890*/  SHF.R.U32.HI R9, RZ, 0x3, R7.reuse ;  /* 0x00000003ff097819 */ /* 0x100fe40000011607 */
[----:B------:R-:W-:Y:S02]  /*78a0*/  LOP3.LUT R4, R7, 0x38, R16, 0xf8, !PT ;  /* 0x0000003807047812 */ /* 0x000fe400078ef810 */
[----:B------:R-:W-:Y:S02]  /*78b0*/  LOP3.LUT R8, R9, R24, R7, 0x1e, !PT ;  /* 0x0000001809087212 */ /* 0x000fe400078e1e07 */
[----:B------:R-:W-:-:S03]  /*78c0*/  LOP3.LUT R4, R4, R9, RZ, 0x3c, !PT ;  /* 0x0000000904047212 */ /* 0x000fc600078e3cff */
[C---:B------:R-:W-:Y:S02]  /*78d0*/  IMAD R9, R10.reuse, 0x200, R8 ;  /* 0x000002000a097824 */ /* 0x040fe400078e0208 */
[----:B------:R-:W-:-:S03]  /*78e0*/  IMAD R5, R10, 0x200, R4 ;  /* 0x000002000a057824 */ /* 0x000fc600078e0204 */
[----:B------:R-:W-:Y:S01]  /*78f0*/  LEA R44, R9, R2, 0x1 ;  /* 0x00000002092c7211 */ /* 0x000fe200078e08ff */
[----:B------:R-:W-:-:S04]  /*7900*/  IMAD R43, R5, 0x2, R2 ;  /* 0x00000002052b7824 */ /* 0x000fc800078e0202 */
[----:B------:R-:W1:Y:S04]  /*7910*/  LDS.128 R8, [R44+0xc400] ;  /* 0x00c400002c087984 */ /* 0x000e680000000c00 */
[----:B------:R-:W0:Y:S01]  /*7920*/  LDS.128 R4, [R43+0xc400] ;  /* 0x00c400002b047984 */ /* 0x000e220000000c00 */
[--C-:B-1----:R-:W-:Y:S02]  /*7930*/  HADD2.F32 R30, -RZ, R8.reuse.H0_H0 ;  /* 0x20000008ff1e7230 */ /* 0x102fe40000004100 */
[----:B------:R-:W-:Y:S02]  /*7940*/  HADD2.F32 R8, -RZ, R8.H1_H1 ;  /* 0x30000008ff087230 */ /* 0x000fe40000004100 */
[--C-:B0-----:R-:W-:Y:S02]  /*7950*/  HADD2.F32 R25, -RZ, R4.reuse.H0_H0 ;  /* 0x20000004ff197230 */ /* 0x101fe40000004100 */
[C---:B------:R-:W-:Y:S01]  /*7960*/  FMUL.FTZ R38, R30.reuse, R36 ;  /* 0x000000241e267220 */ /* 0x040fe20000410000 */
[----:B------:R-:W-:Y:S01]  /*7970*/  FMUL.FTZ R40, R30, R34 ;  /* 0x000000221e287220 */ /* 0x000fe20000410000 */
[----:B------:R-:W-:-:S02]  /*7980*/  HADD2.F32 R4, -RZ, R4.H1_H1 ;  /* 0x30000004ff047230 */ /* 0x000fc40000004100 */
[C---:B------:R-:W-:Y:S01]  /*7990*/  FMUL.FTZ R39, R8.reuse, R37 ;  /* 0x0000002508277220 */ /* 0x040fe20000410000 */
[----:B------:R-:W-:Y:S02]  /*79a0*/  HADD2.F32 R31, -RZ, R9.H0_H0 ;  /* 0x20000009ff1f7230 */ /* 0x000fe40000004100 */
[C---:B------:R-:W-:Y:S01]  /*79b0*/  FFMA.FTZ R38, R25.reuse, R34, -R38 ;  /* 0x0000002219267223 */ /* 0x040fe20000010826 */
[----:B------:R-:W-:Y:S02]  /*79c0*/  HADD2.F32 R30, -RZ, R20.H0_H0 ;  /* 0x20000014ff1e7230 */ /* 0x000fe40000004100 */
[----:B------:R-:W-:Y:S01]  /*79d0*/  FFMA.FTZ R40, R25, R36, R40 ;  /* 0x0000002419287223 */ /* 0x000fe20000010028 */
[----:B------:R-:W-:Y:S02]  /*79e0*/  HADD2.F32 R25, -RZ, R15.H0_H0 ;  /* 0x2000000fff197230 */ /* 0x000fe40000004100 */
[----:B------:R-:W-:Y:S01]  /*79f0*/  FMUL.FTZ R41, R8, R35 ;  /* 0x0000002308297220 */ /* 0x000fe20000410000 */
[----:B------:R-:W-:-:S02]  /*7a00*/  HADD2.F32 R26, -RZ, R5.H0_H0 ;  /* 0x20000005ff1a7230 */ /* 0x000fc40000004100 */
[C---:B------:R-:W-:Y:S01]  /*7a10*/  FFMA.FTZ R39, R4.reuse, R35, -R39 ;  /* 0x0000002304277223 */ /* 0x040fe20000010827 */
[C---:B------:R-:W-:Y:S01]  /*7a20*/  FMUL.FTZ R35, R31.reuse, R30 ;  /* 0x0000001e1f237220 */ /* 0x040fe20000410000 */
[----:B------:R-:W-:Y:S02]  /*7a30*/  HADD2.F32 R9, -RZ, R9.H1_H1 ;  /* 0x30000009ff097230 */ /* 0x000fe40000004100 */
[----:B------:R-:W-:Y:S01]  /*7a40*/  FMUL.FTZ R31, R31, R25 ;  /* 0x000000191f1f7220 */ /* 0x000fe20000410000 */
[--C-:B------:R-:W-:Y:S02]  /*7a50*/  HADD2.F32 R34, -RZ, R14.reuse.H1_H1 ;  /* 0x3000000eff227230 */ /* 0x100fe40000004100 */
[----:B------:R-:W-:Y:S01]  /*7a60*/  FFMA.FTZ R41, R4, R37, R41 ;  /* 0x0000002504297223 */ /* 0x000fe20000010029 */
[----:B------:R-:W-:Y:S02]  /*7a70*/  HADD2.F32 R4, -RZ, R14.H0_H0 ;  /* 0x2000000eff047230 */ /* 0x000fe40000004100 */
[----:B------:R-:W-:Y:S01]  /*7a80*/  FFMA.FTZ R35, R26, R25, -R35 ;  /* 0x000000191a237223 */ /* 0x000fe20000010823 */
[----:B------:R-:W-:-:S02]  /*7a90*/  HADD2.F32 R5, -RZ, R5.H1_H1 ;  /* 0x30000005ff057230 */ /* 0x000fc40000004100 */
[----:B------:R-:W-:Y:S01]  /*7aa0*/  FFMA.FTZ R26, R26, R30, R31 ;  /* 0x0000001e1a1a7223 */ /* 0x000fe2000001001f */
[--C-:B------:R-:W-:Y:S02]  /*7ab0*/  HADD2.F32 R32, -RZ, R10.reuse.H0_H0 ;  /* 0x2000000aff207230 */ /* 0x100fe40000004100 */
[C---:B------:R-:W-:Y:S01]  /*7ac0*/  FMUL.FTZ R30, R9.reuse, R34 ;  /* 0x00000022091e7220 */ /* 0x040fe20000410000 */
[--C-:B------:R-:W-:Y:S02]  /*7ad0*/  HADD2.F32 R8, -RZ, R13.reuse.H0_H0 ;  /* 0x2000000dff087230 */ /* 0x100fe40000004100 */
[----:B------:R-:W-:Y:S01]  /*7ae0*/  FMUL.FTZ R36, R9, R4 ;  /* 0x0000000409247220 */ /* 0x000fe20000410000 */
[----:B------:R-:W-:Y:S02]  /*7af0*/  HADD2.F32 R25, -RZ, R13.H1_H1 ;  /* 0x3000000dff197230 */ /* 0x000fe40000004100 */
[----:B------:R-:W-:Y:S02]  /*7b00*/  HADD2.F32 R10, -RZ, R10.H1_H1 ;  /* 0x3000000aff0a7230 */ /* 0x000fe40000004100 */
[----:B------:R-:W-:-:S02]  /*7b10*/  HADD2.F32 R31, -RZ, R12.H1_H1 ;  /* 0x3000000cff1f7230 */ /* 0x000fc40000004100 */
[C---:B------:R-:W-:Y:S01]  /*7b20*/  FFMA.FTZ R30, R5.reuse, R4, -R30 ;  /* 0x00000004051e7223 */ /* 0x040fe2000001081e */
[--C-:B------:R-:W-:Y:S02]  /*7b30*/  HADD2.F32 R27, -RZ, R6.reuse.H0_H0 ;  /* 0x20000006ff1b7230 */ /* 0x100fe40000004100 */
[C---:B------:R-:W-:Y:S01]  /*7b40*/  FMUL.FTZ R4, R32.reuse, R25 ;  /* 0x0000001920047220 */ /* 0x040fe20000410000 */
[----:B------:R-:W-:Y:S02]  /*7b50*/  HADD2.F32 R6, -RZ, R6.H1_H1 ;  /* 0x30000006ff067230 */ /* 0x000fe40000004100 */
[----:B------:R-:W-:Y:S01]  /*7b60*/  FMUL.FTZ R42, R32, R8 ;  /* 0x00000008202a7220 */ /* 0x000fe20000410000 */
[----:B------:R-:W-:Y:S02]  /*7b70*/  HADD2.F32 R9, -RZ, R12.H0_H0 ;  /* 0x2000000cff097230 */ /* 0x000fe40000004100 */
[----:B------:R-:W-:Y:S01]  /*7b80*/  FFMA.FTZ R37, R5, R34, R36 ;  /* 0x0000002205257223 */ /* 0x000fe20000010024 */
[----:B------:R-:W-:Y:S01]  /*7b90*/  FMUL.FTZ R5, R10, R31 ;  /* 0x0000001f0a057220 */ /* 0x000fe20000410000 */
[C---:B------:R-:W-:Y:S01]  /*7ba0*/  FFMA.FTZ R32, R27.reuse, R8, -R4 ;  /* 0x000000081b207223 */ /* 0x040fe20000010804 */
[----:B------:R-:W-:Y:S01]  /*7bb0*/  FFMA.FTZ R42, R27, R25, R42 ;  /* 0x000000191b2a7223 */ /* 0x000fe2000001002a */
[----:B------:R-:W-:-:S02]  /*7bc0*/  HADD2.F32 R33, -RZ, R11.H0_H0 ;  /* 0x2000000bff217230 */ /* 0x000fc40000004100 */
[-C--:B------:R-:W-:Y:S01]  /*7bd0*/  FMUL.FTZ R27, R10, R9.reuse ;  /* 0x000000090a1b7220 */ /* 0x080fe20000410000 */
[----:B------:R-:W-:Y:S01]  /*7be0*/  FFMA.FTZ R25, R6, R9, -R5 ;  /* 0x0000000906197223 */ /* 0x000fe20000010805 */
[----:B------:R-:W-:Y:S02]  /*7bf0*/  HADD2.F32 R11, -RZ, R11.H1_H1 ;  /* 0x3000000bff0b7230 */ /* 0x000fe40000004100 */
[--C-:B------:R-:W-:Y:S02]  /*7c00*/  HADD2.F32 R5, -RZ, R3.reuse.H0_H0 ;  /* 0x20000003ff057230 */ /* 0x100fe40000004100 */
[----:B------:R-:W-:Y:S02]  /*7c10*/  HADD2.F32 R10, -RZ, R3.H1_H1 ;  /* 0x30000003ff0a7230 */ /* 0x000fe40000004100 */
[--C-:B------:R-:W-:Y:S02]  /*7c20*/  HADD2.F32 R4, -RZ, R0.reuse.H1_H1 ;  /* 0x30000000ff047230 */ /* 0x100fe40000004100 */
[----:B------:R-:W-:-:S02]  /*7c30*/  HADD2.F32 R8, -RZ, R0.H0_H0 ;  /* 0x20000000ff087230 */ /* 0x000fc40000004100 */
[--C-:B------:R-:W-:Y:S02]  /*7c40*/  HADD2.F32 R28, -RZ, R7.reuse.H0_H0 ;  /* 0x20000007ff1c7230 */ /* 0x100fe40000004100 */
[----:B------:R-:W-:Y:S01]  /*7c50*/  FFMA.FTZ R27, R6, R31, R27 ;  /* 0x0000001f061b7223 */ /* 0x000fe2000001001b */
[----:B------:R-:W-:Y:S02]  /*7c60*/  HADD2.F32 R7, -RZ, R7.H1_H1 ;  /* 0x30000007ff077230 */ /* 0x000fe40000004100 */
[-C--:B------:R-:W-:Y:S01]  /*7c70*/  FMUL.FTZ R9, R33, R5.reuse ;  /* 0x0000000521097220 */ /* 0x080fe20000410000 */
[----:B------:R-:W-:Y:S01]  /*7c80*/  FMUL.FTZ R34, R11, R10 ;  /* 0x0000000a0b227220 */ /* 0x000fe20000410000 */
[----:B------:R-:W-:Y:S01]  /*7c90*/  FMUL.FTZ R6, R33, R4 ;  /* 0x0000000421067220 */ /* 0x000fe20000410000 */
[----:B------:R-:W-:Y:S01]  /*7ca0*/  FMUL.FTZ R31, R11, R8 ;  /* 0x000000080b1f7220 */ /* 0x000fe20000410000 */
[C---:B------:R-:W-:Y:S01]  /*7cb0*/  FFMA.FTZ R11, R28.reuse, R4, -R9 ;  /* 0x000000041c0b7223 */ /* 0x040fe20000010809 */
[C---:B------:R-:W-:Y:S01]  /*7cc0*/  FFMA.FTZ R34, R7.reuse, R8, -R34 ;  /* 0x0000000807227223 */ /* 0x040fe20000010822 */
[----:B------:R-:W-:Y:S01]  /*7cd0*/  FFMA.FTZ R28, R28, R5, R6 ;  /* 0x000000051c1c7223 */ /* 0x000fe20000010006 */
[----:B------:R-:W-:Y:S01]  /*7ce0*/  FFMA.FTZ R31, R7, R10, R31 ;  /* 0x0000000a071f7223 */ /* 0x000fe2000001001f */
[----:B------:R-:W-:-:S02]  /*7cf0*/  F2FP.F16.F32.PACK_AB R4, R39, R38 ;  /* 0x000000262704723e */ /* 0x000fc400000000ff */
[----:B------:R-:W-:Y:S02]  /*7d00*/  F2FP.F16.F32.PACK_AB R5, R30, R35 ;  /* 0x000000231e05723e */ /* 0x000fe400000000ff */
[----:B------:R-:W-:Y:S02]  /*7d10*/  F2FP.F16.F32.PACK_AB R6, R25, R32 ;  /* 0x000000201906723e */ /* 0x000fe400000000ff */
[----:B------:R-:W-:Y:S02]  /*7d20*/  F2FP.F16.F32.PACK_AB R7, R34, R11 ;  /* 0x0000000b2207723e */ /* 0x000fe400000000ff */
[----:B------:R-:W-:Y:S02]  /*7d30*/  F2FP.F16.F32.PACK_AB R8, R41, R40 ;  /* 0x000000282908723e */ /* 0x000fe400000000ff */
[----:B------:R-:W-:Y:S02]  /*7d40*/  F2FP.F16.F32.PACK_AB R9, R37, R26 ;  /* 0x0000001a2509723e */ /* 0x000fe400000000ff */
[----:B------:R-:W-:-:S02]  /*7d50*/  F2FP.F16.F32.PACK_AB R10, R27, R42 ;  /* 0x0000002a1b0a723e */ /* 0x000fc400000000ff */
[----:B------:R-:W-:Y:S01]  /*7d60*/  F2FP.F16.F32.PACK_AB R11, R31, R28 ;  /* 0x0000001c1f0b723e */ /* 0x000fe200000000ff */
[----:B------:R1:W-:Y:S04]  /*7d70*/  STS.128 [R43+0xc400], R4 ;  /* 0x00c400042b007388 */ /* 0x0003e80000000c00 */
[----:B------:R1:W-:Y:S02]  /*7d80*/  STS.128 [R44+0xc400], R8 ;  /* 0x00c400082c007388 */ /* 0x0003e40000000c00 */
.L_x_495:
[----:B------:R-:W-:Y:S05]  /*7d90*/  BSYNC B1 ;  /* 0x0000000000017941 */ /* 0x000fea0003800000 */
.L_x_494:
[----:B------:R-:W-:Y:S05]  /*7da0*/  @P0 BRA `(.L_x_486) ;  /* 0x0000000400600947 */ /* 0x000fea0003800000 */
[----:B-1----:R-:W2:Y:S01]  /*7db0*/  LDL R8, [R1+0x48] ;  /* 0x0000480001087983 */ /* 0x002ea20000100800 */
[C---:B------:R-:W-:Y:S02]  /*7dc0*/  VIADD R4, R18.reuse, 0x60 ;  /* 0x0000006012047836 */ /* 0x040fe40000000000 */
[----:B------:R-:W-:Y:S01]  /*7dd0*/  VIADD R5, R18, 0x60 ;  /* 0x0000006012057836 */ /* 0x000fe20000000000 */
[----:B------:R-:W3:Y:S01]  /*7de0*/  LDL R43, [R1+0x70] ;  /* 0x00007000012b7983 */ /* 0x000ee20000100800 */
[----:B------:R-:W-:Y:S02]  /*7df0*/  IMAD.SHL.U32 R4, R4, 0x40, RZ ;  /* 0x0000004004047824 */ /* 0x000fe400078e00ff */
[----:B------:R-:W-:-:S03]  /*7e00*/  IMAD.SHL.U32 R5, R5, 0x40, RZ ;  /* 0x0000004005057824 */ /* 0x000fc600078e00ff */
[----:B------:R-:W-:Y:S02]  /*7e10*/  LOP3.LUT R4, R4, 0x1c0, RZ, 0xc0, !PT ;  /* 0x000001c004047812 */ /* 0x000fe400078ec0ff */
[----:B------:R-:W-:Y:S02]  /*7e20*/  LOP3.LUT R5, R5, 0x1c0, RZ, 0xc0, !PT ;  /* 0x000001c005057812 */ /* 0x000fe400078ec0ff */
[----:B------:R-:W-:-:S04]  /*7e30*/  SHF.R.U32.HI R4, RZ, 0x3, R4 ;  /* 0x00000003ff047819 */ /* 0x000fc80000011604 */
[----:B------:R-:W-:Y:S01]  /*7e40*/  LOP3.LUT R24, R4, R24, R5, 0x1e, !PT ;  /* 0x0000001804187212 */ /* 0x000fe200078e1e05 */
[--C-:B------:R-:W-:Y:S02]  /*7e50*/  HADD2.F32 R33, -RZ, R21.reuse.H0_H0 ;  /* 0x20000015ff217230 */ /* 0x100fe40000004100 */
[----:B------:R-:W-:Y:S02]  /*7e60*/  HADD2.F32 R35, -RZ, R21.H1_H1 ;  /* 0x30000015ff237230 */ /* 0x000fe40000004100 */
[--C-:B------:R-:W-:Y:S02]  /*7e70*/  HADD2.F32 R40, -RZ, R20.reuse.H1_H1 ;  /* 0x30000014ff287230 */ /* 0x100fe40000004100 */
[--C-:B------:R-:W-:Y:S02]  /*7e80*/  HADD2.F32 R38, -RZ, R15.reuse.H1_H1 ;  /* 0x3000000fff267230 */ /* 0x100fe40000004100 */
[----:B------:R-:W-:Y:S02]  /*7e90*/  HADD2.F32 R42, -RZ, R20.H0_H0 ;  /* 0x20000014ff2a7230 */ /* 0x000fe40000004100 */
[----:B------:R-:W-:-:S02]  /*7ea0*/  HADD2.F32 R20, -RZ, R15.H0_H0 ;  /* 0x2000000fff147230 */ /* 0x000fc40000004100 */
[----:B------:R-:W-:Y:S02]  /*7eb0*/  HADD2.F32 R39, -RZ, R14.H1_H1 ;  /* 0x3000000eff277230 */ /* 0x000fe40000004100 */
[--C-:B------:R-:W-:Y:S02]  /*7ec0*/  HADD2.F32 R37, -RZ, R13.reuse.H0_H0 ;  /* 0x2000000dff257230 */ /* 0x100fe40000004100 */
[----:B------:R-:W-:Y:S02]  /*7ed0*/  HADD2.F32 R41, -RZ, R13.H1_H1 ;  /* 0x3000000dff297230 */ /* 0x000fe40000004100 */
[----:B--2---:R-:W-:-:S04]  /*7ee0*/  IMAD.IADD R9, R8, 0x1, R24 ;  /* 0x0000000108097824 */ /* 0x004fc800078e0218 */
[----:B------:R-:W-:Y:S01]  /*7ef0*/  IMAD R24, R9, 0x2, R2 ;  /* 0x0000000209187824 */ /* 0x000fe200078e0202 */
[----:B---3--:R-:W0:Y:S04]  /*7f00*/  LDS.128 R4, [R43+0xc400] ;  /* 0x00c400002b047984 */ /* 0x008e280000000c00 */
[----:B------:R-:W1:Y:S01]  /*7f10*/  LDS.128 R8, [R24+0xc400] ;  /* 0x00c4000018087984 */ /* 0x000e620000000c00 */
[----:B0-----:R-:W-:Y:S02]  /*7f20*/  HADD2.F32 R25, -RZ, R4.H0_H0 ;  /* 0x20000004ff197230 */ /* 0x001fe40000004100 */
[--C-:B-1----:R-:W-:Y:S02]  /*7f30*/  HADD2.F32 R21, -RZ, R8.reuse.H0_H0 ;  /* 0x20000008ff157230 */ /* 0x102fe40000004100 */
[----:B------:R-:W-:-:S03]  /*7f40*/  HADD2.F32 R8, -RZ, R8.H1_H1 ;  /* 0x30000008ff087230 */ /* 0x000fc60000004100 */
[-C--:B------:R-:W-:Y:S01]  /*7f50*/  FMUL.FTZ R36, R33, R21.reuse ;  /* 0x0000001521247220 */ /* 0x080fe20000410000 */
[--C-:B------:R-:W-:Y:S02]  /*7f60*/  HADD2.F32 R30, -RZ, R9.reuse.H0_H0 ;  /* 0x20000009ff1e7230 */ /* 0x100fe40000004100 */
[C---:B------:R-:W-:Y:S01]  /*7f70*/  FMUL.FTZ R34, R35.reuse, R21 ;  /* 0x0000001523227220 */ /* 0x040fe20000410000 */
[----:B------:R-:W-:Y:S02]  /*7f80*/  HADD2.F32 R4, -RZ, R4.H1_H1 ;  /* 0x30000004ff047230 */ /* 0x000fe40000004100 */
[----:B------:R-:W-:Y:S01]  /*7f90*/  FFMA.FTZ R36, R35, R25, R36 ;  /* 0x0000001923247223 */ /* 0x000fe20000010024 */
[----:B------:R-:W-:Y:S02]  /*7fa0*/  HADD2.F32 R9, -RZ, R9.H1_H1 ;  /* 0x30000009ff097230 */ /* 0x000fe40000004100 */
[-C--:B------:R-:W-:Y:S01]  /*7fb0*/  FMUL.FTZ R21, R40, R8.reuse ;  /* 0x0000000828157220 */ /* 0x080fe20000410000 */
[----:B------:R-:W-:Y:S01]  /*7fc0*/  FMUL.FTZ R15, R38, R8 ;  /* 0x00000008260f7220 */ /* 0x000fe20000410000 */
[----:B------:R-:W-:-:S02]  /*7fd0*/  HADD2.F32 R35, -RZ, R14.H0_H0 ;  /* 0x2000000eff237230 */ /* 0x000fc40000004100 */
[----:B------:R-:W-:Y:S01]  /*7fe0*/  FFMA.FTZ R34, R33, R25, -R34 ;  /* 0x0000001921227223 */ /* 0x000fe20000010822 */
[--C-:B------:R-:W-:Y:S02]  /*7ff0*/  HADD2.F32 R26, -RZ, R5.reuse.H0_H0 ;  /* 0x20000005ff1a7230 */ /* 0x100fe40000004100 */
[-C--:B------:R-:W-:Y:S01]  /*8000*/  FMUL.FTZ R25, R42, R30.reuse ;  /* 0x0000001e2a197220 */ /* 0x080fe20000410000 */
[----:B------:R-:W-:Y:S01]  /*8010*/  FMUL.FTZ R33, R20, R30 ;  /* 0x0000001e14217220 */ /* 0x000fe20000410000 */
[----:B------:R-:W-:Y:S02]  /*8020*/  HADD2.F32 R5, -RZ, R5.H1_H1 ;  /* 0x30000005ff057230 */ /* 0x000fe40000004100 */
[-C--:B------:R-:W-:Y:S01]  /*8030*/  FFMA.FTZ R21, R38, R4.reuse, -R21 ;  /* 0x0000000426157223 */ /* 0x080fe20000010815 */
[--C-:B------:R-:W-:Y:S02]  /*8040*/  HADD2.F32 R31, -RZ, R10.reuse.H0_H0 ;  /* 0x2000000aff1f7230 */ /* 0x100fe40000004100 */
[----:B------:R-:W-:Y:S01]  /*8050*/  FFMA.FTZ R15, R40, R4, R15 ;  /* 0x00000004280f7223 */ /* 0x000fe2000001000f */
[----:B------:R-:W-:-:S02]  /*8060*/  HADD2.F32 R10, -RZ, R10.H1_H1 ;  /* 0x3000000aff0a7230 */ /* 0x000fc40000004100 */
[-C--:B------:R-:W-:Y:S01]  /*8070*/  FMUL.FTZ R4, R39, R9.reuse ;  /* 0x0000000927047220 */ /* 0x080fe20000410000 */
[C---:B------:R-:W-:Y:S01]  /*8080*/  FMUL.FTZ R8, R35.reuse, R9 ;  /* 0x0000000923087220 */ /* 0x040fe20000410000 */
[----:B------:R-:W-:Y:S02]  /*8090*/  HADD2.F32 R30, -RZ, R12.H1_H1 ;  /* 0x3000000cff1e7230 */ /* 0x000fe40000004100 */
[-C--:B------:R-:W-:Y:S01]  /*80a0*/  FFMA.FTZ R25, R20, R26.reuse, -R25 ;  /* 0x0000001a14197223 */ /* 0x080fe20000010819 */
[----:B------:R-:W-:Y:S01]  /*80b0*/  FFMA.FTZ R33, R42, R26, R33 ;  /* 0x0000001a2a217223 */ /* 0x000fe20000010021 */
[----:B------:R-:W-:Y:S02]  /*80c0*/  HADD2.F32 R27, -RZ, R6.H0_H0 ;  /* 0x20000006ff1b7230 */ /* 0x000fe40000004100 */
[-C--:B------:R-:W-:Y:S01]  /*80d0*/  FFMA.FTZ R14, R35, R5.reuse, -R4 ;  /* 0x00000005230e7223 */ /* 0x080fe20000010804 */
[----:B------:R-:W-:Y:S02]  /*80e0*/  HADD2.F32 R26, -RZ, R12.H0_H0 ;  /* 0x2000000cff1a7230 */ /* 0x000fe40000004100 */
[----:B------:R-:W-:Y:S01]  /*80f0*/  FFMA.FTZ R12, R39, R5, R8 ;  /* 0x00000005270c7223 */ /* 0x000fe20000010008 */
[----:B------:R-:W-:-:S02]  /*8100*/  HADD2.F32 R6, -RZ, R6.H1_H1 ;  /* 0x30000006ff067230 */ /* 0x000fc40000004100 */
[-C--:B------:R-:W-:Y:S01]  /*8110*/  FMUL.FTZ R5, R30, R10.reuse ;  /* 0x0000000a1e057220 */ /* 0x080fe20000410000 */
[-C--:B------:R-:W-:Y:S01]  /*8120*/  FMUL.FTZ R4, R41, R31.reuse ;  /* 0x0000001f29047220 */ /* 0x080fe20000410000 */
[C---:B------:R-:W-:Y:S01]  /*8130*/  FMUL.FTZ R20, R37.reuse, R31 ;  /* 0x0000001f25147220 */ /* 0x040fe20000410000 */
[C---:B------:R-:W-:Y:S01]  /*8140*/  FMUL.FTZ R9, R26.reuse, R10 ;  /* 0x0000000a1a097220 */ /* 0x040fe20000410000 */
[--C-:B------:R-:W-:Y:S02]  /*8150*/  HADD2.F32 R32, -RZ, R11.reuse.H0_H0 ;  /* 0x2000000bff207230 */ /* 0x100fe40000004100 */
[----:B------:R-:W-:Y:S01]  /*8160*/  FFMA.FTZ R10, R26, R6, -R5 ;  /* 0x000000061a0a7223 */ /* 0x000fe20000010805 */
[----:B------:R-:W-:Y:S02]  /*8170*/  HADD2.F32 R11, -RZ, R11.H1_H1 ;  /* 0x3000000bff0b7230 */ /* 0x000fe40000004100 */
[-C--:B------:R-:W-:Y:S01]  /*8180*/  FFMA.FTZ R13, R37, R27.reuse, -R4 ;  /* 0x0000001b250d7223 */ /* 0x080fe20000010804 */
[----:B------:R-:W-:Y:S01]  /*8190*/  FFMA.FTZ R20, R41, R27, R20 ;  /* 0x0000001b29147223 */ /* 0x000fe20000010014 */
[----:B------:R-:W-:-:S02]  /*81a0*/  HADD2.F32 R26, -RZ, R3.H0_H0 ;  /* 0x20000003ff1a7230 */ /* 0x000fc40000004100 */
[--C-:B------:R-:W-:Y:S02]  /*81b0*/  HADD2.F32 R8, -RZ, R0.reuse.H1_H1 ;  /* 0x30000000ff087230 */ /* 0x100fe40000004100 */
[----:B------:R-:W-:Y:S02]  /*81c0*/  HADD2.F32 R31, -RZ, R3.H1_H1 ;  /* 0x30000003ff1f7230 */ /* 0x000fe40000004100 */
[----:B------:R-:W-:Y:S02]  /*81d0*/  HADD2.F32 R27, -RZ, R0.H0_H0 ;  /* 0x20000000ff1b7230 */ /* 0x000fe40000004100 */
[----:B------:R-:W-:Y:S01]  /*81e0*/  FFMA.FTZ R3, R30, R6, R9 ;  /* 0x000000061e037223 */ /* 0x000fe20000010009 */
[--C-:B------:R-:W-:Y:S02]  /*81f0*/  HADD2.F32 R28, -RZ, R7.reuse.H0_H0 ;  /* 0x20000007ff1c7230 */ /* 0x100fe40000004100 */
[----:B------:R-:W-:Y:S01]  /*8200*/  FMUL.FTZ R5, R26, R32 ;  /* 0x000000201a057220 */ /* 0x000fe20000410000 */
[----:B------:R-:W-:-:S02]  /*8210*/  HADD2.F32 R7, -RZ, R7.H1_H1 ;  /* 0x30000007ff077230 */ /* 0x000fc40000004100 */
[C---:B------:R-:W-:Y:S01]  /*8220*/  FMUL.FTZ R9, R8.reuse, R32 ;  /* 0x0000002008097220 */ /* 0x040fe20000410000 */
[-C--:B------:R-:W-:Y:S01]  /*8230*/  FMUL.FTZ R4, R31, R11.reuse ;  /* 0x0000000b1f047220 */ /* 0x080fe20000410000 */
[C---:B------:R-:W-:Y:S01]  /*8240*/  FMUL.FTZ R6, R27.reuse, R11 ;  /* 0x0000000b1b067220 */ /* 0x040fe20000410000 */
[-C--:B------:R-:W-:Y:S01]  /*8250*/  FFMA.FTZ R0, R8, R28.reuse, -R5 ;  /* 0x0000001c08007223 */ /* 0x080fe20000010805 */
[----:B------:R-:W-:Y:S01]  /*8260*/  FFMA.FTZ R11, R26, R28, R9 ;  /* 0x0000001c1a0b7223 */ /* 0x000fe20000010009 */
[-C--:B------:R-:W-:Y:S01]  /*8270*/  FFMA.FTZ R27, R27, R7.reuse, -R4 ;  /* 0x000000071b1b7223 */ /* 0x080fe20000010804 */
[----:B------:R-:W-:Y:S01]  /*8280*/  FFMA.FTZ R26, R31, R7, R6 ;  /* 0x000000071f1a7223 */ /* 0x000fe20000010006 */
[----:B------:R-:W-:Y:S02]  /*8290*/  F2FP.F16.F32.PACK_AB R4, R21, R34 ;  /* 0x000000221504723e */ /* 0x000fe400000000ff */
[----:B------:R-:W-:Y:S02]  /*82a0*/  F2FP.F16.F32.PACK_AB R5, R14, R25 ;  /* 0x000000190e05723e */ /* 0x000fe400000000ff */
[----:B------:R-:W-:-:S02]  /*82b0*/  F2FP.F16.F32.PACK_AB R6, R10, R13 ;  /* 0x0000000d0a06723e */ /* 0x000fc400000000ff */
[----:B------:R-:W-:Y:S02]  /*82c0*/  F2FP.F16.F32.PACK_AB R7, R27, R0 ;  /* 0x000000001b07723e */ /* 0x000fe400000000ff */
[----:B------:R-:W-:Y:S02]  /*82d0*/  F2FP.F16.F32.PACK_AB R8, R15, R36 ;  /* 0x000000240f08723e */ /* 0x000fe400000000ff */
[----:B------:R-:W-:Y:S02]  /*82e0*/  F2FP.F16.F32.PACK_AB R9, R12, R33 ;  /* 0x000000210c09723e */ /* 0x000fe400000000ff */
[----:B------:R-:W-:Y:S02]  /*82f0*/  F2FP.F16.F32.PACK_AB R10, R3, R20 ;  /* 0x00000014030a723e */ /* 0x000fe400000000ff */
[----:B------:R-:W-:Y:S01]  /*8300*/  F2FP.F16.F32.PACK_AB R11, R26, R11 ;  /* 0x0000000b1a0b723e */ /* 0x000fe200000000ff */
[----:B------:R2:W-:Y:S04]  /*8310*/  STS.128 [R43+0xc400], R4 ;  /* 0x00c400042b007388 */ /* 0x0005e80000000c00 */
[----:B------:R2:W-:Y:S02]  /*8320*/  STS.128 [R24+0xc400], R8 ;  /* 0x00c4000818007388 */ /* 0x0005e40000000c00 */
.L_x_486:
[----:B------:R-:W-:Y:S05]  /*8330*/  BSYNC B0 ;  /* 0x0000000000007941 */ /* 0x000fea0003800000 */
.L_x_475:
[----:B------:R-:W-:Y:S01]  /*8340*/  @!PT LDS RZ, [RZ] ;  /* 0x00000000fffff984 */ /* 0x000fe20000000800 */
[----:B------:R-:W-:Y:S01]  /*8350*/  @!PT LDS RZ, [RZ] ;  /* 0x00000000fffff984 */ /* 0x000fe20000000800 */
[----:B------:R-:W-:Y:S01]  /*8360*/  @!PT LDS RZ, [RZ] ;  /* 0x00000000fffff984 */ /* 0x000fe20000000800 */
[----:B------:R-:W-:Y:S01]  /*8370*/  @!PT LDS RZ, [RZ] ;  /* 0x00000000fffff984 */ /* 0x000fe20000000800 */
[----:B------:R3:W-:Y:S06]  /*8380*/  MEMBAR.ALL.CTA ;  /* 0x0000000000007992 */ /* 0x0007ec0000008000 */
[----:B---3--:R-:W3:Y:S01]  /*8390*/  FENCE.VIEW.ASYNC.S ;  /* 0x00000000000073c6 */ /* 0x008ee20000000000 */
[----:B------:R-:W-:Y:S05]  /*83a0*/  WARPSYNC.ALL ;  /* 0x0000000000007948 */ /* 0x000fea0003800000 */
[----:B---3--:R-:W-:Y:S06]  /*83b0*/  BAR.SYNC.DEFER_BLOCKING 0xd, 0x180 ;  /* 0x0346000000007b1d */ /* 0x008fec0000010000 */
.L_x_472:
[----:B------:R-:W-:-:S13]  /*83c0*/  ISETP.NE.AND P0, PT, R155, 0x3, PT ;  /* 0x000000039b00780c */ /* 0x000fda0003f05270 */
[----:B------:R-:W-:Y:S05]  /*83d0*/  @!P0 BRA `(.L_x_496) ;  /* 0x0000000000048947 */ /* 0x000fea0003800000 */
[----:B------:R-:W-:Y:S01]  /*83e0*/  BPT.TRAP 0x1 ;  /* 0x000000040000795c */ /* 0x000fe20000300000 */
.L_x_496:
[----:B012---:R-:W-:Y:S02]  /*83f0*/  LEA R8, R152, R2, 0x3 ;  /* 0x0000000298087211 */ /* 0x007fe400078e18ff */
[----:B------:R-:W-:-:S04]  /*8400*/  SHF.L.U32 R3, R156, 0x1f, RZ ;  /* 0x0000001f9c037819 */ /* 0x000fc800000006ff */
[----:B------:R0:W1:Y:S01]  /*8410*/  SYNCS.PHASECHK.TRANS64.TRYWAIT P1, [R8+URZ+0x30830], R3 ;  /* 0x03083003080075a7 */ /* 0x000062000802017f */
[----:B------:R-:W-:Y:S05]  /*8420*/  @!P0 BRA `(.L_x_497) ;  /* 0x0000000000048947 */ /* 0x000fea0003800000 */
[----:B------:R-:W-:Y:S01]  /*8430*/  BPT.TRAP 0x1 ;  /* 0x000000040000795c */ /* 0x000fe20000300000 */
.L_x_497:
[----:B------:R-:W-:Y:S01]  /*8440*/  VIADD R0, R2, 0x12400 ;  /* 0x0001240002007836 */ /* 0x000fe20000000000 */
[----:B------:R-:W-:Y:S01]  /*8450*/  LOP3.LUT R4, R29, 0x10000, RZ, 0xfc, !PT ;  /* 0x000100001d047812 */ /* 0x000fe200078efcff */
[----:B------:R-:W-:-:S03]  /*8460*/  IMAD.MOV.U32 R5, RZ, RZ, 0x40000040 ;  /* 0x40000040ff057424 */ /* 0x000fc600078e00ff */
[----:B------:R-:W-:Y:S02]  /*8470*/  SHF.R.U32.HI R0, RZ, 0x4, R0 ;  /* 0x00000004ff007819 */ /* 0x000fe40000011600 */
[----:B------:R2:W-:Y:S02]  /*8480*/  STL.64 [R1+0x10], R4 ;  /* 0x0000100401007387 */ /* 0x0005e40000100a00 */
[----:B------:R-:W-:-:S04]  /*8490*/  LOP3.LUT R0, R0, 0x3fff, RZ, 0xc0, !PT ;  /* 0x00003fff00007812 */ /* 0x000fc800078ec0ff */
[----:B------:R-:W-:-:S05]  /*84a0*/  LOP3.LUT R0, R0, 0x10000, RZ, 0xfc, !PT ;  /* 0x0001000000007812 */ /* 0x000fca00078efcff */
[----:B------:R2:W-:Y:S01]  /*84b0*/  STL [R1+0x44], R0 ;  /* 0x0000440001007387 */ /* 0x0005e20000100800 */
[----:B-1----:R-:W-:Y:S05]  /*84c0*/  @P1 BRA `(.L_x_498) ;  /* 0x0000000000081947 */ /* 0x002fea0003800000 */
[----:B------:R-:W1:Y:S02]  /*84d0*/  SYNCS.PHASECHK.TRANS64.TRYWAIT P1, [R8+URZ+0x30830], R3 ;  /* 0x03083003080075a7 */ /* 0x000e64000802017f */
[----:B-1----:R-:W-:Y:S05]  /*84e0*/  @!P1 BRA `(.L_x_499) ;  /* 0x000000fc00909947 */ /* 0x002fea0003800000 */
.L_x_498:
[----:B--2---:R-:W2:Y:S04]  /*84f0*/  LDL R0, [R1+0x44] ;  /* 0x0000440001007983 */ /* 0x004ea80000100800 */
[----:B------:R-:W3:Y:S01]  /*8500*/  LDL.64 R10, [R1+0x10] ;  /* 0x00001000010a7983 */ /* 0x000ee20000100a00 */
[----:B------:R-:W-:Y:S01]  /*8510*/  IMAD.MOV.U32 R5, RZ, RZ, 0x40000040 ;  /* 0x40000040ff057424 */ /* 0x000fe200078e00ff */
[----:B------:R-:W-:Y:S05]  /*8520*/  WARPSYNC.ALL ;  /* 0x0000000000007948 */ /* 0x000fea0003800000 */
[----:B------:R-:W-:Y:S01]  /*8530*/  R2UR UR7, R5 ;  /* 0x00000000050772ca */ /* 0x000fe200000e0000 */
[----:B-----5:R-:W-:Y:S01]  /*8540*/  WARPGROUP.ARRIVE ;  /* 0x00000000000079c5 */ /* 0x020fe20000000000 */
[----:B------:R-:W-:Y:S01]  /*8550*/  IMAD.MOV.U32 R7, RZ, RZ, 0x40000040 ;  /* 0x40000040ff077424 */ /* 0x000fe200078e00ff */
[----:B------:R-:W-:Y:S01]  /*8560*/  MOV R15, 0x40000040 ;  /* 0x40000040000f7802 */ /* 0x000fe20000000f00 */
[----:B------:R-:W-:Y:S01]  /*8570*/  IMAD.MOV.U32 R13, RZ, RZ, 0x40000040 ;  /* 0x40000040ff0d7424 */ /* 0x000fe200078e00ff */
[----:B------:R-:W-:-:S02]  /*8580*/  MOV R5, 0x40000040 ;  /* 0x4000004000057802 */ /* 0x000fc40000000f00 */
[----:B------:R-:W4:Y:S01]  /*8590*/  S2R R137, SR_TID.X ;  /* 0x0000000000897919 */ /* 0x000f220000002100 */
[----:B------:R-:W-:Y:S02]  /*85a0*/  P2R R9, PR, RZ, 0x1 ;  /* 0x00000001ff097803 */ /* 0x000fe40000000000 */
[----:B----4-:R-:W-:Y:S01]  /*85b0*/  LOP3.LUT R137, R137, 0x7f, RZ, 0xc0, !PT ;  /* 0x0000007f89897812 */ /* 0x010fe200078ec0ff */
[----:B--2---:R-:W-:Y:S02]  /*85c0*/  IMAD R4, R152, 0x600, R0 ;  /* 0x0000060098047824 */ /* 0x004fe400078e0200 */
[----:B------:R-:W2:Y:S01]  /*85d0*/  S2R R0, SR_TID.X ;  /* 0x0000000000007919 */ /* 0x000ea20000002100 */
[----:B---3--:R-:W-:Y:S01]  /*85e0*/  R2UR UR4, R10 ;  /* 0x000000000a0472ca */ /* 0x008fe200000e0000 */
[----:B------:R-:W-:Y:S01]  /*85f0*/  VIADD R6, R4, 0x2 ;  /* 0x0000000204067836 */ /* 0x000fe20000000000 */
[----:B------:R-:W-:Y:S01]  /*8600*/  R2UR UR5, R11 ;  /* 0x000000000b0572ca */ /* 0x000fe200000e0000 */
[----:B------:R-:W-:Y:S01]  /*8610*/  VIADD R14, R10, 0x2 ;  /* 0x000000020a0e7836 */ /* 0x000fe20000000000 */
[----:B------:R-:W-:Y:S01]  /*8620*/  R2UR UR6, R4 ;  /* 0x00000000040672ca */ /* 0x000fe200000e0000 */
[----:B------:R-:W-:-:S03]  /*8630*/  VIADD R12, R10, 0x4 ;  /* 0x000000040a0c7836 */ /* 0x000fc60000000000 */
[----:B------:R3:W-:Y:S04]  /*8640*/  STL.64 [R1+0x28], R14 ;  /* 0x0000280e01007387 */ /* 0x0007e80000100a00 */
[----:B------:R-:W-:Y:S05]  /*8650*/  STL.64 [R1+0x20], R12 ;  /* 0x0000200c01007387 */ /* 0x000fea0000100a00 */
[----:B------:R-:W-:Y:S01]  /*8660*/  HGMMA.64x192x16.F32 R24, gdesc[UR4], RZ, !UPT, gsb0 ;  /* 0x02e00000041879f0 */ /* 0x000fe2000c0008ff */
[----:B------:R-:W-:Y:S01]  /*8670*/  R2UR UR6, R6 ;  /* 0x00000000060672ca */ /* 0x000fe200000e0000 */
[----:B------:R-:W-:Y:S01]  /*8680*/  VIADD R6, R4, 0x4 ;  /* 0x0000000404067836 */ /* 0x000fe20000000000 */
[----:B------:R-:W-:Y:S01]  /*8690*/  R2UR UR7, R7 ;  /* 0x00000000070772ca */ /* 0x000fe200000e0000 */
[----:B------:R-:W-:Y:S01]  /*86a0*/  IMAD.MOV.U32 R7, RZ, RZ, 0x40000040 ;  /* 0x40000040ff077424 */ /* 0x000fe200078e00ff */
[----:B------:R-:W-:Y:S01]  /*86b0*/  R2UR UR4, R14 ;  /* 0x000000000e0472ca */ /* 0x000fe200000e0000 */
[----:B------:R-:W-:Y:S01]  /*86c0*/  VIADD R4, R4, 0x6 ;  /* 0x0000000604047836 */ /* 0x000fe20000000000 */
[----:B------:R-:W-:Y:S01]  /*86d0*/  R2UR UR5, R15 ;  /* 0x000000000f0572ca */ /* 0x000fe200000e0000 */
[----:B--2---:R-:W-:Y:S01]  /*86e0*/  VIADD R0, R0, 0xffffff80 ;  /* 0xffffff8000007836 */ /* 0x004fe20000000000 */
[----:B------:R-:W-:-:S02]  /*86f0*/  WARPGROUP.DEPBAR.LE gsb0, 0x0 ;  /* 0x00008000000079c5 */ /* 0x000fc40000010000 */
[----:B------:R-:W-:-:S09]  /*8700*/  WARPGROUP.ARRIVE ;  /* 0x00000000000079c5 */ /* 0x000fd20000000000 */
[----:B------:R-:W-:Y:S01]  /*8710*/  HGMMA.64x192x16.F32 R24, gdesc[UR4], R24, gsb0 ;  /* 0x02e00000041879f0 */ /* 0x000fe20008000818 */
[----:B------:R-:W-:Y:S01]  /*8720*/  R2UR UR6, R6 ;  /* 0x00000000060672ca */ /* 0x000fe200000e0000 */
[----:B------:R-:W-:Y:S01]  /*8730*/  VIADD R6, R10, 0x6 ;  /* 0x000000060a067836 */ /* 0x000fe20000000000 */
[----:B------:R-:W-:Y:S01]  /*8740*/  R2UR UR7, R7 ;  /* 0x00000000070772ca */ /* 0x000fe200000e0000 */
[----:B------:R-:W-:Y:S01]  /*8750*/  IMAD.MOV.U32 R7, RZ, RZ, 0x40000040 ;  /* 0x40000040ff077424 */ /* 0x000fe200078e00ff */
[----:B------:R-:W-:Y:S02]  /*8760*/  R2UR UR4, R12 ;  /* 0x000000000c0472ca */ /* 0x000fe400000e0000 */
[----:B------:R-:W-:Y:S02]  /*8770*/  R2UR UR5, R13 ;  /* 0x000000000d0572ca */ /* 0x000fe400000e0000 */
[----:B------:R-:W-:Y:S01]  /*8780*/  SHF.R.S32.HI R10, RZ, 0x1f, R0 ;  /* 0x0000001fff0a7819 */ /* 0x000fe20000011400 */
[----:B------:R2:W-:Y:S03]  /*8790*/  STL.64 [R1+0x18], R6 ;  /* 0x0000180601007387 */ /* 0x0005e60000100a00 */
[----:B------:R-:W-:-:S04]  /*87a0*/  LEA.HI R10, R10, R0, RZ, 0x7 ;  /* 0x000000000a0a7211 */ /* 0x000fc800078f38ff */
[----:B------:R-:W-:-:S05]  /*87b0*/  LOP3.LUT R10, R10, 0xffffff80, RZ, 0xc0, !PT ;  /* 0xffffff800a0a7812 */ /* 0x000fca00078ec0ff */
[----:B------:R-:W-:-:S05]  /*87c0*/  IMAD.IADD R10, R0, 0x1, -R10 ;  /* 0x00000001000a7824 */ /* 0x000fca00078e0a0a */
[----:B------:R-:W-:-:S04]  /*87d0*/  SHF.R.S32.HI R0, RZ, 0x1f, R10 ;  /* 0x0000001fff007819 */ /* 0x000fc8000001140a */
[----:B------:R-:W-:-:S04]  /*87e0*/  LEA.HI R0, R0, R10, RZ, 0x2 ;  /* 0x0000000a00007211 */ /* 0x000fc800078f10ff */
[----:B------:R-:W-:-:S05]  /*87f0*/  LOP3.LUT R0, R0, 0x7ffffffc, RZ, 0xc0, !PT ;  /* 0x7ffffffc00007812 */ /* 0x000fca00078ec0ff */
[----:B------:R-:W-:-:S04]  /*8800*/  IMAD.IADD R0, R10, 0x1, -R0 ;  /* 0x000000010a007824 */ /* 0x000fc800078e0a00 */
[----:B01----:R-:W-:-:S05]  /*8810*/  IMAD.SHL.U32 R3, R0, 0x2, RZ ;  /* 0x0000000200037824 */ /* 0x003fca00078e00ff */
[----:B------:R-:W-:Y:S01]  /*8820*/  IADD3 R3, R120, 0xc0, -R3 ;  /* 0x000000c078037810 */ /* 0x000fe20007ffe803 */
[----:B------:R-:W-:Y:S02]  /*8830*/  WARPGROUP.DEPBAR.LE gsb0, 0x0 ;  /* 0x00008000000079c5 */ /* 0x000fe40000010000 */
[----:B------:R-:W-:-:S06]  /*8840*/  WARPGROUP.ARRIVE ;  /* 0x00000000000079c5 */ /* 0x000fcc0000000000 */
[----:B------:R-:W-:Y:S01]  /*8850*/  HGMMA.64x192x16.F32 R24, gdesc[UR4], R24, gsb0 ;  /* 0x02e00000041879f0 */ /* 0x000fe20008000818 */
[----:B------:R-:W-:Y:S01]  /*8860*/  R2UR UR6, R4 ;  /* 0x00000000040672ca */ /* 0x000fe200000e0000 */
[----:B------:R-:W-:Y:S01]  /*8870*/  IMAD R4, R136, -0xc0, R3 ;  /* 0xffffff4088047824 */ /* 0x000fe200078e0203 */
[----:B------:R-:W-:Y:S02]  /*8880*/  R2UR UR7, R5 ;  /* 0x00000000050772ca */ /* 0x000fe400000e0000 */
[----:B------:R-:W-:Y:S02]  /*8890*/  R2UR UR4, R6 ;  /* 0x00000000060472ca */ /* 0x000fe400000e0000 */
[----:B------:R-:W-:Y:S02]  /*88a0*/  R2UR UR5, R7 ;  /* 0x00000000070572ca */ /* 0x000fe400000e0000 */
[C---:B------:R-:W-:Y:S02]  /*88b0*/  ISETP.GT.AND P4, PT, R4.reuse, RZ, PT ;  /* 0x000000ff0400720c */ /* 0x040fe40003f84270 */
[----:B------:R-:W-:-:S02]  /*88c0*/  ISETP.GT.AND P3, PT, R4, 0x1, PT ;  /* 0x000000010400780c */ /* 0x000fc40003f64270 */
[C---:B------:R-:W-:Y:S02]  /*88d0*/  ISETP.GT.AND P1, PT, R4.reuse, 0x8, PT ;  /* 0x000000080400780c */ /* 0x040fe40003f24270 */
[C---:B------:R-:W-:Y:S02]  /*88e0*/  ISETP.GT.AND P2, PT, R4.reuse, 0x9, PT ;  /* 0x000000090400780c */ /* 0x040fe40003f44270 */
[C---:B------:R-:W-:Y:S02]  /*88f0*/  ISETP.GT.AND P5, PT, R4.reuse, 0x10, PT ;  /* 0x000000100400780c */ /* 0x040fe40003fa4270 */
[C---:B------:R-:W-:Y:S02]  /*8900*/  ISETP.GT.AND P0, PT, R4.reuse, 0x99, PT ;  /* 0x000000990400780c */ /* 0x040fe40003f04270 */
[----:B------:R-:W-:Y:S01]  /*8910*/  ISETP.GT.AND P6, PT, R4, 0xa0, PT ;  /* 0x000000a00400780c */ /* 0x000fe20003fc4270 */
[----:B------:R-:W-:Y:S02]  /*8920*/  WARPGROUP.DEPBAR.LE gsb0, 0x0 ;  /* 0x00008000000079c5 */ /* 0x000fe40000010000 */
[----:B------:R-:W-:-:S06]  /*8930*/  WARPGROUP.ARRIVE ;  /* 0x00000000000079c5 */ /* 0x000fcc0000000000 */
[----:B------:R-:W-:Y:S01]  /*8940*/  HGMMA.64x192x16.F32 R24, gdesc[UR4], R24, gsb0 ;  /* 0x02e00000041879f0 */ /* 0x000fe20008000818 */
[----:B------:R-:W-:Y:S02]  /*8950*/  ULDC UR4, c[0x0][0x988] ;  /* 0x0002620000047ab9 */ /* 0x000fe40000000800 */
        /* <DEDUP_REMOVED lines=150> */
[----:B------:R-:W-:Y:S02]  /*92c0*/  FSEL R99, R99, -INF , P1 ;  /* 0xff80000063637808 */ /* 0x000fe40000800000 */
[----:B------:R-:W-:Y:S02]  /*92d0*/  ISETP.GT.AND P1, PT, R4, 0xa8, PT ;  /* 0x000000a80400780c */ /* 0x000fe40003f24270 */
[----:B------:R-:W-:Y:S02]  /*92e0*/  FSEL R105, R105, -INF , P0 ;  /* 0xff80000069697808 */ /* 0x000fe40000000000 */
[----:B------:R-:W-:Y:S02]  /*92f0*/  FMNMX.FTZ R0, R104, R3, !PT ;  /* 0x0000000368007209 */ /* 0x000fe40007810000 */
[----:B------:R-:W-:-:S02]  /*9300*/  FSEL R102, R102, -INF , P2 ;  /* 0xff80000066667808 */ /* 0x000fc40001000000 */
[----:B------:R-:W-:Y:S02]  /*9310*/  ISETP.GT.AND P2, PT, R4, 0xa9, PT ;  /* 0x000000a90400780c */ /* 0x000fe40003f44270 */
[----:B------:R-:W-:Y:S02]  /*9320*/  FSEL R108, R108, -INF , P1 ;  /* 0xff8000006c6c7808 */ /* 0x000fe40000800000 */
[----:B------:R-:W-:Y:S02]  /*9330*/  FMNMX.FTZ R0, R105, R0, !PT ;  /* 0x0000000069007209 */ /* 0x000fe40007810000 */
[----:B------:R-:W-:Y:S02]  /*9340*/  FSEL R98, R98, -INF , P3 ;  /* 0xff80000062627808 */ /* 0x000fe40001800000 */
[----:B------:R-:W-:Y:S02]  /*9350*/  FSEL R109, R109, -INF , P2 ;  /* 0xff8000006d6d7808 */ /* 0x000fe40001000000 */
[----:B------:R-:W-:-:S02]  /*9360*/  FMNMX.FTZ R0, R108, R0, !PT ;  /* 0x000000006c007209 */ /* 0x000fc40007810000 */
[----:B------:R-:W-:Y:S02]  /*9370*/  ISETP.GT.AND P3, PT, R4, 0xb0, PT ;  /* 0x000000b00400780c */ /* 0x000fe40003f64270 */
[----:B------:R-:W-:Y:S02]  /*9380*/  FSEL R95, R95, -INF , P4 ;  /* 0xff8000005f5f7808 */ /* 0x000fe40002000000 */
[----:B------:R-:W-:Y:S02]  /*9390*/  FSEL R112, R112, -INF , P3 ;  /* 0xff80000070707808 */ /* 0x000fe40001800000 */
[----:B------:R-:W-:Y:S02]  /*93a0*/  FMNMX.FTZ R0, R109, R0, !PT ;  /* 0x000000006d007209 */ /* 0x000fe40007810000 */
[----:B------:R-:W-:Y:S02]  /*93b0*/  ISETP.GT.AND P4, PT, R4, 0xb1, PT ;  /* 0x000000b10400780c */ /* 0x000fe40003f84270 */
[----:B------:R-:W-:-:S02]  /*93c0*/  FSEL R94, R94, -INF , P5 ;  /* 0xff8000005e5e7808 */ /* 0x000fc40002800000 */
[----:B------:R-:W-:Y:S02]  /*93d0*/  FSEL R113, R113, -INF , P4 ;  /* 0xff80000071717808 */ /* 0x000fe40002000000 */
[----:B------:R-:W-:Y:S02]  /*93e0*/  FMNMX.FTZ R0, R112, R0, !PT ;  /* 0x0000000070007209 */ /* 0x000fe40007810000 */
[----:B------:R-:W-:Y:S02]  /*93f0*/  ISETP.GT.AND P5, PT, R4, 0xb8, PT ;  /* 0x000000b80400780c */ /* 0x000fe40003fa4270 */
[----:B------:R-:W-:Y:S02]  /*9400*/  FMNMX.FTZ R0, R113, R0, !PT ;  /* 0x0000000071007209 */ /* 0x000fe40007810000 */
[----:B------:R-:W-:Y:S02]  /*9410*/  FSEL R116, R116, -INF , P5 ;  /* 0xff80000074747808 */ /* 0x000fe40002800000 */
[----:B------:R-:W-:-:S02]  /*9420*/  ISETP.GT.AND P6, PT, R4, 0xb9, PT ;  /* 0x000000b90400780c */ /* 0x000fc40003fc4270 */
[----:B------:R-:W-:Y:S02]  /*9430*/  FMNMX.FTZ R0, R116, R0, !PT ;  /* 0x0000000074007209 */ /* 0x000fe40007810000 */
[----:B------:R-:W-:Y:S02]  /*9440*/  FSEL R117, R117, -INF , P6 ;  /* 0xff80000075757808 */ /* 0x000fe40003000000 */
[----:B---3--:R-:W-:Y:S02]  /*9450*/  FMNMX.FTZ R14, R135, R134, !PT ;  /* 0x00000086870e7209 */ /* 0x008fe40007810000 */
[----:B------:R-:W-:Y:S02]  /*9460*/  FMNMX.FTZ R0, R117, R0, !PT ;  /* 0x0000000075007209 */ /* 0x000fe40007810000 */
[----:B------:R-:W-:Y:S02]  /*9470*/  FMNMX.FTZ R11, R133, R14, !PT ;  /* 0x0000000e850b7209 */ /* 0x000fe40007810000 */
[----:B------:R-:W-:Y:S01]  /*9480*/  P2R R10, PR, RZ, 0x4 ;  /* 0x00000004ff0a7803 */ /* 0x000fe20000000000 */
[----:B------:R-:W0:Y:S01]  /*9490*/  SHFL.BFLY PT, R3, R0, 0x2, 0x1f ;  /* 0x0c401f0000037f89 */ /* 0x000e2200000e0000 */
[----:B------:R-:W-:-:S02]  /*94a0*/  FMNMX.FTZ R14, R132, R11, !PT ;  /* 0x0000000b840e7209 */ /* 0x000fc40007810000 */
[----:B--2---:R-:W-:Y:S02]  /*94b0*/  P2R R6, PR, RZ, 0x1 ;  /* 0x00000001ff067803 */ /* 0x004fe40000000000 */
[----:B------:R-:W-:Y:S02]  /*94c0*/  FMNMX.FTZ R11, R131, R14, !PT ;  /* 0x0000000e830b7209 */ /* 0x000fe40007810000 */
[----:B------:R-:W-:Y:S02]  /*94d0*/  ISETP.GT.AND P0, PT, R4, 0xa0, PT ;  /* 0x000000a00400780c */ /* 0x000fe40003f04270 */
[----:B------:R-:W-:Y:S02]  /*94e0*/  FMNMX.FTZ R14, R130, R11, !PT ;  /* 0x0000000b820e7209 */ /* 0x000fe40007810000 */
[----:B------:R-:W-:Y:S02]  /*94f0*/  FSEL R106, R106, -INF , P0 ;  /* 0xff8000006a6a7808 */ /* 0x000fe40000000000 */
[----:B------:R-:W-:-:S02]  /*9500*/  FMNMX.FTZ R11, R129, R14, !PT ;  /* 0x0000000e810b7209 */ /* 0x000fc40007810000 */
[----:B------:R-:W-:Y:S02]  /*9510*/  ISETP.NE.AND P0, PT, R6, RZ, PT ;  /* 0x000000ff0600720c */ /* 0x000fe40003f05270 */
[----:B------:R-:W-:Y:S02]  /*9520*/  FMNMX.FTZ R14, R128, R11, !PT ;  /* 0x0000000b800e7209 */ /* 0x000fe40007810000 */
[----:B------:R-:W-:Y:S02]  /*9530*/  FSEL R107, R107, -INF , P0 ;  /* 0xff8000006b6b7808 */ /* 0x000fe40000000000 */
[----:B------:R-:W-:Y:S02]  /*9540*/  FMNMX.FTZ R11, R127, R14, !PT ;  /* 0x0000000e7f0b7209 */ /* 0x000fe40007810000 */
[----:B------:R-:W-:Y:S02]  /*9550*/  ISETP.NE.AND P0, PT, R9, RZ, PT ;  /* 0x000000ff0900720c */ /* 0x000fe40003f05270 */
[----:B0-----:R-:W-:-:S02]  /*9560*/  FMNMX.FTZ R3, R0, R3, !PT ;  /* 0x0000000300037209 */ /* 0x001fc40007810000 */
[----:B------:R-:W-:Y:S02]  /*9570*/  FMNMX.FTZ R14, R126, R11, !PT ;  /* 0x0000000b7e0e7209 */ /* 0x000fe40007810000 */
[----:B------:R-:W-:Y:S01]  /*9580*/  P2R R7, PR, RZ, 0x2 ;  /* 0x00000002ff077803 */ /* 0x000fe20000000000 */
[----:B------:R-:W0:Y:S01]  /*9590*/  SHFL.BFLY PT, R0, R3, 0x1, 0x1f ;  /* 0x0c201f0003007f89 */ /* 0x000e2200000e0000 */
[----:B------:R-:W-:Y:S02]  /*95a0*/  FMNMX.FTZ R11, R125, R14, !PT ;  /* 0x0000000e7d0b7209 */ /* 0x000fe40007810000 */
[----:B------:R-:W-:Y:S02]  /*95b0*/  ISETP.GT.AND P1, PT, R4, 0x99, PT ;  /* 0x000000990400780c */ /* 0x000fe40003f24270 */
[----:B------:R-:W-:Y:S02]  /*95c0*/  FMNMX.FTZ R14, R124, R11, !PT ;  /* 0x0000000b7c0e7209 */ /* 0x000fe40007810000 */
[----:B------:R-:W-:-:S02]  /*95d0*/  FSEL R103, R103, -INF , P1 ;  /* 0xff80000067677808 */ /* 0x000fc40000800000 */
[----:B------:R-:W-:Y:S02]  /*95e0*/  FMNMX.FTZ R11, R123, R14, !PT ;  /* 0x0000000e7b0b7209 */ /* 0x000fe40007810000 */
[----:B------:R-:W-:Y:S02]  /*95f0*/  ISETP.NE.AND P1, PT, R7, RZ, PT ;  /* 0x000000ff0700720c */ /* 0x000fe40003f25270 */
[----:B------:R-:W-:Y:S02]  /*9600*/  FMNMX.FTZ R14, R122, R11, !PT ;  /* 0x0000000b7a0e7209 */ /* 0x000fe40007810000 */
[----:B------:R-:W-:Y:S02]  /*9610*/  FSEL R110, R110, -INF , P1 ;  /* 0xff8000006e6e7808 */ /* 0x000fe40000800000 */
[----:B------:R-:W-:Y:S02]  /*9620*/  FMNMX.FTZ R11, R121, R14, !PT ;  /* 0x0000000e790b7209 */ /* 0x000fe40007810000 */
[----:B------:R-:W-:-:S02]  /*9630*/  FSEL R114, R114, -INF , P3 ;  /* 0xff80000072727808 */ /* 0x000fc40001800000 */
[----:B------:R-:W-:Y:S02]  /*9640*/  FMNMX.FTZ R11, R120, R11, !PT ;  /* 0x0000000b780b7209 */ /* 0x000fe40007810000 */
[----:B------:R-:W-:Y:S02]  /*9650*/  FSEL R115, R115, -INF , P4 ;  /* 0xff80000073737808 */ /* 0x000fe40002000000 */
[----:B0-----:R-:W-:Y:S01]  /*9660*/  FMNMX.FTZ R3, R3, R0, !PT ;  /* 0x0000000003037209 */ /* 0x001fe20007810000 */
[----:B------:R-:W-:Y:S01]  /*9670*/  IMAD.U32 R0, RZ, RZ, UR4 ;  /* 0x00000004ff007e24 */ /* 0x000fe2000f8e00ff */
[----:B------:R-:W-:Y:S02]  /*9680*/  FMNMX.FTZ R14, R58, R11, !PT ;  /* 0x0000000b3a0e7209 */ /* 0x000fe40007810000 */
[C---:B------:R-:W-:Y:S01]  /*9690*/  FSETP.NEU.FTZ.AND P2, PT, R3.reuse, -INF , PT ;  /* 0xff8000000300780b */ /* 0x040fe20003f5d000 */
[----:B------:R-:W-:Y:S01]  /*96a0*/  FMUL.FTZ R5, R3, R0 ;  /* 0x0000000003057220 */ /* 0x000fe20000410000 */
[----:B------:R-:W-:-:S02]  /*96b0*/  FMNMX.FTZ R11, R59, R14, !PT ;  /* 0x0000000e3b0b7209 */ /* 0x000fc40007810000 */
[----:B------:R-:W-:Y:S02]  /*96c0*/  FSEL R118, R118, -INF , P5 ;  /* 0xff80000076767808 */ /* 0x000fe40002800000 */
[----:B------:R-:W-:Y:S02]  /*96d0*/  FSEL R5, R5, RZ, P2 ;  /* 0x000000ff05057208 */ /* 0x000fe40001000000 */
[----:B------:R-:W-:Y:S02]  /*96e0*/  ISETP.NE.AND P2, PT, R10, RZ, PT ;  /* 0x000000ff0a00720c */ /* 0x000fe40003f45270 */
[----:B------:R-:W-:Y:S01]  /*96f0*/  FSEL R119, R119, -INF , P6 ;  /* 0xff80000077777808 */ /* 0x000fe20003000000 */
[-CC-:B------:R-:W-:Y:S01]  /*9700*/  FFMA.FTZ R6, R25, R0.reuse, -R5.reuse ;  /* 0x0000000019067223 */ /* 0x180fe20000010805 */
[-CC-:B------:R-:W-:Y:S01]  /*9710*/  FFMA.FTZ R25, R32, R0.reuse, -R5.reuse ;  /* 0x0000000020197223 */ /* 0x180fe20000010805 */
[----:B------:R-:W-:Y:S01]  /*9720*/  FMNMX.FTZ R32, R62, R11, !PT ;  /* 0x0000000b3e207209 */ /* 0x000fe20007810000 */
[-CC-:B------:R-:W-:Y:S01]  /*9730*/  FFMA.FTZ R27, R36, R0.reuse, -R5.reuse ;  /* 0x00000000241b7223 */ /* 0x180fe20000010805 */
[-CC-:B------:R-:W-:Y:S01]  /*9740*/  FFMA.FTZ R9, R40, R0.reuse, -R5.reuse ;  /* 0x0000000028097223 */ /* 0x180fe20000010805 */
[----:B------:R-:W-:Y:S01]  /*9750*/  FSEL R111, R111, -INF , P2 ;  /* 0xff8000006f6f7808 */ /* 0x000fe20001000000 */
[--C-:B------:R-:W-:Y:S01]  /*9760*/  FFMA.FTZ R7, R28, R0, -R5.reuse ;  /* 0x000000001c077223 */ /* 0x100fe20000010805 */
[----:B------:R-:W-:Y:S01]  /*9770*/  FMNMX.FTZ R11, R63, R32, !PT ;  /* 0x000000203f0b7209 */ /* 0x000fe20007810000 */
[-CC-:B------:R-:W-:Y:S01]  /*9780*/  FFMA.FTZ R28, R49, R0.reuse, -R5.reuse ;  /* 0x00000000311c7223 */ /* 0x180fe20000010805 */
[-CC-:B------:R-:W-:Y:S01]  /*9790*/  FFMA.FTZ R30, R37, R0.reuse, -R5.reuse ;  /* 0x00000000251e7223 */ /* 0x180fe20000010805 */
[-CC-:B------:R-:W-:Y:S01]  /*97a0*/  FFMA.FTZ R37, R85, R0.reuse, -R5.reuse ;  /* 0x0000000055257223 */ /* 0x180fe20000010805 */
[----:B------:R-:W-:Y:S01]  /*97b0*/  FMNMX.FTZ R32, R66, R11, !PT ;  /* 0x0000000b42207209 */ /* 0x000fe20007810000 */
[-CC-:B------:R-:W-:Y:S01]  /*97c0*/  FFMA.FTZ R4, R24, R0.reuse, -R5.reuse ;  /* 0x0000000018047223 */ /* 0x180fe20000010805 */
[----:B------:R-:W-:Y:S01]  /*97d0*/  MUFU.EX2 R6, R6 ;  /* 0x0000000600067308 */ /* 0x000fe20000000800 */
[--C-:B------:R-:W-:Y:S01]  /*97e0*/  FFMA.FTZ R24, R29, R0, -R5.reuse ;  /* 0x000000001d187223 */ /* 0x100fe20000010805 */
[----:B------:R-:W-:Y:S01]  /*97f0*/  FMNMX.FTZ R11, R67, R32, !PT ;  /* 0x00000020430b7209 */ /* 0x000fe20007810000 */
[-CC-:B------:R-:W-:Y:S01]  /*9800*/  FFMA.FTZ R26, R33, R0.reuse, -R5.reuse ;  /* 0x00000000211a7223 */ /* 0x180fe20000010805 */
[-CC-:B------:R-:W-:Y:S01]  /*9810*/  FFMA.FTZ R12, R44, R0.reuse, -R5.reuse ;  /* 0x000000002c0c7223 */ /* 0x180fe20000010805 */
[-CC-:B------:R-:W-:Y:S01]  /*9820*/  FFMA.FTZ R43, R57, R0.reuse, -R5.reuse ;  /* 0x00000000392b7223 */ /* 0x180fe20000010805 */
[----:B------:R-:W-:Y:S01]  /*9830*/  FMNMX.FTZ R34, R70, R11, !PT ;  /* 0x0000000b46227209 */ /* 0x000fe20007810000 */
[-CC-:B------:R-:W-:Y:S01]  /*9840*/  FFMA.FTZ R10, R41, R0.reuse, -R5.reuse ;  /* 0x00000000290a7223 */ /* 0x180fe20000010805 */
[----:B------:R-:W0:Y:S01]  /*9850*/  MUFU.EX2 R4, R4 ;  /* 0x0000000400047308 */ /* 0x000e220000000800 */
[--C-:B------:R-:W-:Y:S01]  /*9860*/  FFMA.FTZ R20, R45, R0, -R5.reuse ;  /* 0x000000002d147223 */ /* 0x100fe20000010805 */
[----:B------:R-:W-:Y:S01]  /*9870*/  FMNMX.FTZ R11, R71, R34, !PT ;  /* 0x00000022470b7209 */ /* 0x000fe20007810000 */
[-CC-:B------:R-:W-:Y:S01]  /*9880*/  FFMA.FTZ R21, R48, R0.reuse, -R5.reuse ;  /* 0x0000000030157223 */ /* 0x180fe20000010805 */
[-CC-:B------:R-:W-:Y:S01]  /*9890*/  FFMA.FTZ R29, R52, R0.reuse, -R5.reuse ;  /* 0x00000000341d7223 */ /* 0x180fe20000010805 */
[-CC-:B------:R-:W-:Y:S01]  /*98a0*/  FFMA.FTZ R31, R53, R0.reuse, -R5.reuse ;  /* 0x00000000351f7223 */ /* 0x180fe20000010805 */
[----:B------:R-:W-:Y:S01]  /*98b0*/  FMNMX.FTZ R34, R74, R11, !PT ;  /* 0x0000000b4a227209 */ /* 0x000fe20007810000 */
[-CC-:B------:R-:W-:Y:S01]  /*98c0*/  FFMA.FTZ R42, R56, R0.reuse, -R5.reuse ;  /* 0x00000000382a7223 */ /* 0x180fe20000010805 */
[----:B------:R-:W1:Y:S01]  /*98d0*/  MUFU.EX2 R7, R7 ;  /* 0x0000000700077308 */ /* 0x000e620000000800 */
[--C-:B------:R-:W-:Y:S01]  /*98e0*/  FFMA.FTZ R44, R60, R0, -R5.reuse ;  /* 0x000000003c2c7223 */ /* 0x100fe20000010805 */
[----:B------:R-:W-:Y:S01]  /*98f0*/  FMNMX.FTZ R11, R75, R34, !PT ;  /* 0x000000224b0b7209 */ /* 0x000fe20007810000 */
[-CC-:B------:R-:W-:Y:S01]  /*9900*/  FFMA.FTZ R57, R93, R0.reuse, -R5.reuse ;  /* 0x000000005d397223 */ /* 0x180fe20000010805 */
[-CC-:B------:R-:W-:Y:S01]  /*9910*/  FFMA.FTZ R52, R61, R0.reuse, -R5.reuse ;  /* 0x000000003d347223 */ /* 0x180fe20000010805 */
[-CC-:B------:R-:W-:Y:S01]  /*9920*/  FFMA.FTZ R13, R64, R0.reuse, -R5.reuse ;  /* 0x00000000400d7223 */ /* 0x180fe20000010805 */
[----:B------:R-:W-:Y:S01]  /*9930*/  FMNMX.FTZ R34, R78, R11, !PT ;  /* 0x0000000b4e227209 */ /* 0x000fe20007810000 */
[-CC-:B------:R-:W-:Y:S01]  /*9940*/  FFMA.FTZ R14, R65, R0.reuse, -R5.reuse ;  /* 0x00000000410e7223 */ /* 0x180fe20000010805 */
[----:B------:R-:W2:Y:S01]  /*9950*/  MUFU.EX2 R24, R24 ;  /* 0x0000001800187308 */ /* 0x000ea20000000800 */
[--C-:B------:R-:W-:Y:S01]  /*9960*/  FFMA.FTZ R15, R68, R0, -R5.reuse ;  /* 0x00000000440f7223 */ /* 0x100fe20000010805 */
[----:B------:R-:W-:Y:S01]  /*9970*/  FMNMX.FTZ R11, R79, R34, !PT ;  /* 0x000000224f0b7209 */ /* 0x000fe20007810000 */
[-CC-:B------:R-:W-:Y:S01]  /*9980*/  FFMA.FTZ R32, R69, R0.reuse, -R5.reuse ;  /* 0x0000000045207223 */ /* 0x180fe20000010805 */
[-CC-:B------:R-:W-:Y:S01]  /*9990*/  FFMA.FTZ R33, R72, R0.reuse, -R5.reuse ;  /* 0x0000000048217223 */ /* 0x180fe20000010805 */
[-CC-:B------:R-:W-:Y:S01]  /*99a0*/  FFMA.FTZ R38, R73, R0.reuse, -R5.reuse ;  /* 0x0000000049267223 */ /* 0x180fe20000010805 */
[----:B------:R-:W-:Y:S01]  /*99b0*/  FMNMX.FTZ R34, R82, R11, !PT ;  /* 0x0000000b52227209 */ /* 0x000fe20007810000 */
[-CC-:B------:R-:W-:Y:S01]  /*99c0*/  FFMA.FTZ R39, R76, R0.reuse, -R5.reuse ;  /* 0x000000004c277223 */ /* 0x180fe20000010805 */
[----:B------:R-:W3:Y:S01]  /*99d0*/  MUFU.EX2 R25, R25 ;  /* 0x0000001900197308 */ /* 0x000ee20000000800 */
[--C-:B------:R-:W-:Y:S01]  /*99e0*/  FFMA.FTZ R41, R77, R0, -R5.reuse ;  /* 0x000000004d297223 */ /* 0x100fe20000010805 */
[----:B------:R-:W-:Y:S01]  /*99f0*/  FMNMX.FTZ R11, R83, R34, !PT ;  /* 0x00000022530b7209 */ /* 0x000fe20007810000 */
[-CC-:B------:R-:W-:Y:S01]  /*9a00*/  FFMA.FTZ R35, R81, R0.reuse, -R5.reuse ;  /* 0x0000000051237223 */ /* 0x180fe20000010805 */
[-CC-:B------:R-:W-:Y:S01]  /*9a10*/  FFMA.FTZ R45, R89, R0.reuse, -R5.reuse ;  /* 0x00000000592d7223 */ /* 0x180fe20000010805 */
[-CC-:B------:R-:W-:Y:S01]  /*9a20*/  FFMA.FTZ R54, R92, R0.reuse, -R5.reuse ;  /* 0x000000005c367223 */ /* 0x180fe20000010805 */
[----:B------:R-:W-:Y:S01]  /*9a30*/  FMNMX.FTZ R34, R86, R11, !PT ;  /* 0x0000000b56227209 */ /* 0x000fe20007810000 */
[-CC-:B------:R-:W-:Y:S01]  /*9a40*/  FFMA.FTZ R51, R97, R0.reuse, -R5.reuse ;  /* 0x0000000061337223 */ /* 0x180fe20000010805 */
[----:B------:R-:W4:Y:S01]  /*9a50*/  MUFU.EX2 R26, R26 ;  /* 0x0000001a001a7308 */ /* 0x000f220000000800 */
        /* <DEDUP_REMOVED lines=10> */
[----:B------:R-:W-:Y:S01]  /*9b00*/  FFMA.FTZ R50, R116, R0, -R5 ;  /* 0x0000000074327223 */ /* 0x000fe20000010805 */
[----:B------:R-:W4:Y:S01]  /*9b10*/  MUFU.EX2 R27, R27 ;  /* 0x0000001b001b7308 */ /* 0x000f220000000800 */
[----:B------:R-:W4:Y:S01]  /*9b20*/  LDL R100, [R1+0x4c] ;  /* 0x00004c0001647983 */ /* 0x000f220000100800 */
[----:B------:R-:W-:-:S04]  /*9b30*/  FMNMX.FTZ R36, R94, R11, !PT ;  /* 0x0000000b5e247209 */ /* 0x000fc80007810000 */
[----:B------:R-:W-:Y:S01]  /*9b40*/  FMNMX.FTZ R11, R95, R36, !PT ;  /* 0x000000245f0b7209 */ /* 0x000fe20007810000 */
[----:B------:R-:W-:Y:S01]  /*9b50*/  FFMA.FTZ R36, R84, R0, -R5 ;  /* 0x0000000054247223 */ /* 0x000fe20000010805 */
[----:B------:R-:W4:Y:S02]  /*9b60*/  MUFU.EX2 R30, R30 ;  /* 0x0000001e001e7308 */ /* 0x000f240000000800 */
[----:B------:R-:W-:-:S04]  /*9b70*/  FMNMX.FTZ R40, R98, R11, !PT ;  /* 0x0000000b62287209 */ /* 0x000fc80007810000 */
[----:B------:R-:W-:Y:S02]  /*9b80*/  FMNMX.FTZ R11, R99, R40, !PT ;  /* 0x00000028630b7209 */ /* 0x000fe40007810000 */
[----:B------:R-:W-:Y:S02]  /*9b90*/  MUFU.EX2 R9, R9 ;  /* 0x0000000900097308 */ /* 0x000fe40000000800 */
[----:B------:R-:W-:-:S04]  /*9ba0*/  FMNMX.FTZ R40, R102, R11, !PT ;  /* 0x0000000b66287209 */ /* 0x000fc80007810000 */
[----:B------:R-:W-:Y:S01]  /*9bb0*/  FMNMX.FTZ R11, R103, R40, !PT ;  /* 0x00000028670b7209 */ /* 0x000fe20007810000 */
[----:B------:R-:W-:Y:S01]  /*9bc0*/  FFMA.FTZ R40, R88, R0, -R5 ;  /* 0x0000000058287223 */ /* 0x000fe20000010805 */
        /* <DEDUP_REMOVED lines=11> */
[----:B------:R-:W-:Y:S01]  /*9c80*/  FMNMX.FTZ R11, R119, R46, !PT ;  /* 0x0000002e770b7209 */ /* 0x000fe20007810000 */
[-CC-:B------:R-:W-:Y:S01]  /*9c90*/  FFMA.FTZ R46, R96, R0.reuse, -R5.reuse ;  /* 0x00000000602e7223 */ /* 0x180fe20000010805 */
[-CC-:B------:R-:W-:Y:S01]  /*9ca0*/  FFMA.FTZ R96, R101, R0.reuse, -R5.reuse ;  /* 0x0000000065607223 */ /* 0x180fe20000010805 */
[----:B------:R-:W-:Y:S02]  /*9cb0*/  MUFU.EX2 R28, R28 ;  /* 0x0000001c001c7308 */ /* 0x000fe40000000800 */
[----:B------:R-:W0:Y:S06]  /*9cc0*/  SHFL.BFLY PT, R47, R11, 0x2, 0x1f ;  /* 0x0c401f000b2f7f89 */ /* 0x000e2c00000e0000 */
[----:B------:R-:W-:Y:S08]  /*9cd0*/  MUFU.EX2 R29, R29 ;  /* 0x0000001d001d7308 */ /* 0x000ff00000000800 */
[----:B------:R-:W-:Y:S08]  /*9ce0*/  MUFU.EX2 R31, R31 ;  /* 0x0000001f001f7308 */ /* 0x000ff00000000800 */
[----:B------:R-:W-:Y:S01]  /*9cf0*/  MUFU.EX2 R42, R42 ;  /* 0x0000002a002a7308 */ /* 0x000fe20000000800 */
[----:B0-----:R-:W-:Y:S01]  /*9d00*/  FMNMX.FTZ R11, R11, R47, !PT ;  /* 0x0000002f0b0b7209 */ /* 0x001fe20007810000 */
[----:B------:R-:W-:-:S04]  /*9d10*/  FFMA.FTZ R47, R112, R0, -R5 ;  /* 0x00000000702f7223 */ /* 0x000fc80000010805 */
[----:B------:R-:W0:Y:S02]  /*9d20*/  SHFL.BFLY PT, R49, R11, 0x1, 0x1f ;  /* 0x0c201f000b317f89 */ /* 0x000e2400000e0000 */
[----:B------:R-:W-:Y:S08]  /*9d30*/  MUFU.EX2 R43, R43 ;  /* 0x0000002b002b7308 */ /* 0x000ff00000000800 */
[----:B------:R-:W-:Y:S08]  /*9d40*/  MUFU.EX2 R44, R44 ;  /* 0x0000002c002c7308 */ /* 0x000ff00000000800 */
[----:B------:R-:W-:Y:S01]  /*9d50*/  MUFU.EX2 R52, R52 ;  /* 0x0000003400347308 */ /* 0x000fe20000000800 */
[----:B0-----:R-:W-:Y:S01]  /*9d60*/  FMNMX.FTZ R11, R11, R49, !PT ;  /* 0x000000310b0b7209 */ /* 0x001fe20007810000 */
[----:B------:R-:W-:-:S06]  /*9d70*/  FFMA.FTZ R49, R117, R0, -R5 ;  /* 0x0000000075317223 */ /* 0x000fcc0000010805 */
[----:B------:R-:W-:Y:S01]  /*9d80*/  MUFU.EX2 R13, R13 ;  /* 0x0000000d000d7308 */ /* 0x000fe20000000800 */
[C---:B------:R-:W-:Y:S01]  /*9d90*/  FSETP.NEU.FTZ.AND P1, PT, R11.reuse, -INF , PT ;  /* 0xff8000000b00780b */ /* 0x040fe20003f3d000 */
[----:B------:R-:W-:-:S05]  /*9da0*/  FMUL.FTZ R85, R11, R0 ;  /* 0x000000000b557220 */ /* 0x000fca0000410000 */
[----:B------:R-:W-:Y:S01]  /*9db0*/  FSEL R85, R85, RZ, P1 ;  /* 0x000000ff55557208 */ /* 0x000fe20000800000 */
[----:B------:R-:W-:Y:S01]  /*9dc0*/  MUFU.EX2 R14, R14 ;  /* 0x0000000e000e7308 */ /* 0x000fe20000000800 */
[----:B------:R-:W-:-:S03]  /*9dd0*/  ISETP.NE.AND P1, PT, R137, RZ, PT ;  /* 0x000000ff8900720c */ /* 0x000fc60003f25270 */
[-CC-:B------:R-:W-:Y:S01]  /*9de0*/  FFMA.FTZ R5, R135, R0.reuse, -R85.reuse ;  /* 0x0000000087057223 */ /* 0x180fe20000010855 */
[-CC-:B------:R-:W-:Y:S01]  /*9df0*/  FFMA.FTZ R72, R134, R0.reuse, -R85.reuse ;  /* 0x0000000086487223 */ /* 0x180fe20000010855 */
[-CC-:B------:R-:W-:Y:S01]  /*9e00*/  FFMA.FTZ R73, R133, R0.reuse, -R85.reuse ;  /* 0x0000000085497223 */ /* 0x180fe20000010855 */
[-CC-:B------:R-:W-:Y:S01]  /*9e10*/  FFMA.FTZ R81, R132, R0.reuse, -R85.reuse ;  /* 0x0000000084517223 */ /* 0x180fe20000010855 */
[-CC-:B------:R-:W-:Y:S01]  /*9e20*/  FFMA.FTZ R84, R131, R0.reuse, -R85.reuse ;  /* 0x0000000083547223 */ /* 0x180fe20000010855 */
[-CC-:B------:R-:W-:Y:S01]  /*9e30*/  FFMA.FTZ R88, R130, R0.reuse, -R85.reuse ;  /* 0x0000000082587223 */ /* 0x180fe20000010855 */
[----:B------:R-:W-:Y:S01]  /*9e40*/  MUFU.EX2 R5, R5 ;  /* 0x0000000500057308 */ /* 0x000fe20000000800 */
[-CC-:B------:R-:W-:Y:S01]  /*9e50*/  FFMA.FTZ R89, R129, R0.reuse, -R85.reuse ;  /* 0x0000000081597223 */ /* 0x180fe20000010855 */
[-CC-:B------:R-:W-:Y:S01]  /*9e60*/  FFMA.FTZ R92, R128, R0.reuse, -R85.reuse ;  /* 0x00000000805c7223 */ /* 0x180fe20000010855 */
[-CC-:B------:R-:W-:Y:S01]  /*9e70*/  FFMA.FTZ R61, R127, R0.reuse, -R85.reuse ;  /* 0x000000007f3d7223 */ /* 0x180fe20000010855 */
[----:B------:R-:W-:Y:S01]  /*9e80*/  @!P1 IADD3 R8, R8, 0x30840, RZ ;  /* 0x0003084008089810 */ /* 0x000fe20007ffe0ff */
[-CC-:B------:R-:W-:Y:S01]  /*9e90*/  FFMA.FTZ R64, R126, R0.reuse, -R85.reuse ;  /* 0x000000007e407223 */ /* 0x180fe20000010855 */
[-CC-:B------:R-:W-:Y:S01]  /*9ea0*/  FFMA.FTZ R65, R125, R0.reuse, -R85.reuse ;  /* 0x000000007d417223 */ /* 0x180fe20000010855 */
[-CC-:B------:R-:W-:Y:S01]  /*9eb0*/  FFMA.FTZ R68, R124, R0.reuse, -R85.reuse ;  /* 0x000000007c447223 */ /* 0x180fe20000010855 */
[----:B------:R-:W-:Y:S01]  /*9ec0*/  @!P1 PRMT R8, RZ, 0x654, R8 ;  /* 0x00000654ff089816 */ /* 0x000fe20000000008 */
[----:B------:R-:W0:Y:S01]  /*9ed0*/  MUFU.EX2 R72, R72 ;  /* 0x0000004800487308 */ /* 0x000e220000000800 */
[-CC-:B------:R-:W-:Y:S01]  /*9ee0*/  FFMA.FTZ R69, R123, R0.reuse, -R85.reuse ;  /* 0x000000007b457223 */ /* 0x180fe20000010855 */
[-CC-:B------:R-:W-:Y:S01]  /*9ef0*/  FFMA.FTZ R76, R122, R0.reuse, -R85.reuse ;  /* 0x000000007a4c7223 */ /* 0x180fe20000010855 */
[----:B------:R1:W-:Y:S01]  /*9f00*/  @!P1 SYNCS.ARRIVE.TRANS64.RED.A1T0 RZ, [R8+URZ], RZ ;  /* 0x000000ff08ff99a7 */ /* 0x0003e2000810043f */
[-CC-:B------:R-:W-:Y:S01]  /*9f10*/  FFMA.FTZ R77, R121, R0.reuse, -R85.reuse ;  /* 0x00000000794d7223 */ /* 0x180fe20000010855 */
[-CC-:B------:R-:W-:Y:S01]  /*9f20*/  FFMA.FTZ R80, R120, R0.reuse, -R85.reuse ;  /* 0x0000000078507223 */ /* 0x180fe20000010855 */
[----:B------:R-:W-:-:S02]  /*9f30*/  FFMA.FTZ R58, R58, R0, -R85 ;  /* 0x000000003a3a7223 */ /* 0x000fc40000010855 */
[----:B------:R-:W-:Y:S01]  /*9f40*/  MUFU.EX2 R73, R73 ;  /* 0x0000004900497308 */ /* 0x000fe20000000800 */
[-CC-:B-1----:R-:W-:Y:S01]  /*9f50*/  FFMA.FTZ R8, R66, R0.reuse, -R85.reuse ;  /* 0x0000000042087223 */ /* 0x182fe20000010855 */
[-CC-:B------:R-:W-:Y:S01]  /*9f60*/  FFMA.FTZ R66, R67, R0.reuse, -R85.reuse ;  /* 0x0000000043427223 */ /* 0x180fe20000010855 */
[-CC-:B------:R-:W-:Y:S01]  /*9f70*/  FFMA.FTZ R67, R70, R0.reuse, -R85.reuse ;  /* 0x0000000046437223 */ /* 0x180fe20000010855 */
[-CC-:B------:R-:W-:Y:S01]  /*9f80*/  FFMA.FTZ R70, R71, R0.reuse, -R85.reuse ;  /* 0x0000000047467223 */ /* 0x180fe20000010855 */
[----:B------:R-:W-:Y:S01]  /*9f90*/  FFMA.FTZ R71, R74, R0, -R85 ;  /* 0x000000004a477223 */ /* 0x000fe20000010855 */
[----:B------:R-:W-:Y:S01]  /*9fa0*/  FADD.FTZ R74, R4, R6 ;  /* 0x00000006044a7221 */ /* 0x000fe20000010000 */
[----:B------:R-:W-:Y:S01]  /*9fb0*/  F2FP.F16.F32.PACK_AB R4, R6, R4 ;  /* 0x000000040604723e */ /* 0x000fe200000000ff */
[----:B------:R-:W1:Y:S02]  /*9fc0*/  MUFU.EX2 R81, R81 ;  /* 0x0000005100517308 */ /* 0x000e640000000800 */
[----:B------:R-:W-:-:S04]  /*9fd0*/  FADD.FTZ R97, R7, R74 ;  /* 0x0000004a07617221 */ /* 0x000fc80000010000 */
[C---:B--2---:R-:W-:Y:S02]  /*9fe0*/  FADD.FTZ R6, R24.reuse, R97 ;  /* 0x0000006118067221 */ /* 0x044fe40000010000 */
[----:B------:R-:W2:Y:S02]  /*9ff0*/  MUFU.EX2 R84, R84 ;  /* 0x0000005400547308 */ /* 0x000ea40000000800 */
[----:B---3--:R-:W-:Y:S01]  /*a000*/  FADD.FTZ R97, R25, R6 ;  /* 0x0000000619617221 */ /* 0x008fe20000010000 */
[----:B------:R-:W-:-:S03]  /*a010*/  F2FP.F16.F32.PACK_AB R6, R24, R7 ;  /* 0x000000071806723e */ /* 0x000fc600000000ff */
[C---:B----4-:R-:W-:Y:S02]  /*a020*/  FADD.FTZ R24, R26.reuse, R97 ;  /* 0x000000611a187221 */ /* 0x050fe40000010000 */
[----:B------:R-:W3:Y:S02]  /*a030*/  MUFU.EX2 R88, R88 ;  /* 0x0000005800587308 */ /* 0x000ee40000000800 */
[----:B------:R-:W-:Y:S01]  /*a040*/  FADD.FTZ R7, R27, R24 ;  /* 0x000000181b077221 */ /* 0x000fe20000010000 */
[----:B------:R-:W-:Y:S02]  /*a050*/  F2FP.F16.F32.PACK_AB R24, R26, R25 ;  /* 0x000000191a18723e */ /* 0x000fe400000000ff */
[C---:B------:R-:W-:Y:S01]  /*a060*/  F2FP.F16.F32.PACK_AB R26, R30.reuse, R27 ;  /* 0x0000001b1e1a723e */ /* 0x040fe200000000ff */
[----:B------:R-:W-:Y:S01]  /*a070*/  FADD.FTZ R74, R30, R7 ;  /* 0x000000071e4a7221 */ /* 0x000fe20000010000 */
[----:B0-----:R-:W-:Y:S01]  /*a080*/  FADD.FTZ R30, R5, R72 ;  /* 0x00000048051e7221 */ /* 0x001fe20000010000 */
[----:B-1----:R-:W-:Y:S01]  /*a090*/  F2FP.F16.F32.PACK_AB R7, R81, R73 ;  /* 0x000000495107723e */ /* 0x002fe200000000ff */
[----:B------:R-:W0:Y:S02]  /*a0a0*/  MUFU.EX2 R89, R89 ;  /* 0x0000005900597308 */ /* 0x000e240000000800 */
[----:B------:R-:W-:Y:S01]  /*a0b0*/  FADD.FTZ R30, R73, R30 ;  /* 0x0000001e491e7221 */ /* 0x000fe20000010000 */
[----:B------:R-:W-:Y:S01]  /*a0c0*/  FADD.FTZ R73, R9, R74 ;  /* 0x0000004a09497221 */ /* 0x000fe20000010000 */
[----:B------:R-:W-:Y:S01]  /*a0d0*/  F2FP.F16.F32.PACK_AB R5, R72, R5 ;  /* 0x000000054805723e */ /* 0x000fe200000000ff */
[----:B------:R-:W4:Y:S01]  /*a0e0*/  LDL R74, [R1+0x8] ;  /* 0x00000800014a7983 */ /* 0x000f220000100800 */
[----:B------:R-:W-:Y:S01]  /*a0f0*/  FADD.FTZ R25, R81, R30 ;  /* 0x0000001e51197221 */ /* 0x000fe20000010000 */
[----:B------:R-:W-:Y:S01]  /*a100*/  FADD.FTZ R81, R10, R73 ;  /* 0x000000490a517221 */ /* 0x000fe20000010000 */
[----:B------:R-:W1:Y:S03]  /*a110*/  MUFU.EX2 R92, R92 ;  /* 0x0000005c005c7308 */ /* 0x000e660000000800 */
[----:B------:R-:W-:-:S04]  /*a120*/  FADD.FTZ R81, R12, R81 ;  /* 0x000000510c517221 */ /* 0x000fc80000010000 */
[----:B------:R-:W-:Y:S01]  /*a130*/  FADD.FTZ R72, R20, R81 ;  /* 0x0000005114487221 */ /* 0x000fe20000010000 */
[----:B------:R-:W1:Y:S03]  /*a140*/  MUFU.EX2 R61, R61 ;  /* 0x0000003d003d7308 */ /* 0x000e660000000800 */
[----:B------:R-:W-:-:S04]  /*a150*/  FADD.FTZ R81, R21, R72 ;  /* 0x0000004815517221 */ /* 0x000fc80000010000 */
[----:B------:R-:W-:Y:S01]  /*a160*/  FADD.FTZ R72, R28, R81 ;  /* 0x000000511c487221 */ /* 0x000fe20000010000 */
[----:B------:R-:W1:Y:S03]  /*a170*/  MUFU.EX2 R64, R64 ;  /* 0x0000004000407308 */ /* 0x000e660000000800 */
[----:B------:R-:W-:-:S04]  /*a180*/  FADD.FTZ R72, R29, R72 ;  /* 0x000000481d487221 */ /* 0x000fc80000010000 */
[----:B------:R-:W-:Y:S01]  /*a190*/  FADD.FTZ R81, R31, R72 ;  /* 0x000000481f517221 */ /* 0x000fe20000010000 */
[----:B------:R-:W1:Y:S01]  /*a1a0*/  MUFU.EX2 R65, R65 ;  /* 0x0000004100417308 */ /* 0x000e620000000800 */
[----:B------:R-:W4:Y:S01]  /*a1b0*/  LDL R72, [R1+0x4] ;  /* 0x0000040001487983 */ /* 0x000f220000100800 */
[----:B--2---:R-:W-:-:S04]  /*a1c0*/  FADD.FTZ R25, R84, R25 ;  /* 0x0000001954197221 */ /* 0x004fc80000010000 */
[----:B---3--:R-:W-:Y:S02]  /*a1d0*/  FADD.FTZ R30, R88, R25 ;  /* 0x00000019581e7221 */ /* 0x008fe40000010000 */
[----:B------:R-:W2:Y:S02]  /*a1e0*/  MUFU.EX2 R68, R68 ;  /* 0x0000004400447308 */ /* 0x000ea40000000800 */
[----:B0-----:R-:W-:-:S04]  /*a1f0*/  FADD.FTZ R27, R89, R30 ;  /* 0x0000001e591b7221 */ /* 0x001fc80000010000 */
[----:B-1----:R-:W-:Y:S02]  /*a200*/  FADD.FTZ R30, R92, R27 ;  /* 0x0000001b5c1e7221 */ /* 0x002fe40000010000 */
[----:B------:R-:W0:Y:S02]  /*a210*/  MUFU.EX2 R69, R69 ;  /* 0x0000004500457308 */ /* 0x000e240000000800 */
[----:B------:R-:W-:-:S04]  /*a220*/  FADD.FTZ R73, R61, R30 ;  /* 0x0000001e3d497221 */ /* 0x000fc80000010000 */
[----:B------:R-:W-:Y:S02]  /*a230*/  FADD.FTZ R30, R64, R73 ;  /* 0x00000049401e7221 */ /* 0x000fe40000010000 */
[----:B------:R-:W1:Y:S02]  /*a240*/  MUFU.EX2 R76, R76 ;  /* 0x0000004c004c7308 */ /* 0x000e640000000800 */
[----:B------:R-:W-:-:S06]  /*a250*/  FADD.FTZ R73, R65, R30 ;  /* 0x0000001e41497221 */ /* 0x000fcc0000010000 */
[----:B------:R-:W3:Y:S01]  /*a260*/  MUFU.EX2 R77, R77 ;  /* 0x0000004d004d7308 */ /* 0x000ee20000000800 */
[----:B--2---:R-:W-:Y:S01]  /*a270*/  FADD.FTZ R30, R68, R73 ;  /* 0x00000049441e7221 */ /* 0x004fe20000010000 */
[----:B------:R-:W-:-:S06]  /*a280*/  FFMA.FTZ R59, R59, R0, -R85 ;  /* 0x000000003b3b7223 */ /* 0x000fcc0000010855 */
[----:B------:R-:W2:Y:S01]  /*a290*/  MUFU.EX2 R80, R80 ;  /* 0x0000005000507308 */ /* 0x000ea20000000800 */
[----:B0-----:R-:W-:Y:S01]  /*a2a0*/  FADD.FTZ R73, R69, R30 ;  /* 0x0000001e45497221 */ /* 0x001fe20000010000 */
[----:B------:R-:W-:Y:S01]  /*a2b0*/  FFMA.FTZ R62, R62, R0, -R85 ;  /* 0x000000003e3e7223 */ /* 0x000fe20000010855 */
[----:B------:R-:W-:-:S05]  /*a2c0*/  F2FP.F16.F32.PACK_AB R25, R88, R84 ;  /* 0x000000545819723e */ /* 0x000fca00000000ff */
[----:B------:R-:W0:Y:S01]  /*a2d0*/  MUFU.EX2 R58, R58 ;  /* 0x0000003a003a7308 */ /* 0x000e220000000800 */
[----:B-1----:R-:W-:Y:S01]  /*a2e0*/  FADD.FTZ R30, R76, R73 ;  /* 0x000000494c1e7221 */ /* 0x002fe20000010000 */
[----:B------:R-:W4:Y:S01]  /*a2f0*/  LDL R84, [R1+0x54] ;  /* 0x0000540001547983 */ /* 0x000f220000100800 */
[----:B------:R-:W-:-:S05]  /*a300*/  FFMA.FTZ R63, R63, R0, -R85 ;  /* 0x000000003f3f7223 */ /* 0x000fca0000010855 */
[----:B------:R-:W1:Y:S01]  /*a310*/  MUFU.EX2 R59, R59 ;  /* 0x0000003b003b7308 */ /* 0x000e620000000800 */
[----:B---3--:R-:W-:Y:S01]  /*a320*/  FADD.FTZ R73, R77, R30 ;  /* 0x0000001e4d497221 */ /* 0x008fe20000010000 */
[----:B------:R-:W-:-:S06]  /*a330*/  FADD.FTZ R30, R42, R81 ;  /* 0x000000512a1e7221 */ /* 0x000fcc0000010000 */
[----:B------:R-:W3:Y:S01]  /*a340*/  MUFU.EX2 R62, R62 ;  /* 0x0000003e003e7308 */ /* 0x000ee20000000800 */
[----:B--2---:R-:W-:Y:S01]  /*a350*/  FADD.FTZ R73, R80, R73 ;  /* 0x0000004950497221 */ /* 0x004fe20000010000 */
[----:B------:R-:W-:-:S06]  /*a360*/  FADD.FTZ R81, R43, R30 ;  /* 0x0000001e2b517221 */ /* 0x000fcc0000010000 */
[----:B------:R-:W2:Y:S01]  /*a370*/  MUFU.EX2 R63, R63 ;  /* 0x0000003f003f7308 */ /* 0x000ea20000000800 */
[----:B0-----:R-:W-:Y:S01]  /*a380*/  FADD.FTZ R30, R58, R73 ;  /* 0x000000493a1e7221 */ /* 0x001fe20000010000 */
[----:B------:R0:W-:Y:S01]  /*a390*/  STSM.16.M88.4 [R157+0x1e800], R4 ;  /* 0x01e800049d007844 */ /* 0x0001e20000000200 */
[----:B------:R-:W-:-:S05]  /*a3a0*/  FADD.FTZ R81, R44, R81 ;  /* 0x000000512c517221 */ /* 0x000fca0000010000 */
[----:B------:R-:W2:Y:S08]  /*a3b0*/  MUFU.EX2 R8, R8 ;  /* 0x0000000800087308 */ /* 0x000eb00000000800 */
[----:B------:R-:W2:Y:S01]  /*a3c0*/  MUFU.EX2 R15, R15 ;  /* 0x0000000f000f7308 */ /* 0x000ea20000000800 */
[----:B0-----:R-:W-:Y:S01]  /*a3d0*/  F2FP.F16.F32.PACK_AB R4, R10, R9 ;  /* 0x000000090a04723e */ /* 0x001fe200000000ff */
[----:B-1----:R-:W-:Y:S01]  /*a3e0*/  FADD.FTZ R9, R59, R30 ;  /* 0x0000001e3b097221 */ /* 0x002fe20000010000 */
[----:B------:R-:W-:-:S05]  /*a3f0*/  F2FP.F16.F32.PACK_AB R6, R20, R12 ;  /* 0x0000000c1406723e */ /* 0x000fca00000000ff */
[----:B------:R-:W0:Y:S01]  /*a400*/  MUFU.EX2 R66, R66 ;  /* 0x0000004200427308 */ /* 0x000e220000000800 */
[----:B------:R-:W-:Y:S01]  /*a410*/  FADD.FTZ R12, R52, R81 ;  /* 0x00000051340c7221 */ /* 0x000fe20000010000 */
[----:B---3--:R-:W-:-:S03]  /*a420*/  FADD.FTZ R10, R62, R9 ;  /* 0x000000093e0a7221 */ /* 0x008fc60000010000 */
[----:B------:R-:W-:Y:S01]  /*a430*/  FADD.FTZ R7, R13, R12 ;  /* 0x0000000c0d077221 */ /* 0x000fe20000010000 */
[----:B--2---:R-:W-:Y:S01]  /*a440*/  FADD.FTZ R5, R63, R10 ;  /* 0x0000000a3f057221 */ /* 0x004fe20000010000 */
[----:B------:R-:W-:Y:S01]  /*a450*/  F2FP.F16.F32.PACK_AB R27, R92, R89 ;  /* 0x000000595c1b723e */ /* 0x000fe200000000ff */
[----:B------:R-:W1:Y:S01]  /*a460*/  MUFU.EX2 R32, R32 ;  /* 0x0000002000207308 */ /* 0x000e620000000800 */
[----:B------:R-:W-:Y:S01]  /*a470*/  FADD.FTZ R10, R14, R7 ;  /* 0x000000070e0a7221 */ /* 0x000fe20000010000 */
[----:B------:R-:W-:Y:S01]  /*a480*/  FADD.FTZ R7, R8, R5 ;  /* 0x0000000508077221 */ /* 0x000fe20000010000 */
[----:B------:R-:W-:Y:S02]  /*a490*/  F2FP.F16.F32.PACK_AB R5, R64, R61 ;  /* 0x0000003d4005723e */ /* 0x000fe400000000ff */
[----:B------:R-:W-:Y:S01]  /*a4a0*/  FADD.FTZ R9, R15, R10 ;  /* 0x0000000a0f097221 */ /* 0x000fe20000010000 */
[----:B------:R2:W-:Y:S02]  /*a4b0*/  STSM.16.M88.4 [R100], R24 ;  /* 0x0000001864007844 */ /* 0x0005e40000000200 */
[----:B------:R-:W-:Y:S01]  /*a4c0*/  MUFU.EX2 R33, R33 ;  /* 0x0000002100217308 */ /* 0x000fe20000000800 */
[----:B0-----:R-:W-:Y:S01]  /*a4d0*/  FADD.FTZ R10, R66, R7 ;  /* 0x00000007420a7221 */ /* 0x001fe20000010000 */
[----:B------:R-:W-:-:S02]  /*a4e0*/  F2FP.F16.F32.PACK_AB R7, R68, R65 ;  /* 0x000000414407723e */ /* 0x000fc400000000ff */
[----:B------:R-:W-:-:S04]  /*a4f0*/  F2FP.F16.F32.PACK_AB R30, R52, R44 ;  /* 0x0000002c341e723e */ /* 0x000fc800000000ff */
[----:B------:R-:W-:Y:S01]  /*a500*/  MUFU.EX2 R38, R38 ;  /* 0x0000002600267308 */ /* 0x000fe20000000800 */
[----:B--2---:R-:W-:Y:S02]  /*a510*/  F2FP.F16.F32.PACK_AB R24, R28, R21 ;  /* 0x000000151c18723e */ /* 0x004fe400000000ff */
[----:B------:R-:W-:-:S05]  /*a520*/  F2FP.F16.F32.PACK_AB R26, R31, R29 ;  /* 0x0000001d1f1a723e */ /* 0x000fca00000000ff */
[----:B------:R-:W-:Y:S01]  /*a530*/  MUFU.EX2 R39, R39 ;  /* 0x0000002700277308 */ /* 0x000fe20000000800 */
[----:B------:R-:W-:Y:S02]  /*a540*/  F2FP.F16.F32.PACK_AB R25, R76, R69 ;  /* 0x000000454c19723e */ /* 0x000fe400000000ff */
[----:B------:R-:W-:Y:S02]  /*a550*/  F2FP.F16.F32.PACK_AB R27, R80, R77 ;  /* 0x0000004d501b723e */ /* 0x000fe400000000ff */
[----:B------:R-:W-:Y:S02]  /*a560*/  F2FP.F16.F32.PACK_AB R28, R43, R42 ;  /* 0x0000002a2b1c723e */ /* 0x000fe400000000ff */
[----:B------:R-:W-:Y:S01]  /*a570*/  F2FP.F16.F32.PACK_AB R29, R59, R58 ;  /* 0x0000003a3b1d723e */ /* 0x000fe200000000ff */
[----:B------:R-:W-:Y:S01]  /*a580*/  MUFU.EX2 R41, R41 ;  /* 0x0000002900297308 */ /* 0x000fe20000000800 */
[----:B------:R-:W-:-:S07]  /*a590*/  F2FP.F16.F32.PACK_AB R31, R63, R62 ;  /* 0x0000003e3f1f723e */ /* 0x000fce00000000ff */
        /* <DEDUP_REMOVED lines=16> */
[----:B----4-:R-:W-:Y:S07]  /*a6a0*/  STSM.16.M88.4 [R74], R4 ;  /* 0x000000044a007844 */ /* 0x010fee0000000200 */
[----:B------:R-:W-:Y:S08]  /*a6b0*/  MUFU.EX2 R47, R47 ;  /* 0x0000002f002f7308 */ /* 0x000ff00000000800 */
[----:B------:R-:W-:Y:S08]  /*a6c0*/  MUFU.EX2 R48, R48 ;  /* 0x0000003000307308 */ /* 0x000ff00000000800 */
[----:B------:R-:W-:Y:S08]  /*a6d0*/  MUFU.EX2 R50, R50 ;  /* 0x0000003200327308 */ /* 0x000ff00000000800 */
[----:B------:R-:W-:Y:S01]  /*a6e0*/  MUFU.EX2 R49, R49 ;  /* 0x0000003100317308 */ /* 0x000fe20000000800 */
[----:B------:R-:W-:Y:S04]  /*a6f0*/  STSM.16.M88.4 [R72], R24 ;  /* 0x0000001848007844 */ /* 0x000fe80000000200 */
[----:B------:R0:W-:Y:S04]  /*a700*/  STSM.16.M88.4 [R157+0x24800], R28 ;  /* 0x0248001c9d007844 */ /* 0x0001e80000000200 */
[----:B0-----:R-:W2:Y:S04]  /*a710*/  LDL R29, [R1+0x50] ;  /* 0x00005000011d7983 */ /* 0x001ea80000100800 */
[----:B------:R-:W3:Y:S01]  /*a720*/  LDL R28, [R1+0x38] ;  /* 0x00003800011c7983 */ /* 0x000ee20000100800 */
[----:B------:R-:W0:Y:S01]  /*a730*/  MUFU.EX2 R67, R67 ;  /* 0x0000004300437308 */ /* 0x000e220000000800 */
[-CC-:B------:R-:W-:Y:S01]  /*a740*/  FFMA.FTZ R75, R75, R0.reuse, -R85.reuse ;  /* 0x000000004b4b7223 */ /* 0x180fe20000010855 */
[----:B------:R-:W-:-:S06]  /*a750*/  FFMA.FTZ R78, R78, R0, -R85 ;  /* 0x000000004e4e7223 */ /* 0x000fcc0000010855 */
[----:B------:R-:W4:Y:S01]  /*a760*/  MUFU.EX2 R70, R70 ;  /* 0x0000004600467308 */ /* 0x000f220000000800 */
[----:B------:R-:W-:-:S07]  /*a770*/  FFMA.FTZ R79, R79, R0, -R85 ;  /* 0x000000004f4f7223 */ /* 0x000fce0000010855 */
[----:B------:R-:W4:Y:S01]  /*a780*/  MUFU.EX2 R71, R71 ;  /* 0x0000004700477308 */ /* 0x000f220000000800 */
[----:B-1----:R-:W-:Y:S01]  /*a790*/  FADD.FTZ R12, R32, R9 ;  /* 0x00000009200c7221 */ /* 0x002fe20000010000 */
[----:B0-----:R-:W-:-:S06]  /*a7a0*/  FADD.FTZ R9, R67, R10 ;  /* 0x0000000a43097221 */ /* 0x001fcc0000010000 */
[----:B------:R-:W0:Y:S01]  /*a7b0*/  MUFU.EX2 R75, R75 ;  /* 0x0000004b004b7308 */ /* 0x000e220000000800 */
[----:B------:R-:W-:Y:S01]  /*a7c0*/  FFMA.FTZ R82, R82, R0, -R85 ;  /* 0x0000000052527223 */ /* 0x000fe20000010855 */
[----:B------:R-:W-:Y:S01]  /*a7d0*/  FADD.FTZ R21, R33, R12 ;  /* 0x0000000c21157221 */ /* 0x000fe20000010000 */
[----:B----4-:R-:W-:-:S05]  /*a7e0*/  FADD.FTZ R10, R70, R9 ;  /* 0x00000009460a7221 */ /* 0x010fca0000010000 */
[----:B------:R-:W1:Y:S01]  /*a7f0*/  MUFU.EX2 R78, R78 ;  /* 0x0000004e004e7308 */ /* 0x000e620000000800 */
[----:B------:R-:W-:Y:S01]  /*a800*/  FFMA.FTZ R83, R83, R0, -R85 ;  /* 0x0000000053537223 */ /* 0x000fe20000010855 */
[----:B------:R-:W-:Y:S01]  /*a810*/  FADD.FTZ R12, R38, R21 ;  /* 0x00000015260c7221 */ /* 0x000fe20000010000 */
[----:B------:R-:W-:-:S05]  /*a820*/  FADD.FTZ R10, R71, R10 ;  /* 0x0000000a470a7221 */ /* 0x000fca0000010000 */
[----:B------:R-:W4:Y:S01]  /*a830*/  MUFU.EX2 R79, R79 ;  /* 0x0000004f004f7308 */ /* 0x000f220000000800 */
[----:B------:R-:W-:Y:S01]  /*a840*/  FFMA.FTZ R86, R86, R0, -R85 ;  /* 0x0000000056567223 */ /* 0x000fe20000010855 */
[----:B------:R-:W-:Y:S01]  /*a850*/  FADD.FTZ R12, R39, R12 ;  /* 0x0000000c270c7221 */ /* 0x000fe20000010000 */
[----:B0-----:R-:W-:-:S05]  /*a860*/  FADD.FTZ R9, R75, R10 ;  /* 0x0000000a4b097221 */ /* 0x001fca0000010000 */
[----:B------:R-:W0:Y:S01]  /*a870*/  MUFU.EX2 R82, R82 ;  /* 0x0000005200527308 */ /* 0x000e220000000800 */
[----:B------:R-:W-:Y:S01]  /*a880*/  FFMA.FTZ R87, R87, R0, -R85 ;  /* 0x0000000057577223 */ /* 0x000fe20000010855 */
[----:B------:R-:W-:Y:S01]  /*a890*/  FADD.FTZ R21, R41, R12 ;  /* 0x0000000c29157221 */ /* 0x000fe20000010000 */
[----:B-1----:R-:W-:-:S05]  /*a8a0*/  FADD.FTZ R10, R78, R9 ;  /* 0x000000094e0a7221 */ /* 0x002fca0000010000 */
[----:B------:R-:W1:Y:S01]  /*a8b0*/  MUFU.EX2 R83, R83 ;  /* 0x0000005300537308 */ /* 0x000e620000000800 */
[----:B------:R-:W-:Y:S01]  /*a8c0*/  FFMA.FTZ R90, R90, R0, -R85 ;  /* 0x000000005a5a7223 */ /* 0x000fe20000010855 */
[----:B------:R-:W-:Y:S01]  /*a8d0*/  FADD.FTZ R12, R34, R21 ;  /* 0x00000015220c7221 */ /* 0x000fe20000010000 */
[----:B----4-:R-:W-:-:S05]  /*a8e0*/  FADD.FTZ R9, R79, R10 ;  /* 0x0000000a4f097221 */ /* 0x010fca0000010000 */
        /* <DEDUP_REMOVED lines=10> */
[----:B------:R-:W-:Y:S01]  /*a990*/  F2FP.F16.F32.PACK_AB R4, R14, R13 ;  /* 0x0000000d0e04723e */ /* 0x000fe200000000ff */
[----:B------:R-:W-:Y:S01]  /*a9a0*/  FADD.FTZ R13, R37, R20 ;  /* 0x00000014250d7221 */ /* 0x000fe20000010000 */
[----:B------:R-:W-:-:S04]  /*a9b0*/  F2FP.F16.F32.PACK_AB R5, R66, R8 ;  /* 0x000000084205723e */ /* 0x000fc800000000ff */
[----:B------:R-:W1:Y:S01]  /*a9c0*/  MUFU.EX2 R91, R91 ;  /* 0x0000005b005b7308 */ /* 0x000e620000000800 */
[----:B----4-:R-:W-:Y:S01]  /*a9d0*/  FADD.FTZ R8, R86, R9 ;  /* 0x0000000956087221 */ /* 0x010fe20000010000 */
[----:B------:R-:W-:Y:S01]  /*a9e0*/  FFMA.FTZ R98, R98, R0, -R85 ;  /* 0x0000000062627223 */ /* 0x000fe20000010855 */
[----:B------:R-:W-:-:S05]  /*a9f0*/  FADD.FTZ R10, R40, R13 ;  /* 0x0000000d280a7221 */ /* 0x000fca0000010000 */
[----:B------:R-:W4:Y:S01]  /*aa00*/  MUFU.EX2 R94, R94 ;  /* 0x0000005e005e7308 */ /* 0x000f220000000800 */
[----:B0-----:R-:W-:Y:S01]  /*aa10*/  FADD.FTZ R9, R87, R8 ;  /* 0x0000000857097221 */ /* 0x001fe20000010000 */
[----:B------:R-:W-:Y:S01]  /*aa20*/  FFMA.FTZ R99, R99, R0, -R85 ;  /* 0x0000000063637223 */ /* 0x000fe20000010855 */
[----:B------:R-:W-:-:S05]  /*aa30*/  FADD.FTZ R21, R45, R10 ;  /* 0x0000000a2d157221 */ /* 0x000fca0000010000 */
[----:B------:R-:W0:Y:S01]  /*aa40*/  MUFU.EX2 R95, R95 ;  /* 0x0000005f005f7308 */ /* 0x000e220000000800 */
[----:B-1----:R-:W-:Y:S01]  /*aa50*/  FADD.FTZ R8, R90, R9 ;  /* 0x000000095a087221 */ /* 0x002fe20000010000 */
[----:B------:R-:W-:Y:S01]  /*aa60*/  FFMA.FTZ R102, R102, R0, -R85 ;  /* 0x0000000066667223 */ /* 0x000fe20000010855 */
[----:B------:R-:W-:-:S05]  /*aa70*/  FADD.FTZ R10, R54, R21 ;  /* 0x00000015360a7221 */ /* 0x000fca0000010000 */
[----:B------:R-:W1:Y:S01]  /*aa80*/  MUFU.EX2 R98, R98 ;  /* 0x0000006200627308 */ /* 0x000e620000000800 */
[----:B------:R-:W-:Y:S01]  /*aa90*/  FADD.FTZ R9, R91, R8 ;  /* 0x000000085b097221 */ /* 0x000fe20000010000 */
[----:B------:R-:W-:Y:S01]  /*aaa0*/  FFMA.FTZ R103, R103, R0, -R85 ;  /* 0x0000000067677223 */ /* 0x000fe20000010855 */
[----:B------:R-:W-:Y:S01]  /*aab0*/  F2FP.F16.F32.PACK_AB R6, R32, R15 ;  /* 0x0000000f2006723e */ /* 0x000fe200000000ff */
[----:B------:R-:W-:Y:S01]  /*aac0*/  FADD.FTZ R21, R57, R10 ;  /* 0x0000000a39157221 */ /* 0x000fe20000010000 */
[----:B------:R-:W-:-:S03]  /*aad0*/  F2FP.F16.F32.PACK_AB R7, R70, R67 ;  /* 0x000000434607723e */ /* 0x000fc600000000ff */
[----:B------:R-:W1:Y:S01]  /*aae0*/  MUFU.EX2 R99, R99 ;  /* 0x0000006300637308 */ /* 0x000e620000000800 */
[----:B----4-:R-:W-:Y:S01]  /*aaf0*/  FADD.FTZ R8, R94, R9 ;  /* 0x000000095e087221 */ /* 0x010fe20000010000 */
[----:B------:R-:W-:Y:S01]  /*ab00*/  FFMA.FTZ R106, R106, R0, -R85 ;  /* 0x000000006a6a7223 */ /* 0x000fe20000010855 */
[----:B------:R-:W-:Y:S02]  /*ab10*/  F2FP.F16.F32.PACK_AB R12, R38, R33 ;  /* 0x00000021260c723e */ /* 0x000fe400000000ff */
[----:B------:R-:W-:-:S03]  /*ab20*/  F2FP.F16.F32.PACK_AB R14, R41, R39 ;  /* 0x00000027290e723e */ /* 0x000fc600000000ff */
[----:B------:R-:W4:Y:S01]  /*ab30*/  MUFU.EX2 R102, R102 ;  /* 0x0000006600667308 */ /* 0x000f220000000800 */
[----:B------:R-:W-:Y:S02]  /*ab40*/  F2FP.F16.F32.PACK_AB R13, R75, R71 ;  /* 0x000000474b0d723e */ /* 0x000fe400000000ff */
[----:B------:R-:W-:Y:S01]  /*ab50*/  F2FP.F16.F32.PACK_AB R15, R79, R78 ;  /* 0x0000004e4f0f723e */ /* 0x000fe200000000ff */
[----:B------:R0:W-:Y:S01]  /*ab60*/  STSM.16.M88.4 [R84], R4 ;  /* 0x0000000454007844 */ /* 0x0001e20000000200 */
[----:B------:R-:W-:Y:S01]  /*ab70*/  FADD.FTZ R10, R46, R21 ;  /* 0x000000152e0a7221 */ /* 0x000fe20000010000 */
[-CC-:B------:R-:W-:Y:S02]  /*ab80*/  FFMA.FTZ R107, R107, R0.reuse, -R85.reuse ;  /* 0x000000006b6b7223 */ /* 0x180fe40000010855 */
[----:B------:R-:W4:Y:S01]  /*ab90*/  MUFU.EX2 R103, R103 ;  /* 0x0000006700677308 */ /* 0x000f220000000800 */
[----:B------:R1:W-:Y:S01]  /*aba0*/  STSM.16.M88.4 [R74+0x6000], R12 ;  /* 0x0060000c4a007844 */ /* 0x0003e20000000200 */
[----:B------:R-:W-:-:S06]  /*abb0*/  FFMA.FTZ R110, R110, R0, -R85 ;  /* 0x000000006e6e7223 */ /* 0x000fcc0000010855 */
[----:B------:R-:W4:Y:S01]  /*abc0*/  MUFU.EX2 R106, R106 ;  /* 0x0000006a006a7308 */ /* 0x000f220000000800 */
[----:B0-----:R-:W-:Y:S01]  /*abd0*/  FADD.FTZ R7, R95, R8 ;  /* 0x000000085f077221 */ /* 0x001fe20000010000 */
[----:B-1----:R-:W-:-:S03]  /*abe0*/  FADD.FTZ R12, R51, R10 ;  /* 0x0000000a330c7221 */ /* 0x002fc60000010000 */
[----:B------:R-:W-:-:S03]  /*abf0*/  FADD.FTZ R10, R98, R7 ;  /* 0x00000007620a7221 */ /* 0x000fc60000010000 */
[----:B------:R-:W0:Y:S01]  /*ac00*/  MUFU.EX2 R107, R107 ;  /* 0x0000006b006b7308 */ /* 0x000e220000000800 */
[-CC-:B------:R-:W-:Y:S01]  /*ac10*/  FFMA.FTZ R111, R111, R0.reuse, -R85.reuse ;  /* 0x000000006f6f7223 */ /* 0x180fe20000010855 */
[----:B------:R-:W-:Y:S01]  /*ac20*/  FADD.FTZ R9, R99, R10 ;  /* 0x0000000a63097221 */ /* 0x000fe20000010000 */
[-CC-:B------:R-:W-:Y:S01]  /*ac30*/  FFMA.FTZ R114, R114, R0.reuse, -R85.reuse ;  /* 0x0000000072727223 */ /* 0x180fe20000010855 */
[-CC-:B------:R-:W-:Y:S01]  /*ac40*/  FFMA.FTZ R115, R115, R0.reuse, -R85.reuse ;  /* 0x0000000073737223 */ /* 0x180fe20000010855 */
[-C--:B------:R-:W-:Y:S01]  /*ac50*/  FFMA.FTZ R118, R118, R0.reuse, -R85 ;  /* 0x0000000076767223 */ /* 0x080fe20000010855 */
[----:B----4-:R-:W-:Y:S02]  /*ac60*/  FADD.FTZ R10, R102, R9 ;  /* 0x00000009660a7221 */ /* 0x010fe40000010000 */
[----:B------:R-:W1:Y:S01]  /*ac70*/  MUFU.EX2 R110, R110 ;  /* 0x0000006e006e7308 */ /* 0x000e620000000800 */
[----:B------:R-:W-:Y:S01]  /*ac80*/  FFMA.FTZ R85, R119, R0, -R85 ;  /* 0x0000000077557223 */ /* 0x000fe20000010855 */
[----:B------:R-:W-:Y:S01]  /*ac90*/  FADD.FTZ R13, R53, R12 ;  /* 0x0000000c350d7221 */ /* 0x000fe20000010000 */
[----:B------:R-:W-:-:S05]  /*aca0*/  FADD.FTZ R9, R103, R10 ;  /* 0x0000000a67097221 */ /* 0x000fca0000010000 */
[----:B------:R-:W4:Y:S01]  /*acb0*/  MUFU.EX2 R111, R111 ;  /* 0x0000006f006f7308 */ /* 0x000f220000000800 */
[----:B------:R-:W-:Y:S01]  /*acc0*/  FADD.FTZ R12, R96, R13 ;  /* 0x0000000d600c7221 */ /* 0x000fe20000010000 */
[----:B------:R-:W-:-:S03]  /*acd0*/  FADD.FTZ R10, R106, R9 ;  /* 0x000000096a0a7221 */ /* 0x000fc60000010000 */
[----:B------:R-:W-:-:S03]  /*ace0*/  FADD.FTZ R12, R55, R12 ;  /* 0x0000000c370c7221 */ /* 0x000fc60000010000 */
[----:B------:R-:W4:Y:S01]  /*acf0*/  MUFU.EX2 R25, R114 ;  /* 0x0000007200197308 */ /* 0x000f220000000800 */
[----:B0-----:R-:W-:Y:S01]  /*ad00*/  FADD.FTZ R9, R107, R10 ;  /* 0x0000000a6b097221 */ /* 0x001fe20000010000 */
[----:B------:R-:W-:-:S06]  /*ad10*/  FADD.FTZ R13, R93, R12 ;  /* 0x0000000c5d0d7221 */ /* 0x000fcc0000010000 */
[----:B------:R-:W0:Y:S08]  /*ad20*/  MUFU.EX2 R8, R115 ;  /* 0x0000007300087308 */ /* 0x000e300000000800 */
[----:B------:R-:W-:Y:S08]  /*ad30*/  MUFU.EX2 R118, R118 ;  /* 0x0000007600767308 */ /* 0x000ff00000000800 */
[----:B------:R-:W0:Y:S01]  /*ad40*/  MUFU.EX2 R85, R85 ;  /* 0x0000005500557308 */ /* 0x000e220000000800 */
[----:B-1----:R-:W-:Y:S01]  /*ad50*/  FADD.FTZ R10, R110, R9 ;  /* 0x000000096e0a7221 */ /* 0x002fe20000010000 */
[----:B------:R-:W-:Y:S01]  /*ad60*/  F2FP.F16.F32.PACK_AB R4, R35, R34 ;  /* 0x000000222304723e */ /* 0x000fe200000000ff */
[----:B------:R-:W-:Y:S01]  /*ad70*/  FADD.FTZ R13, R56, R13 ;  /* 0x0000000d380d7221 */ /* 0x000fe20000010000 */
[----:B------:R-:W-:-:S02]  /*ad80*/  F2FP.F16.F32.PACK_AB R6, R37, R36 ;  /* 0x000000242506723e */ /* 0x000fc400000000ff */
[----:B------:R-:W-:Y:S02]  /*ad90*/  F2FP.F16.F32.PACK_AB R5, R83, R82 ;  /* 0x000000525305723e */ /* 0x000fe400000000ff */
[----:B------:R-:W-:Y:S01]  /*ada0*/  F2FP.F16.F32.PACK_AB R7, R87, R86 ;  /* 0x000000565707723e */ /* 0x000fe200000000ff */
[----:B----4-:R-:W-:Y:S01]  /*adb0*/  FADD.FTZ R10, R111, R10 ;  /* 0x0000000a6f0a7221 */ /* 0x010fe20000010000 */
[----:B------:R-:W-:Y:S01]  /*adc0*/  F2FP.F16.F32.PACK_AB R40, R45, R40 ;  /* 0x000000282d28723e */ /* 0x000fe200000000ff */
[----:B------:R-:W-:Y:S01]  /*add0*/  FADD.FTZ R20, R60, R13 ;  /* 0x0000000d3c147221 */ /* 0x000fe20000010000 */
[----:B------:R-:W-:Y:S01]  /*ade0*/  F2FP.F16.F32.PACK_AB R42, R57, R54 ;  /* 0x00000036392a723e */ /* 0x000fe200000000ff */
[----:B------:R1:W-:Y:S01]  /*adf0*/  STSM.16.M88.4 [R72+0x6000], R4 ;  /* 0x0060000448007844 */ /* 0x0003e20000000200 */
[----:B------:R-:W-:Y:S02]  /*ae00*/  F2FP.F16.F32.PACK_AB R41, R91, R90 ;  /* 0x0000005a5b29723e */ /* 0x000fe400000000ff */
[----:B------:R-:W-:Y:S01]  /*ae10*/  F2FP.F16.F32.PACK_AB R43, R95, R94 ;  /* 0x0000005e5f2b723e */ /* 0x000fe200000000ff */
[----:B------:R-:W-:Y:S01]  /*ae20*/  FADD.FTZ R21, R25, R10 ;  /* 0x0000000a19157221 */ /* 0x000fe20000010000 */
[----:B------:R-:W-:-:S02]  /*ae30*/  F2FP.F16.F32.PACK_AB R12, R51, R46 ;  /* 0x0000002e330c723e */ /* 0x000fc400000000ff */
[----:B------:R-:W-:Y:S02]  /*ae40*/  F2FP.F16.F32.PACK_AB R14, R96, R53 ;  /* 0x00000035600e723e */ /* 0x000fe400000000ff */
[----:B------:R-:W-:Y:S02]  /*ae50*/  F2FP.F16.F32.PACK_AB R13, R99, R98 ;  /* 0x00000062630d723e */ /* 0x000fe400000000ff */
[----:B------:R-:W-:Y:S02]  /*ae60*/  F2FP.F16.F32.PACK_AB R15, R103, R102 ;  /* 0x00000066670f723e */ /* 0x000fe400000000ff */
[----:B------:R-:W-:Y:S02]  /*ae70*/  F2FP.F16.F32.PACK_AB R24, R48, R47 ;  /* 0x0000002f3018723e */ /* 0x000fe400000000ff */
[----:B0-----:R-:W-:Y:S02]  /*ae80*/  F2FP.F16.F32.PACK_AB R25, R8, R25 ;  /* 0x000000190819723e */ /* 0x001fe400000000ff */
[----:B-1----:R-:W-:-:S02]  /*ae90*/  F2FP.F16.F32.PACK_AB R4, R93, R55 ;  /* 0x000000375d04723e */ /* 0x002fc400000000ff */
[----:B------:R-:W-:Y:S02]  /*aea0*/  F2FP.F16.F32.PACK_AB R6, R60, R56 ;  /* 0x000000383c06723e */ /* 0x000fe400000000ff */
[----:B------:R-:W-:Y:S02]  /*aeb0*/  F2FP.F16.F32.PACK_AB R5, R107, R106 ;  /* 0x0000006a6b05723e */ /* 0x000fe400000000ff */
[----:B------:R-:W-:Y:S02]  /*aec0*/  F2FP.F16.F32.PACK_AB R7, R111, R110 ;  /* 0x0000006e6f07723e */ /* 0x000fe400000000ff */
[----:B------:R-:W-:Y:S02]  /*aed0*/  F2FP.F16.F32.PACK_AB R26, R49, R50 ;  /* 0x00000032311a723e */ /* 0x000fe400000000ff */
[----:B------:R-:W-:Y:S01]  /*aee0*/  F2FP.F16.F32.PACK_AB R27, R85, R118 ;  /* 0x00000076551b723e */ /* 0x000fe200000000ff */
[----:B------:R-:W-:Y:S01]  /*aef0*/  STSM.16.M88.4 [R157+0x2a800], R40 ;  /* 0x02a800289d007844 */ /* 0x000fe20000000200 */
[----:B------:R-:W-:Y:S01]  /*af00*/  FADD.FTZ R21, R8, R21 ;  /* 0x0000001508157221 */ /* 0x000fe20000010000 */
[----:B------:R-:W-:-:S02]  /*af10*/  VIADD R8, R136, 0xfffffffe ;  /* 0xfffffffe88087836 */ /* 0x000fc40000000000 */
[----:B------:R-:W-:Y:S01]  /*af20*/  FADD.FTZ R9, R47, R20 ;  /* 0x000000142f097221 */ /* 0x000fe20000010000 */
[----:B------:R-:W-:-:S03]  /*af30*/  IMAD.MOV.U32 R151, RZ, RZ, RZ ;  /* 0x000000ffff977224 */ /* 0x000fc600078e00ff */
[----:B------:R-:W-:Y:S01]  /*af40*/  FADD.FTZ R9, R48, R9 ;  /* 0x0000000930097221 */ /* 0x000fe20000010000 */
[----:B------:R-:W-:-:S03]  /*af50*/  FADD.FTZ R20, R118, R21 ;  /* 0x0000001576147221 */ /* 0x000fc60000010000 */
[----:B------:R-:W-:Y:S01]  /*af60*/  FADD.FTZ R50, R50, R9 ;  /* 0x0000000932327221 */ /* 0x000fe20000010000 */
[----:B------:R-:W-:Y:S01]  /*af70*/  FADD.FTZ R20, R85, R20 ;  /* 0x0000001455147221 */ /* 0x000fe20000010000 */
[--C-:B------:R-:W-:Y:S01]  /*af80*/  IMAD.MOV.U32 R150, RZ, RZ, R151.reuse ;  /* 0x000000ffff967224 */ /* 0x100fe200078e0097 */
[-C--:B------:R-:W-:Y:S01]  /*af90*/  MOV R146, R151.reuse ;  /* 0x0000009700927202 */ /* 0x080fe20000000f00 */
[--C-:B------:R-:W-:Y:S01]  /*afa0*/  IMAD.MOV.U32 R149, RZ, RZ, R151.reuse ;  /* 0x000000ffff957224 */ /* 0x100fe200078e0097 */
[-C--:B------:R-:W-:Y:S01]  /*afb0*/  MOV R140, R151.reuse ;  /* 0x00000097008c7202 */ /* 0x080fe20000000f00 */
[--C-:B------:R-:W-:Y:S01]  /*afc0*/  IMAD.MOV.U32 R148, RZ, RZ, R151.reuse ;  /* 0x000000ffff947224 */ /* 0x100fe200078e0097 */
[-C--:B------:R-:W-:Y:S01]  /*afd0*/  MOV R134, R151.reuse ;  /* 0x0000009700867202 */ /* 0x080fe20000000f00 */
[--C-:B------:R-:W-:Y:S01]  /*afe0*/  IMAD.MOV.U32 R147, RZ, RZ, R151.reuse ;  /* 0x000000ffff937224 */ /* 0x100fe200078e0097 */
[-C--:B------:R-:W-:Y:S01]  /*aff0*/  MOV R128, R151.reuse ;  /* 0x0000009700807202 */ /* 0x080fe20000000f00 */
[--C-:B------:R-:W-:Y:S01]  /*b000*/  IMAD.MOV.U32 R145, RZ, RZ, R151.reuse ;  /* 0x000000ffff917224 */ /* 0x100fe200078e0097 */
[----:B--2---:R-:W-:Y:S04]  /*b010*/  STSM.16.M88.4 [R29], R12 ;  /* 0x0000000c1d007844 */ /* 0x004fe80000000200 */
[----:B------:R0:W-:Y:S04]  /*b020*/  STSM.16.M88.4 [R74+0xc000], R4 ;  /* 0x00c000044a007844 */ /* 0x0001e80000000200 */
[----:B------:R1:W-:Y:S01]  /*b030*/  STSM.16.M88.4 [R72+0xc000], R24 ;  /* 0x00c0001848007844 */ /* 0x0003e20000000200 */
[----:B------:R2:W-:Y:S06]  /*b040*/  MEMBAR.ALL.CTA ;  /* 0x0000000000007992 */ /* 0x0005ec0000008000 */
[----:B--2---:R-:W2:Y:S01]  /*b050*/  FENCE.VIEW.ASYNC.S ;  /* 0x00000000000073c6 */ /* 0x004ea20000000000 */
[----:B---3--:R-:W-:Y:S01]  /*b060*/  ISETP.GE.AND P2, PT, R8, R28, PT ;  /* 0x0000001c0800720c */ /* 0x008fe20003f46270 */
[--C-:B------:R-:W-:Y:S01]  /*b070*/  IMAD.MOV.U32 R144, RZ, RZ, R151.reuse ;  /* 0x000000ffff907224 */ /* 0x100fe200078e0097 */
[----:B------:R-:W-:Y:S01]  /*b080*/  MOV R122, R151 ;  /* 0x00000097007a7202 */ /* 0x000fe20000000f00 */
[----:B------:R-:W-:-:S02]  /*b090*/  IMAD.MOV.U32 R143, RZ, RZ, R151 ;  /* 0x000000ffff8f7224 */ /* 0x000fc400078e0097 */
[--C-:B------:R-:W-:Y:S02]  /*b0a0*/  IMAD.MOV.U32 R142, RZ, RZ, R151.reuse ;  /* 0x000000ffff8e7224 */ /* 0x100fe400078e0097 */
[----:B0-----:R-:W-:Y:S01]  /*b0b0*/  FADD.FTZ R6, R49, R50 ;  /* 0x0000003231067221 */ /* 0x001fe20000010000 */
        /* <DEDUP_REMOVED lines=17> */
[----:B------:R-:W-:Y:S01]  /*b1d0*/  IMAD.MOV.U32 R120, RZ, RZ, R151 ;  /* 0x000000ffff787224 */ /* 0x000fe200078e0097 */
[----:B--2---:R-:W-:Y:S01]  /*b1e0*/  NOP ;  /* 0x0000000000007918 */ /* 0x004fe20000000000 */
[----:B-1----:R-:W-:Y:S05]  /*b1f0*/  @!P2 BRA `(.L_x_500) ;  /* 0x0000002c007ca947 */ /* 0x002fea0003800000 */
[----:B------:R-:W-:Y:S01]  /*b200*/  IMAD.MOV.U32 R5, RZ, RZ, R11 ;  /* 0x000000ffff057224 */ /* 0x000fe200078e000b */
[----:B------:R-:W-:Y:S01]  /*b210*/  MOV R7, R152 ;  /* 0x0000009800077202 */ /* 0x000fe20000000f00 */
        /* <DEDUP_REMOVED lines=17> */
[----:B------:R-:W-:-:S07]  /*b330*/  CS2R R120, SRZ ;  /* 0x0000000000787805 */ /* 0x000fce000001ff00 */
.L_x_511:
[----:B------:R-:W2:Y:S01]  /*b340*/  LDL R0, [R1+0x40] ;  /* 0x0000400001007983 */ /* 0x000ea20000100800 */
[----:B------:R-:W-:Y:S01]  /*b350*/  VIADD R152, R7, 0x1 ;  /* 0x0000000107987836 */ /* 0x000fe20000000000 */
[----:B------:R-:W-:Y:S05]  /*b360*/  YIELD ;  /* 0x0000000000007946 */ /* 0x000fea0003800000 */
[----:B------:R-:W-:-:S04]  /*b370*/  ISETP.NE.AND P3, PT, R152, 0x2, PT ;  /* 0x000000029800780c */ /* 0x000fc80003f65270 */
[----:B------:R-:W-:Y:S02]  /*b380*/  SEL R156, RZ, 0x1, P3 ;  /* 0x00000001ff9c7807 */ /* 0x000fe40001800000 */
[----:B------:R-:W-:Y:S02]  /*b390*/  SEL R152, R152, RZ, P3 ;  /* 0x000000ff98987207 */ /* 0x000fe40001800000 */
[----:B------:R-:W-:Y:S02]  /*b3a0*/  LOP3.LUT R156, R9, R156, RZ, 0x3c, !PT ;  /* 0x0000009c099c7212 */ /* 0x000fe400078e3cff */
[----:B--2---:R-:W-:-:S13]  /*b3b0*/  ISETP.NE.AND P2, PT, R0, RZ, PT ;  /* 0x000000ff0000720c */ /* 0x004fda0003f45270 */
[----:B------:R-:W-:Y:S05]  /*b3c0*/  @P2 BRA `(.L_x_501) ;  /* 0x0000000000302947 */ /* 0x000fea0003800000 */
[----:B------:R-:W-:Y:S05]  /*b3d0*/  @!P0 BRA `(.L_x_502) ;  /* 0x0000000000048947 */ /* 0x000fea0003800000 */
[----:B------:R-:W-:Y:S01]  /*b3e0*/  BPT.TRAP 0x1 ;  /* 0x000000040000795c */ /* 0x000fe20000300000 */
.L_x_502:
[----:B------:R-:W-:Y:S01]  /*b3f0*/  IMAD R0, R152, 0x8, R2 ;  /* 0x0000000898007824 */ /* 0x000fe200078e0202 */
[----:B------:R-:W-:-:S04]  /*b400*/  SHF.L.U32 R3, R156, 0x1f, RZ ;  /* 0x0000001f9c037819 */ /* 0x000fc800000006ff */
[----:B------:R0:W1:Y:S01]  /*b410*/  SYNCS.PHASECHK.TRANS64.TRYWAIT P3, [R0+URZ+0x30830], R3 ;  /* 0x03083003000075a7 */ /* 0x000062000806017f */
[----:B------:R-:W-:Y:S05]  /*b420*/  @!P0 BRA `(.L_x_503) ;  /* 0x0000000000048947 */ /* 0x000fea0003800000 */
[----:B------:R-:W-:Y:S01]  /*b430*/  BPT.TRAP 0x1 ;  /* 0x000000040000795c */ /* 0x000fe20000300000 */
.L_x_503:
[----:B------:R-:W-:Y:S04]  /*b440*/  BSSY B0, `(.L_x_501) ;  /* 0x0000004000007945 */ /* 0x000fe80003800000 */
[----:B-1----:R-:W-:Y:S05]  /*b450*/  @P3 BRA `(.L_x_504) ;  /* 0x0000000000083947 */ /* 0x002fea0003800000 */
[----:B------:R-:W1:Y:S02]  /*b460*/  SYNCS.PHASECHK.TRANS64.TRYWAIT P3, [R0+URZ+0x30830], R3 ;  /* 0x03083003000075a7 */ /* 0x000e64000806017f */
[----:B-1----:R-:W-:Y:S05]  /*b470*/  @!P3 BRA `(.L_x_505) ;  /* 0x000000cc00c0b947 */ /* 0x002fea0003800000 */
.L_x_504:
[----:B------:R-:W-:Y:S05]  /*b480*/  BSYNC B0 ;  /* 0x0000000000007941 */ /* 0x000fea0003800000 */
.L_x_501:
[----:B01----:R-:W2:Y:S04]  /*b490*/  LDL R3, [R1+0x44] ;  /* 0x0000440001037983 */ /* 0x003ea80000100800 */
[----:B------:R-:W3:Y:S01]  /*b4a0*/  LDL.64 R24, [R1+0x10] ;  /* 0x0000100001187983 */ /* 0x000ee20000100a00 */
[----:B------:R-:W-:Y:S05]  /*b4b0*/  WARPSYNC.ALL ;  /* 0x0000000000007948 */ /* 0x000fea0003800000 */
[----:B------:R-:W-:Y:S01]  /*b4c0*/  IMAD.MOV.U32 R11, RZ, RZ, 0x40000040 ;  /* 0x40000040ff0b7424 */ /* 0x000fe200078e00ff */
[----:B------:R-:W0:Y:S04]  /*b4d0*/  S2R R0, SR_TID.X ;  /* 0x0000000000007919 */ /* 0x000e280000002100 */
[----:B------:R-:W-:-:S02]  /*b4e0*/  R2UR UR7, R11 ;  /* 0x000000000b0772ca */ /* 0x000fc400000e0000 */
[----:B------:R-:W-:Y:S01]  /*b4f0*/  R2UR UR19, R11 ;  /* 0x000000000b1372ca */ /* 0x000fe200000e0000 */
[----:B------:R-:W-:-:S05]  /*b500*/  IMAD.MOV.U32 R15, RZ, RZ, 0x40000040 ;  /* 0x40000040ff0f7424 */ /* 0x000fca00078e00ff */
[----:B------:R-:W-:Y:S02]  /*b510*/  R2UR UR15, R15 ;  /* 0x000000000f0f72ca */ /* 0x000fe400000e0000 */
[----:B0-----:R-:W-:-:S05]  /*b520*/  SHF.R.U32.HI R0, RZ, 0x7, R0 ;  /* 0x00000007ff007819 */ /* 0x001fca0000011600 */
[----:B------:R-:W-:Y:S02]  /*b530*/  VIADD R0, R0, 0x8 ;  /* 0x0000000800007836 */ /* 0x000fe40000000000 */
[----:B------:R-:W-:Y:S02]  /*b540*/  IMAD.MOV.U32 R13, RZ, RZ, 0x40000040 ;  /* 0x40000040ff0d7424 */ /* 0x000fe400078e00ff */
[----:B--2---:R-:W-:-:S04]  /*b550*/  IMAD R10, R152, 0x600, R3 ;  /* 0x00000600980a7824 */ /* 0x004fc800078e0203 */
[C---:B------:R-:W-:Y:S01]  /*b560*/  VIADD R12, R10.reuse, 0x2 ;  /* 0x000000020a0c7836 */ /* 0x040fe20000000000 */
[C---:B------:R-:W-:Y:S02]  /*b570*/  R2UR UR6, R10.reuse ;  /* 0x000000000a0672ca */ /* 0x040fe400000e0000 */
[C---:B------:R-:W-:Y:S01]  /*b580*/  IADD3 R14, R10.reuse, 0x4, RZ ;  /* 0x000000040a0e7810 */ /* 0x040fe20007ffe0ff */
[----:B------:R-:W-:-:S05]  /*b590*/  VIADD R10, R10, 0x6 ;  /* 0x000000060a0a7836 */ /* 0x000fca0000000000 */
[----:B------:R-:W-:Y:S02]  /*b5a0*/  R2UR UR18, R10 ;  /* 0x000000000a1272ca */ /* 0x000fe400000e0000 */
[----:B------:R-:W2:Y:S01]  /*b5b0*/  LDL.64 R10, [R1+0x28] ;  /* 0x00002800010a7983 */ /* 0x000ea20000100a00 */
[----:B------:R-:W-:-:S03]  /*b5c0*/  R2UR UR14, R14 ;  /* 0x000000000e0e72ca */ /* 0x000fc600000e0000 */
[----:B------:R-:W4:Y:S01]  /*b5d0*/  LDL.64 R14, [R1+0x20] ;  /* 0x00002000010e7983 */ /* 0x000f220000100a00 */
[----:B---3--:R-:W-:Y:S02]  /*b5e0*/  R2UR UR4, R24 ;  /* 0x00000000180472ca */ /* 0x008fe400000e0000 */
[----:B------:R-:W-:Y:S01]  /*b5f0*/  R2UR UR5, R25 ;  /* 0x00000000190572ca */ /* 0x000fe200000e0000 */
[----:B------:R0:W-:Y:S06]  /*b600*/  BAR.SYNC.DEFER_BLOCKING R0, 0x100 ;  /* 0x000400000000751d */ /* 0x0001ec0000010000 */
[----:B------:R-:W-:-:S06]  /*b610*/  WARPGROUP.ARRIVE ;  /* 0x00000000000079c5 */ /* 0x000fcc0000000000 */
[----:B------:R-:W-:Y:S01]  /*b620*/  HGMMA.64x192x16.F32 R24, gdesc[UR4], RZ, !UPT, gsb0 ;  /* 0x02e00000041879f0 */ /* 0x000fe2000c0008ff */
[----:B------:R-:W-:Y:S02]  /*b630*/  R2UR UR10, R12 ;  /* 0x000000000c0a72ca */ /* 0x000fe400000e0000 */
[----:B------:R-:W-:Y:S02]  /*b640*/  R2UR UR11, R13 ;  /* 0x000000000d0b72ca */ /* 0x000fe400000e0000 */
[----:B------:R-:W3:Y:S01]  /*b650*/  LDL.64 R12, [R1+0x18] ;  /* 0x00001800010c7983 */ /* 0x000ee20000100a00 */
[----:B------:R-:W-:Y:S02]  /*b660*/  WARPGROUP.DEPBAR.LE gsb0, 0x0 ;  /* 0x00008000000079c5 */ /* 0x000fe40000010000 */
[----:B------:R-:W-:Y:S01]  /*b670*/  WARPGROUP.ARRIVE ;  /* 0x00000000000079c5 */ /* 0x000fe20000000000 */
[----:B--2---:R-:W-:Y:S02]  /*b680*/  R2UR UR8, R10 ;  /* 0x000000000a0872ca */ /* 0x004fe400000e0000 */
[----:B------:R-:W-:-:S13]  /*b690*/  R2UR UR9, R11 ;  /* 0x000000000b0972ca */ /* 0x000fda00000e0000 */
[----:B------:R-:W-:Y:S01]  /*b6a0*/  HGMMA.64x192x16.F32 R24, gdesc[UR8], R24, gsb0 ;  /* 0x02e00000081879f0 */ /* 0x000fe20008000818 */
[----:B----4-:R-:W-:Y:S02]  /*b6b0*/  R2UR UR12, R14 ;  /* 0x000000000e0c72ca */ /* 0x010fe400000e0000 */
[----:B------:R-:W-:Y:S02]  /*b6c0*/  R2UR UR13, R15 ;  /* 0x000000000f0d72ca */ /* 0x000fe400000e0000 */
[----:B---3--:R-:W-:Y:S02]  /*b6d0*/  R2UR UR16, R12 ;  /* 0x000000000c1072ca */ /* 0x008fe400000e0000 */
[----:B------:R-:W-:Y:S01]  /*b6e0*/  R2UR UR17, R13 ;  /* 0x000000000d1172ca */ /* 0x000fe200000e0000 */
[----:B------:R-:W-:Y:S02]  /*b6f0*/  WARPGROUP.DEPBAR.LE gsb0, 0x0 ;  /* 0x00008000000079c5 */ /* 0x000fe40000010000 */
[----:B------:R-:W-:-:S10]  /*b700*/  WARPGROUP.ARRIVE ;  /* 0x00000000000079c5 */ /* 0x000fd40000000000 */
        /* <DEDUP_REMOVED lines=8> */
.L_x_507:
[----:B------:R-:W-:Y:S01]  /*b790*/  SHF.L.U32 R0, R9, 0x1f, RZ ;  /* 0x0000001f09007819 */ /* 0x000fe200000006ff */
[----:B------:R-:W-:-:S04]  /*b7a0*/  IMAD R3, R7, 0x8, R2 ;  /* 0x0000000807037824 */ /* 0x000fc800078e0202 */
[----:B------:R0:W1:Y:S01]  /*b7b0*/  SYNCS.PHASECHK.TRANS64.TRYWAIT P2, [R3+URZ+0x30850], R0 ;  /* 0x03085000030075a7 */ /* 0x000062000804017f */
[----:B------:R-:W-:Y:S05]  /*b7c0*/  @!P0 BRA `(.L_x_508) ;  /* 0x0000000000048947 */ /* 0x000fea0003800000 */
[----:B------:R-:W-:Y:S01]  /*b7d0*/  BPT.TRAP 0x1 ;  /* 0x000000040000795c */ /* 0x000fe20000300000 */
.L_x_508:
[----:B------:R-:W-:Y:S04]  /*b7e0*/  BSSY B0, `(.L_x_506) ;  /* 0x0000004000007945 */ /* 0x000fe80003800000 */
[----:B-1----:R-:W-:Y:S05]  /*b7f0*/  @P2 BRA `(.L_x_509) ;  /* 0x0000000000082947 */ /* 0x002fea0003800000 */
[----:B------:R-:W1:Y:S02]  /*b800*/  SYNCS.PHASECHK.TRANS64.TRYWAIT P2, [R3+URZ+0x30850], R0 ;  /* 0x03085000030075a7 */ /* 0x000e64000804017f */
[----:B-1----:R-:W-:Y:S05]  /*b810*/  @!P2 BRA `(.L_x_510) ;  /* 0x000000c800eca947 */ /* 0x002fea0003800000 */
.L_x_509:
[----:B------:R-:W-:Y:S05]  /*b820*/  BSYNC B0 ;  /* 0x0000000000007941 */ /* 0x000fea0003800000 */
.L_x_506:
[----:B------:R-:W-:Y:S01]  /*b830*/  FMNMX.FTZ R11, R26, R5, !PT ;  /* 0x000000051a0b7209 */ /* 0x000fe20007810000 */
[----:B------:R-:W2:Y:S01]  /*b840*/  LDL R21, [R1+0x3c] ;  /* 0x00003c0001157983 */ /* 0x000ea20000100800 */
[----:B01----:R-:W-:Y:S01]  /*b850*/  FMNMX.FTZ R0, R24, R4, !PT ;  /* 0x0000000418007209 */ /* 0x003fe20007810000 */
[----:B------:R-:W-:Y:S05]  /*b860*/  WARPSYNC.ALL ;  /* 0x0000000000007948 */ /* 0x000fea0003800000 */
[----:B------:R-:W-:Y:S01]  /*b870*/  FMNMX.FTZ R11, R27, R11, !PT ;  /* 0x0000000b1b0b7209 */ /* 0x000fe20007810000 */
[----:B------:R-:W-:Y:S01]  /*b880*/  ULDC UR4, c[0x0][0x988] ;  /* 0x0002620000047ab9 */ /* 0x000fe20000000800 */
[----:B------:R-:W-:Y:S01]  /*b890*/  FMNMX.FTZ R0, R25, R0, !PT ;  /* 0x0000000019007209 */ /* 0x000fe20007810000 */
[----:B------:R-:W-:Y:S01]  /*b8a0*/  WARPGROUP.ARRIVE ;  /* 0x00000000000079c5 */ /* 0x000fe20000000000 */
[----:B------:R-:W-:Y:S01]  /*b8b0*/  FMNMX.FTZ R11, R30, R11, !PT ;  /* 0x0000000b1e0b7209 */ /* 0x000fe20007810000 */
[----:B------:R-:W-:Y:S01]  /*b8c0*/  UMOV UR5, 0x40000040 ;  /* 0x4000004000057882 */ /* 0x000fe20000000000 */
[----:B------:R-:W-:Y:S01]  /*b8d0*/  FMNMX.FTZ R0, R28, R0, !PT ;  /* 0x000000001c007209 */ /* 0x000fe20007810000 */
[----:B------:R-:W-:Y:S01]  /*b8e0*/  IMAD.MOV.U32 R15, RZ, RZ, 0x40000040 ;  /* 0x40000040ff0f7424 */ /* 0x000fe200078e00ff */
[----:B------:R-:W-:Y:S01]  /*b8f0*/  FMNMX.FTZ R11, R31, R11, !PT ;  /* 0x0000000b1f0b7209 */ /* 0x000fe20007810000 */
[----:B------:R-:W-:Y:S01]  /*b900*/  UMOV UR9, 0x40000040 ;  /* 0x4000004000097882 */ /* 0x000fe20000000000 */
        /* <DEDUP_REMOVED lines=98> */
[C---:B------:R-:W-:Y:S01]  /*bf30*/  R2UR UR11, R15.reuse ;  /* 0x000000000f0b72ca */ /* 0x040fe200000e0000 */
[----:B------:R-:W0:Y:S01]  /*bf40*/  SHFL.BFLY PT, R12, R11, 0x2, 0x1f ;  /* 0x0c401f000b0c7f89 */ /* 0x000e2200000e0000 */
[C---:B------:R-:W-:Y:S02]  /*bf50*/  R2UR UR15, R15.reuse ;  /* 0x000000000f0f72ca */ /* 0x040fe400000e0000 */
[C---:B------:R-:W-:Y:S01]  /*bf60*/  R2UR UR19, R15.reuse ;  /* 0x000000000f1372ca */ /* 0x040fe200000e0000 */
[----:B------:R-:W1:Y:S01]  /*bf70*/  SHFL.BFLY PT, R3, R0, 0x2, 0x1f ;  /* 0x0c401f0000037f89 */ /* 0x000e6200000e0000 */
[C---:B------:R-:W-:Y:S02]  /*bf80*/  R2UR UR23, R15.reuse ;  /* 0x000000000f1772ca */ /* 0x040fe400000e0000 */
[----:B------:R-:W-:-:S02]  /*bf90*/  R2UR UR27, R15 ;  /* 0x000000000f1b72ca */ /* 0x000fc400000e0000 */
[C---:B------:R-:W-:Y:S02]  /*bfa0*/  R2UR UR31, R15.reuse ;  /* 0x000000000f1f72ca */ /* 0x040fe400000e0000 */
[C---:B------:R-:W-:Y:S02]  /*bfb0*/  R2UR UR35, R15.reuse ;  /* 0x000000000f2372ca */ /* 0x040fe400000e0000 */
[C---:B------:R-:W-:Y:S02]  /*bfc0*/  R2UR UR43, R15.reuse ;  /* 0x000000000f2b72ca */ /* 0x040fe400000e0000 */
[C---:B------:R-:W-:Y:S02]  /*bfd0*/  R2UR UR47, R15.reuse ;  /* 0x000000000f2f72ca */ /* 0x040fe400000e0000 */
[----:B------:R-:W-:Y:S02]  /*bfe0*/  R2UR UR51, R15 ;  /* 0x000000000f3372ca */ /* 0x000fe400000e0000 */
[----:B0-----:R-:W-:-:S02]  /*bff0*/  FMNMX.FTZ R11, R11, R12, !PT ;  /* 0x0000000c0b0b7209 */ /* 0x001fc40007810000 */
[----:B-1----:R-:W-:-:S03]  /*c000*/  FMNMX.FTZ R3, R0, R3, !PT ;  /* 0x0000000300037209 */ /* 0x002fc60007810000 */
[----:B------:R-:W0:Y:S04]  /*c010*/  SHFL.BFLY PT, R12, R11, 0x1, 0x1f ;  /* 0x0c201f000b0c7f89 */ /* 0x000e2800000e0000 */
[----:B------:R-:W1:Y:S01]  /*c020*/  SHFL.BFLY PT, R0, R3, 0x1, 0x1f ;  /* 0x0c201f0003007f89 */ /* 0x000e6200000e0000 */
[----:B0-----:R-:W-:Y:S02]  /*c030*/  FMNMX.FTZ R11, R11, R12, !PT ;  /* 0x0000000c0b0b7209 */ /* 0x001fe40007810000 */
[----:B------:R-:W-:Y:S02]  /*c040*/  IADD3 R12, R2, 0x400, RZ ;  /* 0x00000400020c7810 */ /* 0x000fe40007ffe0ff */
[----:B-1----:R-:W-:Y:S01]  /*c050*/  FMNMX.FTZ R3, R3, R0, !PT ;  /* 0x0000000003037209 */ /* 0x002fe20007810000 */
[----:B------:R-:W-:Y:S01]  /*c060*/  IMAD.U32 R0, RZ, RZ, UR4 ;  /* 0x00000004ff007e24 */ /* 0x000fe2000f8e00ff */
[----:B------:R-:W-:Y:S01]  /*c070*/  SHF.R.U32.HI R12, RZ, 0x4, R12 ;  /* 0x00000004ff0c7819 */ /* 0x000fe2000001160c */
[----:B------:R-:W-:Y:S01]  /*c080*/  UMOV UR53, 0x40000040 ;  /* 0x4000004000357882 */ /* 0x000fe20000000000 */
[C---:B------:R-:W-:Y:S01]  /*c090*/  FADD.FTZ R5, -R11.reuse, R5 ;  /* 0x000000050b057221 */ /* 0x040fe20000010100 */
[-C--:B------:R-:W-:Y:S01]  /*c0a0*/  FMUL.FTZ R13, R11, R0.reuse ;  /* 0x000000000b0d7220 */ /* 0x080fe20000410000 */
[----:B------:R-:W-:Y:S01]  /*c0b0*/  LOP3.LUT R12, R12, 0x3fff, RZ, 0xc0, !PT ;  /* 0x00003fff0c0c7812 */ /* 0x000fe200078ec0ff */
[C---:B------:R-:W-:Y:S01]  /*c0c0*/  FADD.FTZ R4, -R3.reuse, R4 ;  /* 0x0000000403047221 */ /* 0x040fe20000010100 */
[-C--:B------:R-:W-:Y:S01]  /*c0d0*/  FMUL.FTZ R9, R3, R0.reuse ;  /* 0x0000000003097220 */ /* 0x080fe20000410000 */
[-CC-:B------:R-:W-:Y:S01]  /*c0e0*/  FFMA.FTZ R26, R26, R0.reuse, -R13.reuse ;  /* 0x000000001a1a7223 */ /* 0x180fe2000001080d */
[----:B------:R-:W-:Y:S01]  /*c0f0*/  FFMA.FTZ R27, R27, R0, -R13 ;  /* 0x000000001b1b7223 */ /* 0x000fe2000001080d */
[----:B------:R-:W-:-:S02]  /*c100*/  IMAD R12, R7, 0x600, R12 ;  /* 0x00000600070c7824 */ /* 0x000fc400078e020c */
[-CC-:B------:R-:W-:Y:S01]  /*c110*/  FFMA.FTZ R30, R30, R0.reuse, -R13.reuse ;  /* 0x000000001e1e7223 */ /* 0x180fe2000001080d */
[-CC-:B------:R-:W-:Y:S01]  /*c120*/  FFMA.FTZ R31, R31, R0.reuse, -R13.reuse ;  /* 0x000000001f1f7223 */ /* 0x180fe2000001080d */
[-CC-:B------:R-:W-:Y:S01]  /*c130*/  FFMA.FTZ R34, R34, R0.reuse, -R13.reuse ;  /* 0x0000000022227223 */ /* 0x180fe2000001080d */
[C---:B------:R-:W-:Y:S01]  /*c140*/  VIADD R14, R12.reuse, 0x80 ;  /* 0x000000800c0e7836 */ /* 0x040fe20000000000 */
[----:B------:R-:W-:Y:S01]  /*c150*/  R2UR UR6, R12 ;  /* 0x000000000c0672ca */ /* 0x000fe200000e0000 */
[-CC-:B------:R-:W-:Y:S01]  /*c160*/  FFMA.FTZ R35, R35, R0.reuse, -R13.reuse ;  /* 0x0000000023237223 */ /* 0x180fe2000001080d */
[-CC-:B------:R-:W-:Y:S01]  /*c170*/  FFMA.FTZ R38, R38, R0.reuse, -R13.reuse ;  /* 0x0000000026267223 */ /* 0x180fe2000001080d */
[-CC-:B------:R-:W-:Y:S01]  /*c180*/  FFMA.FTZ R39, R39, R0.reuse, -R13.reuse ;  /* 0x0000000027277223 */ /* 0x180fe2000001080d */
[----:B------:R-:W-:Y:S01]  /*c190*/  R2UR UR10, R14 ;  /* 0x000000000e0a72ca */ /* 0x000fe200000e0000 */
[----:B------:R-:W-:Y:S02]  /*c1a0*/  VIADD R14, R12, 0x100 ;  /* 0x000001000c0e7836 */ /* 0x000fe40000000000 */
[-CC-:B------:R-:W-:Y:S01]  /*c1b0*/  FFMA.FTZ R42, R42, R0.reuse, -R13.reuse ;  /* 0x000000002a2a7223 */ /* 0x180fe2000001080d */
[-CC-:B------:R-:W-:Y:S01]  /*c1c0*/  FFMA.FTZ R43, R43, R0.reuse, -R13.reuse ;  /* 0x000000002b2b7223 */ /* 0x180fe2000001080d */
[-CC-:B------:R-:W-:Y:S01]  /*c1d0*/  FFMA.FTZ R46, R46, R0.reuse, -R13.reuse ;  /* 0x000000002e2e7223 */ /* 0x180fe2000001080d */
[----:B------:R-:W-:Y:S01]  /*c1e0*/  FFMA.FTZ R47, R47, R0, -R13 ;  /* 0x000000002f2f7223 */ /* 0x000fe2000001080d */
[----:B------:R-:W-:Y:S01]  /*c1f0*/  R2UR UR14, R14 ;  /* 0x000000000e0e72ca */ /* 0x000fe200000e0000 */
[----:B------:R-:W-:-:S02]  /*c200*/  VIADD R14, R12, 0x180 ;  /* 0x000001800c0e7836 */ /* 0x000fc40000000000 */
[-CC-:B------:R-:W-:Y:S01]  /*c210*/  FFMA.FTZ R50, R50, R0.reuse, -R13.reuse ;  /* 0x0000000032327223 */ /* 0x180fe2000001080d */
[-CC-:B------:R-:W-:Y:S01]  /*c220*/  FFMA.FTZ R51, R51, R0.reuse, -R13.reuse ;  /* 0x0000000033337223 */ /* 0x180fe2000001080d */
[-CC-:B------:R-:W-:Y:S01]  /*c230*/  FFMA.FTZ R54, R54, R0.reuse, -R13.reuse ;  /* 0x0000000036367223 */ /* 0x180fe2000001080d */
[-CC-:B------:R-:W-:Y:S01]  /*c240*/  FFMA.FTZ R55, R55, R0.reuse, -R13.reuse ;  /* 0x0000000037377223 */ /* 0x180fe2000001080d */
[----:B------:R-:W-:Y:S01]  /*c250*/  R2UR UR18, R14 ;  /* 0x000000000e1272ca */ /* 0x000fe200000e0000 */
[-CC-:B------:R-:W-:Y:S01]  /*c260*/  FFMA.FTZ R58, R58, R0.reuse, -R13.reuse ;  /* 0x000000003a3a7223 */ /* 0x180fe2000001080d */
[----:B------:R-:W-:Y:S01]  /*c270*/  IADD3 R14, R12, 0x200, RZ ;  /* 0x000002000c0e7810 */ /* 0x000fe20007ffe0ff */
        /* <DEDUP_REMOVED lines=35> */
[C---:B------:R-:W-:Y:S01]  /*c4b0*/  IADD3 R14, R12.reuse, 0x500, RZ ;  /* 0x000005000c0e7810 */ /* 0x040fe20007ffe0ff */
[----:B------:R-:W-:Y:S02]  /*c4c0*/  VIADD R12, R12, 0x580 ;  /* 0x000005800c0c7836 */ /* 0x000fe40000000000 */
[-CC-:B------:R-:W-:Y:S01]  /*c4d0*/  FFMA.FTZ R107, R107, R0.reuse, -R13.reuse ;  /* 0x000000006b6b7223 */ /* 0x180fe2000001080d */
[-CC-:B------:R-:W-:Y:S01]  /*c4e0*/  FFMA.FTZ R110, R110, R0.reuse, -R13.reuse ;  /* 0x000000006e6e7223 */ /* 0x180fe2000001080d */
[-CC-:B------:R-:W-:Y:S01]  /*c4f0*/  FFMA.FTZ R111, R111, R0.reuse, -R13.reuse ;  /* 0x000000006f6f7223 */ /* 0x180fe2000001080d */
[----:B------:R-:W-:Y:S01]  /*c500*/  FFMA.FTZ R114, R114, R0, -R13 ;  /* 0x0000000072727223 */ /* 0x000fe2000001080d */
[----:B------:R-:W-:Y:S01]  /*c510*/  R2UR UR54, R12 ;  /* 0x000000000c3672ca */ /* 0x000fe200000e0000 */
[----:B--2---:R-:W-:-:S02]  /*c520*/  IMAD R12, R21, 0x2000, R2 ;  /* 0x00002000150c7824 */ /* 0x004fc400078e0202 */
[-CC-:B------:R-:W-:Y:S01]  /*c530*/  FFMA.FTZ R115, R115, R0.reuse, -R13.reuse ;  /* 0x0000000073737223 */ /* 0x180fe2000001080d */
[-CC-:B------:R-:W-:Y:S01]  /*c540*/  FFMA.FTZ R118, R118, R0.reuse, -R13.reuse ;  /* 0x0000000076767223 */ /* 0x180fe2000001080d */
[-C--:B------:R-:W-:Y:S01]  /*c550*/  FFMA.FTZ R119, R119, R0.reuse, -R13 ;  /* 0x0000000077777223 */ /* 0x080fe2000001080d */
[----:B------:R-:W-:Y:S01]  /*c560*/  IMAD.MOV.U32 R13, RZ, RZ, 0x40000040 ;  /* 0x40000040ff0d7424 */ /* 0x000fe200078e00ff */
[----:B------:R-:W-:Y:S01]  /*c570*/  R2UR UR4, R12 ;  /* 0x000000000c0472ca */ /* 0x000fe200000e0000 */
[-C--:B------:R-:W-:Y:S01]  /*c580*/  FMUL.FTZ R4, R4, R0.reuse ;  /* 0x0000000004047220 */ /* 0x080fe20000410000 */
[-CC-:B------:R-:W-:Y:S01]  /*c590*/  FFMA.FTZ R24, R24, R0.reuse, -R9.reuse ;  /* 0x0000000018187223 */ /* 0x180fe20000010809 */
[-CC-:B------:R-:W-:Y:S01]  /*c5a0*/  FFMA.FTZ R25, R25, R0.reuse, -R9.reuse ;  /* 0x0000000019197223 */ /* 0x180fe20000010809 */
[----:B------:R-:W-:Y:S01]  /*c5b0*/  R2UR UR7, R13 ;  /* 0x000000000d0772ca */ /* 0x000fe200000e0000 */
[----:B------:R-:W-:Y:S01]  /*c5c0*/  MUFU.EX2 R10, R4 ;  /* 0x00000004000a7308 */ /* 0x000fe20000000800 */
[-CC-:B------:R-:W-:Y:S01]  /*c5d0*/  FFMA.FTZ R28, R28, R0.reuse, -R9.reuse ;  /* 0x000000001c1c7223 */ /* 0x180fe20000010809 */
[-CC-:B------:R-:W-:Y:S01]  /*c5e0*/  FFMA.FTZ R29, R29, R0.reuse, -R9.reuse ;  /* 0x000000001d1d7223 */ /* 0x180fe20000010809 */
[----:B------:R-:W-:Y:S01]  /*c5f0*/  R2UR UR50, R14 ;  /* 0x000000000e3272ca */ /* 0x000fe200000e0000 */
[-CC-:B------:R-:W-:Y:S01]  /*c600*/  FFMA.FTZ R32, R32, R0.reuse, -R9.reuse ;  /* 0x0000000020207223 */ /* 0x180fe20000010809 */
[----:B------:R-:W-:Y:S01]  /*c610*/  R2UR UR55, R13 ;  /* 0x000000000d3772ca */ /* 0x000fe200000e0000 */
[-CC-:B------:R-:W-:Y:S01]  /*c620*/  FFMA.FTZ R33, R33, R0.reuse, -R9.reuse ;  /* 0x0000000021217223 */ /* 0x180fe20000010809 */
[-CC-:B------:R-:W-:Y:S01]  /*c630*/  FFMA.FTZ R36, R36, R0.reuse, -R9.reuse ;  /* 0x0000000024247223 */ /* 0x180fe20000010809 */
[----:B------:R-:W-:Y:S01]  /*c640*/  UIADD3 UR4, UR4, 0x1e800, URZ ;  /* 0x0001e80004047890 */ /* 0x000fe2000fffe03f */
[----:B------:R-:W0:Y:S01]  /*c650*/  MUFU.EX2 R4, R24 ;  /* 0x0000001800047308 */ /* 0x000e220000000800 */
[-CC-:B------:R-:W-:Y:S01]  /*c660*/  FFMA.FTZ R37, R37, R0.reuse, -R9.reuse ;  /* 0x0000000025257223 */ /* 0x180fe20000010809 */
[-CC-:B------:R-:W-:Y:S01]  /*c670*/  FFMA.FTZ R40, R40, R0.reuse, -R9.reuse ;  /* 0x0000000028287223 */ /* 0x180fe20000010809 */
[----:B------:R-:W-:Y:S01]  /*c680*/  USHF.R.U32.HI UR4, URZ, 0x4, UR4 ;  /* 0x000000043f047899 */ /* 0x000fe20008011604 */
[-CC-:B------:R-:W-:Y:S01]  /*c690*/  FFMA.FTZ R41, R41, R0.reuse, -R9.reuse ;  /* 0x0000000029297223 */ /* 0x180fe20000010809 */
[-CC-:B------:R-:W-:Y:S01]  /*c6a0*/  FFMA.FTZ R44, R44, R0.reuse, -R9.reuse ;  /* 0x000000002c2c7223 */ /* 0x180fe20000010809 */
[-CC-:B------:R-:W-:Y:S01]  /*c6b0*/  FFMA.FTZ R45, R45, R0.reuse, -R9.reuse ;  /* 0x000000002d2d7223 */ /* 0x180fe20000010809 */
[----:B------:R-:W-:Y:S01]  /*c6c0*/  ULOP3.LUT UR4, UR4, 0x3fff, URZ, 0xc0, !UPT ;  /* 0x00003fff04047892 */ /* 0x000fe2000f8ec03f */
[----:B------:R-:W1:Y:S01]  /*c6d0*/  MUFU.EX2 R25, R25 ;  /* 0x0000001900197308 */ /* 0x000e620000000800 */
[-CC-:B------:R-:W-:Y:S01]  /*c6e0*/  FFMA.FTZ R48, R48, R0.reuse, -R9.reuse ;  /* 0x0000000030307223 */ /* 0x180fe20000010809 */
[-CC-:B------:R-:W-:Y:S01]  /*c6f0*/  FFMA.FTZ R49, R49, R0.reuse, -R9.reuse ;  /* 0x0000000031317223 */ /* 0x180fe20000010809 */
[----:B------:R-:W-:Y:S01]  /*c700*/  ULOP3.LUT UR4, UR4, 0x10000, URZ, 0xfc, !UPT ;  /* 0x0001000004047892 */ /* 0x000fe2000f8efc3f */
[-CC-:B------:R-:W-:Y:S01]  /*c710*/  FFMA.FTZ R52, R52, R0.reuse, -R9.reuse ;  /* 0x0000000034347223 */ /* 0x180fe20000010809 */
[-CC-:B------:R-:W-:Y:S01]  /*c720*/  FFMA.FTZ R53, R53, R0.reuse, -R9.reuse ;  /* 0x0000000035357223 */ /* 0x180fe20000010809 */
[----:B------:R-:W-:Y:S01]  /*c730*/  FFMA.FTZ R56, R56, R0, -R9 ;  /* 0x0000000038387223 */ /* 0x000fe20000010809 */
[----:B------:R-:W-:Y:S01]  /*c740*/  UIADD3 UR8, UR4, 0x2, URZ ;  /* 0x0000000204087890 */ /* 0x000fe2000fffe03f */
[----:B------:R-:W2:Y:S01]  /*c750*/  MUFU.EX2 R28, R28 ;  /* 0x0000001c001c7308 */ /* 0x000ea20000000800 */
[----:B------:R-:W-:Y:S01]  /*c760*/  UIADD3 UR12, UR4, 0x4, URZ ;  /* 0x00000004040c7890 */ /* 0x000fe2000fffe03f */
[----:B0-----:R-:W-:Y:S01]  /*c770*/  FFMA.FTZ R6, R10, R6, R4 ;  /* 0x000000060a067223 */ /* 0x001fe20000010004 */
[----:B------:R-:W-:-:S02]  /*c780*/  UIADD3 UR16, UR4, 0x6, URZ ;  /* 0x0000000604107890 */ /* 0x000fc4000fffe03f */
[----:B------:R-:W-:Y:S01]  /*c790*/  HGMMA.64x64x16.F32 R120, gdesc[UR4].tnspB, R120, gsb0 ;  /* 0x40e00000047879f0 */ /* 0x000fe20008000878 */
[----:B------:R-:W-:Y:S01]  /*c7a0*/  UIADD3 UR20, UR4, 0x600, URZ ;  /* 0x0000060004147890 */ /* 0x000fe2000fffe03f */
[--C-:B------:R-:W-:Y:S01]  /*c7b0*/  FFMA.FTZ R57, R57, R0, -R9.reuse ;  /* 0x0000000039397223 */ /* 0x100fe20000010809 */
[----:B------:R-:W-:Y:S01]  /*c7c0*/  UIADD3 UR24, UR4, 0x602, URZ ;  /* 0x0000060204187890 */ /* 0x000fe2000fffe03f */
[----:B------:R-:W0:Y:S01]  /*c7d0*/  MUFU.EX2 R29, R29 ;  /* 0x0000001d001d7308 */ /* 0x000e220000000800 */
[----:B------:R-:W-:Y:S01]  /*c7e0*/  UIADD3 UR28, UR4, 0x604, URZ ;  /* 0x00000604041c7890 */ /* 0x000fe2000fffe03f */
[C---:B-1----:R-:W-:Y:S01]  /*c7f0*/  FADD.FTZ R6, R25.reuse, R6 ;  /* 0x0000000619067221 */ /* 0x042fe20000010000 */
[----:B------:R-:W-:Y:S01]  /*c800*/  UIADD3 UR32, UR4, 0x606, URZ ;  /* 0x0000060604207890 */ /* 0x000fe2000fffe03f */
[----:B------:R-:W-:Y:S01]  /*c810*/  F2FP.F16.F32.PACK_AB R4, R25, R4 ;  /* 0x000000041904723e */ /* 0x000fe200000000ff */
[----:B------:R-:W-:Y:S01]  /*c820*/  UIADD3 UR40, UR4, 0xc00, URZ ;  /* 0x00000c0004287890 */ /* 0x000fe2000fffe03f */
[-CC-:B------:R-:W-:Y:S01]  /*c830*/  FFMA.FTZ R60, R60, R0.reuse, -R9.reuse ;  /* 0x000000003c3c7223 */ /* 0x180fe20000010809 */
[----:B------:R-:W-:Y:S01]  /*c840*/  UIADD3 UR44, UR4, 0xc02, URZ ;  /* 0x00000c02042c7890 */ /* 0x000fe2000fffe03f */
[-CC-:B------:R-:W-:Y:S01]  /*c850*/  FFMA.FTZ R61, R61, R0.reuse, -R9.reuse ;  /* 0x000000003d3d7223 */ /* 0x180fe20000010809 */
[----:B--2---:R-:W-:Y:S01]  /*c860*/  FADD.FTZ R6, R28, R6 ;  /* 0x000000061c067221 */ /* 0x004fe20000010000 */
[----:B------:R-:W-:Y:S01]  /*c870*/  UIADD3 UR48, UR4, 0xc04, URZ ;  /* 0x00000c0404307890 */ /* 0x000fe2000fffe03f */
[-CC-:B------:R-:W-:Y:S01]  /*c880*/  FFMA.FTZ R64, R64, R0.reuse, -R9.reuse ;  /* 0x0000000040407223 */ /* 0x180fe20000010809 */
[----:B------:R-:W-:Y:S01]  /*c890*/  UIADD3 UR52, UR4, 0xc06, URZ ;  /* 0x00000c0604347890 */ /* 0x000fe2000fffe03f */
[-CC-:B------:R-:W-:Y:S01]  /*c8a0*/  FFMA.FTZ R65, R65, R0.reuse, -R9.reuse ;  /* 0x0000000041417223 */ /* 0x180fe20000010809 */
[-CC-:B------:R-:W-:Y:S01]  /*c8b0*/  FFMA.FTZ R68, R68, R0.reuse, -R9.reuse ;  /* 0x0000000044447223 */ /* 0x180fe20000010809 */
[-CC-:B------:R-:W-:Y:S01]  /*c8c0*/  FFMA.FTZ R69, R69, R0.reuse, -R9.reuse ;  /* 0x0000000045457223 */ /* 0x180fe20000010809 */
[--C-:B------:R-:W-:Y:S01]  /*c8d0*/  FFMA.FTZ R72, R72, R0, -R9.reuse ;  /* 0x0000000048487223 */ /* 0x100fe20000010809 */
[C---:B0-----:R-:W-:Y:S01]  /*c8e0*/  FADD.FTZ R25, R29.reuse, R6 ;  /* 0x000000061d197221 */ /* 0x041fe20000010000 */
[----:B------:R-:W-:Y:S01]  /*c8f0*/  F2FP.F16.F32.PACK_AB R6, R29, R28 ;  /* 0x0000001c1d06723e */ /* 0x000fe200000000ff */
[-CC-:B------:R-:W-:Y:S01]  /*c900*/  FFMA.FTZ R73, R73, R0.reuse, -R9.reuse ;  /* 0x0000000049497223 */ /* 0x180fe20000010809 */
[----:B------:R-:W2:Y:S01]  /*c910*/  LDL R29, [R1+0x4c] ;  /* 0x00004c00011d7983 */ /* 0x000ea20000100800 */
        /* <DEDUP_REMOVED lines=22> */
[----:B------:R-:W-:Y:S01]  /*ca80*/  FMUL.FTZ R5, R5, R0 ;  /* 0x0000000005057220 */ /* 0x000fe20000410000 */
[----:B------:R-:W0:Y:S01]  /*ca90*/  S2R R117, SR_TID.X ;  /* 0x0000000000757919 */ /* 0x000e220000002100 */
[----:B------:R-:W-:Y:S08]  /*caa0*/  MUFU.EX2 R27, R27 ;  /* 0x0000001b001b7308 */ /* 0x000ff00000000800 */
[----:B------:R-:W-:Y:S08]  /*cab0*/  MUFU.EX2 R21, R5 ;  /* 0x0000000500157308 */ /* 0x000ff00000000800 */
[----:B------:R-:W1:Y:S08]  /*cac0*/  MUFU.EX2 R5, R26 ;  /* 0x0000001a00057308 */ /* 0x000e700000000800 */
[----:B------:R-:W-:Y:S01]  /*cad0*/  MUFU.EX2 R30, R30 ;  /* 0x0000001e001e7308 */ /* 0x000fe20000000800 */
[----:B------:R-:W-:-:S02]  /*cae0*/  WARPGROUP.DEPBAR.LE gsb0, 0x0 ;  /* 0x00008000000079c5 */ /* 0x000fc40000010000 */
[----:B------:R-:W-:Y:S01]  /*caf0*/  WARPGROUP.ARRIVE ;  /* 0x00000000000079c5 */ /* 0x000fe20000000000 */
[----:B0-----:R-:W-:-:S04]  /*cb00*/  SHF.R.U32.HI R13, RZ, 0x7, R117 ;  /* 0x00000007ff0d7819 */ /* 0x001fc80000011675 */
[----:B------:R-:W0:Y:S01]  /*cb10*/  MUFU.EX2 R31, R31 ;  /* 0x0000001f001f7308 */ /* 0x000e220000000800 */
[----:B------:R-:W-:Y:S01]  /*cb20*/  @!P1 IMAD R14, R152, 0x8, R2 ;  /* 0x00000008980e9824 */ /* 0x000fe200078e0202 */
[----:B------:R-:W-:Y:S01]  /*cb30*/  ISETP.GE.U32.AND P2, PT, R117, 0x180, PT ;  /* 0x000001807500780c */ /* 0x000fe20003f46070 */
[----:B------:R-:W-:Y:S01]  /*cb40*/  HGMMA.64x64x16.F32 R120, gdesc[UR8].tnspB, R120, gsb0 ;  /* 0x40e00000087879f0 */ /* 0x000fe20008000878 */
[----:B------:R-:W-:Y:S02]  /*cb50*/  VIADD R12, R13, 0x9 ;  /* 0x000000090d0c7836 */ /* 0x000fe40000000000 */
[----:B-1----:R-:W-:Y:S01]  /*cb60*/  FFMA.FTZ R20, R21, R20, R5 ;  /* 0x0000001415147223 */ /* 0x002fe20000010005 */
[----:B------:R-:W-:Y:S01]  /*cb70*/  @!P1 VIADD R14, R14, 0x30840 ;  /* 0x000308400e0e9836 */ /* 0x000fe20000000000 */
[----:B------:R-:W3:Y:S01]  /*cb80*/  LDL R117, [R1+0x4] ;  /* 0x0000040001757983 */ /* 0x000ee20000100800 */
[----:B------:R-:W-:Y:S02]  /*cb90*/  WARPGROUP.DEPBAR.LE gsb0, 0x0 ;  /* 0x00008000000079c5 */ /* 0x000fe40000010000 */
[----:B------:R-:W-:-:S06]  /*cba0*/  WARPGROUP.ARRIVE ;  /* 0x00000000000079c5 */ /* 0x000fcc0000000000 */
[----:B------:R-:W-:Y:S03]  /*cbb0*/  HGMMA.64x64x16.F32 R120, gdesc[UR12].tnspB, R120, gsb0 ;  /* 0x40e000000c7879f0 */ /* 0x000fe60008000878 */
        /* <DEDUP_REMOVED lines=23> */
[----:B------:R-:W-:Y:S01]  /*cd30*/  HGMMA.64x64x16.F32 R120, gdesc[UR48].tnspB, R120, gsb0 ;  /* 0x40e00000307879f0 */ /* 0x000fe20008000878 */
[----:B------:R-:W-:Y:S02]  /*cd40*/  @!P1 IMAD R13, R7, 0x8, R2 ;  /* 0x00000008070d9824 */ /* 0x000fe400078e0202 */
[----:B------:R-:W-:Y:S02]  /*cd50*/  WARPGROUP.DEPBAR.LE gsb0, 0x0 ;  /* 0x00008000000079c5 */ /* 0x000fe40000010000 */
[----:B------:R-:W-:-:S06]  /*cd60*/  WARPGROUP.ARRIVE ;  /* 0x00000000000079c5 */ /* 0x000fcc0000000000 */
[----:B------:R-:W-:Y:S01]  /*cd70*/  HGMMA.64x64x16.F32 R120, gdesc[UR52].tnspB, R120, gsb0 ;  /* 0x40e00000347879f0 */ /* 0x000fe20008000878 */
[----:B------:R-:W-:Y:S02]  /*cd80*/  @!P1 IADD3 R13, R13, 0x30860, RZ ;  /* 0x000308600d0d9810 */ /* 0x000fe40007ffe0ff */
[----:B------:R-:W-:Y:S02]  /*cd90*/  SEL R12, R12, 0x9, !P2 ;  /* 0x000000090c0c7807 */ /* 0x000fe40005000000 */
[----:B------:R-:W-:Y:S02]  /*cda0*/  @!P1 PRMT R14, RZ, 0x654, R14 ;  /* 0x00000654ff0e9816 */ /* 0x000fe4000000000e */
[----:B------:R-:W-:Y:S02]  /*cdb0*/  F2FP.F16.F32.PACK_AB R5, R27, R5 ;  /* 0x000000051b05723e */ /* 0x000fe400000000ff */
[----:B------:R-:W-:Y:S02]  /*cdc0*/  @!P1 PRMT R13, RZ, 0x654, R13 ;  /* 0x00000654ff0d9816 */ /* 0x000fe4000000000d */
[----:B0-----:R-:W-:Y:S01]  /*cdd0*/  F2FP.F16.F32.PACK_AB R7, R31, R30 ;  /* 0x0000001e1f07723e */ /* 0x001fe200000000ff */
[----:B------:R-:W0:Y:S08]  /*cde0*/  MUFU.EX2 R32, R32 ;  /* 0x0000002000207308 */ /* 0x000e300000000800 */
[----:B------:R-:W-:Y:S08]  /*cdf0*/  MUFU.EX2 R36, R36 ;  /* 0x0000002400247308 */ /* 0x000ff00000000800 */
[----:B------:R-:W-:Y:S01]  /*ce00*/  MUFU.EX2 R35, R35 ;  /* 0x0000002300237308 */ /* 0x000fe20000000800 */
[----:B0-----:R-:W-:-:S07]  /*ce10*/  FADD.FTZ R25, R32, R25 ;  /* 0x0000001920197221 */ /* 0x001fce0000010000 */
[----:B------:R-:W-:Y:S01]  /*ce20*/  MUFU.EX2 R39, R39 ;  /* 0x0000002700277308 */ /* 0x000fe20000000800 */
[----:B------:R-:W-:Y:S02]  /*ce30*/  WARPGROUP.DEPBAR.LE gsb0, 0x0 ;  /* 0x00008000000079c5 */ /* 0x000fe40000010000 */
[----:B------:R0:W-:Y:S06]  /*ce40*/  BAR.ARV R12, 0x100 ;  /* 0x0004000c0000751d */ /* 0x0001ec0000002000 */
[----:B------:R-:W-:Y:S01]  /*ce50*/  @!P1 SYNCS.ARRIVE.TRANS64.RED.A1T0 RZ, [R14+URZ], RZ ;  /* 0x000000ff0eff99a7 */ /* 0x000fe2000810043f */
[----:B------:R1:W-:Y:S01]  /*ce60*/  @!P1 SYNCS.ARRIVE.TRANS64.RED.A1T0 RZ, [R13+URZ], RZ ;  /* 0x000000ff0dff99a7 */ /* 0x0003e2000810043f */
[----:B------:R4:W-:Y:S01]  /*ce70*/  STSM.16.M88.4 [R157+0x1e800], R4 ;  /* 0x01e800049d007844 */ /* 0x0009e20000000200 */
[----:B0-----:R-:W-:-:S04]  /*ce80*/  FADD.FTZ R12, R27, R20 ;  /* 0x000000141b0c7221 */ /* 0x001fc80000010000 */
[----:B------:R-:W-:Y:S02]  /*ce90*/  FADD.FTZ R12, R30, R12 ;  /* 0x0000000c1e0c7221 */ /* 0x000fe40000010000 */
[----:B------:R-:W5:Y:S01]  /*cea0*/  LDL R30, [R1+0x38] ;  /* 0x00003800011e7983 */ /* 0x000f620000100800 */
[----:B----4-:R0:W4:Y:S08]  /*ceb0*/  MUFU.EX2 R4, R33 ;  /* 0x0000002100047308 */ /* 0x0101300000000800 */
[----:B------:R-:W1:Y:S01]  /*cec0*/  MUFU.EX2 R5, R34 ;  /* 0x0000002200057308 */ /* 0x000e620000000800 */
[----:B0-----:R-:W3:Y:S01]  /*ced0*/  LDL R33, [R1+0x8] ;  /* 0x0000080001217983 */ /* 0x001ee20000100800 */
[----:B------:R-:W-:-:S03]  /*cee0*/  FADD.FTZ R12, R31, R12 ;  /* 0x0000000c1f0c7221 */ /* 0x000fc60000010000 */
[----:B------:R-:W5:Y:S03]  /*cef0*/  LDL R31, [R1+0x50] ;  /* 0x00005000011f7983 */ /* 0x000f660000100800 */
[----:B------:R-:W0:Y:S08]  /*cf00*/  MUFU.EX2 R6, R37 ;  /* 0x0000002500067308 */ /* 0x000e300000000800 */
[----:B------:R-:W0:Y:S01]  /*cf10*/  MUFU.EX2 R7, R38 ;  /* 0x0000002600077308 */ /* 0x000e220000000800 */
[----:B----4-:R-:W-:Y:S01]  /*cf20*/  FADD.FTZ R25, R4, R25 ;  /* 0x0000001904197221 */ /* 0x010fe20000010000 */
[----:B-1----:R-:W-:-:S03]  /*cf30*/  FADD.FTZ R12, R5, R12 ;  /* 0x0000000c050c7221 */ /* 0x002fc60000010000 */
[----:B------:R-:W-:Y:S01]  /*cf40*/  FADD.FTZ R25, R36, R25 ;  /* 0x0000001924197221 */ /* 0x000fe20000010000 */
[C---:B------:R-:W-:Y:S01]  /*cf50*/  FADD.FTZ R12, R35.reuse, R12 ;  /* 0x0000000c230c7221 */ /* 0x040fe20000010000 */
[----:B------:R-:W-:Y:S02]  /*cf60*/  F2FP.F16.F32.PACK_AB R4, R4, R32 ;  /* 0x000000200404723e */ /* 0x000fe400000000ff */
[C---:B0-----:R-:W-:Y:S01]  /*cf70*/  FADD.FTZ R25, R6.reuse, R25 ;  /* 0x0000001906197221 */ /* 0x041fe20000010000 */
[----:B------:R-:W-:Y:S02]  /*cf80*/  F2FP.F16.F32.PACK_AB R5, R35, R5 ;  /* 0x000000052305723e */ /* 0x000fe400000000ff */
[----:B------:R-:W-:Y:S01]  /*cf90*/  F2FP.F16.F32.PACK_AB R6, R6, R36 ;  /* 0x000000240606723e */ /* 0x000fe200000000ff */
[----:B------:R-:W-:Y:S01]  /*cfa0*/  FADD.FTZ R12, R7, R12 ;  /* 0x0000000c070c7221 */ /* 0x000fe20000010000 */
[----:B------:R-:W-:-:S05]  /*cfb0*/  F2FP.F16.F32.PACK_AB R7, R39, R7 ;  /* 0x000000072707723e */ /* 0x000fca00000000ff */
[----:B--2---:R0:W-:Y:S04]  /*cfc0*/  STSM.16.M88.4 [R29], R4 ;  /* 0x000000041d007844 */ /* 0x0041e80000000200 */
[----:B0-----:R-:W2:Y:S01]  /*cfd0*/  LDL R29, [R1+0x54] ;  /* 0x00005400011d7983 */ /* 0x001ea20000100800 */
[----:B------:R-:W0:Y:S08]  /*cfe0*/  MUFU.EX2 R40, R40 ;  /* 0x0000002800287308 */ /* 0x000e300000000800 */
[----:B------:R-:W1:Y:S08]  /*cff0*/  MUFU.EX2 R41, R41 ;  /* 0x0000002900297308 */ /* 0x000e700000000800 */
[----:B------:R-:W4:Y:S08]  /*d000*/  MUFU.EX2 R13, R42 ;  /* 0x0000002a000d7308 */ /* 0x000f300000000800 */
[----:B------:R-:W4:Y:S08]  /*d010*/  MUFU.EX2 R44, R44 ;  /* 0x0000002c002c7308 */ /* 0x000f300000000800 */
[----:B------:R-:W4:Y:S01]  /*d020*/  MUFU.EX2 R43, R43 ;  /* 0x0000002b002b7308 */ /* 0x000f220000000800 */
[----:B0-----:R-:W-:Y:S01]  /*d030*/  FADD.FTZ R25, R40, R25 ;  /* 0x0000001928197221 */ /* 0x001fe20000010000 */
[----:B------:R-:W-:-:S06]  /*d040*/  FADD.FTZ R20, R39, R12 ;  /* 0x0000000c27147221 */ /* 0x000fcc0000010000 */
[----:B------:R-:W0:Y:S08]  /*d050*/  MUFU.EX2 R14, R45 ;  /* 0x0000002d000e7308 */ /* 0x000e300000000800 */
[----:B------:R-:W0:Y:S01]  /*d060*/  MUFU.EX2 R15, R46 ;  /* 0x0000002e000f7308 */ /* 0x000e220000000800 */
[----:B-1----:R-:W-:Y:S01]  /*d070*/  FADD.FTZ R25, R41, R25 ;  /* 0x0000001929197221 */ /* 0x002fe20000010000 */
[----:B----4-:R-:W-:-:S06]  /*d080*/  FADD.FTZ R20, R13, R20 ;  /* 0x000000140d147221 */ /* 0x010fcc0000010000 */
[----:B------:R-:W1:Y:S08]  /*d090*/  MUFU.EX2 R48, R48 ;  /* 0x0000003000307308 */ /* 0x000e700000000800 */
[----:B------:R-:W4:Y:S01]  /*d0a0*/  MUFU.EX2 R47, R47 ;  /* 0x0000002f002f7308 */ /* 0x000f220000000800 */
[----:B------:R-:W-:Y:S01]  /*d0b0*/  FADD.FTZ R25, R44, R25 ;  /* 0x000000192c197221 */ /* 0x000fe20000010000 */
[----:B------:R-:W-:-:S06]  /*d0c0*/  FADD.FTZ R20, R43, R20 ;  /* 0x000000142b147221 */ /* 0x000fcc0000010000 */
        /* <DEDUP_REMOVED lines=25> */
[----:B------:R-:W3:Y:S01]  /*d260*/  MUFU.EX2 R62, R62 ;  /* 0x0000003e003e7308 */ /* 0x000ee20000000800 */
[----:B0-----:R-:W-:Y:S01]  /*d270*/  FADD.FTZ R25, R57, R25 ;  /* 0x0000001939197221 */ /* 0x001fe20000010000 */
[----:B------:R-:W-:-:S06]  /*d280*/  FADD.FTZ R20, R58, R20 ;  /* 0x000000143a147221 */ /* 0x000fcc0000010000 */
[----:B------:R-:W0:Y:S08]  /*d290*/  MUFU.EX2 R64, R64 ;  /* 0x0000004000407308 */ /* 0x000e300000000800 */
[----:B------:R-:W5:Y:S01]  /*d2a0*/  MUFU.EX2 R63, R63 ;  /* 0x0000003f003f7308 */ /* 0x000f620000000800 */
[----:B-1----:R-:W-:Y:S01]  /*d2b0*/  FADD.FTZ R25, R60, R25 ;  /* 0x000000193c197221 */ /* 0x002fe20000010000 */
[----:B----4-:R-:W-:-:S06]  /*d2c0*/  FADD.FTZ R20, R59, R20 ;  /* 0x000000143b147221 */ /* 0x010fcc0000010000 */
[----:B------:R-:W1:Y:S08]  /*d2d0*/  MUFU.EX2 R65, R65 ;  /* 0x0000004100417308 */ /* 0x000e700000000800 */
[----:B------:R-:W4:Y:S01]  /*d2e0*/  MUFU.EX2 R66, R66 ;  /* 0x0000004200427308 */ /* 0x000f220000000800 */
[----:B------:R-:W-:Y:S01]  /*d2f0*/  FADD.FTZ R25, R61, R25 ;  /* 0x000000193d197221 */ /* 0x000fe20000010000 */
[----:B---3--:R-:W-:-:S06]  /*d300*/  FADD.FTZ R20, R62, R20 ;  /* 0x000000143e147221 */ /* 0x008fcc0000010000 */
[----:B------:R-:W3:Y:S08]  /*d310*/  MUFU.EX2 R68, R68 ;  /* 0x0000004400447308 */ /* 0x000ef00000000800 */
[----:B------:R-:W3:Y:S01]  /*d320*/  MUFU.EX2 R67, R67 ;  /* 0x0000004300437308 */ /* 0x000ee20000000800 */
[----:B0-----:R-:W-:Y:S01]  /*d330*/  FADD.FTZ R25, R64, R25 ;  /* 0x0000001940197221 */ /* 0x001fe20000010000 */
[----:B-----5:R-:W-:-:S06]  /*d340*/  FADD.FTZ R20, R63, R20 ;  /* 0x000000143f147221 */ /* 0x020fcc0000010000 */
[----:B------:R-:W0:Y:S08]  /*d350*/  MUFU.EX2 R69, R69 ;  /* 0x0000004500457308 */ /* 0x000e300000000800 */
[----:B------:R-:W5:Y:S01]  /*d360*/  MUFU.EX2 R70, R70 ;  /* 0x0000004600467308 */ /* 0x000f620000000800 */
[----:B-1----:R-:W-:Y:S01]  /*d370*/  FADD.FTZ R28, R65, R25 ;  /* 0x00000019411c7221 */ /* 0x002fe20000010000 */
[----:B----4-:R-:W-:-:S06]  /*d380*/  FADD.FTZ R20, R66, R20 ;  /* 0x0000001442147221 */ /* 0x010fcc0000010000 */
[----:B------:R-:W1:Y:S08]  /*d390*/  MUFU.EX2 R72, R72 ;  /* 0x0000004800487308 */ /* 0x000e700000000800 */
[----:B------:R-:W4:Y:S01]  /*d3a0*/  MUFU.EX2 R71, R71 ;  /* 0x0000004700477308 */ /* 0x000f220000000800 */
[----:B---3--:R-:W-:Y:S01]  /*d3b0*/  FADD.FTZ R28, R68, R28 ;  /* 0x0000001c441c7221 */ /* 0x008fe20000010000 */
[----:B------:R-:W-:-:S06]  /*d3c0*/  FADD.FTZ R20, R67, R20 ;  /* 0x0000001443147221 */ /* 0x000fcc0000010000 */
        /* <DEDUP_REMOVED lines=12> */
[----:B------:R-:W3:Y:S01]  /*d490*/  MUFU.EX2 R80, R80 ;  /* 0x0000005000507308 */ /* 0x000ee20000000800 */
[----:B------:R-:W-:-:S07]  /*d4a0*/  F2FP.F16.F32.PACK_AB R12, R41, R40 ;  /* 0x00000028290c723e */ /* 0x000fce00000000ff */
[----:B------:R-:W2:Y:S01]  /*d4b0*/  MUFU.EX2 R79, R79 ;  /* 0x0000004f004f7308 */ /* 0x000ea20000000800 */
[----:B------:R-:W-:Y:S02]  /*d4c0*/  F2FP.F16.F32.PACK_AB R13, R43, R13 ;  /* 0x0000000d2b0d723e */ /* 0x000fe400000000ff */
[----:B------:R-:W-:Y:S02]  /*d4d0*/  F2FP.F16.F32.PACK_AB R14, R14, R44 ;  /* 0x0000002c0e0e723e */ /* 0x000fe400000000ff */
[----:B------:R-:W-:-:S03]  /*d4e0*/  F2FP.F16.F32.PACK_AB R15, R47, R15 ;  /* 0x0000000f2f0f723e */ /* 0x000fc600000000ff */
[----:B------:R-:W2:Y:S01]  /*d4f0*/  MUFU.EX2 R81, R81 ;  /* 0x0000005100517308 */ /* 0x000ea20000000800 */
[----:B0-----:R-:W-:Y:S01]  /*d500*/  FADD.FTZ R28, R76, R28 ;  /* 0x0000001c4c1c7221 */ /* 0x001fe20000010000 */
[----:B-----5:R-:W-:-:S06]  /*d510*/  FADD.FTZ R7, R75, R20 ;  /* 0x000000144b077221 */ /* 0x020fcc0000010000 */
[----:B------:R-:W0:Y:S01]  /*d520*/  MUFU.EX2 R82, R82 ;  /* 0x0000005200527308 */ /* 0x000e220000000800 */
[----:B------:R1:W-:Y:S07]  /*d530*/  STSM.16.M88.4 [R33], R12 ;  /* 0x0000000c21007844 */ /* 0x0003ee0000000200 */
[----:B------:R-:W5:Y:S01]  /*d540*/  MUFU.EX2 R84, R84 ;  /* 0x0000005400547308 */ /* 0x000f620000000800 */
[----:B------:R-:W-:-:S07]  /*d550*/  F2FP.F16.F32.PACK_AB R24, R24, R48 ;  /* 0x000000301818723e */ /* 0x000fce00000000ff */
[----:B------:R-:W5:Y:S01]  /*d560*/  MUFU.EX2 R83, R83 ;  /* 0x0000005300537308 */ /* 0x000f620000000800 */
[----:B-1----:R-:W-:Y:S01]  /*d570*/  FADD.FTZ R13, R77, R28 ;  /* 0x0000001c4d0d7221 */ /* 0x002fe20000010000 */
[----:B----4-:R-:W-:Y:S01]  /*d580*/  FADD.FTZ R14, R78, R7 ;  /* 0x000000074e0e7221 */ /* 0x010fe20000010000 */
[----:B------:R-:W-:Y:S02]  /*d590*/  F2FP.F16.F32.PACK_AB R25, R51, R50 ;  /* 0x000000323319723e */ /* 0x000fe400000000ff */
[----:B------:R-:W-:-:S03]  /*d5a0*/  F2FP.F16.F32.PACK_AB R26, R26, R52 ;  /* 0x000000341a1a723e */ /* 0x000fc600000000ff */
[----:B------:R-:W1:Y:S01]  /*d5b0*/  MUFU.EX2 R85, R85 ;  /* 0x0000005500557308 */ /* 0x000e620000000800 */
[----:B------:R-:W-:Y:S01]  /*d5c0*/  F2FP.F16.F32.PACK_AB R27, R55, R27 ;  /* 0x0000001b371b723e */ /* 0x000fe200000000ff */
[----:B---3--:R-:W-:Y:S01]  /*d5d0*/  FADD.FTZ R20, R80, R13 ;  /* 0x0000000d50147221 */ /* 0x008fe20000010000 */
[----:B--2---:R-:W-:-:S05]  /*d5e0*/  FADD.FTZ R15, R79, R14 ;  /* 0x0000000e4f0f7221 */ /* 0x004fca0000010000 */
[----:B------:R-:W2:Y:S01]  /*d5f0*/  MUFU.EX2 R86, R86 ;  /* 0x0000005600567308 */ /* 0x000ea20000000800 */
[----:B------:R3:W-:Y:S07]  /*d600*/  STSM.16.M88.4 [R117], R24 ;  /* 0x0000001875007844 */ /* 0x0007ee0000000200 */
[----:B------:R-:W4:Y:S08]  /*d610*/  MUFU.EX2 R88, R88 ;  /* 0x0000005800587308 */ /* 0x000f300000000800 */
[----:B------:R-:W4:Y:S01]  /*d620*/  MUFU.EX2 R87, R87 ;  /* 0x0000005700577308 */ /* 0x000f220000000800 */
[----:B---3--:R-:W-:Y:S01]  /*d630*/  FADD.FTZ R25, R81, R20 ;  /* 0x0000001451197221 */ /* 0x008fe20000010000 */
[----:B0-----:R-:W-:-:S06]  /*d640*/  FADD.FTZ R20, R82, R15 ;  /* 0x0000000f52147221 */ /* 0x001fcc0000010000 */
[----:B------:R-:W-:Y:S01]  /*d650*/  MUFU.EX2 R89, R89 ;  /* 0x0000005900597308 */ /* 0x000fe20000000800 */
[----:B-----5:R-:W-:Y:S01]  /*d660*/  FADD.FTZ R24, R84, R25 ;  /* 0x0000001954187221 */ /* 0x020fe20000010000 */
[----:B------:R-:W-:-:S06]  /*d670*/  FADD.FTZ R25, R83, R20 ;  /* 0x0000001453197221 */ /* 0x000fcc0000010000 */
[----:B------:R-:W0:Y:S01]  /*d680*/  MUFU.EX2 R90, R90 ;  /* 0x0000005a005a7308 */ /* 0x000e220000000800 */
[----:B-1----:R-:W-:Y:S01]  /*d690*/  FADD.FTZ R27, R85, R24 ;  /* 0x00000018551b7221 */ /* 0x002fe20000010000 */
[----:B------:R-:W-:-:S06]  /*d6a0*/  F2FP.F16.F32.PACK_AB R4, R57, R56 ;  /* 0x000000383904723e */ /* 0x000fcc00000000ff */
[----:B------:R-:W-:Y:S01]  /*d6b0*/  MUFU.EX2 R92, R92 ;  /* 0x0000005c005c7308 */ /* 0x000fe20000000800 */
[----:B------:R-:W-:Y:S01]  /*d6c0*/  F2FP.F16.F32.PACK_AB R5, R59, R58 ;  /* 0x0000003a3b05723e */ /* 0x000fe200000000ff */
[----:B--2---:R-:W-:Y:S01]  /*d6d0*/  FADD.FTZ R20, R86, R25 ;  /* 0x0000001956147221 */ /* 0x004fe20000010000 */
[----:B------:R-:W-:-:S05]  /*d6e0*/  F2FP.F16.F32.PACK_AB R6, R61, R60 ;  /* 0x0000003c3d06723e */ /* 0x000fca00000000ff */
[----:B------:R-:W1:Y:S01]  /*d6f0*/  MUFU.EX2 R91, R91 ;  /* 0x0000005b005b7308 */ /* 0x000e620000000800 */
[----:B------:R-:W-:Y:S02]  /*d700*/  F2FP.F16.F32.PACK_AB R7, R63, R62 ;  /* 0x0000003e3f07723e */ /* 0x000fe400000000ff */
[----:B------:R-:W-:Y:S02]  /*d710*/  F2FP.F16.F32.PACK_AB R12, R65, R64 ;  /* 0x00000040410c723e */ /* 0x000fe400000000ff */
[----:B------:R-:W-:-:S03]  /*d720*/  F2FP.F16.F32.PACK_AB R13, R67, R66 ;  /* 0x00000042430d723e */ /* 0x000fc600000000ff */
[----:B------:R-:W-:Y:S01]  /*d730*/  MUFU.EX2 R93, R93 ;  /* 0x0000005d005d7308 */ /* 0x000fe20000000800 */
[----:B------:R-:W-:Y:S02]  /*d740*/  F2FP.F16.F32.PACK_AB R14, R69, R68 ;  /* 0x00000044450e723e */ /* 0x000fe400000000ff */
[----:B------:R-:W-:Y:S01]  /*d750*/  F2FP.F16.F32.PACK_AB R15, R71, R70 ;  /* 0x00000046470f723e */ /* 0x000fe200000000ff */
[----:B----4-:R-:W-:-:S04]  /*d760*/  FADD.FTZ R26, R88, R27 ;  /* 0x0000001b581a7221 */ /* 0x010fc80000010000 */
[----:B------:R-:W2:Y:S01]  /*d770*/  MUFU.EX2 R94, R94 ;  /* 0x0000005e005e7308 */ /* 0x000ea20000000800 */
[----:B------:R-:W-:Y:S01]  /*d780*/  FADD.FTZ R27, R87, R20 ;  /* 0x00000014571b7221 */ /* 0x000fe20000010000 */
[----:B------:R0:W-:Y:S06]  /*d790*/  STSM.16.M88.4 [R157+0x24800], R4 ;  /* 0x024800049d007844 */ /* 0x0001ec0000000200 */
[----:B------:R-:W3:Y:S01]  /*d7a0*/  MUFU.EX2 R96, R96 ;  /* 0x0000006000607308 */ /* 0x000ee20000000800 */
[----:B------:R4:W-:Y:S07]  /*d7b0*/  STSM.16.M88.4 [R29], R12 ;  /* 0x0000000c1d007844 */ /* 0x0009ee0000000200 */
[----:B------:R-:W5:Y:S01]  /*d7c0*/  MUFU.EX2 R95, R95 ;  /* 0x0000005f005f7308 */ /* 0x000f620000000800 */
[----:B0-----:R-:W-:-:S07]  /*d7d0*/  FADD.FTZ R4, R90, R27 ;  /* 0x0000001b5a047221 */ /* 0x001fce0000010000 */
[----:B------:R-:W0:Y:S01]  /*d7e0*/  MUFU.EX2 R97, R97 ;  /* 0x0000006100617308 */ /* 0x000e220000000800 */
[----:B----4-:R-:W-:Y:S01]  /*d7f0*/  FADD.FTZ R29, R89, R26 ;  /* 0x0000001a591d7221 */ /* 0x010fe20000010000 */
[----:B-1----:R-:W-:-:S06]  /*d800*/  FADD.FTZ R5, R91, R4 ;  /* 0x000000045b057221 */ /* 0x002fcc0000010000 */
[----:B------:R-:W1:Y:S01]  /*d810*/  MUFU.EX2 R98, R98 ;  /* 0x0000006200627308 */ /* 0x000e620000000800 */
[----:B------:R-:W-:Y:S01]  /*d820*/  FADD.FTZ R6, R92, R29 ;  /* 0x0000001d5c067221 */ /* 0x000fe20000010000 */
[----:B--2---:R-:W-:-:S06]  /*d830*/  FADD.FTZ R12, R94, R5 ;  /* 0x000000055e0c7221 */ /* 0x004fcc0000010000 */
[----:B------:R-:W2:Y:S01]  /*d840*/  MUFU.EX2 R100, R100 ;  /* 0x0000006400647308 */ /* 0x000ea20000000800 */
[----:B------:R-:W-:-:S07]  /*d850*/  FADD.FTZ R7, R93, R6 ;  /* 0x000000065d077221 */ /* 0x000fce0000010000 */
[----:B------:R-:W4:Y:S01]  /*d860*/  MUFU.EX2 R99, R99 ;  /* 0x0000006300637308 */ /* 0x000f220000000800 */
[----:B---3--:R-:W-:Y:S01]  /*d870*/  FADD.FTZ R14, R96, R7 ;  /* 0x00000007600e7221 */ /* 0x008fe20000010000 */
[----:B-----5:R-:W-:-:S06]  /*d880*/  FADD.FTZ R13, R95, R12 ;  /* 0x0000000c5f0d7221 */ /* 0x020fcc0000010000 */
[----:B------:R-:W3:Y:S08]  /*d890*/  MUFU.EX2 R101, R101 ;  /* 0x0000006500657308 */ /* 0x000ef00000000800 */
[----:B------:R-:W5:Y:S01]  /*d8a0*/  MUFU.EX2 R102, R102 ;  /* 0x0000006600667308 */ /* 0x000f620000000800 */
[----:B0-----:R-:W-:Y:S01]  /*d8b0*/  FADD.FTZ R15, R97, R14 ;  /* 0x0000000e610f7221 */ /* 0x001fe20000010000 */
[----:B-1----:R-:W-:-:S06]  /*d8c0*/  FADD.FTZ R12, R98, R13 ;  /* 0x0000000d620c7221 */ /* 0x002fcc0000010000 */
[----:B------:R-:W0:Y:S08]  /*d8d0*/  MUFU.EX2 R104, R104 ;  /* 0x0000006800687308 */ /* 0x000e300000000800 */
[----:B------:R-:W1:Y:S01]  /*d8e0*/  MUFU.EX2 R103, R103 ;  /* 0x0000006700677308 */ /* 0x000e620000000800 */
[----:B--2---:R-:W-:Y:S01]  /*d8f0*/  FADD.FTZ R14, R100, R15 ;  /* 0x0000000f640e7221 */ /* 0x004fe20000010000 */
[----:B----4-:R-:W-:-:S06]  /*d900*/  FADD.FTZ R13, R99, R12 ;  /* 0x0000000c630d7221 */ /* 0x010fcc0000010000 */
[----:B------:R-:W2:Y:S01]  /*d910*/  MUFU.EX2 R105, R105 ;  /* 0x0000006900697308 */ /* 0x000ea20000000800 */
[----:B------:R-:W-:-:S07]  /*d920*/  F2FP.F16.F32.PACK_AB R24, R73, R72 ;  /* 0x000000484918723e */ /* 0x000fce00000000ff */
[----:B------:R-:W4:Y:S01]  /*d930*/  MUFU.EX2 R106, R106 ;  /* 0x0000006a006a7308 */ /* 0x000f220000000800 */
[----:B------:R-:W-:Y:S01]  /*d940*/  F2FP.F16.F32.PACK_AB R25, R75, R74 ;  /* 0x0000004a4b19723e */ /* 0x000fe200000000ff */
[----:B---3--:R-:W-:Y:S01]  /*d950*/  FADD.FTZ R15, R101, R14 ;  /* 0x0000000e650f7221 */ /* 0x008fe20000010000 */
[----:B------:R-:W-:-:S05]  /*d960*/  F2FP.F16.F32.PACK_AB R26, R77, R76 ;  /* 0x0000004c4d1a723e */ /* 0x000fca00000000ff */
[----:B------:R-:W3:Y:S01]  /*d970*/  MUFU.EX2 R108, R108 ;  /* 0x0000006c006c7308 */ /* 0x000ee20000000800 */
[----:B------:R-:W-:Y:S01]  /*d980*/  F2FP.F16.F32.PACK_AB R27, R79, R78 ;  /* 0x0000004e4f1b723e */ /* 0x000fe200000000ff */
[----:B-----5:R-:W-:-:S06]  /*d990*/  FADD.FTZ R20, R102, R13 ;  /* 0x0000000d66147221 */ /* 0x020fcc0000010000 */
[----:B------:R-:W5:Y:S01]  /*d9a0*/  MUFU.EX2 R107, R107 ;  /* 0x0000006b006b7308 */ /* 0x000f620000000800 */
[----:B------:R-:W-:Y:S02]  /*d9b0*/  F2FP.F16.F32.PACK_AB R4, R81, R80 ;  /* 0x000000505104723e */ /* 0x000fe400000000ff */
[----:B------:R-:W-:Y:S02]  /*d9c0*/  F2FP.F16.F32.PACK_AB R5, R83, R82 ;  /* 0x000000525305723e */ /* 0x000fe400000000ff */
[----:B------:R-:W-:-:S03]  /*d9d0*/  F2FP.F16.F32.PACK_AB R6, R85, R84 ;  /* 0x000000545506723e */ /* 0x000fc600000000ff */
[----:B------:R-:W5:Y:S01]  /*d9e0*/  MUFU.EX2 R110, R110 ;  /* 0x0000006e006e7308 */ /* 0x000f620000000800 */
[----:B------:R-:W-:Y:S01]  /*d9f0*/  F2FP.F16.F32.PACK_AB R7, R87, R86 ;  /* 0x000000565707723e */ /* 0x000fe200000000ff */
[----:B------:R1:W-:Y:S01]  /*da00*/  STSM.16.M88.4 [R33+0x6000], R24 ;  /* 0x0060001821007844 */ /* 0x0003e20000000200 */
[----:B0-----:R-:W-:-:S05]  /*da10*/  FADD.FTZ R28, R104, R15 ;  /* 0x0000000f681c7221 */ /* 0x001fca0000010000 */
[----:B------:R-:W0:Y:S01]  /*da20*/  MUFU.EX2 R109, R109 ;  /* 0x0000006d006d7308 */ /* 0x000e220000000800 */
[----:B------:R2:W-:Y:S07]  /*da30*/  STSM.16.M88.4 [R117+0x6000], R4 ;  /* 0x0060000475007844 */ /* 0x0005ee0000000200 */
[----:B------:R-:W0:Y:S01]  /*da40*/  MUFU.EX2 R111, R111 ;  /* 0x0000006f006f7308 */ /* 0x000e220000000800 */
[----:B-1----:R-:W-:-:S07]  /*da50*/  FADD.FTZ R25, R103, R20 ;  /* 0x0000001467197221 */ /* 0x002fce0000010000 */
[----:B------:R-:W1:Y:S01]  /*da60*/  MUFU.EX2 R112, R112 ;  /* 0x0000007000707308 */ /* 0x000e620000000800 */
[----:B--2---:R-:W-:Y:S01]  /*da70*/  FADD.FTZ R5, R105, R28 ;  /* 0x0000001c69057221 */ /* 0x004fe20000010000 */
[----:B----4-:R-:W-:-:S06]  /*da80*/  FADD.FTZ R4, R106, R25 ;  /* 0x000000196a047221 */ /* 0x010fcc0000010000 */
[----:B------:R-:W2:Y:S01]  /*da90*/  MUFU.EX2 R114, R114 ;  /* 0x0000007200727308 */ /* 0x000ea20000000800 */
[----:B---3--:R-:W-:Y:S01]  /*daa0*/  FADD.FTZ R6, R108, R5 ;  /* 0x000000056c067221 */ /* 0x008fe20000010000 */
[----:B-----5:R-:W-:-:S06]  /*dab0*/  FADD.FTZ R5, R107, R4 ;  /* 0x000000046b057221 */ /* 0x020fcc0000010000 */
[----:B------:R-:W3:Y:S01]  /*dac0*/  MUFU.EX2 R113, R113 ;  /* 0x0000007100717308 */ /* 0x000ee20000000800 */
[----:B------:R-:W-:-:S07]  /*dad0*/  FADD.FTZ R4, R110, R5 ;  /* 0x000000056e047221 */ /* 0x000fce0000010000 */
[----:B------:R-:W4:Y:S01]  /*dae0*/  MUFU.EX2 R115, R115 ;  /* 0x0000007300737308 */ /* 0x000f220000000800 */
[----:B0-----:R-:W-:-:S07]  /*daf0*/  FADD.FTZ R7, R109, R6 ;  /* 0x000000066d077221 */ /* 0x001fce0000010000 */
[----:B------:R-:W-:Y:S08]  /*db00*/  MUFU.EX2 R116, R116 ;  /* 0x0000007400747308 */ /* 0x000ff00000000800 */
[----:B------:R-:W0:Y:S08]  /*db10*/  MUFU.EX2 R9, R9 ;  /* 0x0000000900097308 */ /* 0x000e300000000800 */
[----:B------:R-:W-:Y:S08]  /*db20*/  MUFU.EX2 R118, R118 ;  /* 0x0000007600767308 */ /* 0x000ff00000000800 */
[----:B------:R-:W5:Y:S01]  /*db30*/  MUFU.EX2 R119, R119 ;  /* 0x0000007700777308 */ /* 0x000f620000000800 */
[----:B------:R-:W-:Y:S01]  /*db40*/  FADD.FTZ R5, R111, R4 ;  /* 0x000000046f057221 */ /* 0x000fe20000010000 */
[----:B-1----:R-:W-:Y:S01]  /*db50*/  FADD.FTZ R6, R112, R7 ;  /* 0x0000000770067221 */ /* 0x002fe20000010000 */
[----:B------:R-:W-:-:S02]  /*db60*/  F2FP.F16.F32.PACK_AB R96, R97, R96 ;  /* 0x000000606160723e */ /* 0x000fc400000000ff */
[----:B--2---:R-:W-:Y:S01]  /*db70*/  FADD.FTZ R5, R114, R5 ;  /* 0x0000000572057221 */ /* 0x004fe20000010000 */
[----:B------:R-:W-:Y:S01]  /*db80*/  F2FP.F16.F32.PACK_AB R12, R89, R88 ;  /* 0x00000058590c723e */ /* 0x000fe200000000ff */
[----:B---3--:R-:W-:Y:S01]  /*db90*/  FADD.FTZ R7, R113, R6 ;  /* 0x0000000671077221 */ /* 0x008fe20000010000 */
[----:B------:R-:W-:Y:S02]  /*dba0*/  F2FP.F16.F32.PACK_AB R13, R91, R90 ;  /* 0x0000005a5b0d723e */ /* 0x000fe400000000ff */
[----:B------:R-:W-:Y:S02]  /*dbb0*/  F2FP.F16.F32.PACK_AB R14, R93, R92 ;  /* 0x0000005c5d0e723e */ /* 0x000fe400000000ff */
[----:B------:R-:W-:Y:S02]  /*dbc0*/  F2FP.F16.F32.PACK_AB R15, R95, R94 ;  /* 0x0000005e5f0f723e */ /* 0x000fe400000000ff */
[----:B------:R-:W-:Y:S02]  /*dbd0*/  F2FP.F16.F32.PACK_AB R97, R99, R98 ;  /* 0x000000626361723e */ /* 0x000fe400000000ff */
[----:B------:R-:W-:Y:S01]  /*dbe0*/  F2FP.F16.F32.PACK_AB R104, R105, R104 ;  /* 0x000000686968723e */ /* 0x000fe200000000ff */
[----:B----4-:R-:W-:Y:S01]  /*dbf0*/  FADD.FTZ R5, R115, R5 ;  /* 0x0000000573057221 */ /* 0x010fe20000010000 */
[----:B------:R-:W-:-:S02]  /*dc00*/  F2FP.F16.F32.PACK_AB R98, R101, R100 ;  /* 0x000000646562723e */ /* 0x000fc400000000ff */
[----:B------:R-:W-:Y:S02]  /*dc10*/  F2FP.F16.F32.PACK_AB R99, R103, R102 ;  /* 0x000000666763723e */ /* 0x000fe400000000ff */
[----:B------:R-:W-:Y:S02]  /*dc20*/  F2FP.F16.F32.PACK_AB R105, R107, R106 ;  /* 0x0000006a6b69723e */ /* 0x000fe400000000ff */
[----:B------:R-:W-:Y:S02]  /*dc30*/  F2FP.F16.F32.PACK_AB R112, R113, R112 ;  /* 0x000000707170723e */ /* 0x000fe400000000ff */
[----:B------:R-:W-:Y:S02]  /*dc40*/  F2FP.F16.F32.PACK_AB R106, R109, R108 ;  /* 0x0000006c6d6a723e */ /* 0x000fe400000000ff */
[----:B------:R-:W-:Y:S02]  /*dc50*/  F2FP.F16.F32.PACK_AB R107, R111, R110 ;  /* 0x0000006e6f6b723e */ /* 0x000fe400000000ff */
[----:B------:R-:W-:-:S02]  /*dc60*/  F2FP.F16.F32.PACK_AB R113, R115, R114 ;  /* 0x000000727371723e */ /* 0x000fc400000000ff */
[----:B0-----:R-:W-:Y:S02]  /*dc70*/  F2FP.F16.F32.PACK_AB R114, R9, R116 ;  /* 0x000000740972723e */ /* 0x001fe400000000ff */
[----:B-----5:R-:W-:Y:S01]  /*dc80*/  F2FP.F16.F32.PACK_AB R115, R119, R118 ;  /* 0x000000767773723e */ /* 0x020fe200000000ff */
[----:B------:R0:W-:Y:S04]  /*dc90*/  STSM.16.M88.4 [R157+0x2a800], R12 ;  /* 0x02a8000c9d007844 */ /* 0x0001e80000000200 */
[----:B------:R0:W-:Y:S04]  /*dca0*/  STSM.16.M88.4 [R31], R96 ;  /* 0x000000601f007844 */ /* 0x0001e80000000200 */
[----:B------:R0:W-:Y:S04]  /*dcb0*/  STSM.16.M88.4 [R33+0xc000], R104 ;  /* 0x00c0006821007844 */ /* 0x0001e80000000200 */
[----:B------:R0:W-:Y:S01]  /*dcc0*/  STSM.16.M88.4 [R117+0xc000], R112 ;  /* 0x00c0007075007844 */ /* 0x0001e20000000200 */
[----:B------:R-:W-:Y:S01]  /*dcd0*/  @!PT LDS RZ, [RZ] ;  /* 0x00000000fffff984 */ /* 0x000fe20000000800 */
[----:B------:R-:W-:Y:S01]  /*dce0*/  @!PT LDS RZ, [RZ] ;  /* 0x00000000fffff984 */ /* 0x000fe20000000800 */
[----:B------:R-:W-:Y:S01]  /*dcf0*/  @!PT LDS RZ, [RZ] ;  /* 0x00000000fffff984 */ /* 0x000fe20000000800 */
[----:B------:R-:W-:Y:S01]  /*dd00*/  @!PT LDS RZ, [RZ] ;  /* 0x00000000fffff984 */ /* 0x000fe20000000800 */
[----:B------:R1:W-:Y:S06]  /*dd10*/  MEMBAR.ALL.CTA ;  /* 0x0000000000007992 */ /* 0x0003ec0000008000 */
[----:B-1----:R-:W1:Y:S01]  /*dd20*/  FENCE.VIEW.ASYNC.S ;  /* 0x00000000000073c6 */ /* 0x002e620000000000 */
[----:B------:R-:W-:Y:S01]  /*dd30*/  ISETP.GT.AND P2, PT, R8, R30, PT ;  /* 0x0000001e0800720c */ /* 0x000fe20003f44270 */
[----:B------:R-:W-:Y:S01]  /*dd40*/  FADD.FTZ R6, R116, R7 ;  /* 0x0000000774067221 */ /* 0x000fe20000010000 */
[----:B------:R-:W-:Y:S01]  /*dd50*/  FADD.FTZ R5, R118, R5 ;  /* 0x0000000576057221 */ /* 0x000fe20000010000 */
[-C--:B------:R-:W-:Y:S01]  /*dd60*/  FMUL.FTZ R120, R120, R10.reuse ;  /* 0x0000000a78787220 */ /* 0x080fe20000410000 */
[-C--:B------:R-:W-:Y:S01]  /*dd70*/  FMUL.FTZ R121, R121, R10.reuse ;  /* 0x0000000a79797220 */ /* 0x080fe20000410000 */
[----:B------:R-:W-:Y:S01]  /*dd80*/  FADD.FTZ R6, R9, R6 ;  /* 0x0000000609067221 */ /* 0x000fe20000010000 */
        /* <DEDUP_REMOVED lines=34> */
[----:B------:R-:W-:-:S02]  /*dfb0*/  IMAD.MOV.U32 R7, RZ, RZ, R152 ;  /* 0x000000ffff077224 */ /* 0x000fc400078e0098 */
[----:B------:R-:W-:Y:S01]  /*dfc0*/  IMAD.MOV.U32 R5, RZ, RZ, R11 ;  /* 0x000000ffff057224 */ /* 0x000fe200078e000b */
[----:B-1----:R-:W-:Y:S01]  /*dfd0*/  NOP ;  /* 0x0000000000007918 */ /* 0x002fe20000000000 */
[----:B0-----:R-:W-:Y:S05]  /*dfe0*/  @P2 BRA `(.L_x_511) ;  /* 0xffffffd000d42947 */ /* 0x001fea000383ffff */
.L_x_500:
[----:B------:R-:W-:Y:S05]  /*dff0*/  WARPSYNC.ALL ;  /* 0x0000000000007948 */ /* 0x000fea0003800000 */
[----:B------:R-:W-:Y:S06]  /*e000*/  BAR.ARV 0x8, 0x200 ;  /* 0x0208000000007b1d */ /* 0x000fec0000002000 */
[----:B------:R-:W-:Y:S05]  /*e010*/  @!P0 BRA `(.L_x_512) ;  /* 0x0000000000048947 */ /* 0x000fea0003800000 */
[----:B------:R-:W-:Y:S01]  /*e020*/  BPT.TRAP 0x1 ;  /* 0x000000040000795c */ /* 0x000fe20000300000 */
.L_x_512:
[----:B------:R-:W-:Y:S01]  /*e030*/  IMAD R13, R152, 0x8, R2 ;  /* 0x00000008980d7824 */ /* 0x000fe200078e0202 */
[----:B------:R-:W-:-:S04]  /*e040*/  SHF.L.U32 R4, R156, 0x1f, RZ ;  /* 0x0000001f9c047819 */ /* 0x000fc800000006ff */
[----:B------:R0:W1:Y:S01]  /*e050*/  SYNCS.PHASECHK.TRANS64.TRYWAIT P2, [R13+URZ+0x30850], R4 ;  /* 0x030850040d0075a7 */ /* 0x000062000804017f */
[----:B------:R-:W-:Y:S05]  /*e060*/  @!P0 BRA `(.L_x_513) ;  /* 0x0000000000048947 */ /* 0x000fea0003800000 */
[----:B------:R-:W-:Y:S01]  /*e070*/  BPT.TRAP 0x1 ;  /* 0x000000040000795c */ /* 0x000fe20000300000 */
.L_x_513:
[----:B------:R-:W2:Y:S02]  /*e080*/  LDL.LU R5, [R1+0x3c] ;  /* 0x00003c0001057983 */ /* 0x000ea40000300800 */
[----:B--2---:R-:W-:Y:S02]  /*e090*/  IMAD R5, R5, 0x2000, R2 ;  /* 0x0000200005057824 */ /* 0x004fe400078e0202 */
[----:B------:R-:W-:Y:S02]  /*e0a0*/  VIADD R2, R2, 0x400 ;  /* 0x0000040002027836 */ /* 0x000fe40000000000 */
[----:B------:R-:W-:-:S03]  /*e0b0*/  VIADD R5, R5, 0x1e800 ;  /* 0x0001e80005057836 */ /* 0x000fc60000000000 */
[----:B------:R-:W-:Y:S02]  /*e0c0*/  SHF.R.U32.HI R2, RZ, 0x4, R2 ;  /* 0x00000004ff027819 */ /* 0x000fe40000011602 */
[----:B------:R-:W-:Y:S02]  /*e0d0*/  SHF.R.U32.HI R5, RZ, 0x4, R5 ;  /* 0x00000004ff057819 */ /* 0x000fe40000011605 */
[----:B------:R-:W-:Y:S02]  /*e0e0*/  LOP3.LUT R7, R2, 0x3fff, RZ, 0xc0, !PT ;  /* 0x00003fff02077812 */ /* 0x000fe400078ec0ff */
[----:B------:R-:W-:Y:S01]  /*e0f0*/  LOP3.LUT R5, R5, 0x3fff, RZ, 0xc0, !PT ;  /* 0x00003fff05057812 */ /* 0x000fe200078ec0ff */
[----:B-1----:R-:W-:Y:S06]  /*e100*/  @P2 BRA `(.L_x_514) ;  /* 0x0000000000082947 */ /* 0x002fec0003800000 */
[----:B------:R-:W1:Y:S02]  /*e110*/  SYNCS.PHASECHK.TRANS64.TRYWAIT P0, [R13+URZ+0x30850], R4 ;  /* 0x030850040d0075a7 */ /* 0x000e64000800017f */
[----:B-1----:R-:W-:Y:S05]  /*e120*/  @!P0 BRA `(.L_x_515) ;  /* 0x000000a000bc8947 */ /* 0x002fea0003800000 */
.L_x_514:
[----:B------:R-:W-:Y:S01]  /*e130*/  LOP3.LUT R2, R5, 0x10000, RZ, 0xfc, !PT ;  /* 0x0001000005027812 */ /* 0x000fe200078efcff */
[----:B01----:R-:W-:Y:S01]  /*e140*/  IMAD R4, R152, 0x600, R7 ;  /* 0x0000060098047824 */ /* 0x003fe200078e0207 */
[----:B------:R-:W2:Y:S01]  /*e150*/  LDL.LU R14, [R1+0x64] ;  /* 0x00006400010e7983 */ /* 0x000ea20000300800 */
[----:B------:R-:W-:Y:S01]  /*e160*/  IMAD.MOV.U32 R5, RZ, RZ, 0x40000040 ;  /* 0x40000040ff057424 */ /* 0x000fe200078e00ff */
[----:B------:R-:W-:Y:S05]  /*e170*/  WARPSYNC.ALL ;  /* 0x0000000000007948 */ /* 0x000fea0003800000 */
[----:B------:R-:W-:Y:S01]  /*e180*/  R2UR UR4, R2 ;  /* 0x00000000020472ca */ /* 0x000fe200000e0000 */
[----:B------:R-:W-:Y:S01]  /*e190*/  WARPGROUP.ARRIVE ;  /* 0x00000000000079c5 */ /* 0x000fe20000000000 */
[C---:B------:R-:W-:Y:S01]  /*e1a0*/  R2UR UR6, R4.reuse ;  /* 0x00000000040672ca */ /* 0x040fe200000e0000 */
[----:B------:R-:W-:Y:S01]  /*e1b0*/  UMOV UR5, 0x40000040 ;  /* 0x4000004000057882 */ /* 0x000fe20000000000 */
[----:B------:R-:W-:Y:S01]  /*e1c0*/  R2UR UR7, R5 ;  /* 0x00000000050772ca */ /* 0x000fe200000e0000 */
[----:B------:R-:W-:Y:S01]  /*e1d0*/  IMAD.MOV.U32 R9, RZ, RZ, 0x40000040 ;  /* 0x40000040ff097424 */ /* 0x000fe200078e00ff */
[----:B------:R-:W-:Y:S01]  /*e1e0*/  IADD3 R8, R4, 0x80, RZ ;  /* 0x0000008004087810 */ /* 0x000fe20007ffe0ff */
[----:B------:R-:W-:Y:S01]  /*e1f0*/  UMOV UR9, 0x40000040 ;  /* 0x4000004000097882 */ /* 0x000fe20000000000 */
[----:B------:R-:W-:Y:S01]  /*e200*/  IMAD.MOV.U32 R5, RZ, RZ, 0x40000040 ;  /* 0x40000040ff057424 */ /* 0x000fe200078e00ff */
[----:B------:R-:W0:Y:S01]  /*e210*/  SHFL.BFLY PT, R7, R6, 0x2, 0x1f ;  /* 0x0c401f0006077f89 */ /* 0x000e2200000e0000 */
[----:B------:R-:W-:Y:S01]  /*e220*/  R2UR UR10, R8 ;  /* 0x00000000080a72ca */ /* 0x000fe200000e0000 */
[----:B------:R-:W-:Y:S01]  /*e230*/  VIADD R8, R4, 0x100 ;  /* 0x0000010004087836 */ /* 0x000fe20000000000 */
[----:B------:R-:W-:Y:S01]  /*e240*/  R2UR UR11, R9 ;  /* 0x00000000090b72ca */ /* 0x000fe200000e0000 */
[----:B------:R-:W-:-:S02]  /*e250*/  IMAD.MOV.U32 R9, RZ, RZ, 0x40000040 ;  /* 0x40000040ff097424 */ /* 0x000fc400078e00ff */
[----:B------:R-:W-:Y:S02]  /*e260*/  IMAD.MOV.U32 R45, RZ, RZ, RZ ;  /* 0x000000ffff2d7224 */ /* 0x000fe400078e00ff */
[----:B------:R-:W-:Y:S01]  /*e270*/  HGMMA.64x64x16.F32 R120, gdesc[UR4].tnspB, R120, gsb0 ;  /* 0x40e00000047879f0 */ /* 0x000fe20008000878 */
[----:B------:R-:W-:Y:S01]  /*e280*/  R2UR UR4, R2 ;  /* 0x00000000020472ca */ /* 0x000fe200000e0000 */
[----:B------:R-:W-:Y:S01]  /*e290*/  UMOV UR5, 0x40000040 ;  /* 0x4000004000057882 */ /* 0x000fe20000000000 */
[----:B------:R-:W-:Y:S01]  /*e2a0*/  R2UR UR7, R5 ;  /* 0x00000000050772ca */ /* 0x000fe200000e0000 */
[----:B------:R-:W-:Y:S02]  /*e2b0*/  VIADD R152, R152, 0x1 ;  /* 0x0000000198987836 */ /* 0x000fe40000000000 */
[----:B------:R-:W-:Y:S02]  /*e2c0*/  IMAD.MOV.U32 R61, RZ, RZ, -0x800000 ;  /* 0xff800000ff3d7424 */ /* 0x000fe400078e00ff */
[----:B------:R-:W-:Y:S01]  /*e2d0*/  IMAD.MOV.U32 R60, RZ, RZ, -0x800000 ;  /* 0xff800000ff3c7424 */ /* 0x000fe200078e00ff */
[----:B------:R-:W-:-:S04]  /*e2e0*/  ISETP.NE.AND P2, PT, R152, 0x2, PT ;  /* 0x000000029800780c */ /* 0x000fc80003f45270 */
[----:B------:R-:W-:Y:S01]  /*e2f0*/  SEL R5, RZ, 0x1, P2 ;  /* 0x00000001ff057807 */ /* 0x000fe20001000000 */
[----:B------:R-:W-:Y:S01]  /*e300*/  UIADD3 UR8, UR4, 0x2, URZ ;  /* 0x0000000204087890 */ /* 0x000fe2000fffe03f */
[----:B------:R-:W-:Y:S01]  /*e310*/  SEL R152, R152, RZ, P2 ;  /* 0x000000ff98987207 */ /* 0x000fe20001000000 */
[----:B0-----:R-:W-:Y:S01]  /*e320*/  FADD.FTZ R7, R7, R6 ;  /* 0x0000000607077221 */ /* 0x001fe20000010000 */
[----:B------:R-:W-:Y:S01]  /*e330*/  IMAD.MOV.U32 R6, RZ, RZ, RZ ;  /* 0x000000ffff067224 */ /* 0x000fe200078e00ff */
[----:B------:R-:W-:-:S03]  /*e340*/  LOP3.LUT R156, R156, R5, RZ, 0x3c, !PT ;  /* 0x000000059c9c7212 */ /* 0x000fc600078e3cff */
[----:B------:R-:W0:Y:S02]  /*e350*/  SHFL.BFLY PT, R2, R7, 0x1, 0x1f ;  /* 0x0c201f0007027f89 */ /* 0x000e2400000e0000 */
[----:B0-----:R-:W-:Y:S01]  /*e360*/  FADD.FTZ R10, R7, R2 ;  /* 0x00000002070a7221 */ /* 0x001fe20000010000 */
[----:B------:R-:W-:-:S04]  /*e370*/  @!P1 IADD3 R7, R13, 0x30860, RZ ;  /* 0x000308600d079810 */ /* 0x000fc80007ffe0ff */
[----:B------:R-:W-:Y:S02]  /*e380*/  FSETP.NE.FTZ.AND P0, PT, R10, RZ, PT ;  /* 0x000000ff0a00720b */ /* 0x000fe40003f15000 */
[----:B------:R-:W-:-:S11]  /*e390*/  @!P1 PRMT R7, RZ, 0x654, R7 ;  /* 0x00000654ff079816 */ /* 0x000fd60000000007 */
[----:B------:R-:W-:Y:S01]  /*e3a0*/  @P0 MUFU.RCP R45, R10 ;  /* 0x0000000a002d0308 */ /* 0x000fe20000001000 */
[----:B------:R-:W-:Y:S01]  /*e3b0*/  @P0 FMUL.FTZ R2, R0, 0.69314718246459960938 ;  /* 0x3f31721800020820 */ /* 0x000fe20000410000 */
[----:B------:R-:W-:Y:S02]  /*e3c0*/  WARPGROUP.DEPBAR.LE gsb0, 0x0 ;  /* 0x00008000000079c5 */ /* 0x000fe40000010000 */
[----:B------:R-:W-:-:S06]  /*e3d0*/  WARPGROUP.ARRIVE ;  /* 0x00000000000079c5 */ /* 0x000fcc0000000000 */
[----:B------:R-:W-:Y:S01]  /*e3e0*/  HGMMA.64x64x16.F32 R120, gdesc[UR8].tnspB, R120, gsb0 ;  /* 0x40e00000087879f0 */ /* 0x000fe20008000878 */
[----:B------:R-:W-:Y:S01]  /*e3f0*/  R2UR UR10, R8 ;  /* 0x00000000080a72ca */ /* 0x000fe200000e0000 */
[----:B------:R-:W-:Y:S01]  /*e400*/  UIADD3 UR8, UR4, 0x4, URZ ;  /* 0x0000000404087890 */ /* 0x000fe2000fffe03f */
[----:B------:R-:W-:Y:S01]  /*e410*/  R2UR UR11, R9 ;  /* 0x00000000090b72ca */ /* 0x000fe200000e0000 */
[----:B------:R-:W-:Y:S01]  /*e420*/  UMOV UR9, 0x40000040 ;  /* 0x4000004000097882 */ /* 0x000fe20000000000 */
[----:B------:R-:W-:Y:S02]  /*e430*/  VIADD R8, R4, 0x180 ;  /* 0x0000018004087836 */ /* 0x000fe40000000000 */
[----:B------:R-:W-:Y:S01]  /*e440*/  IMAD.MOV.U32 R9, RZ, RZ, 0x40000040 ;  /* 0x40000040ff097424 */ /* 0x000fe200078e00ff */
[----:B------:R-:W-:Y:S02]  /*e450*/  WARPGROUP.DEPBAR.LE gsb0, 0x0 ;  /* 0x00008000000079c5 */ /* 0x000fe40000010000 */
[----:B------:R-:W-:-:S06]  /*e460*/  WARPGROUP.ARRIVE ;  /* 0x00000000000079c5 */ /* 0x000fcc0000000000 */
[----:B------:R-:W-:Y:S01]  /*e470*/  HGMMA.64x64x16.F32 R120, gdesc[UR8].tnspB, R120, gsb0 ;  /* 0x40e00000087879f0 */ /* 0x000fe20008000878 */
[----:B------:R-:W-:Y:S01]  /*e480*/  R2UR UR10, R8 ;  /* 0x00000000080a72ca */ /* 0x000fe200000e0000 */
[----:B------:R-:W-:Y:S01]  /*e490*/  UIADD3 UR8, UR4, 0x6, URZ ;  /* 0x0000000604087890 */ /* 0x000fe2000fffe03f */
[----:B------:R-:W-:Y:S01]  /*e4a0*/  R2UR UR11, R9 ;  /* 0x00000000090b72ca */ /* 0x000fe200000e0000 */
[----:B------:R-:W-:Y:S01]  /*e4b0*/  UMOV UR9, 0x40000040 ;  /* 0x4000004000097882 */ /* 0x000fe20000000000 */
[----:B------:R-:W-:Y:S01]  /*e4c0*/  IMAD.MOV.U32 R9, RZ, RZ, 0x40000040 ;  /* 0x40000040ff097424 */ /* 0x000fe200078e00ff */
[----:B------:R-:W-:Y:S01]  /*e4d0*/  IADD3 R8, R4, 0x200, RZ ;  /* 0x0000020004087810 */ /* 0x000fe20007ffe0ff */
[----:B------:R-:W-:Y:S02]  /*e4e0*/  WARPGROUP.DEPBAR.LE gsb0, 0x0 ;  /* 0x00008000000079c5 */ /* 0x000fe40000010000 */
[----:B------:R-:W-:-:S07]  /*e4f0*/  WARPGROUP.ARRIVE ;  /* 0x00000000000079c5 */ /* 0x000fce0000000000 */
[----:B------:R-:W-:Y:S01]  /*e500*/  HGMMA.64x64x16.F32 R120, gdesc[UR8].tnspB, R120, gsb0 ;  /* 0x40e00000087879f0 */ /* 0x000fe20008000878 */
[----:B------:R-:W-:Y:S01]  /*e510*/  R2UR UR10, R8 ;  /* 0x00000000080a72ca */ /* 0x000fe200000e0000 */
[----:B------:R-:W-:Y:S01]  /*e520*/  UIADD3 UR8, UR4, 0x600, URZ ;  /* 0x0000060004087890 */ /* 0x000fe2000fffe03f */
[----:B------:R-:W-:Y:S01]  /*e530*/  R2UR UR11, R9 ;  /* 0x00000000090b72ca */ /* 0x000fe200000e0000 */
[----:B------:R-:W-:Y:S01]  /*e540*/  UMOV UR9, 0x40000040 ;  /* 0x4000004000097882 */ /* 0x000fe20000000000 */
[----:B------:R-:W-:Y:S02]  /*e550*/  VIADD R8, R4, 0x280 ;  /* 0x0000028004087836 */ /* 0x000fe40000000000 */
[----:B------:R-:W-:Y:S02]  /*e560*/  IMAD.MOV.U32 R9, RZ, RZ, 0x40000040 ;  /* 0x40000040ff097424 */ /* 0x000fe400078e00ff */
[----:B--2---:R-:W-:-:S05]  /*e570*/  VIADD R14, R14, 0x1 ;  /* 0x000000010e0e7836 */ /* 0x004fca0000000000 */
[----:B------:R-:W-:Y:S01]  /*e580*/  STL [R1+0x64], R14 ;  /* 0x0000640e01007387 */ /* 0x000fe20000100800 */
        /* <DEDUP_REMOVED lines=44> */
[C---:B------:R-:W-:Y:S01]  /*e850*/  IADD3 R8, R4.reuse, 0x500, RZ ;  /* 0x0000050004087810 */ /* 0x040fe20007ffe0ff */
[----:B------:R-:W-:-:S05]  /*e860*/  VIADD R4, R4, 0x580 ;  /* 0x0000058004047836 */ /* 0x000fca0000000000 */
[----:B------:R-:W-:Y:S01]  /*e870*/  R2UR UR6, R4 ;  /* 0x00000000040672ca */ /* 0x000fe200000e0000 */
[----:B------:R-:W-:Y:S02]  /*e880*/  WARPGROUP.DEPBAR.LE gsb0, 0x0 ;  /* 0x00008000000079c5 */ /* 0x000fe40000010000 */
[----:B------:R-:W-:-:S06]  /*e890*/  WARPGROUP.ARRIVE ;  /* 0x00000000000079c5 */ /* 0x000fcc0000000000 */
[----:B------:R-:W-:Y:S01]  /*e8a0*/  HGMMA.64x64x16.F32 R120, gdesc[UR8].tnspB, R120, gsb0 ;  /* 0x40e00000087879f0 */ /* 0x000fe20008000878 */
[----:B------:R-:W-:Y:S01]  /*e8b0*/  R2UR UR10, R8 ;  /* 0x00000000080a72ca */ /* 0x000fe200000e0000 */
[----:B------:R-:W-:Y:S01]  /*e8c0*/  UIADD3 UR8, UR4, 0xc04, URZ ;  /* 0x00000c0404087890 */ /* 0x000fe2000fffe03f */
[----:B------:R-:W-:Y:S01]  /*e8d0*/  R2UR UR11, R9 ;  /* 0x00000000090b72ca */ /* 0x000fe200000e0000 */
[----:B------:R-:W-:Y:S01]  /*e8e0*/  UMOV UR9, 0x40000040 ;  /* 0x4000004000097882 */ /* 0x000fe20000000000 */
[----:B------:R-:W-:Y:S01]  /*e8f0*/  UIADD3 UR4, UR4, 0xc06, URZ ;  /* 0x00000c0604047890 */ /* 0x000fe2000fffe03f */
[----:B------:R-:W0:Y:S02]  /*e900*/  SHFL.BFLY PT, R9, R20, 0x2, 0x1f ;  /* 0x0c401f0014097f89 */ /* 0x000e2400000e0000 */
[----:B0-----:R-:W-:-:S05]  /*e910*/  FADD.FTZ R9, R9, R20 ;  /* 0x0000001409097221 */ /* 0x001fca0000010000 */
[----:B------:R-:W0:Y:S02]  /*e920*/  SHFL.BFLY PT, R4, R9, 0x1, 0x1f ;  /* 0x0c201f0009047f89 */ /* 0x000e2400000e0000 */
[----:B0-----:R-:W-:Y:S02]  /*e930*/  FADD.FTZ R12, R9, R4 ;  /* 0x00000004090c7221 */ /* 0x001fe40000010000 */
[----:B------:R-:W0:Y:S03]  /*e940*/  @P0 MUFU.LG2 R4, R10 ;  /* 0x0000000a00040308 */ /* 0x000e260000000c00 */
[----:B------:R-:W-:Y:S01]  /*e950*/  FSETP.NE.FTZ.AND P3, PT, R12, RZ, PT ;  /* 0x000000ff0c00720b */ /* 0x000fe20003f75000 */
[----:B------:R-:W-:Y:S02]  /*e960*/  WARPGROUP.DEPBAR.LE gsb0, 0x0 ;  /* 0x00008000000079c5 */ /* 0x000fe40000010000 */
[----:B------:R-:W-:-:S10]  /*e970*/  WARPGROUP.ARRIVE ;  /* 0x00000000000079c5 */ /* 0x000fd40000000000 */
[----:B------:R-:W1:Y:S01]  /*e980*/  @P3 MUFU.LG2 R8, R12 ;  /* 0x0000000c00083308 */ /* 0x000e620000000c00 */
[----:B0-----:R-:W-:Y:S01]  /*e990*/  @P0 FMUL.FTZ R5, R4, 0.69314718246459960938 ;  /* 0x3f31721804050820 */ /* 0x001fe20000410000 */
[----:B------:R-:W-:Y:S01]  /*e9a0*/  @P3 FMUL.FTZ R9, R0, 0.69314718246459960938 ;  /* 0x3f31721800093820 */ /* 0x000fe20000410000 */
[----:B------:R-:W-:Y:S02]  /*e9b0*/  HGMMA.64x64x16.F32 R120, gdesc[UR8].tnspB, R120, gsb0 ;  /* 0x40e00000087879f0 */ /* 0x000fe40008000878 */
[----:B------:R-:W-:Y:S01]  /*e9c0*/  @P0 FFMA.FTZ R61, R2, R3, R5 ;  /* 0x00000003023d0223 */ /* 0x000fe20000010005 */
[----:B------:R-:W-:Y:S02]  /*e9d0*/  PLOP3.LUT P0, PT, PT, PT, PT, 0x8, 0x0 ;  /* 0x000000000000781c */ /* 0x000fe40003f0e170 */
[----:B------:R-:W0:Y:S01]  /*e9e0*/  @P3 MUFU.RCP R6, R12 ;  /* 0x0000000c00063308 */ /* 0x000e220000001000 */
[----:B-1----:R-:W-:-:S04]  /*e9f0*/  @P3 FMUL.FTZ R8, R8, 0.69314718246459960938 ;  /* 0x3f31721808083820 */ /* 0x002fc80000410000 */
[----:B------:R-:W-:Y:S01]  /*ea00*/  @P3 FFMA.FTZ R60, R9, R11, R8 ;  /* 0x0000000b093c3223 */ /* 0x000fe20000010008 */
[----:B------:R-:W-:Y:S02]  /*ea10*/  WARPGROUP.DEPBAR.LE gsb0, 0x0 ;  /* 0x00008000000079c5 */ /* 0x000fe40000010000 */
[----:B------:R-:W-:-:S06]  /*ea20*/  WARPGROUP.ARRIVE ;  /* 0x00000000000079c5 */ /* 0x000fcc0000000000 */
[----:B------:R-:W-:Y:S03]  /*ea30*/  HGMMA.64x64x16.F32 R120, gdesc[UR4].tnspB, R120, gsb0 ;  /* 0x40e00000047879f0 */ /* 0x000fe60008000878 */
[----:B------:R-:W-:Y:S02]  /*ea40*/  WARPGROUP.DEPBAR.LE gsb0, 0x0 ;  /* 0x00008000000079c5 */ /* 0x000fe40000010000 */
[----:B------:R1:W-:Y:S01]  /*ea50*/  @!P1 SYNCS.ARRIVE.TRANS64.RED.A1T0 RZ, [R7+URZ], RZ ;  /* 0x000000ff07ff99a7 */ /* 0x0003e2000810043f */
        /* <DEDUP_REMOVED lines=32> */
.L_x_464:
[----:B------:R-:W2:Y:S01]  /*ec60*/  LDL R74, [R1+0x5c] ;  /* 0x00005c00014a7983 */ /* 0x000ea20000100800 */
[----:B------:R-:W-:Y:S05]  /*ec70*/  WARPSYNC.ALL ;  /* 0x0000000000007948 */ /* 0x000fea0003800000 */
[----:B------:R-:W1:Y:S01]  /*ec80*/  S2R R0, SR_TID.X ;  /* 0x0000000000007919 */ /* 0x000e620000002100 */
[----:B------:R-:W3:Y:S01]  /*ec90*/  S2UR UR5, SR_CgaCtaId ;  /* 0x00000000000579c3 */ /* 0x000ee20000008800 */
[----:B------:R-:W-:Y:S01]  /*eca0*/  UMOV UR4, 0x400 ;  /* 0x0000040000047882 */ /* 0x000fe20000000000 */
[----:B------:R-:W-:Y:S01]  /*ecb0*/  BSSY B0, `(.L_x_516) ;  /* 0x0000249000007945 */ /* 0x000fe20003800000 */
[----:B---3--:R-:W-:-:S06]  /*ecc0*/  ULEA UR4, UR5, UR4, 0x18 ;  /* 0x0000000405047291 */ /* 0x008fcc000f8ec03f */
[----:B------:R-:W-:Y:S01]  /*ecd0*/  MOV R2, UR4 ;  /* 0x0000000400027c02 */ /* 0x000fe20008000f00 */
[----:B------:R-:W-:Y:S01]  /*ece0*/  BAR.SYNC.DEFER_BLOCKING 0x5, 0x200 ;  /* 0x0148000000007b1d */ /* 0x000fe20000010000 */
[----:B-1----:R-:W-:-:S05]  /*ecf0*/  VIADD R75, R0, 0xffffff80 ;  /* 0xffffff80004b7836 */ /* 0x002fca0000000000 */
[----:B------:R-:W-:-:S04]  /*ed00*/  SHF.R.S32.HI R71, RZ, 0x1f, R75 ;  /* 0x0000001fff477819 */ /* 0x000fc8000001144b */
[----:B------:R-:W-:-:S04]  /*ed10*/  LEA.HI R62, R71, R75, RZ, 0x3 ;  /* 0x0000004b473e7211 */ /* 0x000fc800078f18ff */
[----:B------:R-:W-:Y:S02]  /*ed20*/  LOP3.LUT R3, R62, 0xfffffff8, RZ, 0xc0, !PT ;  /* 0xfffffff83e037812 */ /* 0x000fe400078ec0ff */
[----:B------:R-:W-:-:S03]  /*ed30*/  SHF.R.S32.HI R62, RZ, 0x3, R62 ;  /* 0x00000003ff3e7819 */ /* 0x000fc6000001143e */
[----:B------:R-:W-:-:S04]  /*ed40*/  IMAD.IADD R3, R75, 0x1, -R3 ;  /* 0x000000014b037824 */ /* 0x000fc800078e0a03 */
[----:B------:R-:W-:Y:S01]  /*ed50*/  IMAD.SHL.U32 R59, R3, 0x8, RZ ;  /* 0x00000008033b7824 */ /* 0x000fe200078e00ff */
[----:B0-----:R0:W1:Y:S04]  /*ed60*/  LDS.128 R32, [R2+0x308d0] ;  /* 0x0308d00002207984 */ /* 0x0010680000000c00 */
[----:B------:R-:W-:Y:S01]  /*ed70*/  SHF.R.S32.HI R58, RZ, 0x1f, R59 ;  /* 0x0000001fff3a7819 */ /* 0x000fe2000001143b */
[----:B------:R-:W-:Y:S06]  /*ed80*/  BAR.ARV 0x4, 0x200 ;  /* 0x0108000000007b1d */ /* 0x000fec0000002000 */
[----:B--2---:R-:W-:Y:S01]  /*ed90*/  SHF.R.S32.HI R63, RZ, 0x1f, R74 ;  /* 0x0000001fff3f7819 */ /* 0x004fe2000001144a */
[----:B------:R-:W-:-:S03]  /*eda0*/  IMAD.SHL.U32 R66, R74, 0x4, RZ ;  /* 0x000000044a427824 */ /* 0x000fc600078e00ff */
[----:B------:R-:W-:Y:S01]  /*edb0*/  SHF.L.U64.HI R67, R74, 0x2, R63 ;  /* 0x000000024a437819 */ /* 0x000fe2000001023f */
[----:B01----:R-:W-:Y:S06]  /*edc0*/  @P0 BRA `(.L_x_517) ;  /* 0x0000001800540947 */ /* 0x003fec0003800000 */
[----:B------:R-:W2:Y:S01]  /*edd0*/  LDL R0, [R1+0x78] ;  /* 0x0000780001007983 */ /* 0x000ea20000100800 */
[----:B------:R-:W-:-:S03]  /*ede0*/  ULDC UR4, c[0x0][0xad4] ;  /* 0x0002b50000047ab9 */ /* 0x000fc60000000800 */
[----:B------:R-:W3:Y:S01]  /*edf0*/  LDL.LU R64, [R1+0x60] ;  /* 0x0000600001407983 */ /* 0x000ee20000300800 */
[----:B------:R-:W-:Y:S01]  /*ee00*/  F2FP.F16.F32.PACK_AB R14, R27, R26 ;  /* 0x0000001a1b0e723e */ /* 0x000fe200000000ff */
[----:B------:R-:W-:Y:S01]  /*ee10*/  IMAD.MOV.U32 R32, RZ, RZ, RZ ;  /* 0x000000ffff207224 */ /* 0x000fe200078e00ff */
[----:B------:R-:W0:Y:S01]  /*ee20*/  S2R R5, SR_SWINHI ;  /* 0x0000000000057919 */ /* 0x000e220000002f00 */
[----:B------:R-:W-:Y:S02]  /*ee30*/  MOV R24, R2 ;  /* 0x0000000200187202 */ /* 0x000fe40000000f00 */
[----:B0----5:R-:W-:-:S03]  /*ee40*/  MOV R25, R5 ;  /* 0x0000000500197202 */ /* 0x021fc60000000f00 */
[----:B--2---:R-:W-:-:S03]  /*ee50*/  IMAD.WIDE R10, R0, 0x2, R24 ;  /* 0x00000002000a7825 */ /* 0x004fc600078e0218 */
[C---:B------:R-:W-:Y:S02]  /*ee60*/  IADD3 R65, P0, R10.reuse, 0x60, RZ ;  /* 0x000000600a417810 */ /* 0x040fe40007f1e0ff */
[C---:B------:R-:W-:Y:S02]  /*ee70*/  IADD3 R15, P1, R10.reuse, 0x40, RZ ;  /* 0x000000400a0f7810 */ /* 0x040fe40007f3e0ff */
[----:B------:R-:W-:Y:S01]  /*ee80*/  IADD3 R13, P2, R10, 0x20, RZ ;  /* 0x000000200a0d7810 */ /* 0x000fe20007f5e0ff */
[--C-:B------:R-:W-:Y:S01]  /*ee90*/  IMAD.X R5, RZ, RZ, R11.reuse, P0 ;  /* 0x000000ffff057224 */ /* 0x100fe200000e060b */
[----:B---3--:R-:W-:Y:S01]  /*eea0*/  ISETP.NE.AND P0, PT, R64, RZ, PT ;  /* 0x000000ff4000720c */ /* 0x008fe20003f05270 */
[----:B------:R-:W-:Y:S01]  /*eeb0*/  IMAD.X R7, RZ, RZ, R11, P1 ;  /* 0x000000ffff077224 */ /* 0x000fe200008e060b */
[----:B------:R-:W-:Y:S02]  /*eec0*/  LOP3.LUT R9, R10, 0x380, RZ, 0xc0, !PT ;  /* 0x000003800a097812 */ /* 0x000fe400078ec0ff */
[----:B------:R-:W-:Y:S01]  /*eed0*/  SEL R70, R64, UR4, P0 ;  /* 0x0000000440467c07 */ /* 0x000fe20008000000 */
[----:B------:R-:W-:Y:S05]  /*eee0*/  WARPSYNC.ALL ;  /* 0x0000000000007948 */ /* 0x000fea0003800000 */
[----:B------:R-:W-:Y:S01]  /*eef0*/  LOP3.LUT R4, R15, 0x380, RZ, 0xc0, !PT ;  /* 0x000003800f047812 */ /* 0x000fe200078ec0ff */
[----:B------:R-:W-:Y:S01]  /*ef00*/  ULDC.64 UR6, c[0x0][0xc08] ;  /* 0x0003020000067ab9 */ /* 0x000fe20000000a00 */
[----:B------:R-:W-:Y:S01]  /*ef10*/  LOP3.LUT R0, R13, 0x380, RZ, 0xc0, !PT ;  /* 0x000003800d007812 */ /* 0x000fe200078ec0ff */
[----:B------:R-:W-:Y:S01]  /*ef20*/  ULDC.64 UR4, c[0x0][0xc00] ;  /* 0x0003000000047ab9 */ /* 0x000fe20000000a00 */
[----:B------:R-:W-:-:S02]  /*ef30*/  LOP3.LUT R12, R65, 0x380, RZ, 0xc0, !PT ;  /* 0x00000380410c7812 */ /* 0x000fc400078ec0ff */
[----:B------:R-:W-:Y:S02]  /*ef40*/  SHF.R.U64 R9, R9, 0x3, RZ ;  /* 0x0000000309097819 */ /* 0x000fe400000012ff */
[----:B------:R-:W-:Y:S02]  /*ef50*/  SHF.R.U64 R4, R4, 0x3, RZ ;  /* 0x0000000304047819 */ /* 0x000fe400000012ff */
[----:B------:R-:W-:Y:S02]  /*ef60*/  SHF.R.U64 R0, R0, 0x3, RZ ;  /* 0x0000000300007819 */ /* 0x000fe400000012ff */
[----:B------:R-:W-:Y:S02]  /*ef70*/  SHF.R.U64 R12, R12, 0x3, RZ ;  /* 0x000000030c0c7819 */ /* 0x000fe400000012ff */
[----:B------:R-:W-:Y:S02]  /*ef80*/  LOP3.LUT R10, R9, R10, RZ, 0x3c, !PT ;  /* 0x0000000a090a7212 */ /* 0x000fe400078e3cff */
[----:B------:R-:W-:-:S02]  /*ef90*/  LOP3.LUT R6, R4, R15, RZ, 0x3c, !PT ;  /* 0x0000000f04067212 */ /* 0x000fc400078e3cff */
[----:B------:R-:W-:Y:S02]  /*efa0*/  LOP3.LUT R8, R0, R13, RZ, 0x3c, !PT ;  /* 0x0000000d00087212 */ /* 0x000fe400078e3cff */
[----:B------:R-:W-:Y:S02]  /*efb0*/  LOP3.LUT R4, R12, R65, RZ, 0x3c, !PT ;  /* 0x000000410c047212 */ /* 0x000fe400078e3cff */
[----:B------:R-:W-:Y:S02]  /*efc0*/  MOV R10, R10 ;  /* 0x0000000a000a7202 */ /* 0x000fe40000000f00 */
[----:B------:R-:W-:Y:S02]  /*efd0*/  F2FP.F16.F32.PACK_AB R12, R21, R20 ;  /* 0x00000014150c723e */ /* 0x000fe400000000ff */
[----:B------:R-:W-:Y:S02]  /*efe0*/  F2FP.F16.F32.PACK_AB R13, R43, R42 ;  /* 0x0000002a2b0d723e */ /* 0x000fe400000000ff */
[----:B------:R-:W-:Y:S01]  /*eff0*/  F2FP.F16.F32.PACK_AB R15, R47, R46 ;  /* 0x0000002e2f0f723e */ /* 0x000fe200000000ff */
[----:B------:R-:W-:Y:S01]  /*f000*/  BAR.SYNC.DEFER_BLOCKING 0x1, 0x180 ;  /* 0x0046000000007b1d */ /* 0x000fe20000010000 */
[----:B------:R-:W-:-:S02]  /*f010*/  IADD3.X R9, RZ, R11, RZ, P2, !PT ;  /* 0x0000000bff097210 */ /* 0x000fc400017fe4ff */
[----:B------:R-:W-:Y:S02]  /*f020*/  MOV R68, R6 ;  /* 0x0000000600447202 */ /* 0x000fe40000000f00 */
[----:B------:R-:W-:Y:S02]  /*f030*/  MOV R0, R4 ;  /* 0x0000000400007202 */ /* 0x000fe40000000f00 */
[----:B------:R-:W-:Y:S02]  /*f040*/  MOV R69, R8 ;  /* 0x0000000800457202 */ /* 0x000fe40000000f00 */
[----:B------:R-:W-:Y:S02]  /*f050*/  F2FP.F16.F32.PACK_AB R4, R29, R28 ;  /* 0x0000001c1d04723e */ /* 0x000fe400000000ff */
[----:B------:R-:W-:Y:S02]  /*f060*/  F2FP.F16.F32.PACK_AB R5, R49, R48 ;  /* 0x000000303105723e */ /* 0x000fe400000000ff */
[----:B------:R-:W-:-:S02]  /*f070*/  F2FP.F16.F32.PACK_AB R6, R31, R30 ;  /* 0x0000001e1f06723e */ /* 0x000fc400000000ff */
[----:B------:R-:W-:Y:S02]  /*f080*/  F2FP.F16.F32.PACK_AB R7, R51, R50 ;  /* 0x000000323307723e */ /* 0x000fe400000000ff */
[----:B------:R-:W-:Y:S02]  /*f090*/  F2FP.F16.F32.PACK_AB R8, R37, R36 ;  /* 0x000000242508723e */ /* 0x000fe400000000ff */
[----:B------:R-:W-:Y:S02]  /*f0a0*/  F2FP.F16.F32.PACK_AB R9, R53, R52 ;  /* 0x000000343509723e */ /* 0x000fe400000000ff */
[----:B------:R-:W-:Y:S02]  /*f0b0*/  F2FP.F16.F32.PACK_AB R11, R55, R54 ;  /* 0x00000036370b723e */ /* 0x000fe400000000ff */
[----:B------:R-:W-:Y:S01]  /*f0c0*/  ISETP.NE.U32.AND P3, PT, RZ, UR6, PT ;  /* 0x00000006ff007c0c */ /* 0x000fe2000bf65070 */
[----:B------:R0:W-:Y:S01]  /*f0d0*/  STSM.16.M88.4 [R10], R12 ;  /* 0x0000000c0a007844 */ /* 0x0001e20000000200 */
[----:B------:R-:W-:-:S02]  /*f0e0*/  ISETP.NE.U32.AND P0, PT, RZ, UR4, PT ;  /* 0x00000004ff007c0c */ /* 0x000fc4000bf05070 */
[----:B------:R-:W-:Y:S01]  /*f0f0*/  IADD3 R64, P1, R66, UR4, RZ ;  /* 0x0000000442407c10 */ /* 0x000fe2000ff3e0ff */
[----:B------:R1:W-:Y:S01]  /*f100*/  STSM.16.M88.4 [R69], R4 ;  /* 0x0000000445007844 */ /* 0x0003e20000000200 */
[----:B------:R-:W-:Y:S02]  /*f110*/  ISETP.NE.AND.EX P3, PT, RZ, UR7, PT, P3 ;  /* 0x00000007ff007c0c */ /* 0x000fe4000bf65330 */
[----:B------:R-:W-:Y:S02]  /*f120*/  ISETP.NE.AND.EX P0, PT, RZ, UR5, PT, P0 ;  /* 0x00000005ff007c0c */ /* 0x000fe4000bf05300 */
[----:B------:R-:W-:Y:S02]  /*f130*/  IADD3.X R65, R67, UR5, RZ, P1, !PT ;  /* 0x0000000543417c10 */ /* 0x000fe40008ffe4ff */
[----:B0-----:R-:W-:Y:S02]  /*f140*/  F2FP.F16.F32.PACK_AB R10, R39, R38 ;  /* 0x00000026270a723e */ /* 0x001fe400000000ff */
[----:B------:R-:W-:-:S02]  /*f150*/  F2FP.F16.F32.PACK_AB R12, R41, R40 ;  /* 0x00000028290c723e */ /* 0x000fc400000000ff */
[----:B------:R-:W-:Y:S01]  /*f160*/  F2FP.F16.F32.PACK_AB R13, R57, R56 ;  /* 0x00000038390d723e */ /* 0x000fe200000000ff */
[----:B------:R-:W-:Y:S01]  /*f170*/  STSM.16.M88.4 [R68], R8 ;  /* 0x0000000844007844 */ /* 0x000fe20000000200 */
[----:B------:R-:W-:Y:S02]  /*f180*/  F2FP.F16.F32.PACK_AB R14, R45, R44 ;  /* 0x0000002c2d0e723e */ /* 0x000fe400000000ff */
[----:B------:R-:W-:-:S05]  /*f190*/  F2FP.F16.F32.PACK_AB R15, R151, R150 ;  /* 0x00000096970f723e */ /* 0x000fca00000000ff */
[----:B------:R0:W-:Y:S01]  /*f1a0*/  STSM.16.M88.4 [R0], R12 ;  /* 0x0000000c00007844 */ /* 0x0001e20000000200 */
[----:B------:R-:W-:Y:S01]  /*f1b0*/  BAR.SYNC.DEFER_BLOCKING 0x1, 0x180 ;  /* 0x0046000000007b1d */ /* 0x000fe20000010000 */
[----:B------:R-:W-:-:S05]  /*f1c0*/  @P3 IADD3 R66, P1, R66, UR6, RZ ;  /* 0x0000000642423c10 */ /* 0x000fca000ff3e0ff */
[----:B------:R-:W-:Y:S01]  /*f1d0*/  ULDC UR6, c[0x0][0xa88] ;  /* 0x0002a20000067ab9 */ /* 0x000fe20000000800 */
[----:B------:R-:W-:Y:S01]  /*f1e0*/  @P3 IADD3.X R67, R67, UR7, RZ, P1, !PT ;  /* 0x0000000743433c10 */ /* 0x000fe20008ffe4ff */
[----:B-1----:R-:W-:Y:S01]  /*f1f0*/  IMAD.U32 R69, RZ, RZ, UR6 ;  /* 0x00000006ff457e24 */ /* 0x002fe2000f8e00ff */
[----:B------:R-:W-:Y:S01]  /*f200*/  ISETP.GT.AND P2, PT, R70, 0x1, PT ;  /* 0x000000014600780c */ /* 0x000fe20003f44270 */
[----:B------:R-:W-:Y:S01]  /*f210*/  IMAD.MOV.U32 R4, RZ, RZ, 0x9b8 ;  /* 0x000009b8ff047424 */ /* 0x000fe200078e00ff */
[----:B0-----:R-:W0:Y:S01]  /*f220*/  LDC R0, c[0x0][0xbe8] ;  /* 0x0002fa00ff007b82 */ /* 0x001e220000000800 */
[----:B------:R1:W5:Y:S04]  /*f230*/  @P0 LDG.E R32, desc[UR56][R64.64] ;  /* 0x0000003840200981 */ /* 0x000368000c1e1900 */
[----:B------:R1:W5:Y:S01]  /*f240*/  @P3 LDG.E R69, desc[UR56][R66.64] ;  /* 0x0000003842453981 */ /* 0x000362000c1e1900 */
[----:B------:R-:W-:-:S02]  /*f250*/  SEL R4, R4, 0x978, P2 ;  /* 0x0000097804047807 */ /* 0x000fc40001000000 */
[----:B------:R-:W-:Y:S02]  /*f260*/  LEA.HI R71, R71, R75, RZ, 0x2 ;  /* 0x0000004b47477211 */ /* 0x000fe400078f10ff */
[----:B------:R1:W2:Y:S01]  /*f270*/  LDC.64 R12, c[0x0][R4+0x220] ;  /* 0x00008800040c7b82 */ /* 0x0002a20000000a00 */
[----:B0-----:R-:W-:-:S07]  /*f280*/  ISETP.NE.AND P1, PT, R0, 0x1, PT ;  /* 0x000000010000780c */ /* 0x001fce0003f25270 */
[----:B------:R1:W0:Y:S08]  /*f290*/  LDC.64 R14, c[0x0][R4+0x218] ;  /* 0x00008600040e7b82 */ /* 0x0002300000000a00 */
[----:B------:R1:W3:Y:S01]  /*f2a0*/  LDC.64 R10, c[0x0][R4+0x228] ;  /* 0x00008a00040a7b82 */ /* 0x0002e20000000a00 */
[----:B--2---:R-:W-:Y:S05]  /*f2b0*/  @P3 BRA `(.L_x_518) ;  /* 0x0000000000103947 */ /* 0x004fea0003800000 */
[----:B------:R-:W-:Y:S05]  /*f2c0*/  @!P0 BRA `(.L_x_518) ;  /* 0x00000000000c8947 */ /* 0x000fea0003800000 */
[----:B------:R-:W2:Y:S04]  /*f2d0*/  LDG.E R6, desc[UR56][R64.64] ;  /* 0x0000003840067981 */ /* 0x000ea8000c1e1900 */
[----:B-----5:R-:W2:Y:S02]  /*f2e0*/  LDG.E R69, desc[UR56][R64.64+0x4] ;  /* 0x0000043840457981 */ /* 0x020ea4000c1e1900 */
[----:B--2---:R-:W-:-:S07]  /*f2f0*/  IMAD.IADD R69, R69, 0x1, -R6 ;  /* 0x0000000145457824 */ /* 0x004fce00078e0a06 */
.L_x_518:
[----:B------:R-:W2:Y:S04]  /*f300*/  LDL R76, [R1+0x74] ;  /* 0x00007400014c7983 */ /* 0x000ea80000100800 */
[----:B------:R-:W0:Y:S04]  /*f310*/  LDL R72, [R1+0x58] ;  /* 0x0000580001487983 */ /* 0x000e280000100800 */
[----:B------:R-:W4:Y:S04]  /*f320*/  LDL R73, [R1+0x68] ;  /* 0x0000680001497983 */ /* 0x000f280000100800 */
[----:B------:R-:W3:Y:S01]  /*f330*/  LDL R70, [R1+0x6c] ;  /* 0x00006c0001467983 */ /* 0x000ee20000100800 */
[----:B------:R-:W-:Y:S01]  /*f340*/  LOP3.LUT R71, R71, 0xfffffffc, RZ, 0xc0, !PT ;  /* 0xfffffffc47477812 */ /* 0x000fe200078ec0ff */
[----:B-1----:R-:W1:Y:S01]  /*f350*/  LDC.64 R4, c[0x0][R4+0x210] ;  /* 0x0000840004047b82 */ /* 0x002e620000000a00 */
[----:B------:R-:W-:-:S03]  /*f360*/  ISETP.NE.U32.AND P0, PT, RZ, UR4, PT ;  /* 0x00000004ff007c0c */ /* 0x000fc6000bf05070 */
[----:B------:R-:W-:Y:S01]  /*f370*/  IMAD.IADD R65, R75, 0x1, -R71 ;  /* 0x000000014b417824 */ /* 0x000fe200078e0a47 */
[----:B------:R-:W-:-:S03]  /*f380*/  ISETP.NE.AND.EX P0, PT, RZ, UR5, PT, P0 ;  /* 0x00000005ff007c0c */ /* 0x000fc6000bf05300 */
[----:B------:R-:W1:Y:S01]  /*f390*/  @P1 LDC R64, c[0x0][0xbec] ;  /* 0x0002fb00ff401b82 */ /* 0x000e620000000800 */
[----:B------:R-:W-:Y:S02]  /*f3a0*/  LEA.HI R9, R65, R65, RZ, 0x1 ;  /* 0x0000004141097211 */ /* 0x000fe400078f08ff */
[----:B------:R-:W-:Y:S02]  /*f3b0*/  SEL R8, R74, RZ, !P0 ;  /* 0x000000ff4a087207 */ /* 0x000fe40004000000 */
[----:B------:R-:W-:-:S03]  /*f3c0*/  LOP3.LUT R66, R9, 0x1ffffffe, RZ, 0xc0, !PT ;  /* 0x1ffffffe09427812 */ /* 0x000fc600078ec0ff */
[----:B------:R-:W1:Y:S01]  /*f3d0*/  @P1 LDC R71, c[0x0][0xbf0] ;  /* 0x0002fc00ff471b82 */ /* 0x000e620000000800 */
[----:B------:R-:W-:-:S07]  /*f3e0*/  SEL R63, R63, RZ, !P0 ;  /* 0x000000ff3f3f7207 */ /* 0x000fce0004000000 */
[----:B------:R-:W1:Y:S01]  /*f3f0*/  LDC.64 R6, c[0x0][0xba8] ;  /* 0x0002ea00ff067b82 */ /* 0x000e620000000a00 */
[----:B------:R-:W-:Y:S01]  /*f400*/  IADD3 R66, R65, -R66, RZ ;  /* 0x8000004241427210 */ /* 0x000fe20007ffe0ff */
[-C--:B------:R-:W-:Y:S01]  /*f410*/  IMAD R9, R13, R8.reuse, RZ ;  /* 0x000000080d097224 */ /* 0x080fe200078e02ff */
[----:B------:R-:W1:Y:S03]  /*f420*/  S2R R68, SR_TID.X ;  /* 0x0000000000447919 */ /* 0x000e660000002100 */
[C---:B------:R-:W-:Y:S02]  /*f430*/  IMAD R67, R12.reuse, R63, R9 ;  /* 0x0000003f0c437224 */ /* 0x040fe400078e0209 */
[----:B------:R-:W-:-:S04]  /*f440*/  IMAD.WIDE.U32 R12, R12, R8, RZ ;  /* 0x000000080c0c7225 */ /* 0x000fc800078e00ff */
[----:B------:R-:W-:Y:S01]  /*f450*/  IMAD.IADD R67, R13, 0x1, R67 ;  /* 0x000000010d437824 */ /* 0x000fe200078e0243 */
[----:B-1----:R-:W1:Y:S08]  /*f460*/  @!P2 LDC R6, c[0x0][0xb50] ;  /* 0x0002d400ff06ab82 */ /* 0x002e700000000800 */
[----:B------:R-:W1:Y:S01]  /*f470*/  @!P2 LDC R7, c[0x0][0xb54] ;  /* 0x0002d500ff07ab82 */ /* 0x000e620000000800 */
[----:B------:R-:W-:-:S05]  /*f480*/  VIADD R77, R68, 0xffffff80 ;  /* 0xffffff80444d7836 */ /* 0x000fca0000000000 */
[----:B------:R-:W-:-:S04]  /*f490*/  SHF.R.S32.HI R68, RZ, 0x1f, R77 ;  /* 0x0000001fff447819 */ /* 0x000fc8000001144d */
[----:B------:R-:W-:-:S04]  /*f4a0*/  LEA.HI R68, R68, R77, RZ, 0x7 ;  /* 0x0000004d44447211 */ /* 0x000fc800078f38ff */
[----:B------:R-:W-:-:S05]  /*f4b0*/  LOP3.LUT R68, R68, 0xffffff80, RZ, 0xc0, !PT ;  /* 0xffffff8044447812 */ /* 0x000fca00078ec0ff */
[----:B------:R-:W-:Y:S02]  /*f4c0*/  IMAD.IADD R68, R77, 0x1, -R68 ;  /* 0x000000014d447824 */ /* 0x000fe400078e0a44 */
[----:B--2---:R-:W-:Y:S02]  /*f4d0*/  IMAD R65, R66, 0x8, R76 ;  /* 0x0000000842417824 */ /* 0x004fe400078e024c */
[-C--:B0-----:R-:W-:Y:S02]  /*f4e0*/  IMAD R9, R15, R72.reuse, RZ ;  /* 0x000000480f097224 */ /* 0x081fe400078e02ff */
[----:B------:R-:W-:-:S04]  /*f4f0*/  IMAD.WIDE.U32 R14, R14, R72, RZ ;  /* 0x000000480e0e7225 */ /* 0x000fc800078e00ff */
[----:B----4-:R-:W-:Y:S01]  /*f500*/  IMAD R65, R73, 0xc0, R65 ;  /* 0x000000c049417824 */ /* 0x010fe200078e0241 */
[----:B-----5:R-:W-:Y:S02]  /*f510*/  IADD3 R14, P0, P3, R12, R14, R32 ;  /* 0x0000000e0c0e7210 */ /* 0x020fe40007b1e020 */
[----:B---3--:R-:W-:Y:S01]  /*f520*/  SEL R63, R70, RZ, P2 ;  /* 0x000000ff463f7207 */ /* 0x008fe20001000000 */
[----:B------:R-:W-:-:S04]  /*f530*/  @P1 IMAD.HI.U32 R12, R65, R64, RZ ;  /* 0x00000040410c1227 */ /* 0x000fc800078e00ff */
[----:B------:R-:W-:Y:S01]  /*f540*/  IMAD.MOV.U32 R13, RZ, RZ, R65 ;  /* 0x000000ffff0d7224 */ /* 0x000fe200078e0041 */
[----:B------:R-:W-:Y:S01]  /*f550*/  @P1 SHF.R.U32.HI R13, RZ, R71, R12 ;  /* 0x00000047ff0d1219 */ /* 0x000fe2000001160c */
[----:B------:R-:W-:Y:S02]  /*f560*/  IMAD.IADD R66, R15, 0x1, R9 ;  /* 0x000000010f427824 */ /* 0x000fe400078e0209 */
[-C--:B------:R-:W-:Y:S01]  /*f570*/  IMAD R15, R11, R63.reuse, RZ ;  /* 0x0000003f0b0f7224 */ /* 0x080fe200078e02ff */
[----:B------:R-:W-:Y:S01]  /*f580*/  SHF.R.S32.HI R9, RZ, 0x1f, R32 ;  /* 0x0000001fff097819 */ /* 0x000fe20000011420 */
[----:B------:R-:W-:-:S04]  /*f590*/  IMAD.WIDE.U32 R10, R10, R63, RZ ;  /* 0x0000003f0a0a7225 */ /* 0x000fc800078e00ff */
[----:B------:R-:W-:Y:S01]  /*f5a0*/  IMAD.MOV R63, RZ, RZ, -R13 ;  /* 0x000000ffff3f7224 */ /* 0x000fe200078e0a0d */
[----:B------:R-:W-:Y:S02]  /*f5b0*/  IADD3.X R12, R67, R66, R9, P0, P3 ;  /* 0x00000042430c7210 */ /* 0x000fe400007e6409 */
[----:B------:R-:W-:Y:S02]  /*f5c0*/  IADD3 R15, R11, R15, RZ ;  /* 0x0000000f0b0f7210 */ /* 0x000fe40007ffe0ff */
[----:B------:R-:W-:Y:S02]  /*f5d0*/  IADD3 R10, P0, P3, R13, R14, R10 ;  /* 0x0000000e0d0a7210 */ /* 0x000fe40007b1e00a */
[----:B------:R-:W-:Y:S01]  /*f5e0*/  SHF.R.S32.HI R11, RZ, 0x1f, R13 ;  /* 0x0000001fff0b7819 */ /* 0x000fe2000001140d */
[----:B------:R-:W-:-:S03]  /*f5f0*/  IMAD R13, R0, R63, R65 ;  /* 0x0000003f000d7224 */ /* 0x000fc600078e0241 */
[----:B------:R-:W-:Y:S01]  /*f600*/  IADD3.X R11, R11, R12, R15, P0, P3 ;  /* 0x0000000c0b0b7210 */ /* 0x000fe200007e640f */
[-C--:B------:R-:W-:Y:S01]  /*f610*/  IMAD R5, R5, R13.reuse, RZ ;  /* 0x0000000d05057224 */ /* 0x080fe200078e02ff */
[----:B------:R-:W-:Y:S01]  /*f620*/  SHF.R.S32.HI R15, RZ, 0x1f, R13 ;  /* 0x0000001fff0f7819 */ /* 0x000fe2000001140d */
[----:B------:R-:W-:-:S04]  /*f630*/  IMAD.WIDE.U32 R10, R4, R13, R10 ;  /* 0x0000000d040a7225 */ /* 0x000fc800078e000a */
[----:B------:R-:W-:-:S04]  /*f640*/  IMAD R5, R4, R15, R5 ;  /* 0x0000000f04057224 */ /* 0x000fc800078e0205 */
[----:B------:R-:W-:Y:S01]  /*f650*/  IMAD.IADD R4, R11, 0x1, R5 ;  /* 0x000000010b047824 */ /* 0x000fe200078e0205 */
[----:B-1----:R-:W-:-:S04]  /*f660*/  LEA R11, P0, R10, R6, 0x2 ;  /* 0x000000060a0b7211 */ /* 0x002fc800078010ff */
[----:B------:R-:W-:Y:S01]  /*f670*/  LEA.HI.X R7, R10, R7, R4, 0x2, P0 ;  /* 0x000000070a077211 */ /* 0x000fe200000f1404 */
[----:B------:R-:W-:Y:S01]  /*f680*/  SHFL.IDX PT, R12, R11, 0x1, 0x1c1f ;  /* 0x003c1f000b0c7f89 */ /* 0x000fe200000e0000 */
[----:B------:R-:W-:-:S03]  /*f690*/  IMAD R10, R73, 0xc0, R76 ;  /* 0x000000c0490a7824 */ /* 0x000fc600078e024c */
[----:B------:R-:W-:Y:S04]  /*f6a0*/  SHFL.IDX PT, R4, R11, RZ, 0x1c1f ;  /* 0x001c1fff0b047589 */ /* 0x000fe800000e0000 */
[----:B------:R-:W0:Y:S04]  /*f6b0*/  SHFL.IDX PT, R5, R7, RZ, 0x1c1f ;  /* 0x001c1fff07057589 */ /* 0x000e2800000e0000 */
[----:B------:R-:W1:Y:S01]  /*f6c0*/  SHFL.IDX PT, R13, R7, 0x1, 0x1c1f ;  /* 0x003c1f00070d7f89 */ /* 0x000e6200000e0000 */
[----:B------:R-:W-:Y:S01]  /*f6d0*/  IMAD R63, R69, R0, RZ ;  /* 0x00000000453f7224 */ /* 0x000fe200078e02ff */
[----:B------:R-:W-:Y:S01]  /*f6e0*/  LOP3.LUT P0, RZ, R68, 0x3, RZ, 0xc0, !PT ;  /* 0x0000000344ff7812 */ /* 0x000fe2000780c0ff */
[----:B------:R-:W-:-:S03]  /*f6f0*/  VIADD R6, R10, 0x8 ;  /* 0x000000080a067836 */ /* 0x000fc60000000000 */
[-C--:B------:R-:W-:Y:S02]  /*f700*/  ISETP.GE.OR P3, PT, R10, R63.reuse, P0 ;  /* 0x0000003f0a00720c */ /* 0x080fe40000766670 */
[----:B------:R-:W-:-:S11]  /*f710*/  ISETP.GE.OR P0, PT, R6, R63, P0 ;  /* 0x0000003f0600720c */ /* 0x000fd60000706670 */
[----:B0-----:R0:W-:Y:S04]  /*f720*/  @!P3 ST.E desc[UR56][R4.64], R61 ;  /* 0x0000003d0400b985 */ /* 0x0011e8000c101938 */
[----:B-1----:R0:W-:Y:S01]  /*f730*/  @!P0 ST.E desc[UR56][R12.64], R60 ;  /* 0x0000003c0c008985 */ /* 0x0021e2000c101938 */
[----:B------:R-:W-:Y:S05]  /*f740*/  @P2 BRA `(.L_x_519) ;  /* 0x0000000400b82947 */ /* 0x000fea0003800000 */
[----:B0-----:R-:W0:Y:S01]  /*f750*/  @P1 LDC R13, c[0x0][0xbec] ;  /* 0x0002fb00ff0d1b82 */ /* 0x001e220000000800 */
[----:B------:R-:W-:Y:S01]  /*f760*/  ULDC.64 UR4, c[0x0][0xaa0] ;  /* 0x0002a80000047ab9 */ /* 0x000fe20000000a00 */
[----:B------:R-:W-:Y:S02]  /*f770*/  IMAD R5, R62, 0x40, R59 ;  /* 0x000000403e057824 */ /* 0x000fe400078e023b */
[----:B------:R-:W-:Y:S02]  /*f780*/  IMAD R9, R9, UR4, RZ ;  /* 0x0000000409097c24 */ /* 0x000fe4000f8e02ff */
[----:B------:R-:W-:Y:S02]  /*f790*/  IMAD.WIDE R24, R5, 0x2, R24 ;  /* 0x0000000205187825 */ /* 0x000fe400078e0218 */
[----:B------:R-:W1:Y:S02]  /*f7a0*/  @P1 LDC R14, c[0x0][0xbf0] ;  /* 0x0002fc00ff0e1b82 */ /* 0x000e640000000800 */
[----:B------:R-:W-:Y:S01]  /*f7b0*/  IMAD R9, R32, UR5, R9 ;  /* 0x0000000520097c24 */ /* 0x000fe2000f8e0209 */
[----:B------:R-:W-:Y:S01]  /*f7c0*/  IADD3 R27, P0, R24, 0x1800, RZ ;  /* 0x00001800181b7810 */ /* 0x000fe20007f1e0ff */
[----:B------:R-:W-:Y:S01]  /*f7d0*/  IMAD.WIDE.U32 R10, R32, UR4, RZ ;  /* 0x00000004200a7c25 */ /* 0x000fe2000f8e00ff */
[C---:B------:R-:W-:Y:S01]  /*f7e0*/  IADD3 R29, P2, R24.reuse, 0x3000, RZ ;  /* 0x00003000181d7810 */ /* 0x040fe20007f5e0ff */
[----:B------:R-:W-:Y:S01]  /*f7f0*/  ULDC.64 UR4, c[0x0][0xae8] ;  /* 0x0002ba0000047ab9 */ /* 0x000fe20000000a00 */
[----:B------:R-:W-:Y:S01]  /*f800*/  IADD3 R37, P3, R24, 0x4800, RZ ;  /* 0x0000480018257810 */ /* 0x000fe20007f7e0ff */
[----:B------:R-:W-:Y:S01]  /*f810*/  IMAD R3, R3, 0x30, R62 ;  /* 0x0000003003037824 */ /* 0x000fe200078e023e */
[----:B------:R-:W-:Y:S01]  /*f820*/  LOP3.LUT R26, R27, 0x380, RZ, 0xc0, !PT ;  /* 0x000003801b1a7812 */ /* 0x000fe200078ec0ff */
[----:B------:R-:W-:Y:S01]  /*f830*/  IMAD.IADD R11, R11, 0x1, R9 ;  /* 0x000000010b0b7824 */ /* 0x000fe200078e0209 */
[----:B------:R-:W-:Y:S01]  /*f840*/  LOP3.LUT R28, R29, 0x380, RZ, 0xc0, !PT ;  /* 0x000003801d1c7812 */ /* 0x000fe200078ec0ff */
[----:B------:R-:W-:Y:S01]  /*f850*/  IMAD R12, R73, 0xc0, R3 ;  /* 0x000000c0490c7824 */ /* 0x000fe200078e0203 */
[----:B------:R-:W-:Y:S01]  /*f860*/  LOP3.LUT R36, R37, 0x380, RZ, 0xc0, !PT ;  /* 0x0000038025247812 */ /* 0x000fe200078ec0ff */
[----:B------:R-:W-:Y:S01]  /*f870*/  IMAD.WIDE.U32 R10, R72, UR4, R10 ;  /* 0x00000004480a7c25 */ /* 0x000fe2000f8e000a */
[----:B------:R-:W-:-:S02]  /*f880*/  LOP3.LUT R5, R24, 0x380, RZ, 0xc0, !PT ;  /* 0x0000038018057812 */ /* 0x000fc400078ec0ff */
[----:B------:R-:W-:Y:S01]  /*f890*/  SHF.R.S32.HI R9, RZ, 0x1f, R8 ;  /* 0x0000001fff097819 */ /* 0x000fe20000011408 */
[----:B0-----:R-:W-:Y:S01]  /*f8a0*/  @P1 IMAD.HI.U32 R3, R12, R13, RZ ;  /* 0x0000000d0c031227 */ /* 0x001fe200078e00ff */
[----:B------:R-:W-:Y:S02]  /*f8b0*/  SHF.R.U64 R26, R26, 0x3, RZ ;  /* 0x000000031a1a7819 */ /* 0x000fe400000012ff */
[----:B------:R-:W-:Y:S01]  /*f8c0*/  SHF.R.U64 R28, R28, 0x3, RZ ;  /* 0x000000031c1c7819 */ /* 0x000fe200000012ff */
[----:B------:R-:W-:Y:S01]  /*f8d0*/  IMAD R11, R72, UR5, R11 ;  /* 0x00000005480b7c24 */ /* 0x000fe2000f8e020b */
[----:B------:R-:W-:Y:S01]  /*f8e0*/  SHF.R.U64 R36, R36, 0x3, RZ ;  /* 0x0000000324247819 */ /* 0x000fe200000012ff */
[----:B------:R-:W-:Y:S01]  /*f8f0*/  ULDC.64 UR4, c[0x0][0xaf0] ;  /* 0x0002bc0000047ab9 */ /* 0x000fe20000000a00 */
[----:B------:R-:W-:Y:S01]  /*f900*/  SHF.R.U64 R5, R5, 0x3, RZ ;  /* 0x0000000305057819 */ /* 0x000fe200000012ff */
[----:B------:R-:W-:Y:S01]  /*f910*/  IMAD R9, R9, UR4, RZ ;  /* 0x0000000409097c24 */ /* 0x000fe2000f8e02ff */
[----:B------:R-:W-:Y:S01]  /*f920*/  LOP3.LUT R26, R26, R27, RZ, 0x3c, !PT ;  /* 0x0000001b1a1a7212 */ /* 0x000fe200078e3cff */
[----:B------:R-:W-:Y:S01]  /*f930*/  IMAD.MOV.U32 R13, RZ, RZ, R12 ;  /* 0x000000ffff0d7224 */ /* 0x000fe200078e000c */
[----:B------:R-:W-:Y:S01]  /*f940*/  LOP3.LUT R28, R28, R29, RZ, 0x3c, !PT ;  /* 0x0000001d1c1c7212 */ /* 0x000fe200078e3cff */
[--C-:B------:R-:W-:Y:S01]  /*f950*/  IMAD.X R29, RZ, RZ, R25.reuse, P2 ;  /* 0x000000ffff1d7224 */ /* 0x100fe200010e0619 */
[----:B------:R-:W-:Y:S01]  /*f960*/  LOP3.LUT R36, R36, R37, RZ, 0x3c, !PT ;  /* 0x0000002524247212 */ /* 0x000fe200078e3cff */
[--C-:B------:R-:W-:Y:S01]  /*f970*/  IMAD.X R37, RZ, RZ, R25.reuse, P3 ;  /* 0x000000ffff257224 */ /* 0x100fe200018e0619 */
[----:B------:R-:W-:Y:S01]  /*f980*/  LOP3.LUT R4, R5, R24, RZ, 0x3c, !PT ;  /* 0x0000001805047212 */ /* 0x000fe200078e3cff */
[----:B------:R-:W-:Y:S01]  /*f990*/  IMAD.MOV.U32 R5, RZ, RZ, R25 ;  /* 0x000000ffff057224 */ /* 0x000fe200078e0019 */
[----:B-1----:R-:W-:Y:S01]  /*f9a0*/  @P1 SHF.R.U32.HI R13, RZ, R14, R3 ;  /* 0x0000000eff0d1219 */ /* 0x002fe20000011603 */
[C---:B------:R-:W-:Y:S01]  /*f9b0*/  IMAD R15, R8.reuse, UR5, R9 ;  /* 0x00000005080f7c24 */ /* 0x040fe2000f8e0209 */
[----:B------:R-:W-:Y:S01]  /*f9c0*/  IADD3.X R27, RZ, R25, RZ, P0, !PT ;  /* 0x00000019ff1b7210 */ /* 0x000fe200007fe4ff */
[----:B------:R-:W-:Y:S01]  /*f9d0*/  IMAD.WIDE.U32 R8, R8, UR4, R10 ;  /* 0x0000000408087c25 */ /* 0x000fe2000f8e000a */
[--C-:B------:R-:W-:Y:S01]  /*f9e0*/  SHF.R.S32.HI R10, RZ, 0x1f, R13.reuse ;  /* 0x0000001fff0a7819 */ /* 0x100fe2000001140d */
[----:B------:R-:W5:Y:S01]  /*f9f0*/  LD.E.128 R4, desc[UR56][R4.64] ;  /* 0x0000003804047980 */ /* 0x000f62000c101d00 */
[----:B------:R-:W-:Y:S01]  /*fa00*/  ULDC.64 UR4, c[0x0][0xae0] ;  /* 0x0002b80000047ab9 */ /* 0x000fe20000000a00 */
[----:B------:R-:W-:-:S02]  /*fa10*/  IMAD.MOV R11, RZ, RZ, -R13 ;  /* 0x000000ffff0b7224 */ /* 0x000fc400078e0a0d */
[----:B------:R-:W5:Y:S01]  /*fa20*/  LD.E.128 R24, desc[UR56][R26.64] ;  /* 0x000000381a187980 */ /* 0x000f62000c101d00 */
[----:B------:R-:W-:Y:S01]  /*fa30*/  IADD3 R9, R9, R15, RZ ;  /* 0x0000000f09097210 */ /* 0x000fe20007ffe0ff */
[----:B------:R-:W-:Y:S02]  /*fa40*/  IMAD R11, R0, R11, R12 ;  /* 0x0000000b000b7224 */ /* 0x000fe400078e020c */
[----:B------:R-:W5:Y:S04]  /*fa50*/  LD.E.128 R28, desc[UR56][R28.64] ;  /* 0x000000381c1c7980 */ /* 0x000f68000c101d00 */
[----:B------:R-:W5:Y:S01]  /*fa60*/  LD.E.128 R36, desc[UR56][R36.64] ;  /* 0x0000003824247980 */ /* 0x000f62000c101d00 */
[----:B------:R-:W-:Y:S01]  /*fa70*/  IMAD R10, R10, UR4, RZ ;  /* 0x000000040a0a7c24 */ /* 0x000fe2000f8e02ff */
[----:B------:R-:W-:Y:S01]  /*fa80*/  SHF.R.S32.HI R0, RZ, 0x1f, R11 ;  /* 0x0000001fff007819 */ /* 0x000fe2000001140b */
[C---:B------:R-:W-:Y:S01]  /*fa90*/  IMAD.WIDE.U32 R8, R13.reuse, UR4, R8 ;  /* 0x000000040d087c25 */ /* 0x040fe2000f8e0008 */
[----:B------:R-:W-:Y:S01]  /*faa0*/  @!PT LDS RZ, [RZ] ;  /* 0x00000000fffff984 */ /* 0x000fe20000000800 */
[----:B------:R-:W-:Y:S01]  /*fab0*/  @!PT LDS RZ, [RZ] ;  /* 0x00000000fffff984 */ /* 0x000fe20000000800 */
[----:B------:R-:W-:Y:S01]  /*fac0*/  @!PT LDS RZ, [RZ] ;  /* 0x00000000fffff984 */ /* 0x000fe20000000800 */
[----:B------:R-:W-:Y:S01]  /*fad0*/  @!PT LDS RZ, [RZ] ;  /* 0x00000000fffff984 */ /* 0x000fe20000000800 */
[----:B------:R0:W-:Y:S06]  /*fae0*/  MEMBAR.ALL.CTA ;  /* 0x0000000000007992 */ /* 0x0001ec0000008000 */
[----:B0-----:R-:W0:Y:S01]  /*faf0*/  FENCE.VIEW.ASYNC.S ;  /* 0x00000000000073c6 */ /* 0x001e220000000000 */
[----:B------:R-:W-:Y:S01]  /*fb00*/  IMAD R15, R13, UR5, R10 ;  /* 0x000000050d0f7c24 */ /* 0x000fe2000f8e020a */
[----:B------:R-:W-:Y:S01]  /*fb10*/  ULDC.64 UR4, c[0x0][0xad8] ;  /* 0x0002b60000047ab9 */ /* 0x000fe20000000a00 */
[----:B------:R-:W-:-:S02]  /*fb20*/  VIADD R3, R2, 0x30820 ;  /* 0x0003082002037836 */ /* 0x000fc40000000000 */
[----:B------:R-:W-:Y:S02]  /*fb30*/  IMAD.IADD R9, R9, 0x1, R15 ;  /* 0x0000000109097824 */ /* 0x000fe400078e020f */
[----:B------:R-:W-:Y:S01]  /*fb40*/  IMAD R0, R0, UR4, RZ ;  /* 0x0000000400007c24 */ /* 0x000fe2000f8e02ff */
[----:B------:R-:W-:Y:S01]  /*fb50*/  PRMT R3, RZ, 0x654, R3 ;  /* 0x00000654ff037816 */ /* 0x000fe20000000003 */
[----:B------:R-:W-:-:S04]  /*fb60*/  IMAD.WIDE.U32 R8, R11, UR4, R8 ;  /* 0x000000040b087c25 */ /* 0x000fc8000f8e0008 */
[----:B------:R-:W-:Y:S01]  /*fb70*/  IMAD R41, R11, UR5, R0 ;  /* 0x000000050b297c24 */ /* 0x000fe2000f8e0200 */
[----:B------:R-:W-:Y:S02]  /*fb80*/  ULDC.64 UR4, c[0x0][0xa80] ;  /* 0x0002a00000047ab9 */ /* 0x000fe40000000a00 */
[C---:B------:R-:W-:Y:S01]  /*fb90*/  LEA R40, P0, R8.reuse, UR4, 0x1 ;  /* 0x0000000408287c11 */ /* 0x040fe2000f8008ff */
[----:B------:R-:W-:Y:S01]  /*fba0*/  IMAD.IADD R41, R9, 0x1, R41 ;  /* 0x0000000109297824 */ /* 0x000fe200078e0229 */
[----:B------:R-:W-:Y:S01]  /*fbb0*/  UMOV UR4, 0xffffffff ;  /* 0xffffffff00047882 */ /* 0x000fe20000000000 */
[----:B0-----:R0:W-:Y:S03]  /*fbc0*/  SYNCS.ARRIVE.TRANS64.RED.A1T0 RZ, [R3+URZ], RZ ;  /* 0x000000ff03ff79a7 */ /* 0x0011e6000810043f */
[----:B------:R-:W-:Y:S01]  /*fbd0*/  LEA.HI.X R41, R8, UR5, R41, 0x1, P0 ;  /* 0x0000000508297c11 */ /* 0x000fe200080f0c29 */
[----:B------:R-:W-:Y:S06]  /*fbe0*/  BRA.DIV UR4, `(.L_x_520) ;  /* 0x0000008a04207947 */ /* 0x000fec000b800000 */
[----:B0-----:R-:W0:Y:S01]  /*fbf0*/  SHFL.IDX PT, R3, R40, RZ, 0x181f ;  /* 0x00181fff28037589 */ /* 0x001e2200000e0000 */
[----:B------:R-:W-:Y:S01]  /*fc00*/  ULDC UR4, c[0x0][0xac8] ;  /* 0x0002b20000047ab9 */ /* 0x000fe20000000800 */
[----:B------:R-:W-:Y:S01]  /*fc10*/  IMAD R42, R73, 0xc0, R62 ;  /* 0x000000c0492a7824 */ /* 0x000fe200078e023e */
[----:B------:R-:W-:Y:S01]  /*fc20*/  ISETP.GE.AND P0, PT, R59, UR4, PT ;  /* 0x000000043b007c0c */ /* 0x000fe2000bf06270 */
[----:B------:R-:W1:Y:S02]  /*fc30*/  SHFL.IDX PT, R9, R40, 0x1, 0x181f ;  /* 0x00381f0028097f89 */ /* 0x000e6400000e0000 */
[C---:B------:R-:W-:Y:S01]  /*fc40*/  VIADD R12, R42.reuse, 0x30 ;  /* 0x000000302a0c7836 */ /* 0x040fe20000000000 */
[CC--:B------:R-:W-:Y:S01]  /*fc50*/  ISETP.GE.OR P2, PT, R42.reuse, R63.reuse, P0 ;  /* 0x0000003f2a00720c */ /* 0x0c0fe20000746670 */
[----:B------:R-:W2:Y:S01]  /*fc60*/  SHFL.IDX PT, R0, R41, RZ, 0x181f ;  /* 0x00181fff29007589 */ /* 0x000ea200000e0000 */
[----:B------:R-:W-:Y:S02]  /*fc70*/  IADD3 R20, R42, 0x60, RZ ;  /* 0x000000602a147810 */ /* 0x000fe40007ffe0ff */
[-C--:B------:R-:W-:Y:S01]  /*fc80*/  ISETP.GE.OR P3, PT, R12, R63.reuse, P0 ;  /* 0x0000003f0c00720c */ /* 0x080fe20000766670 */
[----:B------:R-:W3:Y:S01]  /*fc90*/  SHFL.IDX PT, R14, R40, 0x2, 0x181f ;  /* 0x00581f00280e7f89 */ /* 0x000ee200000e0000 */
[----:B------:R-:W-:-:S03]  /*fca0*/  ISETP.GE.OR P4, PT, R20, R63, P0 ;  /* 0x0000003f1400720c */ /* 0x000fc60000786670 */
[----:B------:R-:W4:Y:S04]  /*fcb0*/  SHFL.IDX PT, R8, R41, 0x1, 0x181f ;  /* 0x00381f0029087f89 */ /* 0x000f2800000e0000 */
[----:B------:R-:W4:Y:S01]  /*fcc0*/  SHFL.IDX PT, R10, R41, 0x2, 0x181f ;  /* 0x00581f00290a7f89 */ /* 0x000f2200000e0000 */
[----:B0-----:R-:W-:-:S03]  /*fcd0*/  @!P2 LEA R32, P5, R59, R3, 0x1 ;  /* 0x000000033b20a211 */ /* 0x001fc600078a08ff */
[C---:B-1----:R-:W-:Y:S02]  /*fce0*/  @!P3 LEA R20, P1, R59.reuse, R9, 0x1 ;  /* 0x000000093b14b211 */ /* 0x042fe400078208ff */
[C-C-:B--2---:R-:W-:Y:S02]  /*fcf0*/  @!P2 LEA.HI.X R3, R59.reuse, R0, R58.reuse, 0x1, P5 ;  /* 0x000000003b03a211 */ /* 0x144fe400028f0c3a */
[----:B------:R-:W0:Y:S01]  /*fd00*/  SHFL.IDX PT, R0, R41, 0x3, 0x181f ;  /* 0x00781f0029007f89 */ /* 0x000e2200000e0000 */
[C---:B---3--:R-:W-:Y:S02]  /*fd10*/  @!P4 LEA R43, P5, R59.reuse, R14, 0x1 ;  /* 0x0000000e3b2bc211 */ /* 0x048fe400078a08ff */
[----:B------:R-:W-:Y:S01]  /*fd20*/  @!P2 IMAD.MOV.U32 R9, RZ, RZ, R3 ;  /* 0x000000ffff09a224 */ /* 0x000fe200078e0003 */
[----:B------:R-:W1:Y:S01]  /*fd30*/  SHFL.IDX PT, R14, R40, 0x3, 0x181f ;  /* 0x00781f00280e7f89 */ /* 0x000e6200000e0000 */
[C---:B----4-:R-:W-:Y:S01]  /*fd40*/  @!P3 LEA.HI.X R21, R59.reuse, R8, R58, 0x1, P1 ;  /* 0x000000083b15b211 */ /* 0x050fe200008f0c3a */
[----:B------:R-:W-:Y:S01]  /*fd50*/  @!P2 IMAD.MOV.U32 R8, RZ, RZ, R32 ;  /* 0x000000ffff08a224 */ /* 0x000fe200078e0020 */
[----:B------:R-:W-:-:S04]  /*fd60*/  @!P4 LEA.HI.X R10, R59, R10, R58, 0x1, P5 ;  /* 0x0000000a3b0ac211 */ /* 0x000fc800028f0c3a */
[----:B-----5:R2:W-:Y:S04]  /*fd70*/  @!P2 ST.E.128 desc[UR56][R8.64], R4 ;  /* 0x000000040800a985 */ /* 0x0205e8000c101d38 */
[----:B------:R3:W-:Y:S01]  /*fd80*/  @!P3 ST.E.128 desc[UR56][R20.64], R24 ;  /* 0x000000181400b985 */ /* 0x0007e2000c101d38 */
[----:B--2---:R-:W-:Y:S02]  /*fd90*/  @!P4 IMAD.MOV.U32 R4, RZ, RZ, R43 ;  /* 0x000000ffff04c224 */ /* 0x004fe400078e002b */
[----:B------:R-:W-:-:S05]  /*fda0*/  @!P4 IMAD.MOV.U32 R5, RZ, RZ, R10 ;  /* 0x000000ffff05c224 */ /* 0x000fca00078e000a */
[----:B01----:R3:W-:Y:S02]  /*fdb0*/  @!P4 ST.E.128 desc[UR56][R4.64], R28 ;  /* 0x0000001c0400c985 */ /* 0x0037e4000c101d38 */
.L_x_702:
[----:B------:R-:W-:-:S05]  /*fdc0*/  VIADD R42, R42, 0x90 ;  /* 0x000000902a2a7836 */ /* 0x000fca0000000000 */
[----:B------:R-:W-:-:S13]  /*fdd0*/  ISETP.GE.OR P0, PT, R42, R63, P0 ;  /* 0x0000003f2a00720c */ /* 0x000fda0000706670 */
[----:B------:R-:W-:Y:S05]  /*fde0*/  @P0 BRA `(.L_x_521) ;  /* 0x0000001000d40947 */ /* 0x000fea0003800000 */
[----:B------:R-:W-:-:S04]  /*fdf0*/  LEA R14, P0, R59, R14, 0x1 ;  /* 0x0000000e3b0e7211 */ /* 0x000fc800078008ff */
[----:B------:R-:W-:-:S05]  /*fe00*/  LEA.HI.X R15, R59, R0, R58, 0x1, P0 ;  /* 0x000000003b0f7211 */ /* 0x000fca00000f0c3a */
[----:B------:R4:W-:Y:S01]  /*fe10*/  ST.E.128 desc[UR56][R14.64], R36 ;  /* 0x000000240e007985 */ /* 0x0009e2000c101d38 */
[----:B------:R-:W-:Y:S05]  /*fe20*/  BRA `(.L_x_521) ;  /* 0x0000001000c47947 */ /* 0x000fea0003800000 */
.L_x_519:
[----:B------:R-:W-:Y:S01]  /*fe30*/  ULDC.64 UR4, c[0x0][0xb08] ;  /* 0x0002c20000047ab9 */ /* 0x000fe20000000a00 */
[----:B0-----:R-:W0:Y:S01]  /*fe40*/  @P1 LDC R12, c[0x0][0xbec] ;  /* 0x0002fb00ff0c1b82 */ /* 0x001e220000000800 */
[----:B------:R-:W-:Y:S01]  /*fe50*/  IMAD R9, R9, UR4, RZ ;  /* 0x0000000409097c24 */ /* 0x000fe2000f8e02ff */
[----:B------:R-:W-:Y:S01]  /*fe60*/  SHF.R.S32.HI R3, RZ, 0x1f, R8 ;  /* 0x0000001fff037819 */ /* 0x000fe20000011408 */
[----:B------:R-:W-:Y:S01]  /*fe70*/  IMAD.WIDE.U32 R4, R32, UR4, RZ ;  /* 0x0000000420047c25 */ /* 0x000fe2000f8e00ff */
[----:B------:R-:W-:-:S03]  /*fe80*/  ULDC.64 UR6, c[0x0][0xb30] ;  /* 0x0002cc0000067ab9 */ /* 0x000fc60000000a00 */
[----:B------:R-:W-:Y:S01]  /*fe90*/  IMAD R9, R32, UR5, R9 ;  /* 0x0000000520097c24 */ /* 0x000fe2000f8e0209 */
[----:B------:R-:W1:Y:S01]  /*fea0*/  @P1 LDC R11, c[0x0][0xbf0] ;  /* 0x0002fc00ff0b1b82 */ /* 0x000e620000000800 */
[----:B------:R-:W-:-:S03]  /*feb0*/  ULDC.64 UR4, c[0x0][0xb38] ;  /* 0x0002ce0000047ab9 */ /* 0x000fc60000000a00 */
[----:B------:R-:W-:-:S03]  /*fec0*/  IADD3 R5, R5, R9, RZ ;  /* 0x0000000905057210 */ /* 0x000fc60007ffe0ff */
[----:B------:R-:W-:-:S04]  /*fed0*/  IMAD.WIDE.U32 R4, R72, UR4, R4 ;  /* 0x0000000448047c25 */ /* 0x000fc8000f8e0004 */
[----:B------:R-:W-:Y:S01]  /*fee0*/  IMAD R5, R72, UR5, R5 ;  /* 0x0000000548057c24 */ /* 0x000fe2000f8e0205 */
[----:B------:R-:W-:Y:S02]  /*fef0*/  ULDC.64 UR4, c[0x0][0xb40] ;  /* 0x0002d00000047ab9 */ /* 0x000fe40000000a00 */
[----:B------:R-:W-:Y:S02]  /*ff00*/  IMAD R3, R3, UR4, RZ ;  /* 0x0000000403037c24 */ /* 0x000fe4000f8e02ff */
[----:B0-----:R-:W-:-:S04]  /*ff10*/  @P1 IMAD.HI.U32 R12, R65, R12, RZ ;  /* 0x0000000c410c1227 */ /* 0x001fc800078e00ff */
[C---:B------:R-:W-:Y:S02]  /*ff20*/  IMAD R7, R8.reuse, UR5, R3 ;  /* 0x0000000508077c24 */ /* 0x040fe4000f8e0203 */
[----:B------:R-:W-:Y:S01]  /*ff30*/  IMAD.WIDE.U32 R8, R8, UR4, R4 ;  /* 0x0000000408087c25 */ /* 0x000fe2000f8e0004 */
[----:B------:R-:W-:-:S03]  /*ff40*/  ULDC.64 UR4, c[0x0][0xb48] ;  /* 0x0002d20000047ab9 */ /* 0x000fc60000000a00 */
[----:B------:R-:W-:Y:S01]  /*ff50*/  IMAD.MOV.U32 R3, RZ, RZ, R65 ;  /* 0x000000ffff037224 */ /* 0x000fe200078e0041 */
[----:B-1----:R-:W-:Y:S01]  /*ff60*/  @P1 SHF.R.U32.HI R3, RZ, R11, R12 ;  /* 0x0000000bff031219 */ /* 0x002fe2000001160c */
[----:B------:R-:W-:-:S03]  /*ff70*/  IMAD.IADD R9, R9, 0x1, R7 ;  /* 0x0000000109097824 */ /* 0x000fc600078e0207 */
[----:B------:R-:W-:Y:S01]  /*ff80*/  SHF.R.S32.HI R7, RZ, 0x1f, R3 ;  /* 0x0000001fff077819 */ /* 0x000fe20000011403 */
[----:B------:R-:W-:-:S04]  /*ff90*/  IMAD.WIDE.U32 R4, R70, UR4, R8 ;  /* 0x0000000446047c25 */ /* 0x000fc8000f8e0008 */
[----:B------:R-:W-:Y:S02]  /*ffa0*/  IMAD.MOV R9, RZ, RZ, -R3 ;  /* 0x000000ffff097224 */ /* 0x000fe400078e0a03 */
[----:B------:R-:W-:Y:S02]  /*ffb0*/  IMAD R8, R7, UR6, RZ ;  /* 0x0000000607087c24 */ /* 0x000fe4000f8e02ff */
[----:B------:R-:W-:Y:S01]  /*ffc0*/  IMAD R5, R70, UR5, R5 ;  /* 0x0000000546057c24 */ /* 0x000fe2000f8e0205 */
[----:B------:R-:W-:Y:S01]  /*ffd0*/  ULDC.64 UR4, c[0x0][0xb28] ;  /* 0x0002ca0000047ab9 */ /* 0x000fe20000000a00 */
[----:B------:R-:W-:Y:S02]  /*ffe0*/  IMAD R7, R0, R9, R65 ;  /* 0x0000000900077224 */ /* 0x000fe400078e0241 */
[C---:B------:R-:W-:Y:S02]  /*fff0*/  IMAD R9, R3.reuse, UR7, R8 ;  /* 0x0000000703097c24 */ /* 0x040fe4000f8e0208 */
[----:B------:R-:W-:Y:S01]  /*10000*/  IMAD.WIDE.U32 R4, R3, UR6, R4 ;  /* 0x0000000603047c25 */ /* 0x000fe2000f8e0004 */
[----:B------:R-:W-:-:S02]  /*10010*/  SHF.R.S32.HI R3, RZ, 0x1f, R68 ;  /* 0x0000001fff037819 */ /* 0x000fc40000011444 */
[----:B------:R-:W-:Y:S01]  /*10020*/  SHF.R.S32.HI R0, RZ, 0x1f, R7 ;  /* 0x0000001fff007819 */ /* 0x000fe20000011407 */
[----:B------:R-:W-:Y:S01]  /*10030*/  IMAD.IADD R5, R5, 0x1, R9 ;  /* 0x0000000105057824 */ /* 0x000fe200078e0209 */
[----:B------:R-:W-:Y:S01]  /*10040*/  LEA.HI R8, R3, R68, RZ, 0x2 ;  /* 0x0000004403087211 */ /* 0x000fe200078f10ff */
[----:B------:R-:W-:Y:S02]  /*10050*/  VIADD R3, R2, 0x30820 ;  /* 0x0003082002037836 */ /* 0x000fe40000000000 */
[----:B------:R-:W-:Y:S01]  /*10060*/  IMAD R0, R0, UR4, RZ ;  /* 0x0000000400007c24 */ /* 0x000fe2000f8e02ff */
[----:B------:R-:W-:Y:S01]  /*10070*/  LOP3.LUT R9, R8, 0x7ffffffc, RZ, 0xc0, !PT ;  /* 0x7ffffffc08097812 */ /* 0x000fe200078ec0ff */
[C---:B------:R-:W-:Y:S01]  /*10080*/  IMAD.WIDE.U32 R4, R7.reuse, UR4, R4 ;  /* 0x0000000407047c25 */ /* 0x040fe2000f8e0004 */
[----:B------:R-:W-:Y:S02]  /*10090*/  PRMT R8, RZ, 0x654, R3 ;  /* 0x00000654ff087816 */ /* 0x000fe40000000003 */
[----:B------:R-:W-:Y:S01]  /*100a0*/  IADD3 R9, R68, -R9, RZ ;  /* 0x8000000944097210 */ /* 0x000fe20007ffe0ff */
[----:B------:R-:W-:Y:S01]  /*100b0*/  IMAD R3, R7, UR5, R0 ;  /* 0x0000000507037c24 */ /* 0x000fe2000f8e0200 */
[----:B------:R-:W-:Y:S01]  /*100c0*/  ULDC.64 UR4, c[0x0][0xb00] ;  /* 0x0002c00000047ab9 */ /* 0x000fe20000000a00 */
[----:B------:R0:W-:Y:S01]  /*100d0*/  SYNCS.ARRIVE.TRANS64.RED.A1T0 RZ, [R8+URZ], RZ ;  /* 0x000000ff08ff79a7 */ /* 0x0001e2000810043f */
[----:B------:R-:W-:Y:S01]  /*100e0*/  LEA R0, P0, R4, UR4, 0x2 ;  /* 0x0000000404007c11 */ /* 0x000fe2000f8010ff */
[----:B------:R-:W-:Y:S01]  /*100f0*/  IMAD.SHL.U32 R7, R9, 0x2, RZ ;  /* 0x0000000209077824 */ /* 0x000fe200078e00ff */
[----:B------:R-:W-:Y:S01]  /*10100*/  UMOV UR4, 0xffffffff ;  /* 0xffffffff00047882 */ /* 0x000fe20000000000 */
[----:B------:R-:W-:-:S02]  /*10110*/  IMAD.IADD R3, R5, 0x1, R3 ;  /* 0x0000000105037824 */ /* 0x000fc400078e0203 */
[C---:B------:R-:W-:Y:S01]  /*10120*/  VIADD R32, R7.reuse, 0x30 ;  /* 0x0000003007207836 */ /* 0x040fe20000000000 */
[C---:B------:R-:W-:Y:S01]  /*10130*/  IADD3 R65, R7.reuse, 0x10, RZ ;  /* 0x0000001007417810 */ /* 0x040fe20007ffe0ff */
[C---:B------:R-:W-:Y:S01]  /*10140*/  VIADD R60, R7.reuse, 0x38 ;  /* 0x00000038073c7836 */ /* 0x040fe20000000000 */
[----:B------:R-:W-:Y:S01]  /*10150*/  LEA.HI.X R4, R4, UR5, R3, 0x2, P0 ;  /* 0x0000000504047c11 */ /* 0x000fe200080f1403 */
[C---:B------:R-:W-:Y:S01]  /*10160*/  VIADD R62, R7.reuse, 0x8 ;  /* 0x00000008073e7836 */ /* 0x040fe20000000000 */
[----:B------:R-:W-:Y:S01]  /*10170*/  SHF.R.S32.HI R66, RZ, 0x1f, R65 ;  /* 0x0000001fff427819 */ /* 0x000fe20000011441 */
[C---:B------:R-:W-:Y:S01]  /*10180*/  VIADD R67, R7.reuse, 0x18 ;  /* 0x0000001807437836 */ /* 0x040fe20000000000 */
[----:B------:R-:W-:Y:S01]  /*10190*/  SHF.R.S32.HI R61, RZ, 0x1f, R60 ;  /* 0x0000001fff3d7819 */ /* 0x000fe2000001143c */
[C---:B------:R-:W-:Y:S01]  /*101a0*/  VIADD R69, R7.reuse, 0x20 ;  /* 0x0000002007457836 */ /* 0x040fe20000000000 */
[----:B------:R-:W-:Y:S01]  /*101b0*/  SHF.R.S32.HI R64, RZ, 0x1f, R62 ;  /* 0x0000001fff407819 */ /* 0x000fe2000001143e */
[----:B------:R-:W-:Y:S01]  /*101c0*/  VIADD R71, R7, 0x28 ;  /* 0x0000002807477836 */ /* 0x000fe20000000000 */
[----:B------:R-:W-:-:S02]  /*101d0*/  SHF.R.S32.HI R68, RZ, 0x1f, R67 ;  /* 0x0000001fff447819 */ /* 0x000fc40000011443 */
[----:B------:R-:W-:Y:S02]  /*101e0*/  SHF.R.S32.HI R70, RZ, 0x1f, R69 ;  /* 0x0000001fff467819 */ /* 0x000fe40000011445 */
[----:B------:R-:W-:Y:S02]  /*101f0*/  SHF.R.S32.HI R72, RZ, 0x1f, R71 ;  /* 0x0000001fff487819 */ /* 0x000fe40000011447 */
[----:B------:R-:W-:Y:S01]  /*10200*/  SHF.R.S32.HI R73, RZ, 0x1f, R32 ;  /* 0x0000001fff497819 */ /* 0x000fe20000011420 */
[----:B0-----:R-:W-:Y:S06]  /*10210*/  BRA.DIV UR4, `(.L_x_522) ;  /* 0x00000086049c7947 */ /* 0x001fec000b800000 */
[----:B------:R0:W1:Y:S04]  /*10220*/  SHFL.IDX PT, R3, R4, RZ, 0x1c1f ;  /* 0x001c1fff04037589 */ /* 0x00006800000e0000 */
[----:B------:R0:W2:Y:S02]  /*10230*/  SHFL.IDX PT, R14, R0, RZ, 0x1c1f ;  /* 0x001c1fff000e7589 */ /* 0x0000a400000e0000 */
.L_x_705:
[----:B------:R-:W-:Y:S01]  /*10240*/  ISETP.GE.AND P0, PT, R10, R63, PT ;  /* 0x0000003f0a00720c */ /* 0x000fe20003f06270 */
[----:B------:R-:W-:-:S12]  /*10250*/  BSSY B1, `(.L_x_523) ;  /* 0x0000023000017945 */ /* 0x000fd80003800000 */
[----:B------:R-:W-:Y:S05]  /*10260*/  @P0 BRA `(.L_x_524) ;  /* 0x0000000000840947 */ /* 0x000fea0003800000 */
[----:B------:R-:W-:Y:S02]  /*10270*/  ULDC UR4, c[0x0][0xac8] ;  /* 0x0002b20000047ab9 */ /* 0x000fe40000000800 */
[----:B------:R-:W-:Y:S02]  /*10280*/  ISETP.GE.AND P3, PT, R7, UR4, PT ;  /* 0x0000000407007c0c */ /* 0x000fe4000bf66270 */
[----:B------:R-:W-:Y:S02]  /*10290*/  ISETP.GE.AND P1, PT, R62, UR4, PT ;  /* 0x000000043e007c0c */ /* 0x000fe4000bf26270 */
[----:B------:R-:W-:Y:S02]  /*102a0*/  ISETP.GE.AND P0, PT, R65, UR4, PT ;  /* 0x0000000441007c0c */ /* 0x000fe4000bf06270 */
[----:B------:R-:W-:-:S07]  /*102b0*/  ISETP.GE.AND P4, PT, R67, UR4, PT ;  /* 0x0000000443007c0c */ /* 0x000fce000bf86270 */
[----:B-1----:R-:W-:Y:S02]  /*102c0*/  @!P3 IMAD.MOV.U32 R15, RZ, RZ, R3 ;  /* 0x000000ffff0fb224 */ /* 0x002fe400078e0003 */
[CC--:B--2---:R-:W-:Y:S01]  /*102d0*/  @!P1 LEA R10, P5, R62.reuse, R14.reuse, 0x2 ;  /* 0x0000000e3e0a9211 */ /* 0x0c4fe200078a10ff */
[----:B------:R-:W-:Y:S01]  /*102e0*/  @!P3 IMAD.WIDE R8, R7, 0x4, R14 ;  /* 0x000000040708b825 */ /* 0x000fe200078e020e */
[----:B------:R-:W-:Y:S02]  /*102f0*/  @!P0 LEA R12, P2, R65, R14, 0x2 ;  /* 0x0000000e410c8211 */ /* 0x000fe400078410ff */
[-C--:B------:R-:W-:Y:S02]  /*10300*/  @!P1 LEA.HI.X R11, R62, R3.reuse, R64, 0x2, P5 ;  /* 0x000000033e0b9211 */ /* 0x080fe400028f1440 */
[----:B------:R1:W-:Y:S01]  /*10310*/  @!P3 ST.E.64 desc[UR56][R8.64], R20 ;  /* 0x000000140800b985 */ /* 0x0003e2000c101b38 */
[----:B------:R-:W-:Y:S02]  /*10320*/  ISETP.GE.AND P3, PT, R69, UR4, PT ;  /* 0x0000000445007c0c */ /* 0x000fe4000bf66270 */
[----:B------:R-:W-:Y:S01]  /*10330*/  @!P0 LEA.HI.X R13, R65, R3, R66, 0x2, P2 ;  /* 0x00000003410d8211 */ /* 0x000fe200010f1442 */
[----:B------:R2:W-:Y:S01]  /*10340*/  @!P1 ST.E.64 desc[UR56][R10.64], R26 ;  /* 0x0000001a0a009985 */ /* 0x0005e2000c101b38 */
[----:B------:R-:W-:-:S02]  /*10350*/  ISETP.GE.AND P2, PT, R71, UR4, PT ;  /* 0x0000000447007c0c */ /* 0x000fc4000bf46270 */
[CC--:B------:R-:W-:Y:S01]  /*10360*/  @!P4 LEA R24, P5, R67.reuse, R14.reuse, 0x2 ;  /* 0x0000000e4318c211 */ /* 0x0c0fe200078a10ff */
[----:B------:R3:W-:Y:S01]  /*10370*/  @!P0 ST.E.64 desc[UR56][R12.64], R28 ;  /* 0x0000001c0c008985 */ /* 0x0007e2000c101b38 */
[----:B------:R-:W-:Y:S02]  /*10380*/  ISETP.GE.AND P1, PT, R32, UR4, PT ;  /* 0x0000000420007c0c */ /* 0x000fe4000bf26270 */
[----:B------:R-:W-:Y:S02]  /*10390*/  ISETP.GE.AND P0, PT, R60, UR4, PT ;  /* 0x000000043c007c0c */ /* 0x000fe4000bf06270 */
[----:B------:R-:W-:Y:S02]  /*103a0*/  @!P4 LEA.HI.X R25, R67, R3, R68, 0x2, P5 ;  /* 0x000000034319c211 */ /* 0x000fe400028f1444 */
[----:B------:R-:W-:-:S03]  /*103b0*/  @!P3 LEA R58, P5, R69, R14, 0x2 ;  /* 0x0000000e453ab211 */ /* 0x000fc600078a10ff */
[----:B------:R3:W-:Y:S01]  /*103c0*/  @!P4 ST.E.64 desc[UR56][R24.64], R30 ;  /* 0x0000001e1800c985 */ /* 0x0007e2000c101b38 */
[-C--:B-1----:R-:W-:Y:S02]  /*103d0*/  @!P2 LEA R8, P4, R71, R14.reuse, 0x2 ;  /* 0x0000000e4708a211 */ /* 0x082fe400078810ff */
[-C--:B------:R-:W-:Y:S02]  /*103e0*/  @!P3 LEA.HI.X R59, R69, R3.reuse, R70, 0x2, P5 ;  /* 0x00000003453bb211 */ /* 0x080fe400028f1446 */
[-C--:B--2---:R-:W-:Y:S02]  /*103f0*/  @!P1 LEA R10, P5, R32, R14.reuse, 0x2 ;  /* 0x0000000e200a9211 */ /* 0x084fe400078a10ff */
[-C--:B------:R-:W-:Y:S01]  /*10400*/  @!P2 LEA.HI.X R9, R71, R3.reuse, R72, 0x2, P4 ;  /* 0x000000034709a211 */ /* 0x080fe200020f1448 */
[----:B------:R3:W-:Y:S01]  /*10410*/  @!P3 ST.E.64 desc[UR56][R58.64], R36 ;  /* 0x000000243a00b985 */ /* 0x0007e2000c101b38 */
[----:B------:R-:W-:Y:S02]  /*10420*/  @!P0 LEA R14, P4, R60, R14, 0x2 ;  /* 0x0000000e3c0e8211 */ /* 0x000fe400078810ff */
[-C--:B------:R-:W-:Y:S01]  /*10430*/  @!P1 LEA.HI.X R11, R32, R3.reuse, R73, 0x2, P5 ;  /* 0x00000003200b9211 */ /* 0x080fe200028f1449 */
[----:B------:R3:W-:Y:S01]  /*10440*/  @!P2 ST.E.64 desc[UR56][R8.64], R38 ;  /* 0x000000260800a985 */ /* 0x0007e2000c101b38 */
[----:B------:R-:W-:-:S03]  /*10450*/  @!P0 LEA.HI.X R15, R60, R3, R61, 0x2, P4 ;  /* 0x000000033c0f8211 */ /* 0x000fc600020f143d */
[----:B------:R3:W-:Y:S04]  /*10460*/  @!P1 ST.E.64 desc[UR56][R10.64], R40 ;  /* 0x000000280a009985 */ /* 0x0007e8000c101b38 */
[----:B------:R3:W-:Y:S02]  /*10470*/  @!P0 ST.E.64 desc[UR56][R14.64], R44 ;  /* 0x0000002c0e008985 */ /* 0x0007e4000c101b38 */
.L_x_524:
[----:B------:R-:W-:Y:S05]  /*10480*/  BSYNC B1 ;  /* 0x0000000000017941 */ /* 0x000fea0003800000 */
.L_x_523:
[----:B------:R-:W-:-:S03]  /*10490*/  UMOV UR4, 0xffffffff ;  /* 0xffffffff00047882 */ /* 0x000fc60000000000 */
[----:B------:R-:W-:Y:S05]  /*104a0*/  BRA.DIV UR4, `(.L_x_525) ;  /* 0x00000086042c7947 */ /* 0x000fea000b800000 */
[----:B-1----:R1:W4:Y:S04]  /*104b0*/  SHFL.IDX PT, R3, R4, 0x1, 0x1c1f ;  /* 0x003c1f0004037f89 */ /* 0x00232800000e0000 */
[----:B--23--:R1:W2:Y:S02]  /*104c0*/  SHFL.IDX PT, R14, R0, 0x1, 0x1c1f ;  /* 0x003c1f00000e7f89 */ /* 0x00c2a400000e0000 */
.L_x_709:
[----:B------:R-:W-:-:S13]  /*104d0*/  ISETP.GE.AND P0, PT, R6, R63, PT ;  /* 0x0000003f0600720c */ /* 0x000fda0003f06270 */
[----:B------:R-:W-:Y:S05]  /*104e0*/  @P0 BRA `(.L_x_521) ;  /* 0x0000000c00140947 */ /* 0x000fea0003800000 */
[----:B------:R-:W-:Y:S02]  /*104f0*/  ULDC UR4, c[0x0][0xac8] ;  /* 0x0002b20000047ab9 */ /* 0x000fe40000000800 */
[----:B------:R-:W-:Y:S02]  /*10500*/  ISETP.GE.AND P4, PT, R7, UR4, PT ;  /* 0x0000000407007c0c */ /* 0x000fe4000bf86270 */
[----:B------:R-:W-:Y:S02]  /*10510*/  ISETP.GE.AND P5, PT, R62, UR4, PT ;  /* 0x000000043e007c0c */ /* 0x000fe4000bfa6270 */
[----:B------:R-:W-:Y:S02]  /*10520*/  ISETP.GE.AND P0, PT, R65, UR4, PT ;  /* 0x0000000441007c0c */ /* 0x000fe4000bf06270 */
[----:B------:R-:W-:Y:S02]  /*10530*/  ISETP.GE.AND P1, PT, R67, UR4, PT ;  /* 0x0000000443007c0c */ /* 0x000fe4000bf26270 */
[----:B------:R-:W-:-:S05]  /*10540*/  ISETP.GE.AND P2, PT, R69, UR4, PT ;  /* 0x0000000445007c0c */ /* 0x000fca000bf46270 */
[----:B----4-:R-:W-:Y:S02]  /*10550*/  @!P4 IMAD.MOV.U32 R15, RZ, RZ, R3 ;  /* 0x000000ffff0fc224 */ /* 0x010fe400078e0003 */
[----:B--2---:R-:W-:Y:S01]  /*10560*/  @!P5 LEA R6, P3, R62, R14, 0x2 ;  /* 0x0000000e3e06d211 */ /* 0x004fe200078610ff */
[----:B01----:R-:W-:-:S03]  /*10570*/  @!P4 IMAD.WIDE R4, R7, 0x4, R14 ;  /* 0x000000040704c825 */ /* 0x003fc600078e020e */
[----:B------:R-:W-:Y:S02]  /*10580*/  @!P5 LEA.HI.X R7, R62, R3, R64, 0x2, P3 ;  /* 0x000000033e07d211 */ /* 0x000fe400018f1440 */
[----:B------:R-:W-:Y:S01]  /*10590*/  ISETP.GE.AND P3, PT, R71, UR4, PT ;  /* 0x0000000447007c0c */ /* 0x000fe2000bf66270 */
[----:B------:R0:W-:Y:S01]  /*105a0*/  @!P4 ST.E.64 desc[UR56][R4.64], R42 ;  /* 0x0000002a0400c985 */ /* 0x0001e2000c101b38 */
[----:B------:R-:W-:-:S03]  /*105b0*/  @!P0 LEA R8, P4, R65, R14, 0x2 ;  /* 0x0000000e41088211 */ /* 0x000fc600078810ff */
[----:B------:R1:W-:Y:S01]  /*105c0*/  @!P5 ST.E.64 desc[UR56][R6.64], R46 ;  /* 0x0000002e0600d985 */ /* 0x0003e2000c101b38 */
[-C--:B------:R-:W-:Y:S02]  /*105d0*/  @!P1 LEA R10, P5, R67, R14.reuse, 0x2 ;  /* 0x0000000e430a9211 */ /* 0x080fe400078a10ff */
[-C--:B------:R-:W-:Y:S02]  /*105e0*/  @!P0 LEA.HI.X R9, R65, R3.reuse, R66, 0x2, P4 ;  /* 0x0000000341098211 */ /* 0x080fe400020f1442 */
[----:B------:R-:W-:Y:S02]  /*105f0*/  ISETP.GE.AND P4, PT, R32, UR4, PT ;  /* 0x0000000420007c0c */ /* 0x000fe4000bf86270 */
[-C--:B------:R-:W-:Y:S01]  /*10600*/  @!P1 LEA.HI.X R11, R67, R3.reuse, R68, 0x2, P5 ;  /* 0x00000003430b9211 */ /* 0x080fe200028f1444 */
[----:B------:R1:W-:Y:S01]  /*10610*/  @!P0 ST.E.64 desc[UR56][R8.64], R48 ;  /* 0x0000003008008985 */ /* 0x0003e2000c101b38 */
[C---:B------:R-:W-:Y:S02]  /*10620*/  @!P2 LEA R12, P5, R69.reuse, R14, 0x2 ;  /* 0x0000000e450ca211 */ /* 0x040fe400078a10ff */
[----:B------:R-:W-:Y:S01]  /*10630*/  ISETP.GE.AND P0, PT, R60, UR4, PT ;  /* 0x000000043c007c0c */ /* 0x000fe2000bf06270 */
[----:B------:R1:W-:Y:S01]  /*10640*/  @!P1 ST.E.64 desc[UR56][R10.64], R50 ;  /* 0x000000320a009985 */ /* 0x0003e2000c101b38 */
[----:B------:R-:W-:-:S02]  /*10650*/  @!P2 LEA.HI.X R13, R69, R3, R70, 0x2, P5 ;  /* 0x00000003450da211 */ /* 0x000fc400028f1446 */
[----:B------:R-:W-:-:S03]  /*10660*/  @!P3 LEA R20, P5, R71, R14, 0x2 ;  /* 0x0000000e4714b211 */ /* 0x000fc600078a10ff */
[----:B------:R1:W-:Y:S01]  /*10670*/  @!P2 ST.E.64 desc[UR56][R12.64], R52 ;  /* 0x000000340c00a985 */ /* 0x0003e2000c101b38 */
[----:B------:R-:W-:Y:S02]  /*10680*/  @!P3 LEA.HI.X R21, R71, R3, R72, 0x2, P5 ;  /* 0x000000034715b211 */ /* 0x000fe400028f1448 */
[----:B0-----:R-:W-:-:S03]  /*10690*/  @!P4 LEA R4, P5, R32, R14, 0x2 ;  /* 0x0000000e2004c211 */ /* 0x001fc600078a10ff */
[----:B------:R1:W-:Y:S01]  /*106a0*/  @!P3 ST.E.64 desc[UR56][R20.64], R54 ;  /* 0x000000361400b985 */ /* 0x0003e2000c101b38 */
[----:B------:R-:W-:-:S05]  /*106b0*/  @!P4 LEA.HI.X R5, R32, R3, R73, 0x2, P5 ;  /* 0x000000032005c211 */ /* 0x000fca00028f1449 */
[----:B------:R1:W-:Y:S01]  /*106c0*/  @!P4 ST.E.64 desc[UR56][R4.64], R56 ;  /* 0x000000380400c985 */ /* 0x0003e2000c101b38 */
[----:B------:R-:W-:Y:S05]  /*106d0*/  @P0 BRA `(.L_x_521) ;  /* 0x0000000800980947 */ /* 0x000fea0003800000 */
[----:B------:R-:W-:-:S04]  /*106e0*/  LEA R14, P0, R60, R14, 0x2 ;  /* 0x0000000e3c0e7211 */ /* 0x000fc800078010ff */
[----:B------:R-:W-:-:S05]  /*106f0*/  LEA.HI.X R15, R60, R3, R61, 0x2, P0 ;  /* 0x000000033c0f7211 */ /* 0x000fca00000f143d */
[----:B------:R0:W-:Y:S01]  /*10700*/  ST.E.64 desc[UR56][R14.64], R150 ;  /* 0x000000960e007985 */ /* 0x0001e2000c101b38 */
[----:B------:R-:W-:Y:S05]  /*10710*/  BRA `(.L_x_521) ;  /* 0x0000000800887947 */ /* 0x000fea0003800000 */
.L_x_517:
[----:B------:R-:W2:Y:S01]  /*10720*/  LDL R8, [R1+0x60] ;  /* 0x0000600001087983 */ /* 0x000ea20000100800 */
[----:B------:R-:W-:Y:S01]  /*10730*/  ULDC.64 UR6, c[0x0][0xc08] ;  /* 0x0003020000067ab9 */ /* 0x000fe20000000a00 */
[----:B------:R-:W-:Y:S01]  /*10740*/  ULDC.64 UR4, c[0x0][0xc00] ;  /* 0x0003000000047ab9 */ /* 0x000fe20000000a00 */
[----:B------:R-:W-:Y:S02]  /*10750*/  ISETP.NE.U32.AND P1, PT, RZ, UR6, PT ;  /* 0x00000006ff007c0c */ /* 0x000fe4000bf25070 */
[----:B------:R-:W-:Y:S02]  /*10760*/  ISETP.NE.U32.AND P0, PT, RZ, UR4, PT ;  /* 0x00000004ff007c0c */ /* 0x000fe4000bf05070 */
[----:B------:R-:W-:Y:S02]  /*10770*/  ISETP.NE.AND.EX P1, PT, RZ, UR7, PT, P1 ;  /* 0x00000007ff007c0c */ /* 0x000fe4000bf25310 */
[----:B------:R-:W-:Y:S02]  /*10780*/  IADD3 R4, P2, R66, UR4, RZ ;  /* 0x0000000442047c10 */ /* 0x000fe4000ff5e0ff */
[----:B------:R-:W-:-:S02]  /*10790*/  ISETP.NE.AND.EX P0, PT, RZ, UR5, PT, P0 ;  /* 0x00000005ff007c0c */ /* 0x000fc4000bf05300 */
[----:B------:R-:W-:Y:S01]  /*107a0*/  IADD3.X R5, R67, UR5, RZ, P2, !PT ;  /* 0x0000000543057c10 */ /* 0x000fe200097fe4ff */
[----:B------:R-:W-:Y:S01]  /*107b0*/  ULDC UR4, c[0x0][0xa88] ;  /* 0x0002a20000047ab9 */ /* 0x000fe20000000800 */
[----:B-----5:R-:W-:Y:S01]  /*107c0*/  MOV R25, RZ ;  /* 0x000000ff00197202 */ /* 0x020fe20000000f00 */
[----:B------:R-:W-:-:S04]  /*107d0*/  IMAD.U32 R21, RZ, RZ, UR4 ;  /* 0x00000004ff157e24 */ /* 0x000fc8000f8e00ff */
[----:B------:R-:W-:-:S04]  /*107e0*/  @P1 IADD3 R6, P2, R66, UR6, RZ ;  /* 0x0000000642061c10 */ /* 0x000fc8000ff5e0ff */
[----:B------:R-:W-:Y:S01]  /*107f0*/  @P1 IADD3.X R7, R67, UR7, RZ, P2, !PT ;  /* 0x0000000743071c10 */ /* 0x000fe200097fe4ff */
[----:B------:R0:W5:Y:S04]  /*10800*/  @P0 LDG.E R25, desc[UR56][R4.64] ;  /* 0x0000003804190981 */ /* 0x000168000c1e1900 */
[----:B------:R0:W5:Y:S01]  /*10810*/  @P1 LDG.E R21, desc[UR56][R6.64] ;  /* 0x0000003806151981 */ /* 0x000162000c1e1900 */
[----:B------:R-:W-:Y:S02]  /*10820*/  ISETP.GT.AND P3, PT, R75, 0xbf, PT ;  /* 0x000000bf4b00780c */ /* 0x000fe40003f64270 */
[----:B--2---:R-:W-:-:S13]  /*10830*/  ISETP.NE.AND P2, PT, R8, RZ, PT ;  /* 0x000000ff0800720c */ /* 0x004fda0003f45270 */
[----:B------:R-:W1:Y:S02]  /*10840*/  @!P2 LDC R8, c[0x0][0xad4] ;  /* 0x0002b500ff08ab82 */ /* 0x000e640000000800 */
[----:B-1----:R0:W-:Y:S01]  /*10850*/  @!P2 STL [R1+0x60], R8 ;  /* 0x000060080100a387 */ /* 0x0021e20000100800 */
[----:B------:R-:W-:Y:S01]  /*10860*/  ISETP.GT.AND P2, PT, R8, 0x1, PT ;  /* 0x000000010800780c */ /* 0x000fe20003f44270 */
[----:B------:R-:W-:-:S12]  /*10870*/  @P1 BRA `(.L_x_526) ;  /* 0x0000000000101947 */ /* 0x000fd80003800000 */
[----:B------:R-:W-:Y:S05]  /*10880*/  @!P0 BRA `(.L_x_526) ;  /* 0x00000000000c8947 */ /* 0x000fea0003800000 */
[----:B------:R-:W2:Y:S04]  /*10890*/  LDG.E R0, desc[UR56][R4.64] ;  /* 0x0000003804007981 */ /* 0x000ea8000c1e1900 */
[----:B-----5:R-:W2:Y:S02]  /*108a0*/  LDG.E R21, desc[UR56][R4.64+0x4] ;  /* 0x0000043804157981 */ /* 0x020ea4000c1e1900 */
[----:B--2---:R-:W-:-:S07]  /*108b0*/  IMAD.IADD R21, R21, 0x1, -R0 ;  /* 0x0000000115157824 */ /* 0x004fce00078e0a00 */
.L_x_526:
[----:B------:R-:W-:Y:S01]  /*108c0*/  BSSY B1, `(.L_x_527) ;  /* 0x000003a000017945 */ /* 0x000fe20003800000 */
[----:B------:R-:W-:Y:S02]  /*108d0*/  SEL R37, R74, RZ, !P0 ;  /* 0x000000ff4a257207 */ /* 0x000fe40004000000 */
[----:B------:R-:W-:Y:S02]  /*108e0*/  SEL R63, R63, RZ, !P0 ;  /* 0x000000ff3f3f7207 */ /* 0x000fe40004000000 */
[----:B-----5:R-:W-:Y:S01]  /*108f0*/  SHF.R.S32.HI R24, RZ, 0x1f, R25 ;  /* 0x0000001fff187819 */ /* 0x020fe20000011419 */
[----:B------:R-:W-:Y:S06]  /*10900*/  @P3 BRA `(.L_x_528) ;  /* 0x0000000000d43947 */ /* 0x000fec0003800000 */
[----:B------:R-:W2:Y:S01]  /*10910*/  LDL R0, [R1+0x68] ;  /* 0x0000680001007983 */ /* 0x000ea20000100800 */
[----:B------:R-:W1:Y:S01]  /*10920*/  LDC R26, c[0x0][0xbe8] ;  /* 0x0002fa00ff1a7b82 */ /* 0x000e620000000800 */
[----:B0-----:R-:W2:Y:S02]  /*10930*/  S2R R4, SR_TID.X ;  /* 0x0000000000047919 */ /* 0x001ea40000002100 */
[----:B--2---:R-:W-:Y:S02]  /*10940*/  IMAD R0, R0, 0xc0, R4 ;  /* 0x000000c000007824 */ /* 0x004fe400078e0204 */
[----:B-1----:R-:W-:Y:S02]  /*10950*/  IMAD R4, R21, R26, RZ ;  /* 0x0000001a15047224 */ /* 0x002fe400078e02ff */
[----:B------:R-:W-:-:S05]  /*10960*/  VIADD R39, R0, 0xffffff80 ;  /* 0xffffff8000277836 */ /* 0x000fca0000000000 */
[----:B------:R-:W-:-:S13]  /*10970*/  ISETP.GE.AND P0, PT, R39, R4, PT ;  /* 0x000000042700720c */ /* 0x000fda0003f06270 */
[----:B------:R-:W-:Y:S05]  /*10980*/  @P0 BRA `(.L_x_528) ;  /* 0x0000000000b40947 */ /* 0x000fea0003800000 */
[----:B------:R-:W2:Y:S01]  /*10990*/  LDL R14, [R1+0x58] ;  /* 0x00005800010e7983 */ /* 0x000ea20000100800 */
[----:B------:R-:W-:Y:S01]  /*109a0*/  IMAD.MOV.U32 R20, RZ, RZ, 0x9b8 ;  /* 0x000009b8ff147424 */ /* 0x000fe200078e00ff */
[----:B------:R-:W-:Y:S01]  /*109b0*/  ISETP.GT.AND P0, PT, R8, 0x1, PT ;  /* 0x000000010800780c */ /* 0x000fe20003f04270 */
[----:B------:R-:W0:Y:S01]  /*109c0*/  LDC.64 R4, c[0x0][0xba8] ;  /* 0x0002ea00ff047b82 */ /* 0x000e220000000a00 */
[----:B------:R-:W3:Y:S01]  /*109d0*/  LDL.LU R28, [R1+0x6c] ;  /* 0x00006c00011c7983 */ /* 0x000ee20000300800 */
[----:B------:R-:W-:Y:S01]  /*109e0*/  ISETP.NE.AND P1, PT, R26, 0x1, PT ;  /* 0x000000011a00780c */ /* 0x000fe20003f25270 */
[----:B------:R-:W-:Y:S01]  /*109f0*/  IMAD.MOV.U32 R27, RZ, RZ, R39 ;  /* 0x000000ffff1b7224 */ /* 0x000fe200078e0027 */
[----:B------:R-:W-:-:S04]  /*10a00*/  SEL R20, R20, 0x978, P0 ;  /* 0x0000097814147807 */ /* 0x000fc80000000000 */
[----:B------:R-:W1:Y:S08]  /*10a10*/  LDC.64 R10, c[0x0][R20+0x220] ;  /* 0x00008800140a7b82 */ /* 0x000e700000000a00 */
[----:B------:R-:W2:Y:S08]  /*10a20*/  LDC.64 R8, c[0x0][R20+0x218] ;  /* 0x0000860014087b82 */ /* 0x000eb00000000a00 */
[----:B------:R-:W4:Y:S08]  /*10a30*/  LDC.64 R12, c[0x0][R20+0x228] ;  /* 0x00008a00140c7b82 */ /* 0x000f300000000a00 */
[----:B------:R-:W5:Y:S08]  /*10a40*/  @P1 LDC R0, c[0x0][0xbec] ;  /* 0x0002fb00ff001b82 */ /* 0x000f700000000800 */
[----:B------:R-:W4:Y:S08]  /*10a50*/  LDC.64 R6, c[0x0][R20+0x210] ;  /* 0x0000840014067b82 */ /* 0x000f300000000a00 */
[----:B------:R-:W4:Y:S01]  /*10a60*/  @P1 LDC R31, c[0x0][0xbf0] ;  /* 0x0002fc00ff1f1b82 */ /* 0x000f220000000800 */
[----:B-----5:R-:W-:-:S07]  /*10a70*/  @P1 IMAD.HI.U32 R0, R39, R0, RZ ;  /* 0x0000000027001227 */ /* 0x020fce00078e00ff */
[----:B0-----:R-:W0:Y:S01]  /*10a80*/  @!P0 LDC R4, c[0x0][0xb50] ;  /* 0x0002d400ff048b82 */ /* 0x001e220000000800 */
[----:B-1----:R-:W-:-:S07]  /*10a90*/  IMAD R11, R11, R37, RZ ;  /* 0x000000250b0b7224 */ /* 0x002fce00078e02ff */
[----:B------:R-:W1:Y:S01]  /*10aa0*/  @!P0 LDC R5, c[0x0][0xb54] ;  /* 0x0002d500ff058b82 */ /* 0x000e620000000800 */
[----:B----4-:R-:W-:Y:S01]  /*10ab0*/  @P1 SHF.R.U32.HI R27, RZ, R31, R0 ;  /* 0x0000001fff1b1219 */ /* 0x010fe20000011600 */
[----:B------:R-:W-:Y:S02]  /*10ac0*/  IMAD R31, R10, R63, R11 ;  /* 0x0000003f0a1f7224 */ /* 0x000fe400078e020b */
[-C--:B--2---:R-:W-:Y:S02]  /*10ad0*/  IMAD R29, R9, R14.reuse, RZ ;  /* 0x0000000e091d7224 */ /* 0x084fe400078e02ff */
[----:B------:R-:W-:Y:S01]  /*10ae0*/  IMAD.WIDE.U32 R8, R8, R14, RZ ;  /* 0x0000000e08087225 */ /* 0x000fe200078e00ff */
[----:B---3--:R-:W-:-:S03]  /*10af0*/  SEL R11, R28, RZ, P0 ;  /* 0x000000ff1c0b7207 */ /* 0x008fc60000000000 */
[----:B------:R-:W-:Y:S01]  /*10b00*/  IMAD.WIDE.U32 R14, R10, R37, RZ ;  /* 0x000000250a0e7225 */ /* 0x000fe200078e00ff */
[----:B------:R-:W-:-:S03]  /*10b10*/  IADD3 R29, R9, R29, RZ ;  /* 0x0000001d091d7210 */ /* 0x000fc60007ffe0ff */
[----:B------:R-:W-:Y:S01]  /*10b20*/  IMAD.MOV R10, RZ, RZ, -R27 ;  /* 0x000000ffff0a7224 */ /* 0x000fe200078e0a1b */
[----:B------:R-:W-:Y:S01]  /*10b30*/  IADD3 R0, P1, P3, R14, R8, R25 ;  /* 0x000000080e007210 */ /* 0x000fe20007b3e019 */
[----:B------:R-:W-:Y:S02]  /*10b40*/  IMAD.IADD R31, R15, 0x1, R31 ;  /* 0x000000010f1f7824 */ /* 0x000fe400078e021f */
[----:B------:R-:W-:-:S04]  /*10b50*/  IMAD.WIDE.U32 R8, R12, R11, RZ ;  /* 0x0000000b0c087225 */ /* 0x000fc800078e00ff */
[----:B------:R-:W-:Y:S02]  /*10b60*/  IMAD R13, R13, R11, RZ ;  /* 0x0000000b0d0d7224 */ /* 0x000fe400078e02ff */
[----:B------:R-:W-:Y:S01]  /*10b70*/  IMAD R11, R26, R10, R39 ;  /* 0x0000000a1a0b7224 */ /* 0x000fe200078e0227 */
[----:B------:R-:W-:Y:S01]  /*10b80*/  IADD3.X R10, R31, R29, R24, P1, P3 ;  /* 0x0000001d1f0a7210 */ /* 0x000fe20000fe6418 */
[----:B------:R-:W-:Y:S01]  /*10b90*/  IMAD.IADD R13, R9, 0x1, R13 ;  /* 0x00000001090d7824 */ /* 0x000fe200078e020d */
[----:B------:R-:W-:Y:S01]  /*10ba0*/  IADD3 R8, P0, P1, R27, R0, R8 ;  /* 0x000000001b087210 */ /* 0x000fe2000791e008 */
[----:B------:R-:W-:Y:S01]  /*10bb0*/  IMAD R0, R7, R11, RZ ;  /* 0x0000000b07007224 */ /* 0x000fe200078e02ff */
[----:B------:R-:W-:-:S04]  /*10bc0*/  SHF.R.S32.HI R27, RZ, 0x1f, R27 ;  /* 0x0000001fff1b7819 */ /* 0x000fc8000001141b */
[----:B------:R-:W-:Y:S02]  /*10bd0*/  IADD3.X R9, R27, R10, R13, P0, P1 ;  /* 0x0000000a1b097210 */ /* 0x000fe400007e240d */
[----:B------:R-:W-:-:S05]  /*10be0*/  SHF.R.S32.HI R13, RZ, 0x1f, R11 ;  /* 0x0000001fff0d7819 */ /* 0x000fca000001140b */
[C---:B------:R-:W-:Y:S02]  /*10bf0*/  IMAD R13, R6.reuse, R13, R0 ;  /* 0x0000000d060d7224 */ /* 0x040fe400078e0200 */
[----:B------:R-:W-:-:S04]  /*10c00*/  IMAD.WIDE.U32 R6, R6, R11, R8 ;  /* 0x0000000b06067225 */ /* 0x000fc800078e0008 */
[----:B------:R-:W-:Y:S01]  /*10c10*/  IMAD.IADD R0, R7, 0x1, R13 ;  /* 0x0000000107007824 */ /* 0x000fe200078e020d */
[----:B0-----:R-:W-:Y:S01]  /*10c20*/  LEA R4, P0, R6, R4, 0x2 ;  /* 0x0000000406047211 */ /* 0x001fe200078010ff */
[----:B------:R-:W-:-:S03]  /*10c30*/  IMAD.MOV.U32 R7, RZ, RZ, -0x800000 ;  /* 0xff800000ff077424 */ /* 0x000fc600078e00ff */
[----:B-1----:R-:W-:-:S05]  /*10c40*/  LEA.HI.X R5, R6, R5, R0, 0x2, P0 ;  /* 0x0000000506057211 */ /* 0x002fca00000f1400 */
[----:B------:R1:W-:Y:S04]  /*10c50*/  STG.E desc[UR56][R4.64], R7 ;  /* 0x0000000704007986 */ /* 0x0003e8000c101938 */
.L_x_528:
[----:B------:R-:W-:Y:S05]  /*10c60*/  BSYNC B1 ;  /* 0x0000000000017941 */ /* 0x000fea0003800000 */
.L_x_527:
[----:B------:R-:W-:Y:S05]  /*10c70*/  @P2 BRA `(.L_x_521) ;  /* 0x0000000400302947 */ /* 0x000fea0003800000 */
[----:B------:R-:W2:Y:S01]  /*10c80*/  LDL.LU R12, [R1+0x58] ;  /* 0x00005800010c7983 */ /* 0x000ea20000300800 */
[----:B------:R-:W3:Y:S01]  /*10c90*/  LDC R10, c[0x0][0xbe8] ;  /* 0x0002fa00ff0a7b82 */ /* 0x000ee20000000800 */
[----:B------:R-:W-:Y:S01]  /*10ca0*/  ULDC.64 UR4, c[0x0][0xaa0] ;  /* 0x0002a80000047ab9 */ /* 0x000fe20000000a00 */
[----:B------:R-:W-:Y:S01]  /*10cb0*/  IMAD R3, R3, 0x30, R62 ;  /* 0x0000003003037824 */ /* 0x000fe200078e023e */
[----:B------:R-:W4:Y:S01]  /*10cc0*/  LDL R26, [R1+0x68] ;  /* 0x00006800011a7983 */ /* 0x000f220000100800 */
[----:B------:R-:W-:Y:S01]  /*10cd0*/  IMAD R0, R24, UR4, RZ ;  /* 0x0000000418007c24 */ /* 0x000fe2000f8e02ff */
[----:B------:R-:W-:Y:S01]  /*10ce0*/  ULDC.64 UR6, c[0x0][0xaf0] ;  /* 0x0002bc0000067ab9 */ /* 0x000fe20000000a00 */
[----:B01----:R-:W-:-:S04]  /*10cf0*/  IMAD.WIDE.U32 R4, R25, UR4, RZ ;  /* 0x0000000419047c25 */ /* 0x003fc8000f8e00ff */
[----:B------:R-:W-:Y:S01]  /*10d00*/  IMAD R7, R25, UR5, R0 ;  /* 0x0000000519077c24 */ /* 0x000fe2000f8e0200 */
[----:B------:R-:W-:Y:S01]  /*10d10*/  ULDC.64 UR4, c[0x0][0xae8] ;  /* 0x0002ba0000047ab9 */ /* 0x000fe20000000a00 */
[----:B------:R-:W-:-:S03]  /*10d20*/  IMAD R6, R63, UR6, RZ ;  /* 0x000000063f067c24 */ /* 0x000fc6000f8e02ff */
[----:B------:R-:W-:Y:S02]  /*10d30*/  IADD3 R5, R5, R7, RZ ;  /* 0x0000000705057210 */ /* 0x000fe40007ffe0ff */
[----:B---3--:R-:W-:-:S13]  /*10d40*/  ISETP.NE.AND P0, PT, R10, 0x1, PT ;  /* 0x000000010a00780c */ /* 0x008fda0003f05270 */
[----:B------:R-:W0:Y:S08]  /*10d50*/  @P0 LDC R9, c[0x0][0xbec] ;  /* 0x0002fb00ff090b82 */ /* 0x000e300000000800 */
[----:B------:R-:W1:Y:S01]  /*10d60*/  @P0 LDC R11, c[0x0][0xbf0] ;  /* 0x0002fc00ff0b0b82 */ /* 0x000e620000000800 */
[----:B--2---:R-:W-:-:S04]  /*10d70*/  IMAD.WIDE.U32 R4, R12, UR4, R4 ;  /* 0x000000040c047c25 */ /* 0x004fc8000f8e0004 */
[----:B----4-:R-:W-:Y:S02]  /*10d80*/  IMAD R8, R26, 0xc0, R3 ;  /* 0x000000c01a087824 */ /* 0x010fe400078e0203 */
[----:B------:R-:W-:Y:S01]  /*10d90*/  IMAD R5, R12, UR5, R5 ;  /* 0x000000050c057c24 */ /* 0x000fe2000f8e0205 */
[----:B------:R-:W-:Y:S01]  /*10da0*/  ULDC.64 UR4, c[0x0][0xae0] ;  /* 0x0002b80000047ab9 */ /* 0x000fe20000000a00 */
[----:B0-----:R-:W-:-:S04]  /*10db0*/  @P0 IMAD.HI.U32 R0, R8, R9, RZ ;  /* 0x0000000908000227 */ /* 0x001fc800078e00ff */
[----:B------:R-:W-:Y:S01]  /*10dc0*/  IMAD.MOV.U32 R3, RZ, RZ, R8 ;  /* 0x000000ffff037224 */ /* 0x000fe200078e0008 */
[----:B-1----:R-:W-:Y:S01]  /*10dd0*/  @P0 SHF.R.U32.HI R3, RZ, R11, R0 ;  /* 0x0000000bff030219 */ /* 0x002fe20000011600 */
[C---:B------:R-:W-:Y:S02]  /*10de0*/  IMAD R9, R37.reuse, UR7, R6 ;  /* 0x0000000725097c24 */ /* 0x040fe4000f8e0206 */
[----:B------:R-:W-:Y:S01]  /*10df0*/  IMAD.WIDE.U32 R4, R37, UR6, R4 ;  /* 0x0000000625047c25 */ /* 0x000fe2000f8e0004 */
[--C-:B------:R-:W-:Y:S01]  /*10e00*/  SHF.R.S32.HI R0, RZ, 0x1f, R3.reuse ;  /* 0x0000001fff007819 */ /* 0x100fe20000011403 */
[----:B------:R-:W-:Y:S02]  /*10e10*/  ULDC.64 UR6, c[0x0][0xa80] ;  /* 0x0002a00000067ab9 */ /* 0x000fe40000000a00 */
[----:B------:R-:W-:Y:S02]  /*10e20*/  IMAD.MOV R7, RZ, RZ, -R3 ;  /* 0x000000ffff077224 */ /* 0x000fe400078e0a03 */
[----:B------:R-:W-:-:S02]  /*10e30*/  IMAD R0, R0, UR4, RZ ;  /* 0x0000000400007c24 */ /* 0x000fc4000f8e02ff */
[----:B------:R-:W-:Y:S02]  /*10e40*/  IMAD R7, R10, R7, R8 ;  /* 0x000000070a077224 */ /* 0x000fe400078e0208 */
[----:B------:R-:W-:Y:S02]  /*10e50*/  IMAD.IADD R5, R5, 0x1, R9 ;  /* 0x0000000105057824 */ /* 0x000fe400078e0209 */
[C---:B------:R-:W-:Y:S01]  /*10e60*/  IMAD R9, R3.reuse, UR5, R0 ;  /* 0x0000000503097c24 */ /* 0x040fe2000f8e0200 */
[----:B------:R-:W-:Y:S01]  /*10e70*/  SHF.R.S32.HI R0, RZ, 0x1f, R7 ;  /* 0x0000001fff007819 */ /* 0x000fe20000011407 */
[----:B------:R-:W-:Y:S01]  /*10e80*/  IMAD.WIDE.U32 R4, R3, UR4, R4 ;  /* 0x0000000403047c25 */ /* 0x000fe2000f8e0004 */
[----:B------:R-:W-:-:S03]  /*10e90*/  ULDC.64 UR4, c[0x0][0xad8] ;  /* 0x0002b60000047ab9 */ /* 0x000fc60000000a00 */
[----:B------:R-:W-:Y:S02]  /*10ea0*/  IMAD R0, R0, UR4, RZ ;  /* 0x0000000400007c24 */ /* 0x000fe4000f8e02ff */
[----:B------:R-:W-:Y:S02]  /*10eb0*/  IMAD.IADD R5, R5, 0x1, R9 ;  /* 0x0000000105057824 */ /* 0x000fe400078e0209 */
[C---:B------:R-:W-:Y:S02]  /*10ec0*/  IMAD R3, R7.reuse, UR5, R0 ;  /* 0x0000000507037c24 */ /* 0x040fe4000f8e0200 */
[----:B------:R-:W-:Y:S01]  /*10ed0*/  IMAD.WIDE.U32 R4, R7, UR4, R4 ;  /* 0x0000000407047c25 */ /* 0x000fe2000f8e0004 */
[----:B------:R-:W-:Y:S02]  /*10ee0*/  ULDC UR4, c[0x0][0xac8] ;  /* 0x0002b20000047ab9 */ /* 0x000fe40000000800 */
[----:B------:R-:W-:Y:S01]  /*10ef0*/  ISETP.GE.AND P0, PT, R59, UR4, PT ;  /* 0x000000043b007c0c */ /* 0x000fe2000bf06270 */
[----:B------:R-:W-:Y:S01]  /*10f00*/  IMAD.IADD R3, R5, 0x1, R3 ;  /* 0x0000000105037824 */ /* 0x000fe200078e0203 */
[----:B------:R-:W-:Y:S01]  /*10f10*/  LEA R7, P1, R4, UR6, 0x1 ;  /* 0x0000000604077c11 */ /* 0x000fe2000f8208ff */
[----:B------:R-:W-:-:S03]  /*10f20*/  UMOV UR4, 0xffffffff ;  /* 0xffffffff00047882 */ /* 0x000fc60000000000 */
[----:B------:R-:W-:Y:S01]  /*10f30*/  LEA.HI.X R20, R4, UR7, R3, 0x1, P1 ;  /* 0x0000000704147c11 */ /* 0x000fe200088f0c03 */
[----:B------:R-:W-:Y:S08]  /*10f40*/  BRA.DIV UR4, `(.L_x_529) ;  /* 0x0000007a04cc7947 */ /* 0x000ff0000b800000 */
[----:B------:R-:W0:Y:S01]  /*10f50*/  SHFL.IDX PT, R3, R7, RZ, 0x181f ;  /* 0x00181fff07037589 */ /* 0x000e2200000e0000 */
[----:B------:R-:W-:Y:S02]  /*10f60*/  IMAD R21, R21, R10, RZ ;  /* 0x0000000a15157224 */ /* 0x000fe400078e02ff */
[----:B------:R-:W-:Y:S01]  /*10f70*/  IMAD R24, R26, 0xc0, R62 ;  /* 0x000000c01a187824 */ /* 0x000fe200078e023e */
[----:B------:R-:W1:Y:S03]  /*10f80*/  SHFL.IDX PT, R0, R20, RZ, 0x181f ;  /* 0x00181fff14007589 */ /* 0x000e6600000e0000 */
[C---:B------:R-:W-:Y:S01]  /*10f90*/  VIADD R10, R24.reuse, 0x60 ;  /* 0x00000060180a7836 */ /* 0x040fe20000000000 */
[----:B------:R-:W2:Y:S01]  /*10fa0*/  SHFL.IDX PT, R5, R7, 0x1, 0x181f ;  /* 0x00381f0007057f89 */ /* 0x000ea200000e0000 */
[CC--:B------:R-:W-:Y:S02]  /*10fb0*/  ISETP.GE.OR P2, PT, R24.reuse, R21.reuse, P0 ;  /* 0x000000151800720c */ /* 0x0c0fe40000746670 */
[----:B------:R-:W-:Y:S01]  /*10fc0*/  IADD3 R8, R24, 0x30, RZ ;  /* 0x0000003018087810 */ /* 0x000fe20007ffe0ff */
[----:B------:R-:W3:Y:S01]  /*10fd0*/  SHFL.IDX PT, R14, R7, 0x2, 0x181f ;  /* 0x00581f00070e7f89 */ /* 0x000ee200000e0000 */
[----:B------:R-:W-:-:S02]  /*10fe0*/  ISETP.GE.OR P4, PT, R10, R21, P0 ;  /* 0x000000150a00720c */ /* 0x000fc40000786670 */
[----:B------:R-:W-:Y:S01]  /*10ff0*/  ISETP.GE.OR P3, PT, R8, R21, P0 ;  /* 0x000000150800720c */ /* 0x000fe20000766670 */
[----:B------:R-:W4:Y:S04]  /*11000*/  SHFL.IDX PT, R4, R20, 0x1, 0x181f ;  /* 0x00381f0014047f89 */ /* 0x000f2800000e0000 */
[----:B------:R-:W5:Y:S02]  /*11010*/  SHFL.IDX PT, R6, R20, 0x2, 0x181f ;  /* 0x00581f0014067f89 */ /* 0x000f6400000e0000 */
[----:B0-----:R-:W-:-:S04]  /*11020*/  @!P2 LEA R10, P5, R59, R3, 0x1 ;  /* 0x000000033b0aa211 */ /* 0x001fc800078a08ff */
[C---:B-1----:R-:W-:Y:S02]  /*11030*/  @!P2 LEA.HI.X R3, R59.reuse, R0, R58, 0x1, P5 ;  /* 0x000000003b03a211 */ /* 0x042fe400028f0c3a */
[----:B------:R0:W1:Y:S01]  /*11040*/  SHFL.IDX PT, R0, R20, 0x3, 0x181f ;  /* 0x00781f0014007f89 */ /* 0x00006200000e0000 */
[C---:B--2---:R-:W-:Y:S02]  /*11050*/  @!P3 LEA R8, P1, R59.reuse, R5, 0x1 ;  /* 0x000000053b08b211 */ /* 0x044fe400078208ff */
[----:B------:R-:W-:Y:S01]  /*11060*/  @!P2 IMAD.MOV.U32 R11, RZ, RZ, R3 ;  /* 0x000000ffff0ba224 */ /* 0x000fe200078e0003 */
[----:B---3--:R-:W-:-:S04]  /*11070*/  @!P4 LEA R25, P5, R59, R14, 0x1 ;  /* 0x0000000e3b19c211 */ /* 0x008fc800078a08ff */
[----:B------:R0:W-:Y:S01]  /*11080*/  @!P2 ST.E.128 desc[UR56][R10.64], RZ ;  /* 0x000000ff0a00a985 */ /* 0x0001e2000c101d38 */
[C-C-:B----4-:R-:W-:Y:S01]  /*11090*/  @!P3 LEA.HI.X R9, R59.reuse, R4, R58.reuse, 0x1, P1 ;  /* 0x000000043b09b211 */ /* 0x150fe200008f0c3a */
[----:B------:R-:W-:Y:S02]  /*110a0*/  @!P4 IMAD.MOV.U32 R4, RZ, RZ, R25 ;  /* 0x000000ffff04c224 */ /* 0x000fe400078e0019 */
[----:B------:R0:W2:Y:S01]  /*110b0*/  SHFL.IDX PT, R14, R7, 0x3, 0x181f ;  /* 0x00781f00070e7f89 */ /* 0x0000a200000e0000 */
[----:B-----5:R-:W-:-:S03]  /*110c0*/  @!P4 LEA.HI.X R5, R59, R6, R58, 0x1, P5 ;  /* 0x000000063b05c211 */ /* 0x020fc600028f0c3a */
[----:B------:R0:W-:Y:S04]  /*110d0*/  @!P3 ST.E.128 desc[UR56][R8.64], RZ ;  /* 0x000000ff0800b985 */ /* 0x0001e8000c101d38 */
[----:B------:R0:W-:Y:S02]  /*110e0*/  @!P4 ST.E.128 desc[UR56][R4.64], RZ ;  /* 0x000000ff0400c985 */ /* 0x0001e4000c101d38 */
.L_x_718:
[----:B------:R-:W-:-:S05]  /*110f0*/  VIADD R24, R24, 0x90 ;  /* 0x0000009018187836 */ /* 0x000fca0000000000 */
[----:B------:R-:W-:-:S13]  /*11100*/  ISETP.GE.OR P0, PT, R24, R21, P0 ;  /* 0x000000151800720c */ /* 0x000fda0000706670 */
[----:B--2---:R-:W-:-:S04]  /*11110*/  @!P0 LEA R14, P1, R59, R14, 0x1 ;  /* 0x0000000e3b0e8211 */ /* 0x004fc800078208ff */
[----:B-1----:R-:W-:-:S05]  /*11120*/  @!P0 LEA.HI.X R15, R59, R0, R58, 0x1, P1 ;  /* 0x000000003b0f8211 */ /* 0x002fca00008f0c3a */
[----:B------:R2:W-:Y:S04]  /*11130*/  @!P0 ST.E.128 desc[UR56][R14.64], RZ ;  /* 0x000000ff0e008985 */ /* 0x0005e8000c101d38 */
.L_x_521:
[----:B------:R-:W-:Y:S05]  /*11140*/  BSYNC B0 ;  /* 0x0000000000007941 */ /* 0x000fea0003800000 */
.L_x_516:
[----:B------:R-:W-:Y:S02]  /*11150*/  ULDC UR4, c[0x0][0xc3c] ;  /* 0x00030f0000047ab9 */ /* 0x000fe40000000800 */
[----:B------:R-:W-:-:S13]  /*11160*/  ISETP.GE.AND P0, PT, R35, UR4, PT ;  /* 0x0000000423007c0c */ /* 0x000fda000bf06270 */
[----:B------:R-:W-:Y:S05]  /*11170*/  @!P0 BRA `(.L_x_530) ;  /* 0xfffffefc00f08947 */ /* 0x000fea000383ffff */
[----:B------:R-:W-:Y:S05]  /*11180*/  BRA `(.L_x_400) ;  /* 0x0000006800c87947 */ /* 0x000fea0003800000 */
.L_x_398:
[----:B------:R-:W-:-:S08]  /*11190*/  NOP ;  /* 0x0000000000007918 */ /* 0x000fd00000000000 */
[----:B--2---:R-:W0:-:S00]  /*111a0*/  USETMAXREG.DEALLOC.CTAPOOL 0x20 ;  /* 0x00000020000079c8 */ /* 0x004e0000080e0500 */
[----:B0-----:R-:W2:Y:S01]  /*111b0*/  LDL.LU R2, [R1] ;  /* 0x0000000001027983 */ /* 0x001ea20000300800 */
[----:B------:R-:W-:Y:S01]  /*111c0*/  LOP3.LUT R0, R0, 0x3, RZ, 0xc0, !PT ;  /* 0x0000000300007812 */ /* 0x000fe200078ec0ff */
[----:B------:R-:W-:-:S05]  /*111d0*/  IMAD.MOV.U32 R6, RZ, RZ, RZ ;  /* 0x000000ffff067224 */ /* 0x000fca00078e00ff */
[----:B------:R-:W0:Y:S02]  /*111e0*/  SHFL.IDX PT, R0, R0, RZ, 0x1f ;  /* 0x00001fff00007589 */ /* 0x000e2400000e0000 */
[----:B0-----:R-:W-:Y:S02]  /*111f0*/  ISETP.NE.AND P0, PT, R0, RZ, PT ;  /* 0x000000ff0000720c */ /* 0x001fe40003f05270 */
[----:B--2---:R-:W-:-:S11]  /*11200*/  LOP3.LUT R2, R2, 0xfffffffd, RZ, 0xc0, !PT ;  /* 0xfffffffd02027812 */ /* 0x004fd600078ec0ff */
[----:B------:R-:W-:-:S05]  /*11210*/  @P0 LOP3.LUT R2, R2, 0x2, RZ, 0xfc, !PT ;  /* 0x0000000202020812 */ /* 0x000fca00078efcff */
[----:B------:R0:W-:Y:S01]  /*11220*/  STL [R1], R2 ;  /* 0x0000000201007387 */ /* 0x0001e20000100800 */
[----:B------:R-:W-:Y:S05]  /*11230*/  @!P0 BRA `(.L_x_531) ;  /* 0x00000000001c8947 */ /* 0x000fea0003800000 */
[----:B------:R-:W1:Y:S08]  /*11240*/  S2UR UR5, SR_CgaCtaId ;  /* 0x00000000000579c3 */ /* 0x000e700000008800 */
[----:B------:R-:W-:Y:S06]  /*11250*/  BAR.SYNC.DEFER_BLOCKING 0x5, 0x200 ;  /* 0x0148000000007b1d */ /* 0x000fec0000010000 */
[----:B------:R-:W-:-:S02]  /*11260*/  UMOV UR4, 0x400 ;  /* 0x0000040000047882 */ /* 0x000fc40000000000 */
[----:B-1----:R-:W-:-:S09]  /*11270*/  ULEA UR4, UR5, UR4, 0x18 ;  /* 0x0000000405047291 */ /* 0x002fd2000f8ec03f */
[----:B------:R-:W1:Y:S01]  /*11280*/  LDS.128 R24, [UR4+0x308d0] ;  /* 0x0308d004ff187984 */ /* 0x000e620008000c00 */
[----:B------:R-:W-:Y:S06]  /*11290*/  BAR.ARV 0x4, 0x200 ;  /* 0x0108000000007b1d */ /* 0x000fec0000002000 */
[----:B------:R-:W-:Y:S05]  /*112a0*/  BRA `(.L_x_532) ;  /* 0x0000000800887947 */ /* 0x000fea0003800000 */
.L_x_531:
[----:B------:R-:W1:Y:S01]  /*112b0*/  S2R R0, SR_TID.X ;  /* 0x0000000000007919 */ /* 0x000e620000002100 */
[----:B------:R-:W-:Y:S01]  /*112c0*/  ULDC UR4, c[0x0][0xc3c] ;  /* 0x00030f0000047ab9 */ /* 0x000fe20000000800 */
[----:B------:R-:W-:Y:S01]  /*112d0*/  MOV R7, RZ ;  /* 0x000000ff00077202 */ /* 0x000fe20000000f00 */
[----:B------:R-:W2:Y:S01]  /*112e0*/  S2UR UR6, SR_CTAID.X ;  /* 0x00000000000679c3 */ /* 0x000ea20000002500 */
[----:B------:R-:W-:Y:S01]  /*112f0*/  ULDC UR5, c[0x0][0xc38] ;  /* 0x00030e0000057ab9 */ /* 0x000fe20000000800 */
[----:B-1----:R-:W-:-:S04]  /*11300*/  LOP3.LUT R0, R0, 0x1f, RZ, 0xc0, !PT ;  /* 0x0000001f00007812 */ /* 0x002fc800078ec0ff */
[----:B------:R-:W-:-:S04]  /*11310*/  ISETP.NE.AND P0, PT, R0, 0x1f, PT ;  /* 0x0000001f0000780c */ /* 0x000fc80003f05270 */
[----:B------:R-:W-:-:S13]  /*11320*/  ISETP.GE.OR P1, PT, R0, UR4, !P0 ;  /* 0x0000000400007c0c */ /* 0x000fda000c726670 */
[----:B------:R-:W1:Y:S08]  /*11330*/  @!P1 LDC.64 R4, c[0x0][0xc80] ;  /* 0x00032000ff049b82 */ /* 0x000e700000000a00 */
[----:B0-----:R-:W0:Y:S01]  /*11340*/  @!P1 LDC.64 R2, c[0x0][0xc78] ;  /* 0x00031e00ff029b82 */ /* 0x001e220000000a00 */
[----:B-1----:R-:W-:-:S05]  /*11350*/  @!P1 IMAD.WIDE.U32 R4, R0, 0x4, R4 ;  /* 0x0000000400049825 */ /* 0x002fca00078e0004 */
[----:B------:R-:W3:Y:S01]  /*11360*/  @!P1 LDG.E R6, desc[UR56][R4.64] ;  /* 0x0000003804069981 */ /* 0x000ee2000c1e1900 */
[----:B0-----:R-:W-:-:S05]  /*11370*/  @!P1 IMAD.WIDE.U32 R2, R0, 0x4, R2 ;  /* 0x0000000400029825 */ /* 0x001fca00078e0002 */
        /* <DEDUP_REMOVED lines=25> */
[----:B--2---:R-:W-:Y:S02]  /*11510*/  ISETP.GT.AND P6, PT, R8, UR6, PT ;  /* 0x0000000608007c0c */ /* 0x004fe4000bfc4270 */
[----:B------:R-:W-:-:S11]  /*11520*/  MOV R3, R8 ;  /* 0x0000000800037202 */ /* 0x000fd60000000f00 */
[----:B------:R-:W-:Y:S05]  /*11530*/  @P6 BRA `(.L_x_533) ;  /* 0x00000000009c6947 */ /* 0x000fea0003800000 */
[----:B------:R-:W-:Y:S01]  /*11540*/  IMAD.MOV.U32 R8, RZ, RZ, R3 ;  /* 0x000000ffff087224 */ /* 0x000fe200078e0003 */
[----:B------:R-:W-:Y:S01]  /*11550*/  UMOV UR4, URZ ;  /* 0x0000003f00047c82 */ /* 0x000fe20008000000 */
[----:B------:R-:W-:-:S05]  /*11560*/  ULDC UR5, c[0x0][0xc38] ;  /* 0x00030e0000057ab9 */ /* 0x000fca0000000800 */
.L_x_535:
        /* <DEDUP_REMOVED lines=23> */
[----:B0-----:R-:W-:-:S04]  /*116e0*/  SEL R11, R11, RZ, P3 ;  /* 0x000000ff0b0b7207 */ /* 0x001fc80001800000 */
[----:B------:R-:W-:-:S05]  /*116f0*/  IADD3 R11, R10, R11, RZ ;  /* 0x0000000b0a0b7210 */ /* 0x000fca0007ffe0ff */
        /* <DEDUP_REMOVED lines=11> */
.L_x_533:
        /* <DEDUP_REMOVED lines=15> */
[----:B0-----:R-:W-:Y:S01]  /*118a0*/  IADD3 R11, RZ, -R3, RZ ;  /* 0x80000003ff0b7210 */ /* 0x001fe20007ffe0ff */
[----:B------:R-:W-:Y:S06]  /*118b0*/  @!P0 BRA `(.L_x_536) ;  /* 0x0000000000088947 */ /* 0x000fec0003800000 */
[----:B------:R-:W-:-:S05]  /*118c0*/  VIADD R5, R27, 0xffffffff ;  /* 0xffffffff1b057836 */ /* 0x000fca0000000000 */
[----:B------:R0:W1:Y:S02]  /*118d0*/  SHFL.IDX PT, R24, R2, R5, 0x1f ;  /* 0x00001f0502187589 */ /* 0x00006400000e0000 */
.L_x_536:
        /* <DEDUP_REMOVED lines=14> */
[----:B------:R-:W-:Y:S02]  /*119c0*/  ISETP.GT.U32.AND P1, PT, R4, R9, PT ;  /* 0x000000090400720c */ /* 0x000fe40003f24070 */
[----:B0-----:R-:W-:-:S11]  /*119d0*/  IADD3 R3, R8, 0xffffffe, RZ ;  /* 0x0ffffffe08037810 */ /* 0x001fd60007ffe0ff */
        /* <DEDUP_REMOVED lines=9> */
[----:B------:R-:W-:Y:S01]  /*11a70*/  IMAD.MOV.U32 R4, RZ, RZ, R2 ;  /* 0x000000ffff047224 */ /* 0x000fe200078e0002 */
[----:B------:R-:W-:Y:S02]  /*11a80*/  MOV R2, R8 ;  /* 0x0000000800027202 */ /* 0x000fe40000000f00 */
        /* <DEDUP_REMOVED lines=19> */
[----:B------:R-:W-:-:S05]  /*11bc0*/  @P0 IADD3 R2, R2, 0x1, RZ ;  /* 0x0000000102020810 */ /* 0x000fca0007ffe0ff */
[----:B------:R-:W-:Y:S01]  /*11bd0*/  @!P2 IMAD.MOV R2, RZ, RZ, -R2 ;  /* 0x000000ffff02a224 */ /* 0x000fe200078e0a02 */
[----:B------:R-:W-:-:S05]  /*11be0*/  @!P1 LOP3.LUT R2, RZ, R7, RZ, 0x33, !PT ;  /* 0x00000007ff029212 */ /* 0x000fca00078e33ff */
[----:B------:R-:W-:-:S04]  /*11bf0*/  IMAD.MOV R3, RZ, RZ, -R2 ;  /* 0x000000ffff037224 */ /* 0x000fc800078e0a02 */
[C---:B------:R-:W-:Y:S02]  /*11c00*/  IMAD R4, R7.reuse, R3, R4 ;  /* 0x0000000307047224 */ /* 0x040fe400078e0204 */
[----:B------:R-:W-:-:S05]  /*11c10*/  IMAD R7, R7, 0x1000000, R2 ;  /* 0x0100000007077824 */ /* 0x000fca00078e0202 */
[----:B------:R-:W-:Y:S01]  /*11c20*/  LEA R26, R4, R7, 0x10 ;  /* 0x00000007041a7211 */ /* 0x000fe200078e80ff */
[----:B------:R-:W-:Y:S06]  /*11c30*/  BRA `(.L_x_537) ;  /* 0x00000000000c7947 */ /* 0x000fec0003800000 */
.L_x_534:
[----:B------:R-:W-:Y:S02]  /*11c40*/  IMAD.MOV.U32 R25, RZ, RZ, RZ ;  /* 0x000000ffff197224 */ /* 0x000fe400078e00ff */
[----:B------:R-:W-:Y:S02]  /*11c50*/  IMAD.U32 R24, RZ, RZ, UR6 ;  /* 0x00000006ff187e24 */ /* 0x000fe4000f8e00ff */
[----:B------:R-:W-:-:S07]  /*11c60*/  IMAD.MOV.U32 R26, RZ, RZ, RZ ;  /* 0x000000ffff1a7224 */ /* 0x000fce00078e00ff */
.L_x_537:
[----:B------:R-:W-:-:S13]  /*11c70*/  ISETP.NE.AND P0, PT, R0, RZ, PT ;  /* 0x000000ff0000720c */ /* 0x000fda0003f05270 */
[----:B------:R-:W0:Y:S01]  /*11c80*/  @!P0 S2R R3, SR_CgaCtaId ;  /* 0x0000000000038919 */ /* 0x000e220000008800 */
[----:B------:R-:W-:-:S04]  /*11c90*/  @!P0 MOV R0, 0x400 ;  /* 0x0000040000008802 */ /* 0x000fc80000000f00 */
[----:B0-----:R-:W-:-:S05]  /*11ca0*/  @!P0 LEA R0, R3, R0, 0x18 ;  /* 0x0000000003008211 */ /* 0x001fca00078ec0ff */
[----:B------:R0:W-:Y:S01]  /*11cb0*/  @!P0 STS.128 [R0+0x308d0], R24 ;  /* 0x0308d01800008388 */ /* 0x0001e20000000c00 */
[----:B------:R-:W-:Y:S06]  /*11cc0*/  BAR.ARV 0x5, 0x200 ;  /* 0x0148000000007b1d */ /* 0x000fec0000002000 */
.L_x_532:
[----:B------:R2:W-:Y:S01]  /*11cd0*/  STL [R1+0x38], RZ ;  /* 0x000038ff01007387 */ /* 0x0005e20000100800 */
[----:B------:R-:W-:Y:S01]  /*11ce0*/  ULDC UR4, c[0x0][0xc3c] ;  /* 0x00030f0000047ab9 */ /* 0x000fe20000000800 */
[----:B------:R-:W-:Y:S01]  /*11cf0*/  IMAD.MOV.U32 R28, RZ, RZ, 0x1 ;  /* 0x00000001ff1c7424 */ /* 0x000fe200078e00ff */
[----:B-1----:R-:W-:Y:S01]  /*11d00*/  ISETP.GE.AND P0, PT, R27, UR4, PT ;  /* 0x000000041b007c0c */ /* 0x002fe2000bf06270 */
[----:B------:R-:W-:-:S12]  /*11d10*/  IMAD.MOV.U32 R18, RZ, RZ, RZ ;  /* 0x000000ffff127224 */ /* 0x000fd800078e00ff */
[----:B--2---:R-:W-:Y:S05]  /*11d20*/  @P0 BRA `(.L_x_538) ;  /* 0x0000005c00040947 */ /* 0x004fea0003800000 */
[----:B------:R-:W0:Y:S01]  /*11d30*/  S2R R5, SR_TID.X ;  /* 0x0000000000057919 */ /* 0x000e220000002100 */
[----:B------:R-:W1:Y:S01]  /*11d40*/  S2UR UR5, SR_CgaCtaId ;  /* 0x00000000000579c3 */ /* 0x000e620000008800 */
[----:B------:R-:W-:Y:S01]  /*11d50*/  UMOV UR4, 0x400 ;  /* 0x0000040000047882 */ /* 0x000fe20000000000 */
[----:B------:R-:W-:Y:S01]  /*11d60*/  BSSY B8, `(.L_x_538) ;  /* 0x00005bd000087945 */ /* 0x000fe20003800000 */
[----:B------:R-:W-:Y:S01]  /*11d70*/  STL [R1+0x38], RZ ;  /* 0x000038ff01007387 */ /* 0x000fe20000100800 */
[----:B------:R-:W-:Y:S01]  /*11d80*/  IMAD.MOV.U32 R29, RZ, RZ, RZ ;  /* 0x000000ffff1d7224 */ /* 0x000fe200078e00ff */
[----:B------:R-:W-:Y:S01]  /*11d90*/  ULDC.64 UR38, c[0x0][0x198] ;  /* 0x0000660000267ab9 */ /* 0x000fe20000000a00 */
[----:B------:R-:W-:Y:S01]  /*11da0*/  IMAD.MOV.U32 R18, RZ, RZ, RZ ;  /* 0x000000ffff127224 */ /* 0x000fe200078e00ff */
[----:B------:R-:W-:Y:S01]  /*11db0*/  ULDC UR36, c[0x0][0xc] ;  /* 0x0000030000247ab9 */ /* 0x000fe20000000800 */
[----:B------:R-:W-:Y:S01]  /*11dc0*/  IMAD.MOV.U32 R28, RZ, RZ, 0x1 ;  /* 0x00000001ff1c7424 */ /* 0x000fe200078e00ff */
[----:B-1----:R-:W-:-:S06]  /*11dd0*/  ULEA UR4, UR5, UR4, 0x18 ;  /* 0x0000000405047291 */ /* 0x002fcc000f8ec03f */
[----:B------:R-:W-:Y:S01]  /*11de0*/  IMAD.U32 R16, RZ, RZ, UR4 ;  /* 0x00000004ff107e24 */ /* 0x000fe2000f8e00ff */
[C---:B0-----:R-:W-:Y:S02]  /*11df0*/  SHF.L.U32 R0, R5.reuse, 0x3, RZ ;  /* 0x0000000305007819 */ /* 0x041fe400000006ff */
[----:B------:R-:W-:Y:S02]  /*11e00*/  LOP3.LUT R4, R5, 0x7f, RZ, 0xc0, !PT ;  /* 0x0000007f05047812 */ /* 0x000fe400078ec0ff */
[----:B------:R-:W-:Y:S01]  /*11e10*/  LOP3.LUT R2, R0, 0x1f8, RZ, 0xc0, !PT ;  /* 0x000001f800027812 */ /* 0x000fe200078ec0ff */
[----:B------:R-:W-:Y:S02]  /*11e20*/  IMAD.MOV.U32 R0, RZ, RZ, 0x1 ;  /* 0x00000001ff007424 */ /* 0x000fe400078e00ff */
[----:B------:R-:W-:Y:S01]  /*11e30*/  IMAD.SHL.U32 R3, R4, 0x8, RZ ;  /* 0x0000000804037824 */ /* 0x000fe200078e00ff */
[----:B------:R-:W-:Y:S02]  /*11e40*/  LOP3.LUT R2, R2, 0x38, R5, 0x78, !PT ;  /* 0x0000003802027812 */ /* 0x000fe400078e7805 */
[----:B------:R0:W-:Y:S01]  /*11e50*/  STL [R1+0x4], R0 ;  /* 0x0000040001007387 */ /* 0x0001e20000100800 */
[----:B------:R-:W-:-:S02]  /*11e60*/  SHF.R.U32.HI R4, RZ, 0x3, R4 ;  /* 0x00000003ff047819 */ /* 0x000fc40000011604 */
[----:B------:R-:W-:Y:S01]  /*11e70*/  LOP3.LUT R3, R2, 0x200, R3, 0xf8, !PT ;  /* 0x0000020002037812 */ /* 0x000fe200078ef803 */
[----:B------:R-:W-:-:S05]  /*11e80*/  IMAD.SHL.U32 R2, R5, 0x10, RZ ;  /* 0x0000001005027824 */ /* 0x000fca00078e00ff */
[----:B------:R-:W-:Y:S02]  /*11e90*/  LOP3.LUT R2, R4, 0x70, R2, 0xf8, !PT ;  /* 0x0000007004027812 */ /* 0x000fe400078ef802 */
[----:B0-----:R-:W-:-:S05]  /*11ea0*/  LEA R0, R3, R16, 0x1 ;  /* 0x0000001003007211 */ /* 0x001fca00078e08ff */
[----:B------:R0:W-:Y:S02]  /*11eb0*/  STL [R1+0x10], R0 ;  /* 0x0000100001007387 */ /* 0x0001e40000100800 */
.L_x_662:
[----:B-1----:R-:W1:Y:S02]  /*11ec0*/  LDC.64 R2, c[0x0][0xc88] ;  /* 0x00032200ff027b82 */ /* 0x002e640000000a00 */
[----:B-1----:R-:W-:-:S05]  /*11ed0*/  IMAD.WIDE R2, R27, 0x4, R2 ;  /* 0x000000041b027825 */ /* 0x002fca00078e0202 */
[----:B0-----:R-:W0:Y:S01]  /*11ee0*/  LDG.E R13, desc[UR56][R2.64] ;  /* 0x00000038020d7981 */ /* 0x001e22000c1e1900 */
[----:B------:R-:W-:Y:S05]  /*11ef0*/  YIELD ;  /* 0x0000000000007946 */ /* 0x000fea0003800000 */
[----:B------:R-:W-:Y:S01]  /*11f00*/  ULDC.64 UR4, c[0x0][0xa28] ;  /* 0x00028a0000047ab9 */ /* 0x000fe20000000a00 */
[----:B------:R-:W-:Y:S02]  /*11f10*/  CS2R R8, SRZ ;  /* 0x0000000000087805 */ /* 0x000fe4000001ff00 */
[----:B------:R-:W-:Y:S01]  /*11f20*/  ISETP.NE.U32.AND P0, PT, RZ, UR4, PT ;  /* 0x00000004ff007c0c */ /* 0x000fe2000bf05070 */
[----:B------:R-:W-:-:S03]  /*11f30*/  ULDC.64 UR6, c[0x0][0xa00] ;  /* 0x0002800000067ab9 */ /* 0x000fc60000000a00 */
[----:B------:R-:W-:Y:S02]  /*11f40*/  ISETP.NE.AND.EX P0, PT, RZ, UR5, PT, P0 ;  /* 0x00000005ff007c0c */ /* 0x000fe4000bf05300 */
[----:B0-----:R-:W-:Y:S01]  /*11f50*/  SHF.R.S32.HI R0, RZ, 0x1f, R13 ;  /* 0x0000001fff007819 */ /* 0x001fe2000001140d */
[----:B------:R-:W-:-:S10]  /*11f60*/  IMAD.SHL.U32 R19, R13, 0x4, RZ ;  /* 0x000000040d137824 */ /* 0x000fd400078e00ff */
[C---:B------:R-:W-:Y:S01]  /*11f70*/  @P0 LEA R4, P1, R13.reuse, UR4, 0x2 ;  /* 0x000000040d040c11 */ /* 0x040fe2000f8210ff */
[----:B------:R-:W-:Y:S01]  /*11f80*/  STL [R1+0x14], R13 ;  /* 0x0000140d01007387 */ /* 0x000fe20000100800 */
[C-C-:B------:R-:W-:Y:S02]  /*11f90*/  SHF.L.U64.HI R22, R13.reuse, 0x2, R0.reuse ;  /* 0x000000020d167819 */ /* 0x140fe40000010200 */
[----:B--2---:R-:W-:Y:S01]  /*11fa0*/  @P0 LEA.HI.X R5, R13, UR5, R0, 0x2, P1 ;  /* 0x000000050d050c11 */ /* 0x004fe200088f1400 */
[----:B------:R-:W-:Y:S01]  /*11fb0*/  ULDC.64 UR4, c[0x0][0xa08] ;  /* 0x0002820000047ab9 */ /* 0x000fe20000000a00 */
[----:B------:R-:W-:Y:S01]  /*11fc0*/  ISETP.NE.U32.AND P1, PT, RZ, UR6, PT ;  /* 0x00000006ff007c0c */ /* 0x000fe2000bf25070 */
[----:B------:R0:W-:Y:S01]  /*11fd0*/  STL [R1+0x2c], R0 ;  /* 0x00002c0001007387 */ /* 0x0001e20000100800 */
[----:B------:R-:W-:-:S03]  /*11fe0*/  IADD3 R2, P2, R19, UR6, RZ ;  /* 0x0000000613027c10 */ /* 0x000fc6000ff5e0ff */
[----:B------:R1:W5:Y:S01]  /*11ff0*/  @P0 LDG.E R9, desc[UR56][R4.64] ;  /* 0x0000003804090981 */ /* 0x000362000c1e1900 */
[----:B------:R-:W-:Y:S01]  /*12000*/  ISETP.NE.AND.EX P0, PT, RZ, UR7, PT, P1 ;  /* 0x00000007ff007c0c */ /* 0x000fe2000bf05310 */
[----:B------:R-:W-:Y:S01]  /*12010*/  IMAD.MOV.U32 R12, RZ, RZ, RZ ;  /* 0x000000ffff0c7224 */ /* 0x000fe200078e00ff */
[C---:B------:R-:W-:Y:S01]  /*12020*/  IADD3.X R3, R22.reuse, UR7, RZ, P2, !PT ;  /* 0x0000000716037c10 */ /* 0x040fe200097fe4ff */
[----:B------:R-:W-:Y:S01]  /*12030*/  ULDC.64 UR6, c[0x0][0xa10] ;  /* 0x0002840000067ab9 */ /* 0x000fe20000000a00 */
[----:B------:R-:W-:Y:S01]  /*12040*/  ISETP.NE.U32.AND P1, PT, RZ, UR4, PT ;  /* 0x00000004ff007c0c */ /* 0x000fe2000bf25070 */
[----:B0-----:R-:W-:Y:S01]  /*12050*/  IMAD.MOV.U32 R0, RZ, RZ, RZ ;  /* 0x000000ffff007224 */ /* 0x001fe200078e00ff */
[C---:B------:R-:W-:Y:S02]  /*12060*/  IADD3 R6, P3, R19.reuse, UR4, RZ ;  /* 0x0000000413067c10 */ /* 0x040fe4000ff7e0ff */
[----:B------:R-:W-:Y:S02]  /*12070*/  ISETP.NE.AND.EX P1, PT, RZ, UR5, PT, P1 ;  /* 0x00000005ff007c0c */ /* 0x000fe4000bf25310 */
[----:B------:R-:W-:Y:S01]  /*12080*/  IADD3.X R7, R22, UR5, RZ, P3, !PT ;  /* 0x0000000516077c10 */ /* 0x000fe20009ffe4ff */
[----:B------:R-:W-:Y:S01]  /*12090*/  ULDC.64 UR4, c[0x0][0xa18] ;  /* 0x0002860000047ab9 */ /* 0x000fe20000000a00 */
[----:B-1----:R-:W-:Y:S01]  /*120a0*/  IADD3 R4, P4, R19, UR6, RZ ;  /* 0x0000000613047c10 */ /* 0x002fe2000ff9e0ff */
[----:B------:R-:W2:Y:S01]  /*120b0*/  @P0 LDG.E R8, desc[UR56][R2.64] ;  /* 0x0000003802080981 */ /* 0x000ea2000c1e1900 */
[----:B------:R-:W-:-:S02]  /*120c0*/  ISETP.NE.U32.AND P3, PT, RZ, UR4, PT ;  /* 0x00000004ff007c0c */ /* 0x000fc4000bf65070 */
[----:B------:R-:W-:Y:S02]  /*120d0*/  IADD3.X R5, R22, UR7, RZ, P4, !PT ;  /* 0x0000000716057c10 */ /* 0x000fe4000a7fe4ff */
[----:B------:R-:W-:Y:S02]  /*120e0*/  ISETP.NE.AND.EX P3, PT, RZ, UR5, PT, P3 ;  /* 0x00000005ff007c0c */ /* 0x000fe4000bf65330 */
[----:B------:R-:W-:Y:S01]  /*120f0*/  ISETP.NE.U32.AND P2, PT, RZ, UR6, PT ;  /* 0x00000006ff007c0c */ /* 0x000fe2000bf45070 */
[----:B------:R-:W5:Y:S03]  /*12100*/  @P1 LDG.E R12, desc[UR56][R6.64] ;  /* 0x00000038060c1981 */ /* 0x000f66000c1e1900 */
[----:B------:R-:W-:-:S07]  /*12110*/  ISETP.NE.AND.EX P2, PT, RZ, UR7, PT, P2 ;  /* 0x00000007ff007c0c */ /* 0x000fce000bf45320 */
[----:B------:R-:W-:Y:S01]  /*12120*/  @P3 IADD3 R10, P4, R19, UR4, RZ ;  /* 0x00000004130a3c10 */ /* 0x000fe2000ff9e0ff */
[----:B------:R-:W-:-:S03]  /*12130*/  ULDC UR4, c[0x0][0x288] ;  /* 0x0000a20000047ab9 */ /* 0x000fc60000000800 */
[----:B------:R-:W-:Y:S02]  /*12140*/  @P3 IADD3.X R11, R22, UR5, RZ, P4, !PT ;  /* 0x00000005160b3c10 */ /* 0x000fe4000a7fe4ff */
[----:B------:R-:W5:Y:S04]  /*12150*/  @P2 LDG.E R0, desc[UR56][R4.64] ;  /* 0x0000003804002981 */ /* 0x000f68000c1e1900 */
[----:B--2---:R0:W-:Y:S02]  /*12160*/  STL [R1+0x20], R8 ;  /* 0x0000200801007387 */ /* 0x0041e40000100800 */
[----:B0-----:R-:W-:Y:S01]  /*12170*/  MOV R8, UR4 ;  /* 0x0000000400087c02 */ /* 0x001fe20008000f00 */
[----:B------:R-:W-:-:S05]  /*12180*/  ULDC.64 UR4, c[0x0][0x418] ;  /* 0x0001060000047ab9 */ /* 0x000fca0000000a00 */
[----:B------:R0:W2:Y:S01]  /*12190*/  @P3 LDG.E R8, desc[UR56][R10.64] ;  /* 0x000000380a083981 */ /* 0x0000a2000c1e1900 */
[----:B------:R-:W-:-:S03]  /*121a0*/  UISETP.NE.U32.AND UP0, UPT, UR4, URZ, UPT ;  /* 0x0000003f0400728c */ /* 0x000fc6000bf05070 */
[----:B------:R-:W-:Y:S01]  /*121b0*/  ULDC UR4, c[0x0][0x424] ;  /* 0x0001090000047ab9 */ /* 0x000fe20000000800 */
[----:B------:R-:W-:-:S03]  /*121c0*/  UISETP.NE.AND.EX UP0, UPT, UR5, URZ, UPT, UP0 ;  /* 0x0000003f0500728c */ /* 0x000fc6000bf05300 */
[----:B------:R-:W-:Y:S01]  /*121d0*/  ULDC UR5, c[0x0][0x2f0] ;  /* 0x0000bc0000057ab9 */ /* 0x000fe20000000800 */
[----:B------:R-:W-:-:S04]  /*121e0*/  USEL UR4, UR4, 0x1, UP0 ;  /* 0x0000000104047887 */ /* 0x000fc80008000000 */
[----:B------:R-:W-:-:S03]  /*121f0*/  UIMAD UR4, UR4, UR5, URZ ;  /* 0x00000005040472a4 */ /* 0x000fc6000f8e023f */
[----:B------:R-:W-:-:S03]  /*12200*/  ULDC UR5, c[0x0][0x348] ;  /* 0x0000d20000057ab9 */ /* 0x000fc60000000800 */
[----:B0-----:R-:W-:Y:S01]  /*12210*/  IMAD.U32 R10, RZ, RZ, UR4 ;  /* 0x00000004ff0a7e24 */ /* 0x001fe2000f8e00ff */
[----:B--2---:R0:W-:Y:S02]  /*12220*/  STL [R1+0x3c], R8 ;  /* 0x00003c0801007387 */ /* 0x0041e40000100800 */
[----:B0-----:R-:W-:Y:S01]  /*12230*/  IMAD.U32 R8, RZ, RZ, UR5 ;  /* 0x00000005ff087e24 */ /* 0x001fe2000f8e00ff */
[----:B---3--:R-:W-:Y:S06]  /*12240*/  @P3 BRA `(.L_x_539) ;  /* 0x0000000000143947 */ /* 0x008fec0003800000 */
[----:B------:R-:W-:Y:S05]  /*12250*/  @!P0 BRA `(.L_x_539) ;  /* 0x0000000000108947 */ /* 0x000fea0003800000 */
[----:B------:R-:W2:Y:S04]  /*12260*/  LDG.E R11, desc[UR56][R2.64] ;  /* 0x00000038020b7981 */ /* 0x000ea8000c1e1900 */
[----:B------:R-:W2:Y:S02]  /*12270*/  LDG.E R2, desc[UR56][R2.64+0x4] ;  /* 0x0000043802027981 */ /* 0x000ea4000c1e1900 */
[----:B--2---:R-:W-:-:S05]  /*12280*/  IMAD.IADD R2, R2, 0x1, -R11 ;  /* 0x0000000102027824 */ /* 0x004fca00078e0a0b */
[----:B------:R0:W-:Y:S02]  /*12290*/  STL [R1+0x3c], R2 ;  /* 0x00003c0201007387 */ /* 0x0001e40000100800 */
.L_x_539:
[----:B------:R-:W-:Y:S01]  /*122a0*/  ULDC.64 UR4, c[0x0][0xa20] ;  /* 0x0002880000047ab9 */ /* 0x000fe20000000a00 */
[C---:B------:R-:W-:Y:S01]  /*122b0*/  LOP3.LUT R11, R26.reuse, 0xff000000, RZ, 0xc0, !PT ;  /* 0xff0000001a0b7812 */ /* 0x040fe200078ec0ff */
[----:B------:R-:W-:Y:S01]  /*122c0*/  IMAD.MOV.U32 R23, RZ, RZ, R13 ;  /* 0x000000ffff177224 */ /* 0x000fe200078e000d */
[----:B------:R-:W-:Y:S02]  /*122d0*/  ISETP.NE.U32.AND P0, PT, RZ, UR4, PT ;  /* 0x00000004ff007c0c */ /* 0x000fe4000bf05070 */
[----:B------:R-:W-:Y:S02]  /*122e0*/  SHF.R.U32.HI R11, RZ, 0x8, R11 ;  /* 0x00000008ff0b7819 */ /* 0x000fe4000001160b */
[----:B------:R-:W-:Y:S02]  /*122f0*/  ISETP.NE.AND.EX P0, PT, RZ, UR5, PT, P0 ;  /* 0x00000005ff007c0c */ /* 0x000fe4000bf05300 */
[C---:B0-----:R-:W-:Y:S02]  /*12300*/  LOP3.LUT R2, R26.reuse, 0xff0000, RZ, 0xc0, !PT ;  /* 0x00ff00001a027812 */ /* 0x041fe400078ec0ff */
        /* <DEDUP_REMOVED lines=8> */
.L_x_540:
[----:B------:R-:W-:Y:S05]  /*12390*/  @!P1 BRA `(.L_x_541) ;  /* 0x00000000000c9947 */ /* 0x000fea0003800000 */
[----:B------:R-:W2:Y:S04]  /*123a0*/  LDG.E R10, desc[UR56][R6.64] ;  /* 0x00000038060a7981 */ /* 0x000ea8000c1e1900 */
[----:B------:R-:W2:Y:S02]  /*123b0*/  LDG.E R6, desc[UR56][R6.64+0x4] ;  /* 0x0000043806067981 */ /* 0x000ea4000c1e1900 */
[----:B--2---:R-:W-:-:S07]  /*123c0*/  IADD3 R10, -R10, R6, RZ ;  /* 0x000000060a0a7210 */ /* 0x004fce0007ffe1ff */
.L_x_541:
[----:B0-----:R-:W2:Y:S01]  /*123d0*/  @P2 LDG.E R2, desc[UR56][R4.64] ;  /* 0x0000003804022981 */ /* 0x001ea2000c1e1900 */
[----:B-----5:R-:W-:-:S03]  /*123e0*/  IMAD.IADD R10, R10, 0x1, -R9 ;  /* 0x000000010a0a7824 */ /* 0x020fc600078e0a09 */
[----:B------:R-:W2:Y:S01]  /*123f0*/  @P2 LDG.E R4, desc[UR56][R4.64+0x4] ;  /* 0x0000043804042981 */ /* 0x000ea2000c1e1900 */
[----:B------:R-:W-:Y:S01]  /*12400*/  LOP3.LUT R13, R11, 0xff, RZ, 0xc0, !PT ;  /* 0x000000ff0b0d7812 */ /* 0x000fe200078ec0ff */
[----:B------:R-:W-:Y:S01]  /*12410*/  BSSY B0, `(.L_x_542) ;  /* 0x000002b000007945 */ /* 0x000fe20003800000 */
[----:B--2---:R-:W-:-:S04]  /*12420*/  @P2 IMAD.IADD R8, R4, 0x1, -R2 ;  /* 0x0000000104082824 */ /* 0x004fc800078e0a02 */
[----:B------:R-:W-:-:S04]  /*12430*/  IMAD.IADD R2, R10, 0x1, R8 ;  /* 0x000000010a027824 */ /* 0x000fc800078e0208 */
[----:B------:R-:W-:-:S04]  /*12440*/  VIADD R3, R2, 0xbf ;  /* 0x000000bf02037836 */ /* 0x000fc80000000000 */
[----:B------:R-:W-:Y:S01]  /*12450*/  IMAD.HI R3, R3, 0x2aaaaaab, RZ ;  /* 0x2aaaaaab03037827 */ /* 0x000fe200078e02ff */
[----:B------:R-:W-:-:S04]  /*12460*/  ISETP.GE.AND P1, PT, R2, 0x1, PT ;  /* 0x000000010200780c */ /* 0x000fc80003f26270 */
[----:B------:R-:W-:-:S04]  /*12470*/  SHF.R.U32.HI R2, RZ, 0x1f, R3 ;  /* 0x0000001fff027819 */ /* 0x000fc80000011603 */
[----:B------:R-:W-:-:S05]  /*12480*/  LEA.HI.SX32 R12, R3, R2, 0x1b ;  /* 0x00000002030c7211 */ /* 0x000fca00078fdaff */
[----:B------:R0:W-:Y:S04]  /*12490*/  STL [R1+0x1c], R12 ;  /* 0x00001c0c01007387 */ /* 0x0001e80000100800 */
[----:B------:R0:W-:Y:S01]  /*124a0*/  STL [R1+0x40], R13 ;  /* 0x0000400d01007387 */ /* 0x0001e20000100800 */
[----:B------:R-:W-:Y:S01]  /*124b0*/  SHF.R.U32.HI R4, RZ, 0x10, R11 ;  /* 0x00000010ff047819 */ /* 0x000fe2000001160b */
[----:B------:R-:W-:Y:S01]  /*124c0*/  IMAD.MOV.U32 R3, RZ, RZ, RZ ;  /* 0x000000ffff037224 */ /* 0x000fe200078e00ff */
[----:B------:R-:W-:Y:S06]  /*124d0*/  @!P1 BRA `(.L_x_543) ;  /* 0x0000000000789947 */ /* 0x000fec0003800000 */
[----:B------:R-:W-:Y:S01]  /*124e0*/  ISETP.NE.AND P0, PT, R4, RZ, PT ;  /* 0x000000ff0400720c */ /* 0x000fe20003f05270 */
[----:B------:R-:W-:-:S03]  /*124f0*/  ULDC UR4, c[0x0][0x9f0] ;  /* 0x00027c0000047ab9 */ /* 0x000fc60000000800 */
[----:B------:R-:W-:-:S04]  /*12500*/  SEL R5, R4, UR4, P0 ;  /* 0x0000000404057c07 */ /* 0x000fc80008000000 */
[----:B------:R-:W-:Y:S02]  /*12510*/  IABS R6, R5 ;  /* 0x0000000500067213 */ /* 0x000fe40000000000 */
[----:B------:R-:W-:Y:S02]  /*12520*/  IADD3 R7, R5, -0x1, R12 ;  /* 0xffffffff05077810 */ /* 0x000fe40007ffe00c */
[----:B------:R-:W1:Y:S08]  /*12530*/  I2F.RP R2, R6 ;  /* 0x0000000600027306 */ /* 0x000e700000209400 */
[----:B-1----:R-:W1:Y:S02]  /*12540*/  MUFU.RCP R2, R2 ;  /* 0x0000000200027308 */ /* 0x002e640000001000 */
[----:B-1----:R-:W-:-:S06]  /*12550*/  IADD3 R2, R2, 0xffffffe, RZ ;  /* 0x0ffffffe02027810 */ /* 0x002fcc0007ffe0ff */
[----:B------:R1:W2:Y:S02]  /*12560*/  F2I.FTZ.U32.TRUNC.NTZ R3, R2 ;  /* 0x0000000200037305 */ /* 0x0002a4000021f000 */
[----:B-1----:R-:W-:-:S04]  /*12570*/  LOP3.LUT R2, R7, R5, RZ, 0x3c, !PT ;  /* 0x0000000507027212 */ /* 0x002fc800078e3cff */
[----:B------:R-:W-:Y:S01]  /*12580*/  ISETP.GE.AND P4, PT, R2, RZ, PT ;  /* 0x000000ff0200720c */ /* 0x000fe20003f86270 */
[----:B--2---:R-:W-:-:S04]  /*12590*/  IMAD.MOV R2, RZ, RZ, -R3 ;  /* 0x000000ffff027224 */ /* 0x004fc800078e0a03 */
[----:B------:R-:W-:Y:S02]  /*125a0*/  IMAD R9, R2, R6, RZ ;  /* 0x0000000602097224 */ /* 0x000fe400078e02ff */
[----:B------:R-:W-:-:S04]  /*125b0*/  IMAD.MOV.U32 R2, RZ, RZ, RZ ;  /* 0x000000ffff027224 */ /* 0x000fc800078e00ff */
[----:B------:R-:W-:Y:S01]  /*125c0*/  IMAD.HI.U32 R9, R3, R9, R2 ;  /* 0x0000000903097227 */ /* 0x000fe200078e0002 */
[----:B------:R-:W-:Y:S02]  /*125d0*/  IABS R2, R5 ;  /* 0x0000000500027213 */ /* 0x000fe40000000000 */
[----:B------:R-:W-:-:S03]  /*125e0*/  IABS R3, R7 ;  /* 0x0000000700037213 */ /* 0x000fc60000000000 */
[----:B------:R-:W-:-:S04]  /*125f0*/  IMAD.MOV R2, RZ, RZ, -R2 ;  /* 0x000000ffff027224 */ /* 0x000fc800078e0a02 */
[----:B------:R-:W-:Y:S02]  /*12600*/  IMAD.MOV.U32 R7, RZ, RZ, R2 ;  /* 0x000000ffff077224 */ /* 0x000fe400078e0002 */
[----:B------:R-:W-:-:S04]  /*12610*/  IMAD.HI.U32 R2, R9, R3, RZ ;  /* 0x0000000309027227 */ /* 0x000fc800078e00ff */
[----:B------:R-:W-:-:S05]  /*12620*/  IMAD R3, R2, R7, R3 ;  /* 0x0000000702037224 */ /* 0x000fca00078e0203 */
[----:B------:R-:W-:-:S13]  /*12630*/  ISETP.GT.U32.AND P3, PT, R6, R3, PT ;  /* 0x000000030600720c */ /* 0x000fda0003f64070 */
[----:B------:R-:W-:Y:S01]  /*12640*/  @!P3 IMAD.IADD R3, R3, 0x1, -R6 ;  /* 0x000000010303b824 */ /* 0x000fe200078e0a06 */
[----:B------:R-:W-:Y:S02]  /*12650*/  @!P3 IADD3 R2, R2, 0x1, RZ ;  /* 0x000000010202b810 */ /* 0x000fe40007ffe0ff */
[----:B------:R-:W-:Y:S02]  /*12660*/  ISETP.NE.AND P3, PT, R5, RZ, PT ;  /* 0x000000ff0500720c */ /* 0x000fe40003f65270 */
[----:B------:R-:W-:-:S13]  /*12670*/  ISETP.GE.U32.AND P0, PT, R3, R6, PT ;  /* 0x000000060300720c */ /* 0x000fda0003f06070 */
[----:B------:R-:W-:-:S04]  /*12680*/  @P0 VIADD R2, R2, 0x1 ;  /* 0x0000000102020836 */ /* 0x000fc80000000000 */
[----:B------:R-:W-:Y:S01]  /*12690*/  @!P4 IMAD.MOV R2, RZ, RZ, -R2 ;  /* 0x000000ffff02c224 */ /* 0x000fe200078e0a02 */
[----:B------:R-:W-:-:S05]  /*126a0*/  @!P3 LOP3.LUT R2, RZ, R5, RZ, 0x33, !PT ;  /* 0x00000005ff02b212 */ /* 0x000fca00078e33ff */
[----:B------:R-:W-:-:S07]  /*126b0*/  IMAD.MOV.U32 R3, RZ, RZ, R2 ;  /* 0x000000ffff037224 */ /* 0x000fce00078e0002 */
.L_x_543:
[----:B------:R-:W-:Y:S05]  /*126c0*/  BSYNC B0 ;  /* 0x0000000000007941 */ /* 0x000fea0003800000 */
.L_x_542:
[-C--:B------:R-:W-:Y:S01]  /*126d0*/  IMAD R2, R13, R3.reuse, RZ ;  /* 0x000000030d027224 */ /* 0x080fe200078e02ff */
[----:B------:R-:W-:Y:S04]  /*126e0*/  BSSY B0, `(.L_x_544) ;  /* 0x00000db000007945 */ /* 0x000fe80003800000 */
[C---:B------:R-:W-:Y:S01]  /*126f0*/  VIADDMNMX R3, R2.reuse, R3, R12, PT ;  /* 0x0000000302037246 */ /* 0x040fe2000380010c */
[----:B------:R-:W-:-:S04]  /*12700*/  IMAD R2, R2, 0xc0, -R10 ;  /* 0x000000c002027824 */ /* 0x000fc800078e0a0a */
[----:B------:R-:W-:Y:S01]  /*12710*/  IMAD R3, R3, 0xc0, -R10 ;  /* 0x000000c003037824 */ /* 0x000fe200078e0a0a */
[----:B------:R-:W-:-:S04]  /*12720*/  VIMNMX R2, RZ, R2, !PT ;  /* 0x00000002ff027248 */ /* 0x000fc80007fe0100 */
[----:B------:R-:W-:-:S04]  /*12730*/  VIMNMX R3, R3, R8, PT ;  /* 0x0000000803037248 */ /* 0x000fc80003fe0100 */
[----:B------:R-:W-:-:S13]  /*12740*/  ISETP.GT.AND P0, PT, R3, R2, PT ;  /* 0x000000020300720c */ /* 0x000fda0003f04270 */
[----:B------:R-:W-:Y:S02]  /*12750*/  @P0 VIADD R5, R3, 0xbf ;  /* 0x000000bf03050836 */ /* 0x000fe40000000000 */
[----:B------:R-:W-:-:S04]  /*12760*/  IMAD.WIDE.U32 R2, R2, -0x55555555, RZ ;  /* 0xaaaaaaab02027825 */ /* 0x000fc800078e00ff */
[----:B------:R-:W-:Y:S01]  /*12770*/  @P0 IMAD.HI R2, R5, 0x2aaaaaab, RZ ;  /* 0x2aaaaaab05020827 */ /* 0x000fe200078e02ff */
[----:B------:R-:W-:-:S04]  /*12780*/  SHF.R.U32.HI R3, RZ, 0x7, R3 ;  /* 0x00000007ff037819 */ /* 0x000fc80000011603 */
[----:B------:R-:W-:Y:S01]  /*12790*/  @P0 SHF.R.U32.HI R6, RZ, 0x1f, R2 ;  /* 0x0000001fff060819 */ /* 0x000fe20000011602 */
[----:B------:R-:W-:-:S03]  /*127a0*/  IMAD.MOV.U32 R5, RZ, RZ, R3 ;  /* 0x000000ffff057224 */ /* 0x000fc600078e0003 */
[----:B------:R-:W-:Y:S02]  /*127b0*/  @P0 LEA.HI.SX32 R5, R2, R6, 0x1b ;  /* 0x0000000602050211 */ /* 0x000fe400078fdaff */
[----:B------:R-:W-:Y:S02]  /*127c0*/  PLOP3.LUT P0, PT, PT, PT, PT, 0x80, 0x0 ;  /* 0x000000000000781c */ /* 0x000fe40003f0f070 */
[----:B------:R-:W-:-:S13]  /*127d0*/  ISETP.GT.AND P3, PT, R5, R3, PT ;  /* 0x000000030500720c */ /* 0x000fda0003f64270 */
[----:B------:R-:W-:Y:S05]  /*127e0*/  @!P3 BRA `(.L_x_545) ;  /* 0x0000000c0028b947 */ /* 0x000fea0003800000 */
[----:B------:R-:W-:Y:S01]  /*127f0*/  UMOV UR4, 0xffffffff ;  /* 0xffffffff00047882 */ /* 0x000fe20000000000 */
[----:B------:R-:W-:Y:S02]  /*12800*/  SEL R2, R23, RZ, !P2 ;  /* 0x000000ff17027207 */ /* 0x000fe40005000000 */
[----:B------:R-:W-:Y:S05]  /*12810*/  BRA.DIV UR4, `(.L_x_546) ;  /* 0x0000006604987947 */ /* 0x000fea000b800000 */
[----:B------:R-:W1:Y:S02]  /*12820*/  S2R R6, SR_TID.X ;  /* 0x0000000000067919 */ /* 0x000e640000002100 */
[----:B-1----:R-:W-:-:S04]  /*12830*/  SHF.R.U32.HI R6, RZ, 0x5, R6 ;  /* 0x00000005ff067819 */ /* 0x002fc80000011606 */
[----:B------:R-:W-:-:S05]  /*12840*/  LOP3.LUT R6, R6, 0x3, RZ, 0xc0, !PT ;  /* 0x0000000306067812 */ /* 0x000fca00078ec0ff */
[----:B------:R1:W2:Y:S02]  /*12850*/  SHFL.IDX PT, R14, R6, RZ, 0x1f ;  /* 0x00001fff060e7589 */ /* 0x0002a400000e0000 */
.L_x_721:
[----:B--2---:R-:W-:Y:S02]  /*12860*/  ISETP.NE.AND P0, PT, R14, RZ, PT ;  /* 0x000000ff0e00720c */ /* 0x004fe40003f05270 */
[----:B------:R-:W-:-:S11]  /*12870*/  PLOP3.LUT P6, PT, PT, PT, PT, 0x8, 0x0 ;  /* 0x000000000000781c */ /* 0x000fd60003fce170 */
[----:B------:R-:W-:Y:S05]  /*12880*/  @P0 BRA `(.L_x_547) ;  /* 0x00000000000c0947 */ /* 0x000fea0003800000 */
[----:B------:R-:W-:-:S03]  /*12890*/  UMOV UR4, 0xffffffff ;  /* 0xffffffff00047882 */ /* 0x000fc60000000000 */
[----:B------:R-:W-:Y:S05]  /*128a0*/  BRA.DIV UR4, `(.L_x_548) ;  /* 0x0000006604a87947 */ /* 0x000fea000b800000 */
[----:B------:R-:W-:-:S13]  /*128b0*/  ELECT P6, URZ, PT ;  /* 0x00000000003f782f */ /* 0x000fda00038c0000 */
.L_x_547:
[----:B-1----:R-:W2:Y:S01]  /*128c0*/  LDL R6, [R1+0x38] ;  /* 0x0000380001067983 */ /* 0x002ea20000100800 */
[----:B------:R-:W-:Y:S01]  /*128d0*/  BSSY B1, `(.L_x_549) ;  /* 0x0000008000017945 */ /* 0x000fe20003800000 */
[----:B--2---:R-:W-:-:S04]  /*128e0*/  IADD3 R6, R6, 0x1, RZ ;  /* 0x0000000106067810 */ /* 0x004fc80007ffe0ff */
[----:B------:R-:W-:-:S04]  /*128f0*/  LEA.HI R7, R6, R6, RZ, 0x1 ;  /* 0x0000000606077211 */ /* 0x000fc800078f08ff */
[----:B------:R-:W-:-:S05]  /*12900*/  LOP3.LUT R7, R7, 0xfffffffe, RZ, 0xc0, !PT ;  /* 0xfffffffe07077812 */ /* 0x000fca00078ec0ff */
[----:B------:R-:W-:-:S05]  /*12910*/  IMAD.IADD R6, R6, 0x1, -R7 ;  /* 0x0000000106067824 */ /* 0x000fca00078e0a07 */
[----:B------:R-:W-:-:S04]  /*12920*/  SHF.L.U32 R6, R6, 0x1f, RZ ;  /* 0x0000001f06067819 */ /* 0x000fc800000006ff */
[----:B------:R-:W1:Y:S02]  /*12930*/  SYNCS.PHASECHK.TRANS64.TRYWAIT P0, [R16+URZ+0x30820], R6 ;  /* 0x03082006100075a7 */ /* 0x000e64000800017f */
[----:B-1----:R-:W-:Y:S05]  /*12940*/  @!P0 BRA `(.L_x_550) ;  /* 0x0000006400a08947 */ /* 0x002fea0003800000 */
.L_x_724:
[----:B------:R-:W-:Y:S05]  /*12950*/  BSYNC B1 ;  /* 0x0000000000017941 */ /* 0x000fea0003800000 */
.L_x_549:
[----:B------:R-:W-:Y:S04]  /*12960*/  BSSY B1, `(.L_x_551) ;  /* 0x000004e000017945 */ /* 0x000fe80003800000 */
[----:B------:R-:W-:Y:S05]  /*12970*/  @!P6 BRA `(.L_x_552) ;  /* 0x000000040030e947 */ /* 0x000fea0003800000 */
[----:B------:R-:W1:Y:S01]  /*12980*/  LDL R9, [R1+0x4] ;  /* 0x0000040001097983 */ /* 0x000e620000100800 */
[----:B------:R-:W2:Y:S02]  /*12990*/  S2R R7, SR_TID.X ;  /* 0x0000000000077919 */ /* 0x000ea40000002100 */
[----:B--2---:R-:W-:Y:S01]  /*129a0*/  LOP3.LUT R8, R7, 0x7f, RZ, 0xc0, !PT ;  /* 0x0000007f07087812 */ /* 0x004fe200078ec0ff */
[----:B------:R-:W-:Y:S01]  /*129b0*/  IMAD R7, R29, 0x8, R16 ;  /* 0x000000081d077824 */ /* 0x000fe200078e0210 */
[----:B------:R-:W-:Y:S02]  /*129c0*/  BSSY B2, `(.L_x_553) ;  /* 0x0000005000027945 */ /* 0x000fe40003800000 */
[----:B------:R-:W-:Y:S02]  /*129d0*/  ISETP.NE.AND P2, PT, R8, RZ, PT ;  /* 0x000000ff0800720c */ /* 0x000fe40003f45270 */
[----:B-1----:R-:W-:-:S04]  /*129e0*/  SHF.L.U32 R6, R9, 0x1f, RZ ;  /* 0x0000001f09067819 */ /* 0x002fc800000006ff */
[----:B------:R-:W1:Y:S02]  /*129f0*/  SYNCS.PHASECHK.TRANS64.TRYWAIT P0, [R7+URZ+0x308a0], R6 ;  /* 0x0308a006070075a7 */ /* 0x000e64000800017f */
[----:B-1----:R-:W-:Y:S05]  /*12a00*/  @!P0 BRA `(.L_x_554) ;  /* 0x0000006400848947 */ /* 0x002fea0003800000 */
.L_x_725:
[----:B------:R-:W-:Y:S05]  /*12a10*/  BSYNC B2 ;  /* 0x0000000000027941 */ /* 0x000fea0003800000 */
.L_x_553:
[----:B------:R-:W-:Y:S04]  /*12a20*/  BSSY B2, `(.L_x_555) ;  /* 0x0000009000027945 */ /* 0x000fe80003800000 */
[----:B------:R-:W-:Y:S05]  /*12a30*/  @P2 BRA `(.L_x_556) ;  /* 0x00000000001c2947 */ /* 0x000fea0003800000 */
[----:B------:R-:W2:Y:S02]  /*12a40*/  S2R R8, SR_TID.X ;  /* 0x0000000000087919 */ /* 0x000ea40000002100 */
[----:B--2---:R-:W-:Y:S01]  /*12a50*/  LOP3.LUT R9, R8, 0x1f, RZ, 0xc0, !PT ;  /* 0x0000001f08097812 */ /* 0x004fe200078ec0ff */
[----:B------:R-:W-:-:S03]  /*12a60*/  IMAD.MOV.U32 R8, RZ, RZ, 0x6000 ;  /* 0x00006000ff087424 */ /* 0x000fc600078e00ff */
[----:B------:R-:W-:Y:S01]  /*12a70*/  ISETP.NE.AND P0, PT, R9, RZ, PT ;  /* 0x000000ff0900720c */ /* 0x000fe20003f05270 */
[----:B------:R2:W-:-:S12]  /*12a80*/  SYNCS.ARRIVE.TRANS64 RZ, [R7+URZ+0x30890], R8 ;  /* 0x0308900807ff79a7 */ /* 0x0005d8000800003f */
[----:B--2---:R-:W-:Y:S05]  /*12a90*/  @!P0 BRA `(.L_x_556) ;  /* 0x0000000000048947 */ /* 0x004fea0003800000 */
[----:B------:R-:W-:Y:S01]  /*12aa0*/  BPT.TRAP 0x1 ;  /* 0x000000040000795c */ /* 0x000fe20000300000 */
.L_x_556:
[----:B------:R-:W-:Y:S05]  /*12ab0*/  BSYNC B2 ;  /* 0x0000000000027941 */ /* 0x000fea0003800000 */
.L_x_555:
[----:B0-----:R-:W-:Y:S01]  /*12ac0*/  IMAD.MOV.U32 R12, RZ, RZ, RZ ;  /* 0x000000ffff0c7224 */ /* 0x001fe200078e00ff */
[----:B------:R-:W-:Y:S01]  /*12ad0*/  UIADD3 UR4, UP0, UR38, 0x570, URZ ;  /* 0x0000057026047890 */ /* 0x000fe2000ff1e03f */
[----:B------:R-:W-:Y:S01]  /*12ae0*/  IMAD R8, R5, 0xc0, R0 ;  /* 0x000000c005087824 */ /* 0x000fe200078e0200 */
[----:B------:R-:W-:Y:S01]  /*12af0*/  PLOP3.LUT P0, PT, PT, PT, PT, 0x80, 0x0 ;  /* 0x000000000000781c */ /* 0x000fe20003f0f070 */
[----:B------:R-:W-:Y:S01]  /*12b00*/  IMAD R11, R29, 0x6000, R16 ;  /* 0x000060001d0b7824 */ /* 0x000fe200078e0210 */
[----:B------:R-:W-:Y:S01]  /*12b10*/  R2UR UR10, R12 ;  /* 0x000000000c0a72ca */ /* 0x000fe200000e0000 */
[----:B------:R-:W-:Y:S01]  /*12b20*/  VIADD R8, R8, 0xffffff40 ;  /* 0xffffff4008087836 */ /* 0x000fe20000000000 */
[----:B------:R-:W-:Y:S01]  /*12b30*/  IADD3 R9, R7, 0x30890, RZ ;  /* 0x0003089007097810 */ /* 0x000fe20007ffe0ff */
[----:B------:R-:W-:Y:S01]  /*12b40*/  VIADD R10, R11, 0x12400 ;  /* 0x000124000b0a7836 */ /* 0x000fe20000000000 */
[----:B------:R-:W-:Y:S01]  /*12b50*/  UIADD3.X UR5, URZ, UR39, URZ, UP0, !UPT ;  /* 0x000000273f057290 */ /* 0x000fe200087fe43f */
[----:B------:R-:W-:Y:S01]  /*12b60*/  UMOV UR6, 0x0 ;  /* 0x0000000000067882 */ /* 0x000fe20000000000 */
[----:B------:R-:W-:-:S10]  /*12b70*/  UMOV UR7, 0x12f00000 ;  /* 0x12f0000000077882 */ /* 0x000fd40000000000 */
.L_x_557:
        /* <DEDUP_REMOVED lines=10> */
[----:B------:R-:W0:Y:S01]  /*12c20*/  SYNCS.PHASECHK.TRANS64.TRYWAIT P0, [R7+URZ+0x308c0], R6 ;  /* 0x0308c006070075a7 */ /* 0x000e22000800017f */
[----:B------:R-:W-:Y:S04]  /*12c30*/  BSSY B2, `(.L_x_558) ;  /* 0x0000002000027945 */ /* 0x000fe80003800000 */
[----:B0-----:R-:W-:Y:S05]  /*12c40*/  @!P0 BRA `(.L_x_559) ;  /* 0x0000006400088947 */ /* 0x001fea0003800000 */
.L_x_726:
[----:B------:R-:W-:Y:S05]  /*12c50*/  BSYNC B2 ;  /* 0x0000000000027941 */ /* 0x000fea0003800000 */
.L_x_558:
[----:B------:R-:W-:Y:S01]  /*12c60*/  BSSY B2, `(.L_x_560) ;  /* 0x000000b000027945 */ /* 0x000fe20003800000 */
[----:B------:R-:W-:Y:S02]  /*12c70*/  IMAD.MOV.U32 R14, RZ, RZ, 0x0 ;  /* 0x00000000ff0e7424 */ /* 0x000fe400078e00ff */
[----:B------:R-:W-:Y:S01]  /*12c80*/  IMAD.MOV.U32 R15, RZ, RZ, 0x12f00000 ;  /* 0x12f00000ff0f7424 */ /* 0x000fe200078e00ff */
[----:B------:R-:W-:Y:S06]  /*12c90*/  @P2 BRA `(.L_x_561) ;  /* 0x00000000001c2947 */ /* 0x000fec0003800000 */
[----:B------:R-:W2:Y:S01]  /*12ca0*/  S2R R9, SR_TID.X ;  /* 0x0000000000097919 */ /* 0x000ea20000002100 */
[----:B01----:R-:W-:-:S04]  /*12cb0*/  IMAD.MOV.U32 R6, RZ, RZ, 0x6000 ;  /* 0x00006000ff067424 */ /* 0x003fc800078e00ff */
[----:B------:R3:W-:Y:S01]  /*12cc0*/  SYNCS.ARRIVE.TRANS64 RZ, [R7+URZ+0x308b0], R6 ;  /* 0x0308b00607ff79a7 */ /* 0x0007e2000800003f */
[----:B--2---:R-:W-:-:S04]  /*12cd0*/  LOP3.LUT R9, R9, 0x1f, RZ, 0xc0, !PT ;  /* 0x0000001f09097812 */ /* 0x004fc800078ec0ff */
[----:B------:R-:W-:-:S13]  /*12ce0*/  ISETP.NE.AND P0, PT, R9, RZ, PT ;  /* 0x000000ff0900720c */ /* 0x000fda0003f05270 */
[----:B---3--:R-:W-:Y:S05]  /*12cf0*/  @!P0 BRA `(.L_x_561) ;  /* 0x0000000000048947 */ /* 0x008fea0003800000 */
[----:B------:R-:W-:Y:S01]  /*12d00*/  BPT.TRAP 0x1 ;  /* 0x000000040000795c */ /* 0x000fe20000300000 */
.L_x_561:
[----:B------:R-:W-:Y:S05]  /*12d10*/  BSYNC B2 ;  /* 0x0000000000027941 */ /* 0x000fea0003800000 */
.L_x_560:
[----:B------:R-:W-:Y:S01]  /*12d20*/  R2UR UR10, R12 ;  /* 0x000000000c0a72ca */ /* 0x000fe200000e0000 */
[----:B------:R-:W-:Y:S01]  /*12d30*/  UIADD3 UR4, UP0, UR38, 0x670, URZ ;  /* 0x0000067026047890 */ /* 0x000fe2000ff1e03f */
[----:B------:R-:W-:Y:S01]  /*12d40*/  R2UR UR6, R14 ;  /* 0x000000000e0672ca */ /* 0x000fe200000e0000 */
[----:B------:R-:W-:Y:S01]  /*12d50*/  VIADD R11, R11, 0x400 ;  /* 0x000004000b0b7836 */ /* 0x000fe20000000000 */
[----:B------:R-:W-:Y:S01]  /*12d60*/  R2UR UR7, R15 ;  /* 0x000000000f0772ca */ /* 0x000fe200000e0000 */
[----:B------:R-:W-:Y:S01]  /*12d70*/  UIADD3.X UR5, URZ, UR39, URZ, UP0, !UPT ;  /* 0x000000273f057290 */ /* 0x000fe200087fe43f */
[----:B------:R-:W-:Y:S02]  /*12d80*/  PLOP3.LUT P0, PT, PT, PT, PT, 0x80, 0x0 ;  /* 0x000000000000781c */ /* 0x000fe40003f0f070 */
[----:B01----:R-:W-:-:S11]  /*12d90*/  IADD3 R7, R7, 0x308b0, RZ ;  /* 0x000308b007077810 */ /* 0x003fd60007ffe0ff */
.L_x_562:
        /* <DEDUP_REMOVED lines=9> */
[----:B--2---:R-:W-:Y:S05]  /*12e30*/  @P0 BRA.U.ANY `(.L_x_562) ;  /* 0xfffffffd00d80947 */ /* 0x004fea000393ffff */
.L_x_552:
[----:B------:R-:W-:Y:S05]  /*12e40*/  BSYNC B1 ;  /* 0x0000000000017941 */ /* 0x000fea0003800000 */
.L_x_551:
[----:B------:R-:W2:Y:S01]  /*12e50*/  LDL.LU R9, [R1+0x4] ;  /* 0x0000040001097983 */ /* 0x000ea20000300800 */
[----:B------:R-:W-:Y:S01]  /*12e60*/  VIADD R29, R29, 0x1 ;  /* 0x000000011d1d7836 */ /* 0x000fe20000000000 */
[----:B------:R-:W-:Y:S01]  /*12e70*/  PLOP3.LUT P0, PT, PT, PT, PT, 0x8, 0x0 ;  /* 0x000000000000781c */ /* 0x000fe20003f0e170 */
[----:B------:R-:W-:-:S03]  /*12e80*/  VIADD R5, R5, 0xfffffffe ;  /* 0xfffffffe05057836 */ /* 0x000fc60000000000 */
[----:B------:R-:W-:Y:S02]  /*12e90*/  ISETP.NE.AND P2, PT, R29, 0x2, PT ;  /* 0x000000021d00780c */ /* 0x000fe40003f45270 */
[----:B------:R-:W-:Y:S02]  /*12ea0*/  ISETP.GE.AND P3, PT, R5, R3, PT ;  /* 0x000000030500720c */ /* 0x000fe40003f66270 */
[----:B-1----:R-:W-:Y:S02]  /*12eb0*/  SEL R6, RZ, 0x1, P2 ;  /* 0x00000001ff067807 */ /* 0x002fe40001000000 */
[----:B------:R-:W-:Y:S02]  /*12ec0*/  SEL R29, R29, RZ, P2 ;  /* 0x000000ff1d1d7207 */ /* 0x000fe40001000000 */
[----:B--2---:R-:W-:-:S05]  /*12ed0*/  LOP3.LUT R9, R9, R6, RZ, 0x3c, !PT ;  /* 0x0000000609097212 */ /* 0x004fca00078e3cff */
[----:B------:R1:W-:Y:S02]  /*12ee0*/  STL [R1+0x4], R9 ;  /* 0x0000040901007387 */ /* 0x0003e40000100800 */
[----:B------:R-:W-:Y:S05]  /*12ef0*/  @!P3 BRA `(.L_x_545) ;  /* 0x000000040064b947 */ /* 0x000fea0003800000 */
.L_x_575:
[----:B------:R-:W-:Y:S05]  /*12f00*/  YIELD ;  /* 0x0000000000007946 */ /* 0x000fea0003800000 */
[----:B------:R-:W-:Y:S04]  /*12f10*/  BSSY B1, `(.L_x_563) ;  /* 0x000004d000017945 */ /* 0x000fe80003800000 */
[----:B--2---:R-:W-:Y:S05]  /*12f20*/  @!P6 BRA `(.L_x_564) ;  /* 0x00000004002ce947 */ /* 0x004fea0003800000 */
[----:B------:R-:W2:Y:S01]  /*12f30*/  LDL R7, [R1+0x4] ;  /* 0x0000040001077983 */ /* 0x000ea20000100800 */
[----:B------:R-:W3:Y:S02]  /*12f40*/  S2R R6, SR_TID.X ;  /* 0x0000000000067919 */ /* 0x000ee40000002100 */
[----:B---3--:R-:W-:Y:S01]  /*12f50*/  LOP3.LUT R8, R6, 0x7f, RZ, 0xc0, !PT ;  /* 0x0000007f06087812 */ /* 0x008fe200078ec0ff */
[----:B------:R-:W-:Y:S01]  /*12f60*/  IMAD R6, R29, 0x8, R16 ;  /* 0x000000081d067824 */ /* 0x000fe200078e0210 */
[----:B------:R-:W-:Y:S02]  /*12f70*/  BSSY B2, `(.L_x_565) ;  /* 0x0000005000027945 */ /* 0x000fe40003800000 */
[----:B------:R-:W-:Y:S02]  /*12f80*/  ISETP.NE.AND P3, PT, R8, RZ, PT ;  /* 0x000000ff0800720c */ /* 0x000fe40003f65270 */
[----:B--2---:R-:W-:-:S04]  /*12f90*/  SHF.L.U32 R7, R7, 0x1f, RZ ;  /* 0x0000001f07077819 */ /* 0x004fc800000006ff */
[----:B------:R-:W2:Y:S02]  /*12fa0*/  SYNCS.PHASECHK.TRANS64.TRYWAIT P2, [R6+URZ+0x308a0], R7 ;  /* 0x0308a007060075a7 */ /* 0x000ea4000804017f */
[----:B--2---:R-:W-:Y:S05]  /*12fb0*/  @!P2 BRA `(.L_x_566) ;  /* 0x000000600040a947 */ /* 0x004fea0003800000 */
.L_x_727:
[----:B------:R-:W-:Y:S05]  /*12fc0*/  BSYNC B2 ;  /* 0x0000000000027941 */ /* 0x000fea0003800000 */
.L_x_565:
[----:B------:R-:W-:Y:S04]  /*12fd0*/  BSSY B2, `(.L_x_567) ;  /* 0x0000009000027945 */ /* 0x000fe80003800000 */
[----:B------:R-:W-:Y:S05]  /*12fe0*/  @P3 BRA `(.L_x_568) ;  /* 0x00000000001c3947 */ /* 0x000fea0003800000 */
[----:B------:R-:W1:Y:S02]  /*12ff0*/  S2R R8, SR_TID.X ;  /* 0x0000000000087919 */ /* 0x000e640000002100 */
[----:B-1----:R-:W-:Y:S01]  /*13000*/  LOP3.LUT R9, R8, 0x1f, RZ, 0xc0, !PT ;  /* 0x0000001f08097812 */ /* 0x002fe200078ec0ff */
[----:B------:R-:W-:-:S03]  /*13010*/  IMAD.MOV.U32 R8, RZ, RZ, 0x6000 ;  /* 0x00006000ff087424 */ /* 0x000fc600078e00ff */
[----:B------:R-:W-:Y:S01]  /*13020*/  ISETP.NE.AND P2, PT, R9, RZ, PT ;  /* 0x000000ff0900720c */ /* 0x000fe20003f45270 */
[----:B------:R3:W-:-:S12]  /*13030*/  SYNCS.ARRIVE.TRANS64 RZ, [R6+URZ+0x30890], R8 ;  /* 0x0308900806ff79a7 */ /* 0x0007d8000800003f */
[----:B---3--:R-:W-:Y:S05]  /*13040*/  @!P2 BRA `(.L_x_568) ;  /* 0x000000000004a947 */ /* 0x008fea0003800000 */
[----:B------:R-:W-:Y:S01]  /*13050*/  BPT.TRAP 0x1 ;  /* 0x000000040000795c */ /* 0x000fe20000300000 */
.L_x_568:
[----:B------:R-:W-:Y:S05]  /*13060*/  BSYNC B2 ;  /* 0x0000000000027941 */ /* 0x000fea0003800000 */
.L_x_567:
[----:B0-----:R-:W-:Y:S01]  /*13070*/  IMAD.MOV.U32 R12, RZ, RZ, RZ ;  /* 0x000000ffff0c7224 */ /* 0x001fe200078e00ff */
[----:B------:R-:W-:Y:S01]  /*13080*/  UIADD3 UR4, UP0, UR38, 0x570, URZ ;  /* 0x0000057026047890 */ /* 0x000fe2000ff1e03f */
[----:B------:R-:W-:Y:S01]  /*13090*/  IMAD R8, R29, 0x6000, R16 ;  /* 0x000060001d087824 */ /* 0x000fe200078e0210 */
[----:B------:R-:W-:Y:S01]  /*130a0*/  PLOP3.LUT P2, PT, PT, PT, PT, 0x80, 0x0 ;  /* 0x000000000000781c */ /* 0x000fe20003f4f070 */
[----:B-1----:R-:W-:Y:S01]  /*130b0*/  IMAD R9, R5, 0xc0, R0 ;  /* 0x000000c005097824 */ /* 0x002fe200078e0200 */
[----:B------:R-:W-:Y:S01]  /*130c0*/  R2UR UR10, R12 ;  /* 0x000000000c0a72ca */ /* 0x000fe200000e0000 */
[----:B------:R-:W-:Y:S01]  /*130d0*/  VIADD R11, R8, 0x12400 ;  /* 0x00012400080b7836 */ /* 0x000fe20000000000 */
[----:B------:R-:W-:Y:S01]  /*130e0*/  IADD3 R10, R6, 0x30890, RZ ;  /* 0x00030890060a7810 */ /* 0x000fe20007ffe0ff */
[----:B------:R-:W-:Y:S01]  /*130f0*/  UIADD3.X UR5, URZ, UR39, URZ, UP0, !UPT ;  /* 0x000000273f057290 */ /* 0x000fe200087fe43f */
[----:B------:R-:W-:Y:S01]  /*13100*/  UMOV UR6, 0x0 ;  /* 0x0000000000067882 */ /* 0x000fe20000000000 */
[----:B------:R-:W-:-:S10]  /*13110*/  UMOV UR7, 0x12f00000 ;  /* 0x12f0000000077882 */ /* 0x000fd40000000000 */
.L_x_569:
        /* <DEDUP_REMOVED lines=13> */
.L_x_728:
[----:B------:R-:W-:Y:S05]  /*131f0*/  BSYNC B2 ;  /* 0x0000000000027941 */ /* 0x000fea0003800000 */
.L_x_570:
[----:B------:R-:W-:Y:S01]  /*13200*/  BSSY B2, `(.L_x_572) ;  /* 0x000000b000027945 */ /* 0x000fe20003800000 */
[----:B------:R-:W-:Y:S02]  /*13210*/  IMAD.MOV.U32 R10, RZ, RZ, 0x0 ;  /* 0x00000000ff0a7424 */ /* 0x000fe400078e00ff */
[----:B------:R-:W-:Y:S01]  /*13220*/  IMAD.MOV.U32 R11, RZ, RZ, 0x12f00000 ;  /* 0x12f00000ff0b7424 */ /* 0x000fe200078e00ff */
[----:B------:R-:W-:Y:S06]  /*13230*/  @P3 BRA `(.L_x_573) ;  /* 0x00000000001c3947 */ /* 0x000fec0003800000 */
[----:B------:R-:W1:Y:S01]  /*13240*/  S2R R13, SR_TID.X ;  /* 0x00000000000d7919 */ /* 0x000e620000002100 */
[----:B0-2---:R-:W-:-:S04]  /*13250*/  IMAD.MOV.U32 R7, RZ, RZ, 0x6000 ;  /* 0x00006000ff077424 */ /* 0x005fc800078e00ff */
[----:B------:R3:W-:Y:S01]  /*13260*/  SYNCS.ARRIVE.TRANS64 RZ, [R6+URZ+0x308b0], R7 ;  /* 0x0308b00706ff79a7 */ /* 0x0007e2000800003f */
[----:B-1----:R-:W-:-:S04]  /*13270*/  LOP3.LUT R13, R13, 0x1f, RZ, 0xc0, !PT ;  /* 0x0000001f0d0d7812 */ /* 0x002fc800078ec0ff */
[----:B------:R-:W-:-:S13]  /*13280*/  ISETP.NE.AND P2, PT, R13, RZ, PT ;  /* 0x000000ff0d00720c */ /* 0x000fda0003f45270 */
[----:B---3--:R-:W-:Y:S05]  /*13290*/  @!P2 BRA `(.L_x_573) ;  /* 0x000000000004a947 */ /* 0x008fea0003800000 */
[----:B------:R-:W-:Y:S01]  /*132a0*/  BPT.TRAP 0x1 ;  /* 0x000000040000795c */ /* 0x000fe20000300000 */
.L_x_573:
[----:B------:R-:W-:Y:S05]  /*132b0*/  BSYNC B2 ;  /* 0x0000000000027941 */ /* 0x000fea0003800000 */
.L_x_572:
[----:B------:R-:W-:Y:S01]  /*132c0*/  R2UR UR10, R12 ;  /* 0x000000000c0a72ca */ /* 0x000fe200000e0000 */
[----:B------:R-:W-:Y:S01]  /*132d0*/  UIADD3 UR4, UP0, UR38, 0x670, URZ ;  /* 0x0000067026047890 */ /* 0x000fe2000ff1e03f */
[----:B------:R-:W-:Y:S01]  /*132e0*/  R2UR UR6, R10 ;  /* 0x000000000a0672ca */ /* 0x000fe200000e0000 */
[----:B------:R-:W-:Y:S01]  /*132f0*/  VIADD R8, R8, 0x400 ;  /* 0x0000040008087836 */ /* 0x000fe20000000000 */
[----:B------:R-:W-:Y:S01]  /*13300*/  R2UR UR7, R11 ;  /* 0x000000000b0772ca */ /* 0x000fe200000e0000 */
[----:B------:R-:W-:Y:S01]  /*13310*/  UIADD3.X UR5, URZ, UR39, URZ, UP0, !UPT ;  /* 0x000000273f057290 */ /* 0x000fe200087fe43f */
[----:B------:R-:W-:Y:S02]  /*13320*/  PLOP3.LUT P2, PT, PT, PT, PT, 0x80, 0x0 ;  /* 0x000000000000781c */ /* 0x000fe40003f4f070 */
[----:B0-2---:R-:W-:-:S11]  /*13330*/  IADD3 R6, R6, 0x308b0, RZ ;  /* 0x000308b006067810 */ /* 0x005fd60007ffe0ff */
.L_x_574:
        /* <DEDUP_REMOVED lines=10> */
.L_x_564:
[----:B------:R-:W-:Y:S05]  /*133e0*/  BSYNC B1 ;  /* 0x0000000000017941 */ /* 0x000fea0003800000 */
.L_x_563:
[----:B------:R-:W2:Y:S01]  /*133f0*/  LDL.LU R7, [R1+0x4] ;  /* 0x0000040001077983 */ /* 0x000ea20000300800 */
[----:B------:R-:W-:Y:S01]  /*13400*/  VIADD R29, R29, 0x1 ;  /* 0x000000011d1d7836 */ /* 0x000fe20000000000 */
[C---:B------:R-:W-:Y:S01]  /*13410*/  ISETP.GT.AND P3, PT, R5.reuse, R3, PT ;  /* 0x000000030500720c */ /* 0x040fe20003f64270 */
[----:B------:R-:W-:-:S03]  /*13420*/  VIADD R5, R5, 0xffffffff ;  /* 0xffffffff05057836 */ /* 0x000fc60000000000 */
[----:B------:R-:W-:-:S04]  /*13430*/  ISETP.NE.AND P2, PT, R29, 0x2, PT ;  /* 0x000000021d00780c */ /* 0x000fc80003f45270 */
[----:B------:R-:W-:Y:S02]  /*13440*/  SEL R6, RZ, 0x1, P2 ;  /* 0x00000001ff067807 */ /* 0x000fe40001000000 */
[----:B------:R-:W-:Y:S02]  /*13450*/  SEL R29, R29, RZ, P2 ;  /* 0x000000ff1d1d7207 */ /* 0x000fe40001000000 */
[----:B--2---:R-:W-:-:S05]  /*13460*/  LOP3.LUT R7, R7, R6, RZ, 0x3c, !PT ;  /* 0x0000000607077212 */ /* 0x004fca00078e3cff */
[----:B------:R2:W-:Y:S01]  /*13470*/  STL [R1+0x4], R7 ;  /* 0x0000040701007387 */ /* 0x0005e20000100800 */
[----:B------:R-:W-:Y:S05]  /*13480*/  @P3 BRA `(.L_x_575) ;  /* 0xfffffff8009c3947 */ /* 0x000fea000383ffff */
.L_x_545:
[----:B------:R-:W-:Y:S05]  /*13490*/  BSYNC B0 ;  /* 0x0000000000007941 */ /* 0x000fea0003800000 */
.L_x_544:
[----:B--2---:R2:W5:Y:S01]  /*134a0*/  LDL R7, [R1+0x1c] ;  /* 0x00001c0001077983 */ /* 0x0045620000100800 */
[----:B------:R-:W-:Y:S05]  /*134b0*/  @!P0 WARPSYNC.ALL ;  /* 0x0000000000008948 */ /* 0x000fea0003800000 */
[----:B------:R2:W-:Y:S01]  /*134c0*/  STL [R1+0x28], RZ ;  /* 0x000028ff01007387 */ /* 0x0005e20000100800 */
[----:B------:R-:W-:Y:S01]  /*134d0*/  BSSY B0, `(.L_x_576) ;  /* 0x000001f000007945 */ /* 0x000fe20003800000 */
[----:B------:R-:W-:Y:S06]  /*134e0*/  @!P0 BAR.SYNC.DEFER_BLOCKING 0xc, 0x200 ;  /* 0x0308000000008b1d */ /* 0x000fec0000010000 */
[----:B--2---:R-:W-:Y:S05]  /*134f0*/  @!P1 BRA `(.L_x_577) ;  /* 0x0000000000709947 */ /* 0x004fea0003800000 */
[----:B------:R-:W-:-:S13]  /*13500*/  ISETP.NE.AND P0, PT, R4, RZ, PT ;  /* 0x000000ff0400720c */ /* 0x000fda0003f05270 */
[----:B------:R-:W2:Y:S02]  /*13510*/  @!P0 LDC R4, c[0x0][0x9f0] ;  /* 0x00027c00ff048b82 */ /* 0x000ea40000000800 */
[-C--:B--2---:R-:W-:Y:S02]  /*13520*/  IABS R0, R4.reuse ;  /* 0x0000000400007213 */ /* 0x084fe40000000000 */
[----:B------:R-:W-:Y:S02]  /*13530*/  IABS R6, R4 ;  /* 0x0000000400067213 */ /* 0x000fe40000000000 */
[----:B------:R-:W2:Y:S02]  /*13540*/  I2F.RP R2, R0 ;  /* 0x0000000000027306 */ /* 0x000ea40000209400 */
[----:B------:R-:W-:-:S06]  /*13550*/  IADD3 R6, RZ, -R6, RZ ;  /* 0x80000006ff067210 */ /* 0x000fcc0007ffe0ff */
[----:B--2---:R-:W2:Y:S02]  /*13560*/  MUFU.RCP R2, R2 ;  /* 0x0000000200027308 */ /* 0x004ea40000001000 */
[----:B--2---:R-:W-:-:S06]  /*13570*/  VIADD R2, R2, 0xffffffe ;  /* 0x0ffffffe02027836 */ /* 0x004fcc0000000000 */
[----:B------:R-:W2:Y:S02]  /*13580*/  F2I.FTZ.U32.TRUNC.NTZ R3, R2 ;  /* 0x0000000200037305 */ /* 0x000ea4000021f000 */
[----:B--2---:R-:W-:-:S04]  /*13590*/  IMAD.MOV R2, RZ, RZ, -R3 ;  /* 0x000000ffff027224 */ /* 0x004fc800078e0a03 */
[----:B------:R-:W-:Y:S02]  /*135a0*/  IMAD R5, R2, R0, RZ ;  /* 0x0000000002057224 */ /* 0x000fe400078e02ff */
[----:B------:R-:W-:-:S04]  /*135b0*/  IMAD.MOV.U32 R2, RZ, RZ, RZ ;  /* 0x000000ffff027224 */ /* 0x000fc800078e00ff */
[----:B------:R-:W-:Y:S01]  /*135c0*/  IMAD.HI.U32 R5, R3, R5, R2 ;  /* 0x0000000503057227 */ /* 0x000fe200078e0002 */
[----:B-----5:R-:W-:-:S04]  /*135d0*/  IADD3 R3, R7, -0x1, R4 ;  /* 0xffffffff07037810 */ /* 0x020fc80007ffe004 */
        /* <DEDUP_REMOVED lines=13> */
[----:B------:R2:W-:Y:S02]  /*136b0*/  STL [R1+0x28], R5 ;  /* 0x0000280501007387 */ /* 0x0005e40000100800 */
.L_x_577:
[----:B------:R-:W-:Y:S05]  /*136c0*/  BSYNC B0 ;  /* 0x0000000000007941 */ /* 0x000fea0003800000 */
.L_x_576:
[----:B------:R-:W3:Y:S04]  /*136d0*/  LDL R0, [R1+0x28] ;  /* 0x0000280001007983 */ /* 0x000ee80000100800 */
[----:B------:R-:W3:Y:S01]  /*136e0*/  LDL R2, [R1+0x40] ;  /* 0x0000400001027983 */ /* 0x000ee20000100800 */
[----:B------:R-:W-:Y:S01]  /*136f0*/  BSSY B7, `(.L_x_578) ;  /* 0x0000360000077945 */ /* 0x000fe20003800000 */
[----:B---3--:R-:W-:-:S05]  /*13700*/  IMAD R2, R2, R0, RZ ;  /* 0x0000000002027224 */ /* 0x008fca00078e02ff */
[----:B-----5:R-:W-:Y:S01]  /*13710*/  VIADDMNMX R0, R2, R0, R7, PT ;  /* 0x0000000002007246 */ /* 0x020fe20003800107 */
[----:B------:R3:W-:Y:S03]  /*13720*/  STL [R1+0xc], R2 ;  /* 0x00000c0201007387 */ /* 0x0007e60000100800 */
[----:B------:R-:W-:Y:S01]  /*13730*/  ISETP.GT.AND P0, PT, R0, R2, PT ;  /* 0x000000020000720c */ /* 0x000fe20003f04270 */
[----:B------:R3:W-:-:S12]  /*13740*/  STL [R1+0x24], R0 ;  /* 0x0000240001007387 */ /* 0x0007d80000100800 */
[----:B---3--:R-:W-:Y:S05]  /*13750*/  @P0 BRA `(.L_x_579) ;  /* 0x0000000000440947 */ /* 0x008fea0003800000 */
[----:B------:R-:W3:Y:S02]  /*13760*/  S2R R0, SR_TID.X ;  /* 0x0000000000007919 */ /* 0x000ee40000002100 */
[----:B---3--:R-:W-:-:S04]  /*13770*/  LOP3.LUT R0, R0, 0x7f, RZ, 0xc0, !PT ;  /* 0x0000007f00007812 */ /* 0x008fc800078ec0ff */
[----:B------:R-:W-:-:S13]  /*13780*/  ISETP.NE.AND P0, PT, R0, RZ, PT ;  /* 0x000000ff0000720c */ /* 0x000fda0003f05270 */
[----:B------:R-:W-:Y:S05]  /*13790*/  @P0 BRA `(.L_x_580) ;  /* 0x0000003400540947 */ /* 0x000fea0003800000 */
[----:B--2---:R-:W2:Y:S01]  /*137a0*/  S2R R5, SR_LANEID ;  /* 0x0000000000057919 */ /* 0x004ea20000000000 */
[----:B------:R-:W-:Y:S01]  /*137b0*/  VOTEU.ANY UR4, UPT, PT ;  /* 0x0000000000047886 */ /* 0x000fe200038e0100 */
[----:B------:R-:W3:Y:S01]  /*137c0*/  LDC.64 R2, c[0x0][0xc60] ;  /* 0x00031800ff027b82 */ /* 0x000ee20000000a00 */
[----:B------:R-:W2:Y:S02]  /*137d0*/  FLO.U32 R0, UR4 ;  /* 0x0000000400007d00 */ /* 0x000ea400080e0000 */
[----:B--2---:R-:W-:-:S06]  /*137e0*/  ISETP.EQ.U32.AND P0, PT, R0, R5, PT ;  /* 0x000000050000720c */ /* 0x004fcc0003f02070 */
[----:B------:R-:W3:Y:S07]  /*137f0*/  POPC R5, UR4 ;  /* 0x0000000400057d09 */ /* 0x000eee0008000000 */
[----:B---3--:R-:W2:Y:S01]  /*13800*/  @P0 ATOMG.E.ADD.STRONG.GPU PT, R3, desc[UR56][R2.64], R5 ;  /* 0x00000005020309a8 */ /* 0x008ea200081ee1f8 */
[----:B------:R-:W3:Y:S02]  /*13810*/  S2R R4, SR_LTMASK ;  /* 0x0000000000047919 */ /* 0x000ee40000003900 */
[----:B---3--:R-:W-:-:S04]  /*13820*/  LOP3.LUT R4, R4, UR4, RZ, 0xc0, !PT ;  /* 0x0000000404047c12 */ /* 0x008fc8000f8ec0ff */
[----:B------:R-:W3:Y:S01]  /*13830*/  POPC R7, R4 ;  /* 0x0000000400077309 */ /* 0x000ee20000000000 */
[----:B--2---:R-:W3:Y:S02]  /*13840*/  SHFL.IDX PT, R0, R3, R0, 0x1f ;  /* 0x00001f0003007589 */ /* 0x004ee400000e0000 */
[----:B---3--:R-:W-:Y:S01]  /*13850*/  IADD3 R24, R0, UR36, R7 ;  /* 0x0000002400187c10 */ /* 0x008fe2000fffe007 */
[----:B------:R-:W-:Y:S06]  /*13860*/  BRA `(.L_x_580) ;  /* 0x0000003400207947 */ /* 0x000fec0003800000 */
.L_x_579:
        /* <DEDUP_REMOVED lines=8> */
[----:B------:R-:W-:Y:S01]  /*138f0*/  MOV R4, UR6 ;  /* 0x0000000600047c02 */ /* 0x000fe20008000f00 */
[----:B--2---:R-:W-:Y:S01]  /*13900*/  IMAD.U32 R5, RZ, RZ, UR7 ;  /* 0x00000007ff057e24 */ /* 0x004fe2000f8e00ff */
[----:B------:R-:W2:Y:S01]  /*13910*/  LDC.64 R2, c[0x4][R2] ;  /* 0x0100000002027b82 */ /* 0x000ea20000000a00 */
[----:B------:R-:W-:Y:S01]  /*13920*/  IMAD.U32 R6, RZ, RZ, UR8 ;  /* 0x00000008ff067e24 */ /* 0x000fe2000f8e00ff */
[----:B------:R-:W-:Y:S01]  /*13930*/  MOV R8, 0x70 ;  /* 0x0000007000087802 */ /* 0x000fe20000000f00 */
[----:B------:R-:W-:Y:S02]  /*13940*/  IMAD.U32 R7, RZ, RZ, UR9 ;  /* 0x00000009ff077e24 */ /* 0x000fe4000f8e00ff */
[----:B------:R-:W-:-:S02]  /*13950*/  IMAD.U32 R10, RZ, RZ, UR4 ;  /* 0x00000004ff0a7e24 */ /* 0x000fc4000f8e00ff */
[----:B------:R-:W-:Y:S02]  /*13960*/  IMAD.U32 R11, RZ, RZ, UR5 ;  /* 0x00000005ff0b7e24 */ /* 0x000fe4000f8e00ff */
[----:B0-----:R-:W-:Y:S02]  /*13970*/  IMAD.MOV.U32 R12, RZ, RZ, 0x1 ;  /* 0x00000001ff0c7424 */ /* 0x001fe400078e00ff */
[----:B------:R-:W-:-:S07]  /*13980*/  IMAD.MOV.U32 R13, RZ, RZ, RZ ;  /* 0x000000ffff0d7224 */ /* 0x000fce00078e00ff */
[----:B------:R-:W-:-:S07]  /*13990*/  LEPC R20, `(.L_x_582) ;  /* 0x000000001014794e */ /* 0x000fce0000000000 */
[----:B-12---:R-:W-:Y:S05]  /*139a0*/  CALL.ABS.NOINC R2 ;  /* 0x0000000002007343 */ /* 0x006fea0003c00000 */
.L_x_582:
[----:B------:R-:W-:Y:S05]  /*139b0*/  BSYNC B6 ;  /* 0x0000000000067941 */ /* 0x000fea0003800000 */
.L_x_581:
        /* <DEDUP_REMOVED lines=8> */
[----:B------:R3:W4:Y:S01]  /*13a40*/  LDC.64 R2, c[0x4][R0] ;  /* 0x0100000000027b82 */ /* 0x0007220000000a00 */
[----:B------:R-:W-:Y:S01]  /*13a50*/  IMAD.U32 R4, RZ, RZ, UR6 ;  /* 0x00000006ff047e24 */ /* 0x000fe2000f8e00ff */
[----:B------:R-:W-:Y:S01]  /*13a60*/  MOV R6, UR8 ;  /* 0x0000000800067c02 */ /* 0x000fe20008000f00 */
[----:B--2---:R-:W-:Y:S01]  /*13a70*/  IMAD.U32 R5, RZ, RZ, UR7 ;  /* 0x00000007ff057e24 */ /* 0x004fe2000f8e00ff */
[----:B0-----:R-:W-:Y:S01]  /*13a80*/  MOV R13, RZ ;  /* 0x000000ff000d7202 */ /* 0x001fe20000000f00 */
[----:B------:R-:W-:Y:S02]  /*13a90*/  IMAD.U32 R7, RZ, RZ, UR9 ;  /* 0x00000009ff077e24 */ /* 0x000fe4000f8e00ff */
[----:B------:R-:W-:-:S02]  /*13aa0*/  IMAD.U32 R10, RZ, RZ, UR4 ;  /* 0x00000004ff0a7e24 */ /* 0x000fc4000f8e00ff */
[----:B------:R-:W-:Y:S02]  /*13ab0*/  IMAD.U32 R11, RZ, RZ, UR5 ;  /* 0x00000005ff0b7e24 */ /* 0x000fe4000f8e00ff */
[----:B------:R-:W-:Y:S02]  /*13ac0*/  IMAD.MOV.U32 R8, RZ, RZ, 0x70 ;  /* 0x00000070ff087424 */ /* 0x000fe400078e00ff */
[----:B---3--:R-:W-:-:S07]  /*13ad0*/  IMAD.MOV.U32 R12, RZ, RZ, 0x1 ;  /* 0x00000001ff0c7424 */ /* 0x008fce00078e00ff */
[----:B------:R-:W-:-:S07]  /*13ae0*/  LEPC R20, `(.L_x_585) ;  /* 0x000000001014794e */ /* 0x000fce0000000000 */
[----:B-1--4-:R-:W-:Y:S05]  /*13af0*/  CALL.ABS.NOINC R2 ;  /* 0x0000000002007343 */ /* 0x012fea0003c00000 */
.L_x_585:
[----:B------:R-:W-:Y:S01]  /*13b00*/  MOV R2, 0x0 ;  /* 0x0000000000027802 */ /* 0x000fe20000000f00 */
[----:B------:R-:W-:Y:S01]  /*13b10*/  ULDC.64 UR4, c[0x4][0xa8] ;  /* 0x01002a0000047ab9 */ /* 0x000fe20000000a00 */
[----:B------:R-:W-:Y:S01]  /*13b20*/  ULDC.64 UR6, c[0x4][0xb0] ;  /* 0x01002c0000067ab9 */ /* 0x000fe20000000a00 */
[----:B------:R-:W-:Y:S01]  /*13b30*/  ULDC.64 UR8, c[0x4][0x40] ;  /* 0x0100100000087ab9 */ /* 0x000fe20000000a00 */
[----:B------:R-:W-:Y:S01]  /*13b40*/  IMAD.U32 R4, RZ, RZ, UR4 ;  /* 0x00000004ff047e24 */ /* 0x000fe2000f8e00ff */
[----:B------:R-:W-:Y:S01]  /*13b50*/  MOV R11, UR9 ;  /* 0x00000009000b7c02 */ /* 0x000fe20008000f00 */
[----:B------:R-:W0:Y:S01]  /*13b60*/  LDC.64 R2, c[0x4][R2] ;  /* 0x0100000002027b82 */ /* 0x000e220000000a00 */
        /* <DEDUP_REMOVED lines=8> */
[----:B0-----:R-:W-:Y:S05]  /*13bf0*/  CALL.ABS.NOINC R2 ;  /* 0x0000000002007343 */ /* 0x001fea0003c00000 */
.L_x_584:
[----:B------:R-:W-:Y:S05]  /*13c00*/  BSYNC B6 ;  /* 0x0000000000067941 */ /* 0x000fea0003800000 */
.L_x_583:
[----:B------:R-:W-:Y:S01]  /*13c10*/  ULDC.64 UR4, c[0x0][0x9f8] ;  /* 0x00027e0000047ab9 */ /* 0x000fe20000000a00 */
[----:B------:R-:W3:Y:S01]  /*13c20*/  LDL R20, [R1+0x24] ;  /* 0x0000240001147983 */ /* 0x000ee20000100800 */
[----:B------:R-:W-:-:S04]  /*13c30*/  ISETP.NE.U32.AND P0, PT, RZ, UR4, PT ;  /* 0x00000004ff007c0c */ /* 0x000fc8000bf05070 */
[----:B------:R-:W-:-:S13]  /*13c40*/  ISETP.NE.AND.EX P0, PT, RZ, UR5, PT, P0 ;  /* 0x00000005ff007c0c */ /* 0x000fda000bf05300 */
[----:B------:R-:W-:-:S04]  /*13c50*/  @P0 IADD3 R2, P1, R19, UR4, RZ ;  /* 0x0000000413020c10 */ /* 0x000fc8000ff3e0ff */
[----:B------:R-:W-:Y:S01]  /*13c60*/  @P0 IADD3.X R3, R22, UR5, RZ, P1, !PT ;  /* 0x0000000516030c10 */ /* 0x000fe20008ffe4ff */
[----:B------:R-:W-:-:S04]  /*13c70*/  ULDC.64 UR4, c[0x0][0xa08] ;  /* 0x0002820000047ab9 */ /* 0x000fc80000000a00 */
[----:B------:R4:W5:Y:S02]  /*13c80*/  @P0 LDG.E R23, desc[UR56][R2.64] ;  /* 0x0000003802170981 */ /* 0x000964000c1e1900 */
[----:B----4-:R-:W4:Y:S02]  /*13c90*/  LDC.64 R2, c[0x0][0x418] ;  /* 0x00010600ff027b82 */ /* 0x010f240000000a00 */
[----:B----4-:R-:W-:Y:S01]  /*13ca0*/  LOP3.LUT P0, RZ, R2, UR4, RZ, 0xfc, !PT ;  /* 0x0000000402ff7c12 */ /* 0x010fe2000f80fcff */
[----:B------:R-:W-:-:S03]  /*13cb0*/  UMOV UR4, 0xffffffff ;  /* 0xffffffff00047882 */ /* 0x000fc60000000000 */
[----:B------:R-:W-:Y:S01]  /*13cc0*/  LOP3.LUT P0, RZ, R3, UR5, RZ, 0xfc, P0 ;  /* 0x0000000503ff7c12 */ /* 0x000fe2000800fcff */
[----:B---3--:R-:W-:Y:S01]  /*13cd0*/  VIADD R22, R20, 0xffffffff ;  /* 0xffffffff14167836 */ /* 0x008fe20000000000 */
[----:B-----5:R-:W-:Y:S02]  /*13ce0*/  SHF.R.S32.HI R7, RZ, 0x1f, R23 ;  /* 0x0000001fff077819 */ /* 0x020fe40000011417 */
[----:B------:R-:W-:-:S03]  /*13cf0*/  SEL R19, R23, RZ, !P0 ;  /* 0x000000ff17137207 */ /* 0x000fc60004000000 */
[----:B------:R3:W-:Y:S01]  /*13d00*/  STL [R1+0x8], R7 ;  /* 0x0000080701007387 */ /* 0x0007e20000100800 */
[----:B------:R-:W-:Y:S05]  /*13d10*/  BRA.DIV UR4, `(.L_x_586) ;  /* 0x0000005604107947 */ /* 0x000fea000b800000 */
[----:B------:R-:W4:Y:S02]  /*13d20*/  S2R R0, SR_TID.X ;  /* 0x0000000000007919 */ /* 0x000f240000002100 */
[----:B----4-:R-:W-:-:S04]  /*13d30*/  SHF.R.U32.HI R0, RZ, 0x5, R0 ;  /* 0x00000005ff007819 */ /* 0x010fc80000011600 */
[----:B------:R-:W-:-:S05]  /*13d40*/  LOP3.LUT R0, R0, 0x3, RZ, 0xc0, !PT ;  /* 0x0000000300007812 */ /* 0x000fca00078ec0ff */
[----:B------:R4:W0:Y:S02]  /*13d50*/  SHFL.IDX PT, R14, R0, RZ, 0x1f ;  /* 0x00001fff000e7589 */ /* 0x00082400000e0000 */
.L_x_731:
[----:B----4-:R-:W4:Y:S01]  /*13d60*/  LDL.LU R0, [R1] ;  /* 0x0000000001007983 */ /* 0x010f220000300800 */
[----:B------:R-:W-:Y:S02]  /*13d70*/  PLOP3.LUT P1, PT, PT, PT, PT, 0x8, 0x0 ;  /* 0x000000000000781c */ /* 0x000fe40003f2e170 */
[----:B0-----:R-:W-:Y:S02]  /*13d80*/  ISETP.NE.AND P0, PT, R14, RZ, PT ;  /* 0x000000ff0e00720c */ /* 0x001fe40003f05270 */
[----:B----4-:R-:W-:-:S09]  /*13d90*/  LOP3.LUT R0, R0, 0xfffffffe, RZ, 0xc0, !PT ;  /* 0xfffffffe00007812 */ /* 0x010fd200078ec0ff */
[----:B------:R-:W-:-:S05]  /*13da0*/  @P1 LOP3.LUT R0, R0, 0x1, RZ, 0xfc, !PT ;  /* 0x0000000100001812 */ /* 0x000fca00078efcff */
[----:B------:R0:W-:Y:S01]  /*13db0*/  STL [R1], R0 ;  /* 0x0000000001007387 */ /* 0x0001e20000100800 */
[----:B------:R-:W-:Y:S05]  /*13dc0*/  @P0 BRA `(.L_x_587) ;  /* 0x0000000000f80947 */ /* 0x000fea0003800000 */
[----:B------:R-:W-:-:S03]  /*13dd0*/  UMOV UR4, 0xffffffff ;  /* 0xffffffff00047882 */ /* 0x000fc60000000000 */
[----:B------:R-:W-:Y:S05]  /*13de0*/  BRA.DIV UR4, `(.L_x_588) ;  /* 0x0000005604107947 */ /* 0x000fea000b800000 */
[----:B------:R-:W-:-:S13]  /*13df0*/  ELECT P6, URZ, PT ;  /* 0x00000000003f782f */ /* 0x000fda00038c0000 */
.L_x_734:
[----:B------:R-:W-:Y:S05]  /*13e00*/  @!P6 BRA `(.L_x_587) ;  /* 0x0000000000e8e947 */ /* 0x000fea0003800000 */
[----:B------:R-:W-:-:S04]  /*13e10*/  ISETP.NE.U32.AND P0, PT, R2, RZ, PT ;  /* 0x000000ff0200720c */ /* 0x000fc80003f05070 */
[----:B------:R-:W-:-:S13]  /*13e20*/  ISETP.NE.AND.EX P0, PT, R3, RZ, PT, P0 ;  /* 0x000000ff0300720c */ /* 0x000fda0003f05300 */
[----:B------:R-:W-:Y:S05]  /*13e30*/  @!P0 BRA `(.L_x_589) ;  /* 0x0000000000488947 */ /* 0x000fea0003800000 */
[----:B------:R-:W4:Y:S01]  /*13e40*/  LDC R6, c[0x0][0x43c] ;  /* 0x00010f00ff067b82 */ /* 0x000f220000000800 */
[----:B0-----:R-:W-:Y:S01]  /*13e50*/  IMAD.MOV.U32 R0, RZ, RZ, R22 ;  /* 0x000000ffff007224 */ /* 0x001fe200078e0016 */
[----:B------:R-:W-:Y:S01]  /*13e60*/  ULDC.64 UR4, c[0x0][0x428] ;  /* 0x00010a0000047ab9 */ /* 0x000fe20000000a00 */
[----:B----4-:R-:W-:-:S13]  /*13e70*/  ISETP.NE.AND P0, PT, R6, 0x1, PT ;  /* 0x000000010600780c */ /* 0x010fda0003f05270 */
[----:B--2---:R-:W0:Y:S02]  /*13e80*/  @P0 LDC.64 R4, c[0x0][0x440] ;  /* 0x00011000ff040b82 */ /* 0x004e240000000a00 */
[----:B0-----:R-:W-:-:S05]  /*13e90*/  @P0 IMAD.HI.U32 R4, R22, R4, RZ ;  /* 0x0000000416040227 */ /* 0x001fca00078e00ff */
[----:B------:R-:W-:-:S04]  /*13ea0*/  @P0 SHF.R.U32.HI R0, RZ, R5, R4 ;  /* 0x00000005ff000219 */ /* 0x000fc80000011604 */
[----:B------:R-:W-:Y:S02]  /*13eb0*/  IADD3 R4, -R0, RZ, RZ ;  /* 0x000000ff00047210 */ /* 0x000fe40007ffe1ff */
[----:B------:R-:W-:-:S03]  /*13ec0*/  SHF.R.S32.HI R5, RZ, 0x1f, R0 ;  /* 0x0000001fff057819 */ /* 0x000fc60000011400 */
        /* <DEDUP_REMOVED lines=9> */
.L_x_589:
[----:B0-----:R-:W-:Y:S01]  /*13f60*/  IMAD R0, R18, 0x8, R16 ;  /* 0x0000000812007824 */ /* 0x001fe200078e0210 */
[----:B----4-:R-:W-:-:S04]  /*13f70*/  SHF.L.U32 R2, R28, 0x1f, RZ ;  /* 0x0000001f1c027819 */ /* 0x010fc800000006ff */
[----:B------:R-:W0:Y:S02]  /*13f80*/  SYNCS.PHASECHK.TRANS64.TRYWAIT P0, [R0+URZ+0x30840], R2 ;  /* 0x03084002000075a7 */ /* 0x000e24000800017f */
[----:B0-----:R-:W-:Y:S05]  /*13f90*/  @!P0 BRA `(.L_x_590) ;  /* 0x0000005000c48947 */ /* 0x001fea0003800000 */
.L_x_735:
[----:B------:R-:W4:Y:S02]  /*13fa0*/  S2R R3, SR_TID.X ;  /* 0x0000000000037919 */ /* 0x000f240000002100 */
[----:B----4-:R-:W-:-:S04]  /*13fb0*/  LOP3.LUT R3, R3, 0x7f, RZ, 0xc0, !PT ;  /* 0x0000007f03037812 */ /* 0x010fc800078ec0ff */
[----:B------:R-:W-:-:S13]  /*13fc0*/  ISETP.NE.AND P0, PT, R3, RZ, PT ;  /* 0x000000ff0300720c */ /* 0x000fda0003f05270 */
[----:B------:R-:W-:Y:S05]  /*13fd0*/  @P0 BRA `(.L_x_591) ;  /* 0x00000000001c0947 */ /* 0x000fea0003800000 */
[----:B------:R-:W4:Y:S01]  /*13fe0*/  S2R R3, SR_TID.X ;  /* 0x0000000000037919 */ /* 0x000f220000002100 */
[----:B0-----:R-:W-:-:S04]  /*13ff0*/  IMAD.MOV.U32 R2, RZ, RZ, 0x6000 ;  /* 0x00006000ff027424 */ /* 0x001fc800078e00ff */
[----:B------:R0:W-:Y:S01]  /*14000*/  SYNCS.ARRIVE.TRANS64 RZ, [R0+URZ+0x30830], R2 ;  /* 0x0308300200ff79a7 */ /* 0x0001e2000800003f */
[----:B----4-:R-:W-:-:S04]  /*14010*/  LOP3.LUT R3, R3, 0x1f, RZ, 0xc0, !PT ;  /* 0x0000001f03037812 */ /* 0x010fc800078ec0ff */
[----:B------:R-:W-:-:S13]  /*14020*/  ISETP.NE.AND P0, PT, R3, RZ, PT ;  /* 0x000000ff0300720c */ /* 0x000fda0003f05270 */
[----:B0-----:R-:W-:Y:S05]  /*14030*/  @!P0 BRA `(.L_x_591) ;  /* 0x0000000000048947 */ /* 0x001fea0003800000 */
[----:B------:R-:W-:Y:S01]  /*14040*/  BPT.TRAP 0x1 ;  /* 0x000000040000795c */ /* 0x000fe20000300000 */
.L_x_591:
[----:B0-----:R-:W4:Y:S01]  /*14050*/  LDL.LU R2, [R1] ;  /* 0x0000000001027983 */ /* 0x001f220000300800 */
[----:B------:R-:W-:Y:S01]  /*14060*/  R2UR UR9, R0 ;  /* 0x00000000000972ca */ /* 0x000fe200000e0000 */
[----:B------:R-:W-:Y:S01]  /*14070*/  IMAD R0, R18, 0x6000, R16 ;  /* 0x0000600012007824 */ /* 0x000fe200078e0210 */
[----:B------:R-:W-:Y:S01]  /*14080*/  R2UR UR11, R22 ;  /* 0x00000000160b72ca */ /* 0x000fe200000e0000 */
[----:B------:R-:W-:Y:S01]  /*14090*/  UIADD3 UR6, UP0, UR38, 0x370, URZ ;  /* 0x0000037026067890 */ /* 0x000fe2000ff1e03f */
[----:B------:R-:W-:Y:S01]  /*140a0*/  R2UR UR4, R26 ;  /* 0x000000001a0472ca */ /* 0x000fe200000e0000 */
[----:B------:R-:W-:Y:S01]  /*140b0*/  UMOV UR5, 0x14f00000 ;  /* 0x14f0000000057882 */ /* 0x000fe20000000000 */
[----:B------:R-:W-:Y:S01]  /*140c0*/  R2UR UR8, R0 ;  /* 0x00000000000872ca */ /* 0x000fe200000e0000 */
[----:B------:R-:W-:Y:S01]  /*140d0*/  UIADD3.X UR7, URZ, UR39, URZ, UP0, !UPT ;  /* 0x000000273f077290 */ /* 0x000fe200087fe43f */
[----:B------:R-:W-:Y:S01]  /*140e0*/  PLOP3.LUT P0, PT, PT, PT, PT, 0x80, 0x0 ;  /* 0x000000000000781c */ /* 0x000fe20003f0f070 */
[----:B------:R-:W-:Y:S01]  /*140f0*/  UMOV UR10, URZ ;  /* 0x0000003f000a7c82 */ /* 0x000fe20008000000 */
[----:B------:R-:W-:-:S02]  /*14100*/  R2UR UR12, R17 ;  /* 0x00000000110c72ca */ /* 0x000fc400000e0000 */
[----:B-----5:R-:W-:Y:S01]  /*14110*/  R2UR UR13, R19 ;  /* 0x00000000130d72ca */ /* 0x020fe200000e0000 */
[----:B------:R-:W-:-:S04]  /*14120*/  UIADD3 UR9, UR9, 0x30830, URZ ;  /* 0x0003083009097890 */ /* 0x000fc8000fffe03f */
[----:B------:R-:W-:Y:S02]  /*14130*/  UIMAD UR11, UR11, 0xc0, UR4 ;  /* 0x000000c00b0b78a4 */ /* 0x000fe4000f8e0204 */
[----:B------:R-:W-:Y:S01]  /*14140*/  UIADD3 UR8, UR8, 0x12400, URZ ;  /* 0x0001240008087890 */ /* 0x000fe2000fffe03f */
[----:B------:R-:W-:-:S08]  /*14150*/  UMOV UR4, 0x0 ;  /* 0x0000000000047882 */ /* 0x000fd00000000000 */
[----:B------:R0:W-:Y:S01]  /*14160*/  UTMALDG.4D [UR8], [UR6], desc[UR4] ;  /* 0x00000408060075b4 */ /* 0x0001e20008019000 */
[----:B----4-:R-:W-:-:S04]  /*14170*/  LOP3.LUT R2, R2, 0xfffffffe, RZ, 0xc0, !PT ;  /* 0xfffffffe02027812 */ /* 0x010fc800078ec0ff */
[----:B------:R-:W-:-:S05]  /*14180*/  @P0 LOP3.LUT R2, R2, 0x1, RZ, 0xfc, !PT ;  /* 0x0000000102020812 */ /* 0x000fca00078efcff */
[----:B------:R0:W-:Y:S01]  /*14190*/  STL [R1], R2 ;  /* 0x0000000201007387 */ /* 0x0001e20000100800 */
[----:B------:R-:W-:Y:S01]  /*141a0*/  NOP ;  /* 0x0000000000007918 */ /* 0x000fe20000000000 */
.L_x_587:
[----:B------:R-:W4:Y:S04]  /*141b0*/  LDL.LU R4, [R1+0x20] ;  /* 0x0000200001047983 */ /* 0x000f280000300800 */
[----:B------:R-:W5:Y:S04]  /*141c0*/  LDL.LU R6, [R1+0x14] ;  /* 0x0000140001067983 */ /* 0x000f680000300800 */
[----:B------:R-:W2:Y:S01]  /*141d0*/  LDL.LU R3, [R1+0x2c] ;  /* 0x00002c0001037983 */ /* 0x000ea20000300800 */
[----:B------:R-:W-:Y:S05]  /*141e0*/  WARPSYNC.ALL ;  /* 0x0000000000007948 */ /* 0x000fea0003800000 */
[----:B0-----:R-:W-:Y:S01]  /*141f0*/  ULDC.64 UR4, c[0x0][0x298] ;  /* 0x0000a60000047ab9 */ /* 0x001fe20000000a00 */
[----:B------:R-:W-:Y:S01]  /*14200*/  ULDC.64 UR6, c[0x0][0xa00] ;  /* 0x0002800000067ab9 */ /* 0x000fe20000000a00 */
[----:B------:R-:W-:Y:S01]  /*14210*/  VIADD R0, R16, 0xc400 ;  /* 0x0000c40010007836 */ /* 0x000fe20000000000 */
[----:B------:R-:W-:Y:S01]  /*14220*/  BAR.SYNC.DEFER_BLOCKING 0x8, 0x200 ;  /* 0x0208000000007b1d */ /* 0x000fe20000010000 */
[----:B------:R-:W-:-:S03]  /*14230*/  ISETP.NE.U32.AND P0, PT, RZ, UR6, PT ;  /* 0x00000006ff007c0c */ /* 0x000fc6000bf05070 */
[----:B------:R-:W-:Y:S02]  /*14240*/  LOP3.LUT P1, RZ, R0, 0x3ff, RZ, 0xc0, !PT ;  /* 0x000003ff00ff7812 */ /* 0x000fe4000782c0ff */
[----:B------:R-:W-:Y:S01]  /*14250*/  ISETP.NE.AND.EX P0, PT, RZ, UR7, PT, P0 ;  /* 0x00000007ff007c0c */ /* 0x000fe2000bf05300 */
[----:B------:R-:W-:Y:S01]  /*14260*/  BSSY B6, `(.L_x_592) ;  /* 0x000001d000067945 */ /* 0x000fe20003800000 */
[----:B----4-:R-:W-:Y:S02]  /*14270*/  SHF.R.S32.HI R2, RZ, 0x1f, R4 ;  /* 0x0000001fff027819 */ /* 0x010fe40000011404 */
[----:B-----5:R-:W-:-:S03]  /*14280*/  SEL R6, R6, RZ, !P0 ;  /* 0x000000ff06067207 */ /* 0x020fc60004000000 */
[----:B------:R-:W-:-:S04]  /*14290*/  IMAD R2, R2, UR4, RZ ;  /* 0x0000000402027c24 */ /* 0x000fc8000f8e02ff */
[C---:B------:R-:W-:Y:S01]  /*142a0*/  IMAD R0, R4.reuse, UR5, R2 ;  /* 0x0000000504007c24 */ /* 0x040fe2000f8e0202 */
[----:B--2---:R-:W-:Y:S01]  /*142b0*/  SEL R2, R3, RZ, !P0 ;  /* 0x000000ff03027207 */ /* 0x004fe20004000000 */
[----:B------:R-:W-:-:S05]  /*142c0*/  IMAD.WIDE.U32 R4, R4, UR4, RZ ;  /* 0x0000000404047c25 */ /* 0x000fca000f8e00ff */
[----:B------:R-:W-:Y:S01]  /*142d0*/  IADD3 R0, R5, R0, RZ ;  /* 0x0000000005007210 */ /* 0x000fe20007ffe0ff */
[----:B------:R0:W-:Y:S04]  /*142e0*/  STL.64 [R1+0x30], R4 ;  /* 0x0000300401007387 */ /* 0x0001e80000100a00 */
[----:B------:R0:W-:Y:S04]  /*142f0*/  STL [R1+0x14], R6 ;  /* 0x0000140601007387 */ /* 0x0001e80000100800 */
[----:B------:R0:W-:Y:S04]  /*14300*/  STL [R1+0x2c], R2 ;  /* 0x00002c0201007387 */ /* 0x0001e80000100800 */
[----:B------:R0:W-:Y:S01]  /*14310*/  STL [R1+0x20], R0 ;  /* 0x0000200001007387 */ /* 0x0001e20000100800 */
[----:B------:R-:W-:Y:S05]  /*14320*/  @!P1 BRA `(.L_x_593) ;  /* 0x0000000000409947 */ /* 0x000fea0003800000 */
[----:B0-----:R-:W-:Y:S01]  /*14330*/  MOV R2, 0x0 ;  /* 0x0000000000027802 */ /* 0x001fe20000000f00 */
        /* <DEDUP_REMOVED lines=8> */
[----:B---3--:R-:W-:-:S02]  /*143c0*/  IMAD.U32 R7, RZ, RZ, UR7 ;  /* 0x00000007ff077e24 */ /* 0x008fc4000f8e00ff */
[----:B------:R-:W-:Y:S02]  /*143d0*/  IMAD.U32 R10, RZ, RZ, UR8 ;  /* 0x00000008ff0a7e24 */ /* 0x000fe4000f8e00ff */
[----:B------:R-:W-:Y:S02]  /*143e0*/  IMAD.MOV.U32 R8, RZ, RZ, 0x70 ;  /* 0x00000070ff087424 */ /* 0x000fe400078e00ff */
[----:B------:R-:W-:Y:S02]  /*143f0*/  IMAD.MOV.U32 R12, RZ, RZ, 0x1 ;  /* 0x00000001ff0c7424 */ /* 0x000fe400078e00ff */
[----:B------:R-:W-:-:S07]  /*14400*/  IMAD.MOV.U32 R13, RZ, RZ, RZ ;  /* 0x000000ffff0d7224 */ /* 0x000fce00078e00ff */
[----:B------:R-:W-:-:S07]  /*14410*/  LEPC R20, `(.L_x_593) ;  /* 0x000000001014794e */ /* 0x000fce0000000000 */
[----:B01----:R-:W-:Y:S05]  /*14420*/  CALL.ABS.NOINC R2 ;  /* 0x0000000002007343 */ /* 0x003fea0003c00000 */
.L_x_593:
[----:B------:R-:W-:Y:S05]  /*14430*/  BSYNC B6 ;  /* 0x0000000000067941 */ /* 0x000fea0003800000 */
.L_x_592:
[----:B------:R-:W2:Y:S01]  /*14440*/  LDL.LU R20, [R1+0x20] ;  /* 0x0000200001147983 */ /* 0x000ea20000300800 */
[----:B-1----:R-:W1:Y:S01]  /*14450*/  LDC R9, c[0x0][0x448] ;  /* 0x00011200ff097b82 */ /* 0x002e620000000800 */
[----:B------:R-:W-:Y:S01]  /*14460*/  ULDC.64 UR4, c[0x0][0x2d8] ;  /* 0x0000b60000047ab9 */ /* 0x000fe20000000a00 */
[----:B------:R-:W-:Y:S01]  /*14470*/  ULDC.64 UR6, c[0x0][0x2e0] ;  /* 0x0000b80000067ab9 */ /* 0x000fe20000000a00 */
[----:B0-----:R-:W2:Y:S01]  /*14480*/  LDL.LU.64 R2, [R1+0x30] ;  /* 0x0000300001027983 */ /* 0x001ea20000300a00 */
[----:B------:R-:W-:-:S03]  /*14490*/  ULDC.64 UR8, c[0x0][0x280] ;  /* 0x0000a00000087ab9 */ /* 0x000fc60000000a00 */
[----:B------:R-:W4:Y:S04]  /*144a0*/  LDL.LU R21, [R1+0x2c] ;  /* 0x00002c0001157983 */ /* 0x000f280000300800 */
[----:B------:R-:W3:Y:S04]  /*144b0*/  LDL.LU R4, [R1+0x14] ;  /* 0x0000140001047983 */ /* 0x000ee80000300800 */
[----:B------:R0:W5:Y:S01]  /*144c0*/  LDL R10, [R1+0x10] ;  /* 0x00001000010a7983 */ /* 0x0001620000100800 */
[----:B-1----:R-:W-:-:S13]  /*144d0*/  ISETP.NE.AND P0, PT, R9, 0x1, PT ;  /* 0x000000010900780c */ /* 0x002fda0003f05270 */
[----:B------:R-:W1:Y:S08]  /*144e0*/  @P0 LDC R5, c[0x0][0x450] ;  /* 0x00011400ff050b82 */ /* 0x000e700000000800 */
[----:B------:R-:W0:Y:S01]  /*144f0*/  @P0 LDC R8, c[0x0][0x450] ;  /* 0x00011400ff080b82 */ /* 0x000e220000000800 */
[----:B------:R-:W0:Y:S01]  /*14500*/  S2R R11, SR_TID.X ;  /* 0x00000000000b7919 */ /* 0x000e220000002100 */
[----:B--2---:R-:W-:-:S02]  /*14510*/  IMAD.MOV.U32 R3, RZ, RZ, R20 ;  /* 0x000000ffff037224 */ /* 0x004fc400078e0014 */
[----:B------:R-:W2:Y:S01]  /*14520*/  S2R R20, SR_TID.X ;  /* 0x0000000000147919 */ /* 0x000ea20000002100 */
[----:B------:R-:W-:-:S04]  /*14530*/  IMAD.WIDE.U32 R2, R17, UR4, R2 ;  /* 0x0000000411027c25 */ /* 0x000fc8000f8e0002 */
[----:B------:R-:W-:Y:S01]  /*14540*/  IMAD R3, R17, UR5, R3 ;  /* 0x0000000511037c24 */ /* 0x000fe2000f8e0203 */
[----:B------:R-:W-:Y:S01]  /*14550*/  ULDC.64 UR4, c[0x0][0x2d0] ;  /* 0x0000b40000047ab9 */ /* 0x000fe20000000a00 */
[----:B----4-:R-:W-:Y:S02]  /*14560*/  IMAD R0, R21, UR6, RZ ;  /* 0x0000000615007c24 */ /* 0x010fe4000f8e02ff */
[----:B---3--:R-:W-:-:S04]  /*14570*/  IMAD.WIDE.U32 R2, R4, UR6, R2 ;  /* 0x0000000604027c25 */ /* 0x008fc8000f8e0002 */
[----:B------:R-:W-:Y:S01]  /*14580*/  IMAD R0, R4, UR7, R0 ;  /* 0x0000000704007c24 */ /* 0x000fe2000f8e0200 */
[----:B------:R-:W-:Y:S01]  /*14590*/  ULDC.64 UR6, c[0x0][0x2c8] ;  /* 0x0000b20000067ab9 */ /* 0x000fe20000000a00 */
[----:B------:R-:W3:Y:S03]  /*145a0*/  @P0 LDC R4, c[0x0][0x44c] ;  /* 0x00011300ff040b82 */ /* 0x000ee60000000800 */
[----:B------:R-:W-:Y:S02]  /*145b0*/  IADD3 R3, R3, R0, RZ ;  /* 0x0000000003037210 */ /* 0x000fe40007ffe0ff */
[C---:B--2---:R-:W-:Y:S01]  /*145c0*/  LOP3.LUT R21, R20.reuse, 0x7f, RZ, 0xc0, !PT ;  /* 0x0000007f14157812 */ /* 0x044fe200078ec0ff */
[----:B------:R-:W-:-:S03]  /*145d0*/  IMAD.SHL.U32 R20, R20, 0x10, RZ ;  /* 0x0000001014147824 */ /* 0x000fc600078e00ff */
[----:B------:R-:W-:-:S04]  /*145e0*/  SHF.R.U32.HI R21, RZ, 0x3, R21 ;  /* 0x00000003ff157819 */ /* 0x000fc80000011615 */
[----:B------:R-:W-:-:S05]  /*145f0*/  LOP3.LUT R20, R21, 0x70, R20, 0xf8, !PT ;  /* 0x0000007015147812 */ /* 0x000fca00078ef814 */
[----:B------:R-:W-:-:S04]  /*14600*/  IMAD R6, R25, 0xc0, R20 ;  /* 0x000000c019067824 */ /* 0x000fc800078e0214 */
[----:B---3--:R-:W-:-:S04]  /*14610*/  @P0 IMAD.HI.U32 R0, R6, R4, RZ ;  /* 0x0000000406000227 */ /* 0x008fc800078e00ff */
[----:B------:R-:W-:Y:S01]  /*14620*/  IMAD.MOV.U32 R4, RZ, RZ, R6 ;  /* 0x000000ffff047224 */ /* 0x000fe200078e0006 */
[----:B-1----:R-:W-:-:S04]  /*14630*/  @P0 SHF.R.U32.HI R4, RZ, R5, R0 ;  /* 0x00000005ff040219 */ /* 0x002fc80000011600 */
[--C-:B------:R-:W-:Y:S01]  /*14640*/  SHF.R.S32.HI R0, RZ, 0x1f, R4.reuse ;  /* 0x0000001fff007819 */ /* 0x100fe20000011404 */
[----:B------:R-:W-:-:S04]  /*14650*/  IMAD.MOV R7, RZ, RZ, -R4 ;  /* 0x000000ffff077224 */ /* 0x000fc800078e0a04 */
[----:B------:R-:W-:-:S04]  /*14660*/  IMAD R0, R0, UR4, RZ ;  /* 0x0000000400007c24 */ /* 0x000fc8000f8e02ff */
[C---:B------:R-:W-:Y:S02]  /*14670*/  IMAD R0, R4.reuse, UR5, R0 ;  /* 0x0000000504007c24 */ /* 0x040fe4000f8e0200 */
[----:B------:R-:W-:-:S04]  /*14680*/  IMAD.WIDE.U32 R4, R4, UR4, R2 ;  /* 0x0000000404047c25 */ /* 0x000fc8000f8e0002 */
[----:B------:R-:W-:Y:S02]  /*14690*/  IMAD.IADD R5, R5, 0x1, R0 ;  /* 0x0000000105057824 */ /* 0x000fe400078e0200 */
[----:B------:R-:W-:-:S05]  /*146a0*/  IMAD R0, R9, R7, R6 ;  /* 0x0000000709007224 */ /* 0x000fca00078e0206 */
[----:B------:R-:W-:-:S05]  /*146b0*/  SHF.R.S32.HI R7, RZ, 0x1f, R0 ;  /* 0x0000001fff077819 */ /* 0x000fca0000011400 */
[----:B------:R-:W-:Y:S02]  /*146c0*/  IMAD R7, R7, UR6, RZ ;  /* 0x0000000607077c24 */ /* 0x000fe4000f8e02ff */
[----:B------:R-:W-:-:S04]  /*146d0*/  IMAD.WIDE.U32 R4, R0, UR6, R4 ;  /* 0x0000000600047c25 */ /* 0x000fc8000f8e0004 */
[----:B------:R-:W-:-:S04]  /*146e0*/  IMAD R7, R0, UR7, R7 ;  /* 0x0000000700077c24 */ /* 0x000fc8000f8e0207 */
[----:B------:R-:W-:Y:S02]  /*146f0*/  IMAD.IADD R5, R5, 0x1, R7 ;  /* 0x0000000105057824 */ /* 0x000fe400078e0207 */
[----:B------:R-:W1:Y:S01]  /*14700*/  @P0 LDC R7, c[0x0][0x44c] ;  /* 0x00011300ff070b82 */ /* 0x000e620000000800 */
[----:B------:R-:W-:-:S04]  /*14710*/  LEA R0, P1, R4, UR8, 0x1 ;  /* 0x0000000804007c11 */ /* 0x000fc8000f8208ff */
[----:B------:R-:W-:Y:S01]  /*14720*/  LEA.HI.X R4, R4, UR9, R5, 0x1, P1 ;  /* 0x0000000904047c11 */ /* 0x000fe200088f0c05 */
[----:B------:R-:W-:-:S05]  /*14730*/  VIADD R5, R6, 0x80 ;  /* 0x0000008006057836 */ /* 0x000fca0000000000 */
[----:B------:R-:W-:Y:S01]  /*14740*/  MOV R6, R5 ;  /* 0x0000000500067202 */ /* 0x000fe20000000f00 */
[----:B-1----:R-:W-:-:S05]  /*14750*/  @P0 IMAD.HI.U32 R7, R5, R7, RZ ;  /* 0x0000000705070227 */ /* 0x002fca00078e00ff */
[----:B0-----:R-:W-:-:S05]  /*14760*/  @P0 SHF.R.U32.HI R6, RZ, R8, R7 ;  /* 0x00000008ff060219 */ /* 0x001fca0000011607 */
        /* <DEDUP_REMOVED lines=24> */
[----:B------:R-:W-:Y:S04]  /*148f0*/  SHFL.IDX PT, R7, R4, RZ, 0x181f ;  /* 0x00181fff04077589 */ /* 0x000fe800000e0000 */
[----:B------:R-:W-:Y:S01]  /*14900*/  SHFL.IDX PT, R8, R2, RZ, 0x181f ;  /* 0x00181fff02087589 */ /* 0x000fe200000e0000 */
[----:B--2---:R-:W-:-:S03]  /*14910*/  IMAD R3, R6, R9, RZ ;  /* 0x0000000906037224 */ /* 0x004fc600078e02ff */
[----:B------:R-:W0:Y:S02]  /*14920*/  SHFL.IDX PT, R6, R0, RZ, 0x181f ;  /* 0x00181fff00067589 */ /* 0x000e2400000e0000 */
[----:B------:R-:W-:-:S13]  /*14930*/  ISETP.GE.AND P1, PT, R25, R3, PT ;  /* 0x000000031900720c */ /* 0x000fda0003f26270 */
[----:B0-----:R-:W-:-:S05]  /*14940*/  @!P1 LEA R6, P2, R20, R6, 0x1 ;  /* 0x0000000614069211 */ /* 0x001fca00078408ff */
[----:B------:R-:W-:-:S05]  /*14950*/  @!P1 IMAD.X R7, RZ, RZ, R7, P2 ;  /* 0x000000ffff079224 */ /* 0x000fca00010e0607 */
[----:B-----5:R0:W-:Y:S02]  /*14960*/  @!P1 LDGSTS.E.BYPASS.LTC128B.128 [R10+0xc400], desc[UR56][R6.64], !P0 ;  /* 0x0c400000060a9fae */ /* 0x0201e4000c101d78 */
[----:B0-----:R-:W-:Y:S02]  /*14970*/  IADD3 R6, R25, 0x10, RZ ;  /* 0x0000001019067810 */ /* 0x001fe40007ffe0ff */
[----:B------:R-:W0:Y:S02]  /*14980*/  SHFL.IDX PT, R7, R0, 0x1, 0x181f ;  /* 0x00381f0000077f89 */ /* 0x000e2400000e0000 */
        /* <DEDUP_REMOVED lines=60> */
[----:B0-----:R-:W-:-:S04]  /*14d50*/  IADD3 R0, R25, 0x80, RZ ;  /* 0x0000008019007810 */ /* 0x001fc80007ffe0ff */
[----:B------:R-:W-:Y:S01]  /*14d60*/  ISETP.GE.AND P2, PT, R0, R3, PT ;  /* 0x000000030000720c */ /* 0x000fe20003f46270 */
[----:B------:R-:W-:-:S05]  /*14d70*/  VIADD R0, R25, 0x70 ;  /* 0x0000007019007836 */ /* 0x000fca0000000000 */
[----:B------:R-:W-:Y:S02]  /*14d80*/  ISETP.GE.AND P1, PT, R0, R3, PT ;  /* 0x000000030000720c */ /* 0x000fe40003f26270 */
[----:B------:R-:W0:Y:S11]  /*14d90*/  SHFL.IDX PT, R0, R5, RZ, 0x181f ;  /* 0x00181fff05007589 */ /* 0x000e3600000e0000 */
[----:B-1----:R-:W-:-:S05]  /*14da0*/  @!P1 LEA R6, P3, R20, R6, 0x1 ;  /* 0x0000000614069211 */ /* 0x002fca00078608ff */
[----:B------:R-:W-:-:S04]  /*14db0*/  @!P1 IMAD.X R4, RZ, RZ, R4, P3 ;  /* 0x000000ffff049224 */ /* 0x000fc800018e0604 */
[----:B------:R-:W-:-:S05]  /*14dc0*/  @!P1 IMAD.MOV.U32 R7, RZ, RZ, R4 ;  /* 0x000000ffff079224 */ /* 0x000fca00078e0004 */
[----:B------:R1:W-:Y:S01]  /*14dd0*/  @!P1 LDGSTS.E.BYPASS.LTC128B.128 [R10+0xfc00], desc[UR56][R6.64], !P0 ;  /* 0x0fc00000060a9fae */ /* 0x0003e2000c101d78 */
[----:B0-----:R-:W-:-:S05]  /*14de0*/  @!P2 LEA R0, P1, R20, R0, 0x1 ;  /* 0x000000001400a211 */ /* 0x001fca00078208ff */
[----:B-1----:R-:W-:-:S04]  /*14df0*/  @!P2 IMAD.X R6, RZ, RZ, R8, P1 ;  /* 0x000000ffff06a224 */ /* 0x002fc800008e0608 */
[----:B------:R-:W-:Y:S01]  /*14e00*/  @!P2 IMAD.MOV.U32 R7, RZ, RZ, R6 ;  /* 0x000000ffff07a224 */ /* 0x000fe200078e0006 */
[----:B------:R-:W-:Y:S01]  /*14e10*/  @!P2 MOV R6, R0 ;  /* 0x000000000006a202 */ /* 0x000fe20000000f00 */
[----:B------:R-:W-:-:S04]  /*14e20*/  VIADD R0, R25, 0x90 ;  /* 0x0000009019007836 */ /* 0x000fc80000000000 */
[----:B------:R0:W-:Y:S01]  /*14e30*/  @!P2 LDGSTS.E.BYPASS.LTC128B.128 [R10+0x10400], desc[UR56][R6.64], !P0 ;  /* 0x10400000060aafae */ /* 0x0001e2000c101d78 */
[----:B------:R-:W-:-:S03]  /*14e40*/  ISETP.GE.AND P1, PT, R0, R3, PT ;  /* 0x000000030000720c */ /* 0x000fc60003f26270 */
[----:B------:R-:W-:Y:S04]  /*14e50*/  SHFL.IDX PT, R0, R2, 0x1, 0x181f ;  /* 0x00381f0002007f89 */ /* 0x000fe800000e0000 */
[----:B0-----:R-:W0:Y:S06]  /*14e60*/  SHFL.IDX PT, R6, R5, 0x1, 0x181f ;  /* 0x00381f0005067f89 */ /* 0x001e2c00000e0000 */
        /* <DEDUP_REMOVED lines=9> */
[----:B------:R-:W-:-:S05]  /*14f00*/  @!P1 IMAD.X R0, RZ, RZ, R0, P2 ;  /* 0x000000ffff009224 */ /* 0x000fca00010e0600 */
[----:B------:R-:W-:Y:S02]  /*14f10*/  @!P1 MOV R7, R0 ;  /* 0x0000000000079202 */ /* 0x000fe40000000f00 */
[----:B------:R0:W1:Y:S04]  /*14f20*/  SHFL.IDX PT, R0, R2, 0x3, 0x181f ;  /* 0x00781f0002007f89 */ /* 0x00006800000e0000 */
[----:B------:R0:W-:Y:S04]  /*14f30*/  @!P1 LDGSTS.E.BYPASS.LTC128B.128 [R10+0x11400], desc[UR56][R6.64], !P0 ;  /* 0x11400000060a9fae */ /* 0x0001e8000c101d78 */
[----:B------:R0:W2:Y:S02]  /*14f40*/  SHFL.IDX PT, R2, R5, 0x3, 0x181f ;  /* 0x00781f0005027f89 */ /* 0x0000a400000e0000 */
.L_x_760:
        /* <DEDUP_REMOVED lines=11> */
.L_x_595:
        /* <DEDUP_REMOVED lines=18> */
.L_x_761:
[----:B------:R-:W-:Y:S05]  /*15120*/  BSYNC B0 ;  /* 0x0000000000007941 */ /* 0x000fea0003800000 */
.L_x_596:
[----:B------:R-:W0:Y:S04]  /*15130*/  LDL R2, [R1+0x24] ;  /* 0x0000240001027983 */ /* 0x000e280000100800 */
[----:B------:R-:W2:Y:S01]  /*15140*/  LDL R3, [R1+0xc] ;  /* 0x00000c0001037983 */ /* 0x000ea20000100800 */
[----:B------:R-:W-:Y:S01]  /*15150*/  BSSY B0, `(.L_x_598) ;  /* 0x0000178000007945 */ /* 0x000fe20003800000 */
[----:B0-----:R-:W-:-:S04]  /*15160*/  IADD3 R0, R2, -0x2, RZ ;  /* 0xfffffffe02007810 */ /* 0x001fc80007ffe0ff */
        /* <DEDUP_REMOVED lines=16> */
[----:B------:R-:W2:Y:S01]  /*15270*/  LDL R3, [R1] ;  /* 0x0000000001037983 */ /* 0x000ea20000100800 */
[----:B------:R-:W-:Y:S01]  /*15280*/  VIADD R5, R18, 0x1 ;  /* 0x0000000112057836 */ /* 0x000fe20000000000 */
[----:B------:R-:W-:Y:S04]  /*15290*/  BSSY B1, `(.L_x_602) ;  /* 0x0000070000017945 */ /* 0x000fe80003800000 */
[----:B------:R-:W-:-:S04]  /*152a0*/  ISETP.NE.AND P0, PT, R5, 0x2, PT ;  /* 0x000000020500780c */ /* 0x000fc80003f05270 */
[----:B------:R-:W-:Y:S02]  /*152b0*/  SEL R10, RZ, 0x1, P0 ;  /* 0x00000001ff0a7807 */ /* 0x000fe40000000000 */
[----:B------:R-:W-:Y:S02]  /*152c0*/  SEL R5, R5, RZ, P0 ;  /* 0x000000ff05057207 */ /* 0x000fe40000000000 */
[----:B------:R-:W-:Y:S02]  /*152d0*/  LOP3.LUT R10, R28, R10, RZ, 0x3c, !PT ;  /* 0x0000000a1c0a7212 */ /* 0x000fe400078e3cff */
[----:B--2---:R-:W-:-:S13]  /*152e0*/  LOP3.LUT P1, RZ, R3, 0x1, RZ, 0xc0, !PT ;  /* 0x0000000103ff7812 */ /* 0x004fda000782c0ff */
[----:B------:R-:W-:Y:S05]  /*152f0*/  @!P1 BRA `(.L_x_603) ;  /* 0x0000000400a49947 */ /* 0x000fea0003800000 */
[----:B------:R-:W-:Y:S01]  /*15300*/  ULDC.64 UR4, c[0x0][0x418] ;  /* 0x0001060000047ab9 */ /* 0x000fe20000000a00 */
[----:B------:R-:W-:Y:S01]  /*15310*/  IMAD.MOV.U32 R6, RZ, RZ, R19 ;  /* 0x000000ffff067224 */ /* 0x000fe200078e0013 */
[----:B------:R-:W-:-:S04]  /*15320*/  ISETP.NE.U32.AND P0, PT, RZ, UR4, PT ;  /* 0x00000004ff007c0c */ /* 0x000fc8000bf05070 */
[----:B------:R-:W-:-:S13]  /*15330*/  ISETP.NE.AND.EX P0, PT, RZ, UR5, PT, P0 ;  /* 0x00000005ff007c0c */ /* 0x000fda000bf05300 */
[----:B------:R-:W-:Y:S05]  /*15340*/  @!P0 BRA `(.L_x_604) ;  /* 0x0000000000488947 */ /* 0x000fea0003800000 */
[----:B------:R-:W2:Y:S01]  /*15350*/  LDL R11, [R1+0x8] ;  /* 0x00000800010b7983 */ /* 0x000ea20000100800 */
[----:B------:R-:W0:Y:S01]  /*15360*/  LDC R7, c[0x0][0x43c] ;  /* 0x00010f00ff077b82 */ /* 0x000e220000000800 */
[----:B------:R-:W-:Y:S01]  /*15370*/  ULDC.64 UR6, c[0x0][0x428] ;  /* 0x00010a0000067ab9 */ /* 0x000fe20000000a00 */
[----:B0-----:R-:W-:-:S13]  /*15380*/  ISETP.NE.AND P0, PT, R7, 0x1, PT ;  /* 0x000000010700780c */ /* 0x001fda0003f05270 */
[----:B------:R-:W0:Y:S02]  /*15390*/  @P0 LDC.64 R2, c[0x0][0x440] ;  /* 0x00011000ff020b82 */ /* 0x000e240000000a00 */
[----:B0-----:R-:W-:Y:S01]  /*153a0*/  @P0 IMAD.HI.U32 R6, R0, R2, RZ ;  /* 0x0000000200060227 */ /* 0x001fe200078e00ff */
[----:B------:R-:W-:-:S04]  /*153b0*/  MOV R2, R0 ;  /* 0x0000000000027202 */ /* 0x000fc80000000f00 */
        /* <DEDUP_REMOVED lines=11> */
.L_x_604:
[----:B------:R-:W-:Y:S01]  /*15470*/  IMAD R2, R5, 0x8, R16 ;  /* 0x0000000805027824 */ /* 0x000fe200078e0210 */
[----:B------:R-:W-:Y:S01]  /*15480*/  SHF.L.U32 R3, R10, 0x1f, RZ ;  /* 0x0000001f0a037819 */ /* 0x000fe200000006ff */
[----:B------:R-:W-:Y:S03]  /*15490*/  BSSY B3, `(.L_x_605) ;  /* 0x0000003000037945 */ /* 0x000fe60003800000 */
[----:B------:R-:W1:Y:S02]  /*154a0*/  SYNCS.PHASECHK.TRANS64.TRYWAIT P0, [R2+URZ+0x30840], R3 ;  /* 0x03084003020075a7 */ /* 0x000e64000800017f */
[----:B-1----:R-:W-:Y:S05]  /*154b0*/  @!P0 BRA `(.L_x_606) ;  /* 0x0000004c00848947 */ /* 0x002fea0003800000 */
.L_x_762:
[----:B------:R-:W-:Y:S05]  /*154c0*/  BSYNC B3 ;  /* 0x0000000000037941 */ /* 0x000fea0003800000 */
.L_x_605:
        /* <DEDUP_REMOVED lines=12> */
.L_x_608:
[----:B------:R-:W-:Y:S05]  /*15590*/  BSYNC B3 ;  /* 0x0000000000037941 */ /* 0x000fea0003800000 */
.L_x_607:
[----:B------:R-:W-:Y:S01]  /*155a0*/  IMAD.MOV.U32 R11, RZ, RZ, RZ ;  /* 0x000000ffff0b7224 */ /* 0x000fe200078e00ff */
[----:B------:R-:W-:Y:S01]  /*155b0*/  UIADD3 UR4, UP0, UR38, 0x370, URZ ;  /* 0x0000037026047890 */ /* 0x000fe2000ff1e03f */
[----:B-1----:R-:W-:Y:S01]  /*155c0*/  IMAD R3, R5, 0x6000, R16 ;  /* 0x0000600005037824 */ /* 0x002fe200078e0210 */
[----:B------:R-:W-:Y:S01]  /*155d0*/  PLOP3.LUT P0, PT, PT, PT, PT, 0x80, 0x0 ;  /* 0x000000000000781c */ /* 0x000fe20003f0f070 */
[----:B------:R-:W-:Y:S01]  /*155e0*/  IMAD R7, R0, 0xc0, R26 ;  /* 0x000000c000077824 */ /* 0x000fe200078e021a */
[----:B------:R-:W-:Y:S01]  /*155f0*/  R2UR UR10, R11 ;  /* 0x000000000b0a72ca */ /* 0x000fe200000e0000 */
[----:B------:R-:W-:Y:S01]  /*15600*/  VIADD R3, R3, 0x12400 ;  /* 0x0001240003037836 */ /* 0x000fe20000000000 */
[----:B------:R-:W-:Y:S01]  /*15610*/  IADD3 R2, R2, 0x30830, RZ ;  /* 0x0003083002027810 */ /* 0x000fe20007ffe0ff */
[----:B------:R-:W-:Y:S01]  /*15620*/  UIADD3.X UR5, URZ, UR39, URZ, UP0, !UPT ;  /* 0x000000273f057290 */ /* 0x000fe200087fe43f */
[----:B------:R-:W-:Y:S01]  /*15630*/  UMOV UR6, 0x0 ;  /* 0x0000000000067882 */ /* 0x000fe20000000000 */
[----:B------:R-:W-:-:S10]  /*15640*/  UMOV UR7, 0x14f00000 ;  /* 0x14f0000000077882 */ /* 0x000fd40000000000 */
.L_x_609:
        /* <DEDUP_REMOVED lines=15> */
.L_x_763:
[----:B------:R-:W-:Y:S05]  /*15740*/  BSYNC B3 ;  /* 0x0000000000037941 */ /* 0x000fea0003800000 */
.L_x_610:
[----:B------:R-:W-:Y:S01]  /*15750*/  BSSY B3, `(.L_x_612) ;  /* 0x000000c000037945 */ /* 0x000fe20003800000 */
[----:B------:R-:W-:Y:S02]  /*15760*/  IMAD.MOV.U32 R12, RZ, RZ, 0x0 ;  /* 0x00000000ff0c7424 */ /* 0x000fe400078e00ff */
[----:B------:R-:W-:Y:S01]  /*15770*/  IMAD.MOV.U32 R13, RZ, RZ, 0x14f00000 ;  /* 0x14f00000ff0d7424 */ /* 0x000fe200078e00ff */
[----:B------:R-:W-:Y:S06]  /*15780*/  @P1 BRA `(.L_x_613) ;  /* 0x0000000000201947 */ /* 0x000fec0003800000 */
[----:B------:R-:W1:Y:S01]  /*15790*/  S2R R7, SR_TID.X ;  /* 0x0000000000077919 */ /* 0x000e620000002100 */
[----:B0-----:R-:W-:Y:S01]  /*157a0*/  IMAD R2, R18, 0x8, R16 ;  /* 0x0000000812027824 */ /* 0x001fe200078e0210 */
[----:B------:R-:W-:-:S04]  /*157b0*/  MOV R3, 0x6000 ;  /* 0x0000600000037802 */ /* 0x000fc80000000f00 */
[----:B------:R2:W-:Y:S01]  /*157c0*/  SYNCS.ARRIVE.TRANS64 RZ, [R2+URZ+0x30850], R3 ;  /* 0x0308500302ff79a7 */ /* 0x0005e2000800003f */
[----:B-1----:R-:W-:-:S04]  /*157d0*/  LOP3.LUT R7, R7, 0x1f, RZ, 0xc0, !PT ;  /* 0x0000001f07077812 */ /* 0x002fc800078ec0ff */
[----:B------:R-:W-:-:S13]  /*157e0*/  ISETP.NE.AND P0, PT, R7, RZ, PT ;  /* 0x000000ff0700720c */ /* 0x000fda0003f05270 */
[----:B--2---:R-:W-:Y:S05]  /*157f0*/  @!P0 BRA `(.L_x_613) ;  /* 0x0000000000048947 */ /* 0x004fea0003800000 */
[----:B------:R-:W-:Y:S01]  /*15800*/  BPT.TRAP 0x1 ;  /* 0x000000040000795c */ /* 0x000fe20000300000 */
.L_x_613:
[----:B------:R-:W-:Y:S05]  /*15810*/  BSYNC B3 ;  /* 0x0000000000037941 */ /* 0x000fea0003800000 */
.L_x_612:
        /* <DEDUP_REMOVED lines=11> */
.L_x_614:
        /* <DEDUP_REMOVED lines=12> */
.L_x_603:
[----:B------:R-:W-:Y:S05]  /*15990*/  BSYNC B1 ;  /* 0x0000000000017941 */ /* 0x000fea0003800000 */
.L_x_602:
[----:B------:R-:W2:Y:S01]  /*159a0*/  LDL.LU R0, [R1+0x24] ;  /* 0x0000240001007983 */ /* 0x000ea20000300800 */
[----:B------:R-:W-:Y:S02]  /*159b0*/  IMAD.MOV.U32 R18, RZ, RZ, R5 ;  /* 0x000000ffff127224 */ /* 0x000fe400078e0005 */
[----:B------:R-:W-:Y:S01]  /*159c0*/  IMAD.MOV.U32 R28, RZ, RZ, R10 ;  /* 0x000000ffff1c7224 */ /* 0x000fe200078e000a */
[----:B--2---:R-:W-:-:S07]  /*159d0*/  IADD3 R0, R0, -0x3, RZ ;  /* 0xfffffffd00007810 */ /* 0x004fce0007ffe0ff */
.L_x_601:
[----:B------:R-:W-:Y:S05]  /*159e0*/  BSYNC B2 ;  /* 0x0000000000027941 */ /* 0x000fea0003800000 */
.L_x_600:
[----:B------:R-:W-:Y:S01]  /*159f0*/  VIADD R9, R9, 0xfffffffe ;  /* 0xfffffffe09097836 */ /* 0x000fe20000000000 */
[----:B------:R-:W-:-:S04]  /*15a00*/  LOP3.LUT R4, RZ, R4, RZ, 0x33, !PT ;  /* 0x00000004ff047212 */ /* 0x000fc800078e33ff */
[----:B------:R-:W-:-:S13]  /*15a10*/  ISETP.NE.AND P0, PT, R9, R4, PT ;  /* 0x000000040900720c */ /* 0x000fda0003f05270 */
[----:B------:R-:W-:Y:S05]  /*15a20*/  @!P0 BRA `(.L_x_599) ;  /* 0x0000000c00a88947 */ /* 0x000fea0003800000 */
[----:B------:R-:W-:-:S07]  /*15a30*/  IMAD.MOV.U32 R4, RZ, RZ, R19 ;  /* 0x000000ffff047224 */ /* 0x000fce00078e0013 */
.L_x_641:
[----:B------:R-:W2:Y:S01]  /*15a40*/  LDL R2, [R1] ;  /* 0x0000000001027983 */ /* 0x000ea20000100800 */
[----:B------:R-:W-:Y:S01]  /*15a50*/  VIADD R6, R18, 0x1 ;  /* 0x0000000112067836 */ /* 0x000fe20000000000 */
[----:B------:R-:W-:Y:S05]  /*15a60*/  YIELD ;  /* 0x0000000000007946 */ /* 0x000fea0003800000 */
[----:B------:R-:W-:Y:S01]  /*15a70*/  ISETP.NE.AND P0, PT, R6, 0x2, PT ;  /* 0x000000020600780c */ /* 0x000fe20003f05270 */
[----:B------:R-:W-:Y:S03]  /*15a80*/  BSSY B1, `(.L_x_615) ;  /* 0x000006d000017945 */ /* 0x000fe60003800000 */
[----:B------:R-:W-:-:S02]  /*15a90*/  SEL R7, RZ, 0x1, P0 ;  /* 0x00000001ff077807 */ /* 0x000fc40000000000 */
[----:B------:R-:W-:Y:S02]  /*15aa0*/  SEL R6, R6, RZ, P0 ;  /* 0x000000ff06067207 */ /* 0x000fe40000000000 */
[----:B------:R-:W-:Y:S02]  /*15ab0*/  LOP3.LUT R7, R28, R7, RZ, 0x3c, !PT ;  /* 0x000000071c077212 */ /* 0x000fe400078e3cff */
[----:B--2---:R-:W-:-:S13]  /*15ac0*/  LOP3.LUT P1, RZ, R2, 0x1, RZ, 0xc0, !PT ;  /* 0x0000000102ff7812 */ /* 0x004fda000782c0ff */
[----:B------:R-:W-:Y:S05]  /*15ad0*/  @!P1 BRA `(.L_x_616) ;  /* 0x00000004009c9947 */ /* 0x000fea0003800000 */
[----:B------:R-:W-:Y:S01]  /*15ae0*/  ULDC.64 UR4, c[0x0][0x418] ;  /* 0x0001060000047ab9 */ /* 0x000fe20000000a00 */
[----:B------:R-:W-:Y:S02]  /*15af0*/  MOV R9, R0 ;  /* 0x0000000000097202 */ /* 0x000fe40000000f00 */
        /* <DEDUP_REMOVED lines=21> */
.L_x_617:
[----:B------:R-:W-:Y:S01]  /*15c50*/  IMAD R2, R6, 0x8, R16 ;  /* 0x0000000806027824 */ /* 0x000fe200078e0210 */
[----:B------:R-:W-:Y:S01]  /*15c60*/  SHF.L.U32 R3, R7, 0x1f, RZ ;  /* 0x0000001f07037819 */ /* 0x000fe200000006ff */
[----:B------:R-:W-:Y:S03]  /*15c70*/  BSSY B2, `(.L_x_618) ;  /* 0x0000003000027945 */ /* 0x000fe60003800000 */
[----:B------:R-:W1:Y:S02]  /*15c80*/  SYNCS.PHASECHK.TRANS64.TRYWAIT P0, [R2+URZ+0x30840], R3 ;  /* 0x03084003020075a7 */ /* 0x000e64000800017f */
[----:B-1----:R-:W-:Y:S05]  /*15c90*/  @!P0 BRA `(.L_x_619) ;  /* 0x0000004400b48947 */ /* 0x002fea0003800000 */
.L_x_764:
[----:B------:R-:W-:Y:S05]  /*15ca0*/  BSYNC B2 ;  /* 0x0000000000027941 */ /* 0x000fea0003800000 */
.L_x_618:
        /* <DEDUP_REMOVED lines=12> */
.L_x_621:
[----:B------:R-:W-:Y:S05]  /*15d70*/  BSYNC B2 ;  /* 0x0000000000027941 */ /* 0x000fea0003800000 */
.L_x_620:
[----:B------:R-:W-:Y:S01]  /*15d80*/  MOV R5, RZ ;  /* 0x000000ff00057202 */ /* 0x000fe20000000f00 */
[----:B-1----:R-:W-:Y:S01]  /*15d90*/  IMAD R3, R6, 0x6000, R16 ;  /* 0x0000600006037824 */ /* 0x002fe200078e0210 */
[----:B------:R-:W-:Y:S01]  /*15da0*/  UIADD3 UR4, UP0, UR38, 0x370, URZ ;  /* 0x0000037026047890 */ /* 0x000fe2000ff1e03f */
        /* <DEDUP_REMOVED lines=8> */
.L_x_622:
        /* <DEDUP_REMOVED lines=15> */
.L_x_765:
[----:B------:R-:W-:Y:S05]  /*15f20*/  BSYNC B2 ;  /* 0x0000000000027941 */ /* 0x000fea0003800000 */
.L_x_623:
[----:B------:R-:W-:Y:S01]  /*15f30*/  BSSY B2, `(.L_x_625) ;  /* 0x000000b000027945 */ /* 0x000fe20003800000 */
[----:B------:R-:W-:Y:S02]  /*15f40*/  IMAD.MOV.U32 R2, RZ, RZ, 0x0 ;  /* 0x00000000ff027424 */ /* 0x000fe400078e00ff */
[----:B------:R-:W-:Y:S01]  /*15f50*/  IMAD.MOV.U32 R3, RZ, RZ, 0x14f00000 ;  /* 0x14f00000ff037424 */ /* 0x000fe200078e00ff */
[----:B------:R-:W-:Y:S06]  /*15f60*/  @P1 BRA `(.L_x_626) ;  /* 0x00000000001c1947 */ /* 0x000fec0003800000 */
[----:B------:R-:W1:Y:S02]  /*15f70*/  S2R R11, SR_TID.X ;  /* 0x00000000000b7919 */ /* 0x000e640000002100 */
[----:B-1----:R-:W-:Y:S02]  /*15f80*/  LOP3.LUT R12, R11, 0x1f, RZ, 0xc0, !PT ;  /* 0x0000001f0b0c7812 */ /* 0x002fe400078ec0ff */
[----:B------:R-:W-:Y:S02]  /*15f90*/  MOV R11, 0x6000 ;  /* 0x00006000000b7802 */ /* 0x000fe40000000f00 */
[----:B------:R-:W-:Y:S02]  /*15fa0*/  ISETP.NE.AND P0, PT, R12, RZ, PT ;  /* 0x000000ff0c00720c */ /* 0x000fe40003f05270 */
[----:B------:R1:W-:Y:S11]  /*15fb0*/  SYNCS.ARRIVE.TRANS64 RZ, [R10+URZ+0x50], R11 ;  /* 0x0000500b0aff79a7 */ /* 0x0003f6000800003f */
[----:B-1----:R-:W-:Y:S05]  /*15fc0*/  @!P0 BRA `(.L_x_626) ;  /* 0x0000000000048947 */ /* 0x002fea0003800000 */
[----:B------:R-:W-:Y:S01]  /*15fd0*/  BPT.TRAP 0x1 ;  /* 0x000000040000795c */ /* 0x000fe20000300000 */
.L_x_626:
[----:B------:R-:W-:Y:S05]  /*15fe0*/  BSYNC B2 ;  /* 0x0000000000027941 */ /* 0x000fea0003800000 */
.L_x_625:
        /* <DEDUP_REMOVED lines=10> */
.L_x_627:
        /* <DEDUP_REMOVED lines=12> */
.L_x_616:
[----:B------:R-:W-:Y:S05]  /*16150*/  BSYNC B1 ;  /* 0x0000000000017941 */ /* 0x000fea0003800000 */
.L_x_615:
[----:B------:R-:W2:Y:S01]  /*16160*/  LDL R2, [R1] ;  /* 0x0000000001027983 */ /* 0x000ea20000100800 */
[----:B------:R-:W-:Y:S01]  /*16170*/  VIADD R18, R6, 0x1 ;  /* 0x0000000106127836 */ /* 0x000fe20000000000 */
[----:B------:R-:W-:Y:S01]  /*16180*/  BSSY B1, `(.L_x_628) ;  /* 0x0000070000017945 */ /* 0x000fe20003800000 */
[----:B------:R-:W-:-:S03]  /*16190*/  IADD3 R9, R0, -0x1, RZ ;  /* 0xffffffff00097810 */ /* 0x000fc60007ffe0ff */
        /* <DEDUP_REMOVED lines=29> */
.L_x_630:
[----:B------:R-:W-:Y:S01]  /*16370*/  IMAD R2, R18, 0x8, R16 ;  /* 0x0000000812027824 */ /* 0x000fe200078e0210 */
[----:B------:R-:W-:Y:S01]  /*16380*/  SHF.L.U32 R3, R28, 0x1f, RZ ;  /* 0x0000001f1c037819 */ /* 0x000fe200000006ff */
[----:B------:R-:W-:Y:S03]  /*16390*/  BSSY B2, `(.L_x_631) ;  /* 0x0000003000027945 */ /* 0x000fe60003800000 */
[----:B------:R-:W1:Y:S02]  /*163a0*/  SYNCS.PHASECHK.TRANS64.TRYWAIT P0, [R2+URZ+0x30840], R3 ;  /* 0x03084003020075a7 */ /* 0x000e64000800017f */
[----:B-1----:R-:W-:Y:S05]  /*163b0*/  @!P0 BRA `(.L_x_632) ;  /* 0x0000004000148947 */ /* 0x002fea0003800000 */
.L_x_766:
[----:B------:R-:W-:Y:S05]  /*163c0*/  BSYNC B2 ;  /* 0x0000000000027941 */ /* 0x000fea0003800000 */
.L_x_631:
[----:B0-----:R-:W0:Y:S01]  /*163d0*/  S2R R5, SR_TID.X ;  /* 0x0000000000057919 */ /* 0x001e220000002100 */
[----:B------:R-:W-:Y:S01]  /*163e0*/  BSSY B2, `(.L_x_633) ;  /* 0x000000b000027945 */ /* 0x000fe20003800000 */
[----:B0-----:R-:W-:-:S04]  /*163f0*/  LOP3.LUT R5, R5, 0x7f, RZ, 0xc0, !PT ;  /* 0x0000007f05057812 */ /* 0x001fc800078ec0ff */
[----:B------:R-:W-:-:S13]  /*16400*/  ISETP.NE.AND P1, PT, R5, RZ, PT ;  /* 0x000000ff0500720c */ /* 0x000fda0003f25270 */
[----:B------:R-:W-:Y:S05]  /*16410*/  @P1 BRA `(.L_x_634) ;  /* 0x00000000001c1947 */ /* 0x000fea0003800000 */
[----:B------:R-:W0:Y:S01]  /*16420*/  S2R R5, SR_TID.X ;  /* 0x0000000000057919 */ /* 0x000e220000002100 */
[----:B-1----:R-:W-:-:S04]  /*16430*/  MOV R3, 0x6000 ;  /* 0x0000600000037802 */ /* 0x002fc80000000f00 */
[----:B------:R2:W-:Y:S01]  /*16440*/  SYNCS.ARRIVE.TRANS64 RZ, [R2+URZ+0x30830], R3 ;  /* 0x0308300302ff79a7 */ /* 0x0005e2000800003f */
[----:B0-----:R-:W-:-:S04]  /*16450*/  LOP3.LUT R5, R5, 0x1f, RZ, 0xc0, !PT ;  /* 0x0000001f05057812 */ /* 0x001fc800078ec0ff */
[----:B------:R-:W-:-:S13]  /*16460*/  ISETP.NE.AND P0, PT, R5, RZ, PT ;  /* 0x000000ff0500720c */ /* 0x000fda0003f05270 */
[----:B--2---:R-:W-:Y:S05]  /*16470*/  @!P0 BRA `(.L_x_634) ;  /* 0x0000000000048947 */ /* 0x004fea0003800000 */
[----:B------:R-:W-:Y:S01]  /*16480*/  BPT.TRAP 0x1 ;  /* 0x000000040000795c */ /* 0x000fe20000300000 */
.L_x_634:
[----:B------:R-:W-:Y:S05]  /*16490*/  BSYNC B2 ;  /* 0x0000000000027941 */ /* 0x000fea0003800000 */
.L_x_633:
[----:B-1----:R-:W-:Y:S01]  /*164a0*/  IMAD.MOV.U32 R2, RZ, RZ, RZ ;  /* 0x000000ffff027224 */ /* 0x002fe200078e00ff */
[----:B------:R-:W-:Y:S01]  /*164b0*/  UIADD3 UR4, UP0, UR38, 0x370, URZ ;  /* 0x0000037026047890 */ /* 0x000fe2000ff1e03f */
[C---:B------:R-:W-:Y:S01]  /*164c0*/  IMAD R3, R18.reuse, 0x6000, R16 ;  /* 0x0000600012037824 */ /* 0x040fe200078e0210 */
        /* <DEDUP_REMOVED lines=9> */
.L_x_635:
        /* <DEDUP_REMOVED lines=15> */
.L_x_767:
[----:B------:R-:W-:Y:S05]  /*16650*/  BSYNC B2 ;  /* 0x0000000000027941 */ /* 0x000fea0003800000 */
.L_x_636:
[----:B------:R-:W-:Y:S01]  /*16660*/  BSSY B2, `(.L_x_638) ;  /* 0x000000b000027945 */ /* 0x000fe20003800000 */
[----:B------:R-:W-:Y:S01]  /*16670*/  MOV R12, 0x0 ;  /* 0x00000000000c7802 */ /* 0x000fe20000000f00 */
[----:B------:R-:W-:Y:S02]  /*16680*/  IMAD.MOV.U32 R13, RZ, RZ, 0x14f00000 ;  /* 0x14f00000ff0d7424 */ /* 0x000fe400078e00ff */
[----:B------:R-:W-:Y:S05]  /*16690*/  @P1 BRA `(.L_x_639) ;  /* 0x00000000001c1947 */ /* 0x000fea0003800000 */
[----:B------:R-:W1:Y:S02]  /*166a0*/  S2R R5, SR_TID.X ;  /* 0x0000000000057919 */ /* 0x000e640000002100 */
[----:B-1----:R-:W-:Y:S01]  /*166b0*/  LOP3.LUT R11, R5, 0x1f, RZ, 0xc0, !PT ;  /* 0x0000001f050b7812 */ /* 0x002fe200078ec0ff */
[----:B------:R-:W-:-:S03]  /*166c0*/  IMAD.MOV.U32 R5, RZ, RZ, 0x6000 ;  /* 0x00006000ff057424 */ /* 0x000fc600078e00ff */
[----:B------:R-:W-:Y:S01]  /*166d0*/  ISETP.NE.AND P0, PT, R11, RZ, PT ;  /* 0x000000ff0b00720c */ /* 0x000fe20003f05270 */
[----:B------:R1:W-:-:S12]  /*166e0*/  SYNCS.ARRIVE.TRANS64 RZ, [R3+URZ+0x50], R5 ;  /* 0x0000500503ff79a7 */ /* 0x0003d8000800003f */
[----:B-1----:R-:W-:Y:S05]  /*166f0*/  @!P0 BRA `(.L_x_639) ;  /* 0x0000000000048947 */ /* 0x002fea0003800000 */
[----:B------:R-:W-:Y:S01]  /*16700*/  BPT.TRAP 0x1 ;  /* 0x000000040000795c */ /* 0x000fe20000300000 */
.L_x_639:
[----:B------:R-:W-:Y:S05]  /*16710*/  BSYNC B2 ;  /* 0x0000000000027941 */ /* 0x000fea0003800000 */
.L_x_638:
        /* <DEDUP_REMOVED lines=10> */
.L_x_640:
        /* <DEDUP_REMOVED lines=10> */
[----:B------:R-:W-:Y:S01]  /*16860*/  IMAD.MOV.U32 R22, RZ, RZ, R10 ;  /* 0x000000ffff167224 */ /* 0x000fe200078e000a */
[----:B------:R-:W-:-:S07]  /*16870*/  MOV R19, R4 ;  /* 0x0000000400137202 */ /* 0x000fce0000000f00 */
.L_x_629:
[----:B------:R-:W-:Y:S05]  /*16880*/  BSYNC B1 ;  /* 0x0000000000017941 */ /* 0x000fea0003800000 */
.L_x_628:
[----:B------:R-:W2:Y:S01]  /*16890*/  LDL R2, [R1+0xc] ;  /* 0x00000c0001027983 */ /* 0x000ea20000100800 */
[----:B------:R-:W-:Y:S01]  /*168a0*/  VIADD R0, R0, 0xfffffffe ;  /* 0xfffffffe00007836 */ /* 0x000fe20000000000 */
[----:B--2---:R-:W-:-:S13]  /*168b0*/  ISETP.GT.AND P0, PT, R9, R2, PT ;  /* 0x000000020900720c */ /* 0x004fda0003f04270 */
[----:B------:R-:W-:Y:S05]  /*168c0*/  @P0 BRA `(.L_x_641) ;  /* 0xfffffff0005c0947 */ /* 0x000fea000383ffff */
.L_x_599:
[----:B------:R-:W-:Y:S05]  /*168d0*/  BSYNC B0 ;  /* 0x0000000000007941 */ /* 0x000fea0003800000 */
.L_x_598:
        /* <DEDUP_REMOVED lines=17> */
.L_x_643:
[----:B------:R-:W-:Y:S05]  /*169f0*/  BSYNC B0 ;  /* 0x0000000000007941 */ /* 0x000fea0003800000 */
.L_x_642:
[----:B------:R-:W2:Y:S01]  /*16a00*/  LDL R0, [R1] ;  /* 0x0000000001007983 */ /* 0x000ea20000100800 */
[----:B------:R-:W-:Y:S01]  /*16a10*/  BSSY B0, `(.L_x_644) ;  /* 0x0000028000007945 */ /* 0x000fe20003800000 */
[----:B--2---:R-:W-:-:S13]  /*16a20*/  LOP3.LUT P0, RZ, R0, 0x1, RZ, 0xc0, !PT ;  /* 0x0000000100ff7812 */ /* 0x004fda000780c0ff */
[----:B------:R-:W-:Y:S05]  /*16a30*/  @!P0 BRA `(.L_x_645) ;  /* 0x0000000000948947 */ /* 0x000fea0003800000 */
[----:B------:R-:W-:Y:S01]  /*16a40*/  IMAD R3, R18, 0x8, R16 ;  /* 0x0000000812037824 */ /* 0x000fe200078e0210 */
[----:B------:R-:W-:Y:S01]  /*16a50*/  SHF.L.U32 R0, R28, 0x1f, RZ ;  /* 0x0000001f1c007819 */ /* 0x000fe200000006ff */
[----:B------:R-:W-:Y:S01]  /*16a60*/  BSSY B1, `(.L_x_646) ;  /* 0x0000004000017945 */ /* 0x000fe20003800000 */
[----:B------:R-:W-:Y:S02]  /*16a70*/  ISETP.NE.AND P1, PT, R6, RZ, PT ;  /* 0x000000ff0600720c */ /* 0x000fe40003f25270 */
[----:B------:R-:W0:Y:S02]  /*16a80*/  SYNCS.PHASECHK.TRANS64.TRYWAIT P0, [R3+URZ+0x30860], R0 ;  /* 0x03086000030075a7 */ /* 0x000e24000800017f */
[----:B0-----:R-:W-:Y:S09]  /*16a90*/  @!P0 BRA `(.L_x_647) ;  /* 0x0000003800848947 */ /* 0x001ff20003800000 */
.L_x_768:
[----:B------:R-:W-:Y:S05]  /*16aa0*/  BSYNC B1 ;  /* 0x0000000000017941 */ /* 0x000fea0003800000 */
.L_x_646:
        /* <DEDUP_REMOVED lines=9> */
.L_x_649:
[----:B------:R-:W-:Y:S05]  /*16b40*/  BSYNC B1 ;  /* 0x0000000000017941 */ /* 0x000fea0003800000 */
.L_x_648:
        /* <DEDUP_REMOVED lines=10> */
.L_x_650:
        /* <DEDUP_REMOVED lines=10> */
.L_x_645:
[----:B------:R-:W-:Y:S05]  /*16c90*/  BSYNC B0 ;  /* 0x0000000000007941 */ /* 0x000fea0003800000 */
.L_x_644:
[----:B------:R-:W-:-:S04]  /*16ca0*/  IADD3 R18, R18, 0x1, RZ ;  /* 0x0000000112127810 */ /* 0x000fc80007ffe0ff */
[----:B------:R-:W-:-:S04]  /*16cb0*/  ISETP.NE.AND P0, PT, R18, 0x2, PT ;  /* 0x000000021200780c */ /* 0x000fc80003f05270 */
[----:B------:R-:W-:Y:S02]  /*16cc0*/  SEL R3, RZ, 0x1, P0 ;  /* 0x00000001ff037807 */ /* 0x000fe40000000000 */
[----:B------:R-:W-:Y:S02]  /*16cd0*/  SEL R18, R18, RZ, P0 ;  /* 0x000000ff12127207 */ /* 0x000fe40000000000 */
[----:B------:R-:W-:-:S07]  /*16ce0*/  LOP3.LUT R28, R28, R3, RZ, 0x3c, !PT ;  /* 0x000000031c1c7212 */ /* 0x000fce00078e3cff */
.L_x_580:
[----:B------:R-:W-:Y:S05]  /*16cf0*/  BSYNC B7 ;  /* 0x0000000000077941 */ /* 0x000fea0003800000 */
.L_x_578:
[----:B------:R-:W3:Y:S02]  /*16d00*/  LDL R0, [R1] ;  /* 0x0000000001007983 */ /* 0x000ee40000100800 */
[----:B---3--:R-:W-:-:S13]  /*16d10*/  LOP3.LUT P0, RZ, R0, 0x2, RZ, 0xc0, !PT ;  /* 0x0000000200ff7812 */ /* 0x008fda000780c0ff */
[----:B------:R-:W-:Y:S05]  /*16d20*/  @!P0 BRA `(.L_x_651) ;  /* 0x0000000000248947 */ /* 0x000fea0003800000 */
[----:B------:R-:W-:Y:S05]  /*16d30*/  WARPSYNC.ALL ;  /* 0x0000000000007948 */ /* 0x000fea0003800000 */
[----:B------:R-:W3:Y:S08]  /*16d40*/  S2UR UR5, SR_CgaCtaId ;  /* 0x00000000000579c3 */ /* 0x000ef00000008800 */
[----:B------:R-:W-:Y:S06]  /*16d50*/  BAR.SYNC.DEFER_BLOCKING 0x5, 0x200 ;  /* 0x0148000000007b1d */ /* 0x000fec0000010000 */
[----:B------:R-:W-:-:S02]  /*16d60*/  UMOV UR4, 0x400 ;  /* 0x0000040000047882 */ /* 0x000fc40000000000 */
[----:B---3--:R-:W-:-:S06]  /*16d70*/  ULEA UR4, UR5, UR4, 0x18 ;  /* 0x0000000405047291 */ /* 0x008fcc000f8ec03f */
[----:B------:R-:W-:-:S05]  /*16d80*/  IMAD.U32 R16, RZ, RZ, UR4 ;  /* 0x00000004ff107e24 */ /* 0x000fca000f8e00ff */
[----:B------:R3:W4:Y:S01]  /*16d90*/  LDS.128 R24, [R16+0x308d0] ;  /* 0x0308d00010187984 */ /* 0x0007220000000c00 */
[----:B------:R-:W-:Y:S06]  /*16da0*/  BAR.ARV 0x4, 0x200 ;  /* 0x0108000000007b1d */ /* 0x000fec0000002000 */
[----:B------:R-:W-:Y:S05]  /*16db0*/  BRA `(.L_x_652) ;  /* 0x0000000800d07947 */ /* 0x000fea0003800000 */
.L_x_651:
[----:B------:R-:W1:Y:S01]  /*16dc0*/  S2R R0, SR_TID.X ;  /* 0x0000000000007919 */ /* 0x000e620000002100 */
[----:B------:R-:W-:Y:S01]  /*16dd0*/  UMOV UR4, 0xffffffff ;  /* 0xffffffff00047882 */ /* 0x000fe20000000000 */
[----:B-1----:R-:W-:-:S04]  /*16de0*/  LOP3.LUT R9, R0, 0x1f, RZ, 0xc0, !PT ;  /* 0x0000001f00097812 */ /* 0x002fc800078ec0ff */
[----:B------:R-:W-:Y:S01]  /*16df0*/  ISETP.NE.AND P0, PT, R9, 0x1f, PT ;  /* 0x0000001f0900780c */ /* 0x000fe20003f05270 */
[----:B------:R-:W-:-:S12]  /*16e00*/  BRA.DIV UR4, `(.L_x_653) ;  /* 0x0000003604bc7947 */ /* 0x000fd8000b800000 */
[----:B------:R-:W-:Y:S01]  /*16e10*/  IMAD.IADD R7, R27, 0x1, R9 ;  /* 0x000000011b077824 */ /* 0x000fe200078e0209 */
[----:B------:R-:W-:-:S04]  /*16e20*/  ULDC UR4, c[0x0][0xc3c] ;  /* 0x00030f0000047ab9 */ /* 0x000fc80000000800 */
[----:B------:R-:W-:-:S13]  /*16e30*/  ISETP.GE.OR P1, PT, R7, UR4, !P0 ;  /* 0x0000000407007c0c */ /* 0x000fda000c726670 */
[----:B------:R-:W1:Y:S08]  /*16e40*/  @!P1 LDC.64 R2, c[0x0][0xc80] ;  /* 0x00032000ff029b82 */ /* 0x000e700000000a00 */
[----:B--2---:R-:W2:Y:S01]  /*16e50*/  @!P1 LDC.64 R4, c[0x0][0xc78] ;  /* 0x00031e00ff049b82 */ /* 0x004ea20000000a00 */
[----:B-1----:R-:W-:-:S05]  /*16e60*/  @!P1 IMAD.WIDE R2, R7, 0x4, R2 ;  /* 0x0000000407029825 */ /* 0x002fca00078e0202 */
[----:B------:R2:W3:Y:S02]  /*16e70*/  @!P1 LDG.E R8, desc[UR56][R2.64] ;  /* 0x0000003802089981 */ /* 0x0004e4000c1e1900 */
[----:B--2---:R-:W-:-:S05]  /*16e80*/  @!P1 IMAD.WIDE R2, R7, 0x4, R4 ;  /* 0x0000000407029825 */ /* 0x004fca00078e0204 */
[----:B------:R-:W2:Y:S01]  /*16e90*/  @!P1 LDG.E R5, desc[UR56][R2.64] ;  /* 0x0000003802059981 */ /* 0x000ea2000c1e1900 */
        /* <DEDUP_REMOVED lines=8> */
[----:B-1----:R-:W-:Y:S01]  /*16f20*/  MOV R24, RZ ;  /* 0x000000ff00187202 */ /* 0x002fe20000000f00 */
[----:B---3--:R-:W-:Y:S01]  /*16f30*/  @!P1 IMAD.MOV.U32 R7, RZ, RZ, R8 ;  /* 0x000000ffff079224 */ /* 0x008fe200078e0008 */
[----:B--2---:R-:W-:-:S02]  /*16f40*/  @!P1 MOV R4, R5 ;  /* 0x0000000500049202 */ /* 0x004fc40000000f00 */
[----:B------:R-:W-:-:S03]  /*16f50*/  ISETP.NE.AND P1, PT, R9, RZ, PT ;  /* 0x000000ff0900720c */ /* 0x000fc60003f25270 */
[----:B0-----:R-:W-:-:S05]  /*16f60*/  IMAD R13, R4, R7, RZ ;  /* 0x00000007040d7224 */ /* 0x001fca00078e02ff */
        /* <DEDUP_REMOVED lines=16> */
.L_x_778:
[----:B------:R-:W-:Y:S02]  /*17070*/  ULDC UR4, c[0x0][0xc38] ;  /* 0x00030e0000047ab9 */ /* 0x000fe40000000800 */
[----:B------:R-:W-:-:S04]  /*17080*/  IMAD.U32 R2, RZ, RZ, UR4 ;  /* 0x00000004ff027e24 */ /* 0x000fc8000f8e00ff */
[----:B-1----:R-:W-:-:S04]  /*17090*/  IMAD R5, R14, R2, RZ ;  /* 0x000000020e057224 */ /* 0x002fc800078e02ff */
[----:B------:R-:W-:-:S05]  /*170a0*/  IMAD.IADD R6, R6, 0x1, R5 ;  /* 0x0000000106067824 */ /* 0x000fca00078e0205 */
[----:B------:R-:W-:-:S13]  /*170b0*/  ISETP.GT.AND P6, PT, R6, R0, PT ;  /* 0x000000000600720c */ /* 0x000fda0003fc4270 */
[----:B------:R-:W-:Y:S05]  /*170c0*/  @P6 BRA `(.L_x_654) ;  /* 0x0000000000a46947 */ /* 0x000fea0003800000 */
.L_x_657:
        /* <DEDUP_REMOVED lines=13> */
[----:B-1----:R-:W-:Y:S01]  /*171a0*/  @!P6 IMAD.WIDE R2, R9, 0x4, R4 ;  /* 0x000000040902e825 */ /* 0x002fe200078e0204 */
[----:B------:R-:W-:-:S06]  /*171b0*/  MOV R4, RZ ;  /* 0x000000ff00047202 */ /* 0x000fcc0000000f00 */
        /* <DEDUP_REMOVED lines=20> */
.L_x_786:
[----:B------:R-:W-:Y:S02]  /*17300*/  ULDC UR4, c[0x0][0xc38] ;  /* 0x00030e0000047ab9 */ /* 0x000fe40000000800 */
[----:B------:R-:W-:-:S05]  /*17310*/  MOV R2, UR4 ;  /* 0x0000000400027c02 */ /* 0x000fca0008000f00 */
[----:B-1----:R-:W-:-:S04]  /*17320*/  IMAD R5, R14, R2, RZ ;  /* 0x000000020e057224 */ /* 0x002fc800078e02ff */
[----:B------:R-:W-:-:S05]  /*17330*/  IMAD.IADD R6, R5, 0x1, R6 ;  /* 0x0000000105067824 */ /* 0x000fca00078e0206 */
[----:B------:R-:W-:-:S13]  /*17340*/  ISETP.GT.AND P6, PT, R6, R0, PT ;  /* 0x000000000600720c */ /* 0x000fda0003fc4270 */
[----:B------:R-:W-:Y:S05]  /*17350*/  @!P6 BRA `(.L_x_657) ;  /* 0xfffffffc005ce947 */ /* 0x000fea000383ffff */
.L_x_654:
        /* <DEDUP_REMOVED lines=9> */
.L_x_791:
[----:B------:R-:W-:-:S13]  /*173f0*/  ISETP.NE.AND P0, PT, R8, RZ, PT ;  /* 0x000000ff0800720c */ /* 0x000fda0003f05270 */
[----:B------:R-:W-:Y:S05]  /*17400*/  @!P0 BRA `(.L_x_659) ;  /* 0x0000000000108947 */ /* 0x000fea0003800000 */
[----:B------:R-:W-:Y:S01]  /*17410*/  UMOV UR4, 0xffffffff ;  /* 0xffffffff00047882 */ /* 0x000fe20000000000 */
[----:B------:R-:W-:Y:S02]  /*17420*/  VIADD R12, R5, 0xffffffff ;  /* 0xffffffff050c7836 */ /* 0x000fe40000000000 */
[----:B------:R-:W-:Y:S05]  /*17430*/  BRA.DIV UR4, `(.L_x_660) ;  /* 0x0000003a04807947 */ /* 0x000fea000b800000 */
[----:B------:R4:W0:Y:S02]  /*17440*/  SHFL.IDX PT, R24, R3, R12, 0x1f ;  /* 0x00001f0c03187589 */ /* 0x00082400000e0000 */
.L_x_659:
[----:B--2---:R-:W-:Y:S01]  /*17450*/  IABS R8, R7 ;  /* 0x0000000700087213 */ /* 0x004fe20000000000 */
[----:B0-----:R-:W-:Y:S01]  /*17460*/  IMAD R24, R24, R2, R6 ;  /* 0x0000000218187224 */ /* 0x001fe200078e0206 */
[----:B---3--:R-:W-:Y:S01]  /*17470*/  IABS R6, R4 ;  /* 0x0000000400067213 */ /* 0x008fe20000000000 */
[----:B------:R-:W-:Y:S01]  /*17480*/  IMAD.IADD R27, R5, 0x1, R27 ;  /* 0x00000001051b7824 */ /* 0x000fe200078e021b */
[----:B------:R-:W0:Y:S01]  /*17490*/  I2F.RP R9, R8 ;  /* 0x0000000800097306 */ /* 0x000e220000209400 */
[----:B------:R-:W-:Y:S01]  /*174a0*/  MOV R2, RZ ;  /* 0x000000ff00027202 */ /* 0x000fe20000000f00 */
[----:B------:R-:W-:-:S06]  /*174b0*/  IMAD.IADD R0, R0, 0x1, -R24 ;  /* 0x0000000100007824 */ /* 0x000fcc00078e0a18 */
        /* <DEDUP_REMOVED lines=14> */
[----:B0-----:R-:W-:Y:S01]  /*175a0*/  VIADD R10, R2, 0xffffffe ;  /* 0x0ffffffe020a7836 */ /* 0x001fe20000000000 */
[----:B------:R-:W-:-:S03]  /*175b0*/  MOV R2, RZ ;  /* 0x000000ff00027202 */ /* 0x000fc60000000f00 */
[----:B------:R-:W0:Y:S08]  /*175c0*/  F2I.FTZ.U32.TRUNC.NTZ R3, R10 ;  /* 0x0000000a00037305 */ /* 0x000e30000021f000 */
[----:B------:R-:W-:Y:S02]  /*175d0*/  @!P1 IMAD.IADD R11, R11, 0x1, -R8 ;  /* 0x000000010b0b9824 */ /* 0x000fe400078e0a08 */
[----:B------:R-:W-:Y:S01]  /*175e0*/  @!P1 VIADD R9, R9, 0x1 ;  /* 0x0000000109099836 */ /* 0x000fe20000000000 */
[----:B------:R-:W-:-:S02]  /*175f0*/  ISETP.NE.AND P1, PT, R7, RZ, PT ;  /* 0x000000ff0700720c */ /* 0x000fc40003f25270 */
[----:B------:R-:W-:Y:S02]  /*17600*/  ISETP.GE.U32.AND P0, PT, R11, R8, PT ;  /* 0x000000080b00720c */ /* 0x000fe40003f06070 */
[----:B------:R-:W-:Y:S01]  /*17610*/  IABS R8, R4 ;  /* 0x0000000400087213 */ /* 0x000fe20000000000 */
[----:B0-----:R-:W-:-:S04]  /*17620*/  IMAD.MOV R11, RZ, RZ, -R3 ;  /* 0x000000ffff0b7224 */ /* 0x001fc800078e0a03 */
[----:B------:R-:W-:Y:S02]  /*17630*/  IMAD.MOV R8, RZ, RZ, -R8 ;  /* 0x000000ffff087224 */ /* 0x000fe400078e0a08 */
[----:B------:R-:W-:-:S04]  /*17640*/  IMAD R11, R11, R6, RZ ;  /* 0x000000060b0b7224 */ /* 0x000fc800078e02ff */
[----:B------:R-:W-:Y:S01]  /*17650*/  IMAD.HI.U32 R2, R3, R11, R2 ;  /* 0x0000000b03027227 */ /* 0x000fe200078e0002 */
[----:B------:R-:W-:-:S03]  /*17660*/  LOP3.LUT R3, R0, R7, RZ, 0x3c, !PT ;  /* 0x0000000700037212 */ /* 0x000fc600078e3cff */
[----:B------:R-:W-:Y:S01]  /*17670*/  @P0 VIADD R9, R9, 0x1 ;  /* 0x0000000109090836 */ /* 0x000fe20000000000 */
[----:B------:R-:W-:-:S13]  /*17680*/  ISETP.GE.AND P2, PT, R3, RZ, PT ;  /* 0x000000ff0300720c */ /* 0x000fda0003f46270 */
[----:B------:R-:W-:Y:S01]  /*17690*/  @!P2 IMAD.MOV R9, RZ, RZ, -R9 ;  /* 0x000000ffff09a224 */ /* 0x000fe200078e0a09 */
[----:B------:R-:W-:-:S04]  /*176a0*/  @!P1 LOP3.LUT R9, RZ, R7, RZ, 0x33, !PT ;  /* 0x00000007ff099212 */ /* 0x000fc800078e33ff */
[-C--:B------:R-:W-:Y:S01]  /*176b0*/  IABS R3, R9.reuse ;  /* 0x0000000900037213 */ /* 0x080fe20000000000 */
[----:B------:R-:W-:-:S04]  /*176c0*/  IMAD R7, R7, R9, RZ ;  /* 0x0000000907077224 */ /* 0x000fc800078e02ff */
[----:B------:R-:W-:Y:S01]  /*176d0*/  IMAD.HI.U32 R2, R2, R3, RZ ;  /* 0x0000000302027227 */ /* 0x000fe200078e00ff */
[----:B------:R-:W-:-:S03]  /*176e0*/  IADD3 R25, R0, -R7, RZ ;  /* 0x8000000700197210 */ /* 0x000fc60007ffe0ff */
[----:B------:R-:W-:-:S05]  /*176f0*/  IMAD R3, R2, R8, R3 ;  /* 0x0000000802037224 */ /* 0x000fca00078e0203 */
[----:B------:R-:W-:-:S13]  /*17700*/  ISETP.GT.U32.AND P1, PT, R6, R3, PT ;  /* 0x000000030600720c */ /* 0x000fda0003f24070 */
[----:B------:R-:W-:Y:S01]  /*17710*/  @!P1 IMAD.IADD R3, R3, 0x1, -R6 ;  /* 0x0000000103039824 */ /* 0x000fe200078e0a06 */
[----:B------:R-:W-:Y:S02]  /*17720*/  @!P1 IADD3 R2, R2, 0x1, RZ ;  /* 0x0000000102029810 */ /* 0x000fe40007ffe0ff */
[----:B------:R-:W-:Y:S02]  /*17730*/  ISETP.NE.AND P1, PT, R4, RZ, PT ;  /* 0x000000ff0400720c */ /* 0x000fe40003f25270 */
[----:B------:R-:W-:Y:S02]  /*17740*/  ISETP.GE.U32.AND P0, PT, R3, R6, PT ;  /* 0x000000060300720c */ /* 0x000fe40003f06070 */
[----:B------:R-:W-:-:S04]  /*17750*/  LOP3.LUT R3, R9, R4, RZ, 0x3c, !PT ;  /* 0x0000000409037212 */ /* 0x000fc800078e3cff */
[----:B------:R-:W-:-:S07]  /*17760*/  ISETP.GE.AND P2, PT, R3, RZ, PT ;  /* 0x000000ff0300720c */ /* 0x000fce0003f46270 */
[----:B------:R-:W-:-:S06]  /*17770*/  @P0 VIADD R2, R2, 0x1 ;  /* 0x0000000102020836 */ /* 0x000fcc0000000000 */
[----:B------:R-:W-:Y:S01]  /*17780*/  @!P2 IMAD.MOV R2, RZ, RZ, -R2 ;  /* 0x000000ffff02a224 */ /* 0x000fe200078e0a02 */
[----:B------:R-:W-:-:S05]  /*17790*/  @!P1 LOP3.LUT R2, RZ, R4, RZ, 0x33, !PT ;  /* 0x00000004ff029212 */ /* 0x000fca00078e33ff */
[--C-:B------:R-:W-:Y:S02]  /*177a0*/  IMAD.MOV R3, RZ, RZ, -R2.reuse ;  /* 0x000000ffff037224 */ /* 0x100fe400078e0a02 */
[C---:B------:R-:W-:Y:S02]  /*177b0*/  IMAD R2, R4.reuse, 0x1000000, R2 ;  /* 0x0100000004027824 */ /* 0x040fe400078e0202 */
[----:B------:R-:W-:-:S04]  /*177c0*/  IMAD R9, R4, R3, R9 ;  /* 0x0000000304097224 */ /* 0x000fc800078e0209 */
[----:B------:R-:W-:Y:S01]  /*177d0*/  IMAD R26, R9, 0x10000, R2 ;  /* 0x00010000091a7824 */ /* 0x000fe200078e0202 */
[----:B------:R-:W-:Y:S06]  /*177e0*/  BRA `(.L_x_661) ;  /* 0x00000000001c7947 */ /* 0x000fec0003800000 */
.L_x_655:
[----:B------:R-:W-:Y:S01]  /*177f0*/  UMOV UR4, URZ ;  /* 0x0000003f00047c82 */ /* 0x000fe20008000000 */
[----:B------:R-:W-:Y:S01]  /*17800*/  UMOV UR5, URZ ;  /* 0x0000003f00057c82 */ /* 0x000fe20008000000 */
[----:B------:R-:W-:Y:S01]  /*17810*/  ULDC UR6, c[0x0][0xc3c] ;  /* 0x00030f0000067ab9 */ /* 0x000fe20000000800 */
[----:B------:R-:W-:Y:S02]  /*17820*/  IMAD.MOV.U32 R24, RZ, RZ, R0 ;  /* 0x000000ffff187224 */ /* 0x000fe400078e0000 */
[----:B------:R-:W-:Y:S02]  /*17830*/  IMAD.U32 R25, RZ, RZ, UR4 ;  /* 0x00000004ff197e24 */ /* 0x000fe4000f8e00ff */
[----:B------:R-:W-:Y:S02]  /*17840*/  IMAD.U32 R26, RZ, RZ, UR5 ;  /* 0x00000005ff1a7e24 */ /* 0x000fe4000f8e00ff */
[----:B------:R-:W-:-:S07]  /*17850*/  IMAD.U32 R27, RZ, RZ, UR6 ;  /* 0x00000006ff1b7e24 */ /* 0x000fce000f8e00ff */
.L_x_661:
        /* <DEDUP_REMOVED lines=10> */
.L_x_652:
[----:B------:R-:W-:Y:S02]  /*17900*/  ULDC UR4, c[0x0][0xc3c] ;  /* 0x00030f0000047ab9 */ /* 0x000fe40000000800 */
[----:B----4-:R-:W-:-:S13]  /*17910*/  ISETP.GE.AND P0, PT, R27, UR4, PT ;  /* 0x000000041b007c0c */ /* 0x010fda000bf06270 */
[----:B------:R-:W-:Y:S05]  /*17920*/  @!P0 BRA `(.L_x_662) ;  /* 0xffffffa400648947 */ /* 0x000fea000383ffff */
[----:B------:R-:W-:Y:S05]  /*17930*/  BSYNC B8 ;  /* 0x0000000000087941 */ /* 0x000fea0003800000 */
.L_x_538:
[----:B0-----:R-:W4:Y:S01]  /*17940*/  LDL.LU R0, [R1+0x38] ;  /* 0x0000380001007983 */ /* 0x001f220000300800 */
[----:B------:R-:W-:Y:S01]  /*17950*/  BSSY B0, `(.L_x_663) ;  /* 0x000000b000007945 */ /* 0x000fe20003800000 */
[----:B-12---:R-:W0:Y:S01]  /*17960*/  S2R R5, SR_CgaCtaId ;  /* 0x0000000000057919 */ /* 0x006e220000008800 */
[----:B----4-:R-:W-:-:S04]  /*17970*/  IADD3 R0, R0, 0x1, RZ ;  /* 0x0000000100007810 */ /* 0x010fc80007ffe0ff */
[----:B------:R-:W-:-:S04]  /*17980*/  LEA.HI R2, R0, R0, RZ, 0x1 ;  /* 0x0000000000027211 */ /* 0x000fc800078f08ff */
[----:B------:R-:W-:Y:S02]  /*17990*/  LOP3.LUT R3, R2, 0xfffffffe, RZ, 0xc0, !PT ;  /* 0xfffffffe02037812 */ /* 0x000fe400078ec0ff */
[----:B------:R-:W-:-:S03]  /*179a0*/  MOV R2, 0x400 ;  /* 0x0000040000027802 */ /* 0x000fc60000000f00 */
[----:B------:R-:W-:Y:S01]  /*179b0*/  IMAD.IADD R0, R0, 0x1, -R3 ;  /* 0x0000000100007824 */ /* 0x000fe200078e0a03 */
[----:B0-----:R-:W-:-:S04]  /*179c0*/  LEA R9, R5, R2, 0x18 ;  /* 0x0000000205097211 */ /* 0x001fc800078ec0ff */
[----:B------:R-:W-:-:S04]  /*179d0*/  SHF.L.U32 R0, R0, 0x1f, RZ ;  /* 0x0000001f00007819 */ /* 0x000fc800000006ff */
[----:B------:R-:W0:Y:S02]  /*179e0*/  SYNCS.PHASECHK.TRANS64.TRYWAIT P0, [R9+URZ+0x30820], R0 ;  /* 0x03082000090075a7 */ /* 0x000e24000800017f */
[----:B0-----:R-:W-:Y:S05]  /*179f0*/  @!P0 BRA `(.L_x_664) ;  /* 0x0000003400388947 */ /* 0x001fea0003800000 */
.L_x_794:
[----:B------:R-:W-:Y:S05]  /*17a00*/  BSYNC B0 ;  /* 0x0000000000007941 */ /* 0x000fea0003800000 */
.L_x_663:
[----:B------:R-:W-:-:S03]  /*17a10*/  UMOV UR4, 0xffffffff ;  /* 0xffffffff00047882 */ /* 0x000fc60000000000 */
[----:B------:R-:W-:Y:S05]  /*17a20*/  BRA.DIV UR4, `(.L_x_665) ;  /* 0x0000003604407947 */ /* 0x000fea000b800000 */
[----:B0-----:R-:W0:Y:S02]  /*17a30*/  S2R R0, SR_TID.X ;  /* 0x0000000000007919 */ /* 0x001e240000002100 */
[----:B0-----:R-:W-:-:S04]  /*17a40*/  SHF.R.U32.HI R0, RZ, 0x5, R0 ;  /* 0x00000005ff007819 */ /* 0x001fc80000011600 */
[----:B------:R-:W-:-:S05]  /*17a50*/  LOP3.LUT R0, R0, 0x3, RZ, 0xc0, !PT ;  /* 0x0000000300007812 */ /* 0x000fca00078ec0ff */
[----:B------:R0:W1:Y:S02]  /*17a60*/  SHFL.IDX PT, R14, R0, RZ, 0x1f ;  /* 0x00001fff000e7589 */ /* 0x00006400000e0000 */
.L_x_797:
[----:B-1----:R-:W-:-:S13]  /*17a70*/  ISETP.NE.AND P0, PT, R14, RZ, PT ;  /* 0x000000ff0e00720c */ /* 0x002fda0003f05270 */
[----:B------:R-:W-:Y:S05]  /*17a80*/  @P0 BRA `(.L_x_400) ;  /* 0x0000000000880947 */ /* 0x000fea0003800000 */
[----:B------:R-:W-:-:S03]  /*17a90*/  UMOV UR4, 0xffffffff ;  /* 0xffffffff00047882 */ /* 0x000fc60000000000 */
[----:B------:R-:W-:Y:S05]  /*17aa0*/  BRA.DIV UR4, `(.L_x_666) ;  /* 0x0000003604547947 */ /* 0x000fea000b800000 */
[----:B------:R-:W-:-:S13]  /*17ab0*/  ELECT P6, URZ, PT ;  /* 0x00000000003f782f */ /* 0x000fda00038c0000 */
.L_x_800:
[----:B------:R-:W-:Y:S05]  /*17ac0*/  @!P6 BRA `(.L_x_400) ;  /* 0x000000000078e947 */ /* 0x000fea0003800000 */
[----:B0-----:R-:W2:Y:S02]  /*17ad0*/  LDL.LU R0, [R1+0x50] ;  /* 0x0000500001007983 */ /* 0x001ea40000300800 */
[----:B--2---:R-:W-:-:S04]  /*17ae0*/  LOP3.LUT R0, R0, 0x2, RZ, 0xfc, !PT ;  /* 0x0000000200007812 */ /* 0x004fc800078efcff */
[----:B------:R-:W-:-:S13]  /*17af0*/  ISETP.NE.AND P2, PT, R0, 0x3, PT ;  /* 0x000000030000780c */ /* 0x000fda0003f45270 */
[----:B------:R-:W-:Y:S05]  /*17b00*/  @!P2 BRA `(.L_x_667) ;  /* 0x000000000004a947 */ /* 0x000fea0003800000 */
[----:B------:R-:W-:Y:S01]  /*17b10*/  BPT.TRAP 0x1 ;  /* 0x000000040000795c */ /* 0x000fe20000300000 */
.L_x_667:
[----:B------:R-:W-:Y:S01]  /*17b20*/  VIADD R3, R9, 0x30840 ;  /* 0x0003084009037836 */ /* 0x000fe20000000000 */
[----:B------:R-:W-:Y:S01]  /*17b30*/  SHF.L.U32 R2, R28, 0x1f, RZ ;  /* 0x0000001f1c027819 */ /* 0x000fe200000006ff */
[C---:B------:R-:W-:Y:S02]  /*17b40*/  VIADD R0, R18.reuse, 0x1 ;  /* 0x0000000112007836 */ /* 0x040fe40000000000 */
[----:B------:R-:W-:-:S03]  /*17b50*/  IMAD R7, R18, 0x8, R3 ;  /* 0x0000000812077824 */ /* 0x000fc600078e0203 */
[C---:B------:R-:W-:Y:S01]  /*17b60*/  ISETP.NE.AND P1, PT, R0.reuse, 0x2, PT ;  /* 0x000000020000780c */ /* 0x040fe20003f25270 */
[----:B------:R-:W0:Y:S03]  /*17b70*/  SYNCS.PHASECHK.TRANS64.TRYWAIT P0, [R7+URZ], R2 ;  /* 0x00000002070075a7 */ /* 0x000e26000800017f */
[----:B------:R-:W-:Y:S02]  /*17b80*/  SEL R5, RZ, 0x1, P1 ;  /* 0x00000001ff057807 */ /* 0x000fe40000800000 */
[----:B------:R-:W-:Y:S02]  /*17b90*/  SEL R4, R0, RZ, P1 ;  /* 0x000000ff00047207 */ /* 0x000fe40000800000 */
[----:B------:R-:W-:-:S03]  /*17ba0*/  LOP3.LUT R0, R28, R5, RZ, 0x3c, !PT ;  /* 0x000000051c007212 */ /* 0x000fc600078e3cff */
[----:B------:R-:W-:Y:S01]  /*17bb0*/  IMAD R3, R4, 0x8, R3 ;  /* 0x0000000804037824 */ /* 0x000fe200078e0203 */
[----:B------:R-:W-:Y:S01]  /*17bc0*/  SHF.L.U32 R0, R0, 0x1f, RZ ;  /* 0x0000001f00007819 */ /* 0x000fe200000006ff */
[----:B0-----:R-:W-:Y:S06]  /*17bd0*/  @!P0 BRA `(.L_x_668) ;  /* 0x0000003400288947 */ /* 0x001fec0003800000 */
.L_x_801:
[----:B------:R-:W1:Y:S02]  /*17be0*/  SYNCS.PHASECHK.TRANS64.TRYWAIT P0, [R3+URZ], R0 ;  /* 0x00000000030075a7 */ /* 0x000e64000800017f */
[----:B-1----:R-:W-:Y:S05]  /*17bf0*/  @!P0 BRA `(.L_x_669) ;  /* 0x0000003400348947 */ /* 0x002fea0003800000 */
.L_x_802:
[----:B------:R-:W-:Y:S05]  /*17c00*/  @!P2 BRA `(.L_x_670) ;  /* 0x000000000004a947 */ /* 0x000fea0003800000 */
[----:B------:R-:W-:Y:S01]  /*17c10*/  BPT.TRAP 0x1 ;  /* 0x000000040000795c */ /* 0x000fe20000300000 */
.L_x_670:
[----:B-1----:R-:W-:-:S05]  /*17c20*/  IADD3 R3, R9, 0x30860, RZ ;  /* 0x0003086009037810 */ /* 0x002fca0007ffe0ff */
[----:B------:R-:W-:-:S04]  /*17c30*/  IMAD R5, R18, 0x8, R3 ;  /* 0x0000000812057824 */ /* 0x000fc800078e0203 */
[----:B------:R-:W1:Y:S02]  /*17c40*/  SYNCS.PHASECHK.TRANS64.TRYWAIT P0, [R5+URZ], R2 ;  /* 0x00000002050075a7 */ /* 0x000e64000800017f */
[----:B-1----:R-:W-:Y:S05]  /*17c50*/  @!P0 BRA `(.L_x_671) ;  /* 0x0000003400308947 */ /* 0x002fea0003800000 */
.L_x_803:
[----:B------:R-:W-:-:S07]  /*17c60*/  IMAD R3, R4, 0x8, R3 ;  /* 0x0000000804037824 */ /* 0x000fce00078e0203 */
.L_x_672:
[----:B--2---:R2:W4:Y:S02]  /*17c70*/  SYNCS.PHASECHK.TRANS64.TRYWAIT P0, [R3+URZ], R0 ;  /* 0x00000000030075a7 */ /* 0x004524000800017f */
[----:B----4-:R-:W-:Y:S05]  /*17c80*/  @!P0 NANOSLEEP.SYNCS 0x989680 ;  /* 0x009896800000895d */ /* 0x010fea0003900000 */
[----:B------:R-:W4:Y:S02]  /*17c90*/  @!P0 SYNCS.PHASECHK.TRANS64 P0, [R3+URZ], R0 ;  /* 0x00000000030085a7 */ /* 0x000f24000800007f */
[----:B----4-:R-:W-:Y:S05]  /*17ca0*/  @!P0 BRA `(.L_x_672) ;  /* 0xfffffffc00f08947 */ /* 0x010fea000383ffff */
.L_x_400:
[----:B------:R-:W-:Y:S05]  /*17cb0*/  BSYNC B9 ;  /* 0x0000000000097941 */ /* 0x000fea0003800000 */
.L_x_397:
[----:B------:R-:W-:Y:S05]  /*17cc0*/  EXIT ;  /* 0x000000000000794d */ /* 0x000fea0003800000 */
.L_x_420:
[----:B0-----:R0:W1:Y:S02]  /*17cd0*/  SYNCS.PHASECHK.TRANS64.TRYWAIT P6, [R82+URZ+0x30890], R94 ;  /* 0x0308905e520075a7 */ /* 0x00106400080c017f */
[----:B-1----:R-:W-:Y:S05]  /*17ce0*/  @!P6 NANOSLEEP.SYNCS 0x989680 ;  /* 0x009896800000e95d */ /* 0x002fea0003900000 */
[----:B------:R-:W1:Y:S02]  /*17cf0*/  @!P6 SYNCS.PHASECHK.TRANS64 P6, [R82+URZ+0x30890], R94 ;  /* 0x0308905e5200e5a7 */ /* 0x000e6400080c007f */
[----:B-1----:R-:W-:Y:S05]  /*17d00*/  @!P6 BRA `(.L_x_420) ;  /* 0xfffffffc00f0e947 */ /* 0x002fea000383ffff */
[----:B------:R-:W-:Y:S05]  /*17d10*/  BRA `(.L_x_673) ;  /* 0xfffffeb000707947 */ /* 0x000fea000383ffff */
.L_x_440:
[----:B0-----:R0:W1:Y:S02]  /*17d20*/  SYNCS.PHASECHK.TRANS64.TRYWAIT P5, [R82+URZ+0x30890], R94 ;  /* 0x0308905e520075a7 */ /* 0x00106400080a017f */
[----:B-1----:R-:W-:Y:S05]  /*17d30*/  @!P5 NANOSLEEP.SYNCS 0x989680 ;  /* 0x009896800000d95d */ /* 0x002fea0003900000 */
[----:B------:R-:W1:Y:S02]  /*17d40*/  @!P5 SYNCS.PHASECHK.TRANS64 P5, [R82+URZ+0x30890], R94 ;  /* 0x0308905e5200d5a7 */ /* 0x000e6400080a007f */
[----:B-1----:R-:W-:Y:S05]  /*17d50*/  @!P5 BRA `(.L_x_440) ;  /* 0xfffffffc00f0d947 */ /* 0x002fea000383ffff */
[----:B------:R-:W-:Y:S05]  /*17d60*/  BRA `(.L_x_674) ;  /* 0xfffffec000dc7947 */ /* 0x000fea000383ffff */
.L_x_449:
[----:B0-----:R0:W1:Y:S02]  /*17d70*/  SYNCS.PHASECHK.TRANS64.TRYWAIT P4, [R82+URZ+0x30890], R94 ;  /* 0x0308905e520075a7 */ /* 0x001064000808017f */
[----:B-1----:R-:W-:Y:S05]  /*17d80*/  @!P4 NANOSLEEP.SYNCS 0x989680 ;  /* 0x009896800000c95d */ /* 0x002fea0003900000 */
[----:B------:R-:W1:Y:S02]  /*17d90*/  @!P4 SYNCS.PHASECHK.TRANS64 P4, [R82+URZ+0x30890], R94 ;  /* 0x0308905e5200c5a7 */ /* 0x000e64000808007f */
[----:B-1----:R-:W-:Y:S05]  /*17da0*/  @!P4 BRA `(.L_x_449) ;  /* 0xfffffffc00f0c947 */ /* 0x002fea000383ffff */
[----:B------:R-:W-:Y:S05]  /*17db0*/  BRA `(.L_x_675) ;  /* 0xfffffed000fc7947 */ /* 0x000fea000383ffff */
.L_x_455:
[----:B--2---:R2:W3:Y:S02]  /*17dc0*/  SYNCS.PHASECHK.TRANS64.TRYWAIT P3, [R82+URZ+0x308b0], R94 ;  /* 0x0308b05e520075a7 */ /* 0x0044e4000806017f */
[----:B---3--:R-:W-:Y:S05]  /*17dd0*/  @!P3 NANOSLEEP.SYNCS 0x989680 ;  /* 0x009896800000b95d */ /* 0x008fea0003900000 */
[----:B------:R-:W3:Y:S02]  /*17de0*/  @!P3 SYNCS.PHASECHK.TRANS64 P3, [R82+URZ+0x308b0], R94 ;  /* 0x0308b05e5200b5a7 */ /* 0x000ee4000806007f */
[----:B---3--:R-:W-:Y:S05]  /*17df0*/  @!P3 BRA `(.L_x_455) ;  /* 0xfffffffc00f0b947 */ /* 0x008fea000383ffff */
[----:B------:R-:W-:Y:S05]  /*17e00*/  BRA `(.L_x_676) ;  /* 0xfffffed400907947 */ /* 0x000fea000383ffff */
.L_x_465:
[----:B------:R-:W1:Y:S01]  /*17e10*/  S2R R0, SR_TID.X ;  /* 0x0000000000007919 */ /* 0x000e620000002100 */
[----:B------:R-:W-:Y:S01]  /*17e20*/  BSSY B0, `(.L_x_677) ;  /* 0x000000c000007945 */ /* 0x000fe20003800000 */
[----:B------:R-:W-:Y:S01]  /*17e30*/  IMAD.MOV.U32 R12, RZ, RZ, RZ ;  /* 0x000000ffff0c7224 */ /* 0x000fe200078e00ff */
[----:B------:R-:W-:Y:S01]  /*17e40*/  MOV R11, 0x1f ;  /* 0x0000001f000b7802 */ /* 0x000fe20000000f00 */
[----:B------:R-:W-:Y:S02]  /*17e50*/  IMAD.MOV.U32 R15, RZ, RZ, -0x1 ;  /* 0xffffffffff0f7424 */ /* 0x000fe400078e00ff */
[----:B-1----:R-:W-:-:S05]  /*17e60*/  VIADD R4, R0, 0xffffff80 ;  /* 0xffffff8000047836 */ /* 0x002fca0000000000 */
[----:B------:R-:W-:-:S04]  /*17e70*/  SHF.R.S32.HI R0, RZ, 0x1f, R4 ;  /* 0x0000001fff007819 */ /* 0x000fc80000011404 */
[----:B------:R-:W-:-:S04]  /*17e80*/  LEA.HI R0, R0, R4, RZ, 0x7 ;  /* 0x0000000400007211 */ /* 0x000fc800078f38ff */
[----:B------:R-:W-:-:S05]  /*17e90*/  SHF.R.S32.HI R0, RZ, 0x7, R0 ;  /* 0x00000007ff007819 */ /* 0x000fca0000011400 */
[----:B0-----:R-:W-:-:S07]  /*17ea0*/  IMAD.MOV.U32 R13, RZ, RZ, R0 ;  /* 0x000000ffff0d7224 */ /* 0x001fce00078e0000 */
[----:B-----5:R-:W-:Y:S05]  /*17eb0*/  WARPSYNC.COLLECTIVE R15, `(.L_x_678) ;  /* 0x000000000f087348 */ /* 0x020fea0003c00000 */
[----:B------:R0:W1:Y:S02]  /*17ec0*/  SHFL.IDX P6, R14, R13, R12, R11 ;  /* 0x0000000c0d0e7389 */ /* 0x00006400000c000b */
[----:B01---5:R-:W-:Y:S01]  /*17ed0*/  ENDCOLLECTIVE ;  /* 0x000000000000791b */ /* 0x023fe20003800000 */
.L_x_678:
[----:B------:R-:W-:Y:S05]  /*17ee0*/  BSYNC B0 ;  /* 0x0000000000007941 */ /* 0x000fea0003800000 */
.L_x_677:
[----:B------:R0:W-:Y:S01]  /*17ef0*/  STL [R1+0x40], R14 ;  /* 0x0000400e01007387 */ /* 0x0001e20000100800 */
[----:B------:R-:W-:Y:S05]  /*17f00*/  BRA `(.L_x_679) ;  /* 0xfffffedc00707947 */ /* 0x000fea000383ffff */
.L_x_477:
[----:B------:R-:W-:Y:S01]  /*17f10*/  BSSY B1, `(.L_x_680) ;  /* 0x0000008000017945 */ /* 0x000fe20003800000 */
[----:B------:R-:W-:Y:S02]  /*17f20*/  IMAD.MOV.U32 R13, RZ, RZ, R26 ;  /* 0x000000ffff0d7224 */ /* 0x000fe400078e001a */
[----:B------:R-:W-:Y:S02]  /*17f30*/  IMAD.MOV.U32 R12, RZ, RZ, RZ ;  /* 0x000000ffff0c7224 */ /* 0x000fe400078e00ff */
[----:B------:R-:W-:Y:S02]  /*17f40*/  IMAD.MOV.U32 R11, RZ, RZ, 0x1c1f ;  /* 0x00001c1fff0b7424 */ /* 0x000fe400078e00ff */
[----:B------:R-:W-:-:S07]  /*17f50*/  IMAD.MOV.U32 R15, RZ, RZ, -0x1 ;  /* 0xffffffffff0f7424 */ /* 0x000fce00078e00ff */
[----:B------:R-:W-:Y:S05]  /*17f60*/  WARPSYNC.COLLECTIVE R15, `(.L_x_681) ;  /* 0x000000000f087348 */ /* 0x000fea0003c00000 */
[----:B------:R0:W1:Y:S02]  /*17f70*/  SHFL.IDX P6, R14, R13, R12, R11 ;  /* 0x0000000c0d0e7389 */ /* 0x00006400000c000b */
[----:B01----:R-:W-:Y:S01]  /*17f80*/  ENDCOLLECTIVE ;  /* 0x000000000000791b */ /* 0x003fe20003800000 */
.L_x_681:
[----:B------:R-:W-:Y:S05]  /*17f90*/  BSYNC B1 ;  /* 0x0000000000017941 */ /* 0x000fea0003800000 */
.L_x_680:
[----:B------:R-:W-:Y:S01]  /*17fa0*/  IMAD.MOV.U32 R13, RZ, RZ, R25 ;  /* 0x000000ffff0d7224 */ /* 0x000fe200078e0019 */
[----:B------:R-:W-:Y:S01]  /*17fb0*/  MOV R3, R14 ;  /* 0x0000000e00037202 */ /* 0x000fe20000000f00 */
[----:B------:R-:W-:Y:S02]  /*17fc0*/  IMAD.MOV.U32 R12, RZ, RZ, RZ ;  /* 0x000000ffff0c7224 */ /* 0x000fe400078e00ff */
[----:B------:R-:W-:Y:S02]  /*17fd0*/  IMAD.MOV.U32 R11, RZ, RZ, 0x1c1f ;  /* 0x00001c1fff0b7424 */ /* 0x000fe400078e00ff */
[----:B------:R-:W-:-:S07]  /*17fe0*/  IMAD.MOV.U32 R15, RZ, RZ, -0x1 ;  /* 0xffffffffff0f7424 */ /* 0x000fce00078e00ff */
[----:B------:R-:W-:Y:S05]  /*17ff0*/  WARPSYNC.COLLECTIVE R15, `(.L_x_682) ;  /* 0x000000000f087348 */ /* 0x000fea0003c00000 */
[----:B------:R0:W1:Y:S02]  /*18000*/  SHFL.IDX P6, R14, R13, R12, R11 ;  /* 0x0000000c0d0e7389 */ /* 0x00006400000c000b */
[----:B01----:R-:W-:Y:S01]  /*18010*/  ENDCOLLECTIVE ;  /* 0x000000000000791b */ /* 0x003fe20003800000 */
.L_x_682:
[----:B------:R-:W-:Y:S01]  /*18020*/  MOV R13, R28 ;  /* 0x0000001c000d7202 */ /* 0x000fe20000000f00 */
[----:B------:R-:W-:-:S07]  /*18030*/  IMAD.MOV.U32 R0, RZ, RZ, R14 ;  /* 0x000000ffff007224 */ /* 0x000fce00078e000e */
[----:B------:R-:W-:Y:S05]  /*18040*/  WARPSYNC.COLLECTIVE R15, `(.L_x_683) ;  /* 0x000000000f087348 */ /* 0x000fea0003c00000 */
[----:B------:R0:W1:Y:S02]  /*18050*/  SHFL.IDX P6, R14, R13, R12, R11 ;  /* 0x0000000c0d0e7389 */ /* 0x00006400000c000b */
[----:B01----:R-:W-:Y:S01]  /*18060*/  ENDCOLLECTIVE ;  /* 0x000000000000791b */ /* 0x003fe20003800000 */
.L_x_683:
[----:B------:R-:W-:Y:S02]  /*18070*/  IMAD.MOV.U32 R13, RZ, RZ, R27 ;  /* 0x000000ffff0d7224 */ /* 0x000fe400078e001b */
[----:B------:R-:W-:-:S07]  /*18080*/  IMAD.MOV.U32 R5, RZ, RZ, R14 ;  /* 0x000000ffff057224 */ /* 0x000fce00078e000e */
[----:B------:R-:W-:Y:S05]  /*18090*/  WARPSYNC.COLLECTIVE R15, `(.L_x_684) ;  /* 0x000000000f087348 */ /* 0x000fea0003c00000 */
[----:B------:R0:W1:Y:S02]  /*180a0*/  SHFL.IDX P6, R14, R13, R12, R11 ;  /* 0x0000000c0d0e7389 */ /* 0x00006400000c000b */
[----:B01----:R-:W-:Y:S01]  /*180b0*/  ENDCOLLECTIVE ;  /* 0x000000000000791b */ /* 0x003fe20003800000 */
.L_x_684:
[----:B------:R-:W-:Y:S05]  /*180c0*/  BRA `(.L_x_685) ;  /* 0xfffffee000887947 */ /* 0x000fea000383ffff */
.L_x_481:
[----:B0-----:R0:W1:Y:S02]  /*180d0*/  SYNCS.PHASECHK.TRANS64.TRYWAIT P0, [R2+URZ+0x30800], R5 ;  /* 0x03080005020075a7 */ /* 0x001064000800017f */
[----:B-1----:R-:W-:Y:S05]  /*180e0*/  @!P0 NANOSLEEP.SYNCS 0x989680 ;  /* 0x009896800000895d */ /* 0x002fea0003900000 */
[----:B------:R-:W1:Y:S02]  /*180f0*/  @!P0 SYNCS.PHASECHK.TRANS64 P0, [R2+URZ+0x30800], R5 ;  /* 0x03080005020085a7 */ /* 0x000e64000800007f */
[----:B-1----:R-:W-:Y:S05]  /*18100*/  @!P0 BRA `(.L_x_481) ;  /* 0xfffffffc00f08947 */ /* 0x002fea000383ffff */
[----:B------:R-:W-:Y:S05]  /*18110*/  BRA `(.L_x_686) ;  /* 0xfffffee400c87947 */ /* 0x000fea000383ffff */
.L_x_489:
[----:B------:R-:W-:Y:S01]  /*18120*/  BSSY B1, `(.L_x_687) ;  /* 0x0000008000017945 */ /* 0x000fe20003800000 */
[----:B------:R-:W-:Y:S01]  /*18130*/  IMAD.MOV.U32 R13, RZ, RZ, R26 ;  /* 0x000000ffff0d7224 */ /* 0x000fe200078e001a */
[----:B------:R-:W-:Y:S01]  /*18140*/  MOV R15, 0xffffffff ;  /* 0xffffffff000f7802 */ /* 0x000fe20000000f00 */
[----:B------:R-:W-:Y:S02]  /*18150*/  IMAD.MOV.U32 R12, RZ, RZ, RZ ;  /* 0x000000ffff0c7224 */ /* 0x000fe400078e00ff */
[----:B------:R-:W-:-:S07]  /*18160*/  IMAD.MOV.U32 R11, RZ, RZ, 0x1c1f ;  /* 0x00001c1fff0b7424 */ /* 0x000fce00078e00ff */
[----:B------:R-:W-:Y:S05]  /*18170*/  WARPSYNC.COLLECTIVE R15, `(.L_x_688) ;  /* 0x000000000f087348 */ /* 0x000fea0003c00000 */
[----:B------:R0:W1:Y:S02]  /*18180*/  SHFL.IDX P6, R14, R13, R12, R11 ;  /* 0x0000000c0d0e7389 */ /* 0x00006400000c000b */
[----:B01----:R-:W-:Y:S01]  /*18190*/  ENDCOLLECTIVE ;  /* 0x000000000000791b */ /* 0x003fe20003800000 */
.L_x_688:
[----:B------:R-:W-:Y:S05]  /*181a0*/  BSYNC B1 ;  /* 0x0000000000017941 */ /* 0x000fea0003800000 */
.L_x_687:
[----:B------:R-:W-:Y:S02]  /*181b0*/  IMAD.MOV.U32 R13, RZ, RZ, R25 ;  /* 0x000000ffff0d7224 */ /* 0x000fe400078e0019 */
[----:B------:R-:W-:Y:S02]  /*181c0*/  IMAD.MOV.U32 R12, RZ, RZ, RZ ;  /* 0x000000ffff0c7224 */ /* 0x000fe400078e00ff */
[----:B------:R-:W-:Y:S02]  /*181d0*/  IMAD.MOV.U32 R11, RZ, RZ, 0x1c1f ;  /* 0x00001c1fff0b7424 */ /* 0x000fe400078e00ff */
[----:B------:R-:W-:Y:S02]  /*181e0*/  IMAD.MOV.U32 R15, RZ, RZ, -0x1 ;  /* 0xffffffffff0f7424 */ /* 0x000fe400078e00ff */
[----:B------:R-:W-:-:S07]  /*181f0*/  IMAD.MOV.U32 R0, RZ, RZ, R14 ;  /* 0x000000ffff007224 */ /* 0x000fce00078e000e */
[----:B------:R-:W-:Y:S05]  /*18200*/  WARPSYNC.COLLECTIVE R15, `(.L_x_689) ;  /* 0x000000000f087348 */ /* 0x000fea0003c00000 */
[----:B------:R0:W1:Y:S02]  /*18210*/  SHFL.IDX P6, R14, R13, R12, R11 ;  /* 0x0000000c0d0e7389 */ /* 0x00006400000c000b */
[----:B01----:R-:W-:Y:S01]  /*18220*/  ENDCOLLECTIVE ;  /* 0x000000000000791b */ /* 0x003fe20003800000 */
.L_x_689:
[----:B------:R-:W-:Y:S01]  /*18230*/  IMAD.MOV.U32 R13, RZ, RZ, R28 ;  /* 0x000000ffff0d7224 */ /* 0x000fe200078e001c */
[----:B------:R-:W-:-:S07]  /*18240*/  MOV R3, R14 ;  /* 0x0000000e00037202 */ /* 0x000fce0000000f00 */
[----:B------:R-:W-:Y:S05]  /*18250*/  WARPSYNC.COLLECTIVE R15, `(.L_x_690) ;  /* 0x000000000f087348 */ /* 0x000fea0003c00000 */
[----:B------:R0:W1:Y:S02]  /*18260*/  SHFL.IDX P6, R14, R13, R12, R11 ;  /* 0x0000000c0d0e7389 */ /* 0x00006400000c000b */
[----:B01----:R-:W-:Y:S01]  /*18270*/  ENDCOLLECTIVE ;  /* 0x000000000000791b */ /* 0x003fe20003800000 */
.L_x_690:
[----:B------:R-:W-:Y:S02]  /*18280*/  IMAD.MOV.U32 R13, RZ, RZ, R27 ;  /* 0x000000ffff0d7224 */ /* 0x000fe400078e001b */
[----:B------:R-:W-:-:S07]  /*18290*/  IMAD.MOV.U32 R20, RZ, RZ, R14 ;  /* 0x000000ffff147224 */ /* 0x000fce00078e000e */
[----:B------:R-:W-:Y:S05]  /*182a0*/  WARPSYNC.COLLECTIVE R15, `(.L_x_691) ;  /* 0x000000000f087348 */ /* 0x000fea0003c00000 */
[----:B------:R0:W1:Y:S02]  /*182b0*/  SHFL.IDX P6, R14, R13, R12, R11 ;  /* 0x0000000c0d0e7389 */ /* 0x00006400000c000b */
[----:B01----:R-:W-:Y:S01]  /*182c0*/  ENDCOLLECTIVE ;  /* 0x000000000000791b */ /* 0x003fe20003800000 */
.L_x_691:
[----:B------:R-:W-:Y:S05]  /*182d0*/  BRA `(.L_x_692) ;  /* 0xfffffef000307947 */ /* 0x000fea000383ffff */
.L_x_493:
[----:B0-----:R0:W1:Y:S02]  /*182e0*/  SYNCS.PHASECHK.TRANS64.TRYWAIT P1, [R2+URZ+0x30800], R25 ;  /* 0x03080019020075a7 */ /* 0x001064000802017f */
[----:B-1----:R-:W-:Y:S05]  /*182f0*/  @!P1 NANOSLEEP.SYNCS 0x989680 ;  /* 0x009896800000995d */ /* 0x002fea0003900000 */
[----:B------:R-:W1:Y:S02]  /*18300*/  @!P1 SYNCS.PHASECHK.TRANS64 P1, [R2+URZ+0x30800], R25 ;  /* 0x03080019020095a7 */ /* 0x000e64000802007f */
[----:B-1----:R-:W-:Y:S05]  /*18310*/  @!P1 BRA `(.L_x_493) ;  /* 0xfffffffc00f09947 */ /* 0x002fea000383ffff */
[----:B------:R-:W-:Y:S05]  /*18320*/  BRA `(.L_x_693) ;  /* 0xfffffef400187947 */ /* 0x000fea000383ffff */
.L_x_499:
[----:B-1----:R1:W3:Y:S02]  /*18330*/  SYNCS.PHASECHK.TRANS64.TRYWAIT P1, [R8+URZ+0x30830], R3 ;  /* 0x03083003080075a7 */ /* 0x0022e4000802017f */
[----:B---3--:R-:W-:Y:S05]  /*18340*/  @!P1 NANOSLEEP.SYNCS 0x989680 ;  /* 0x009896800000995d */ /* 0x008fea0003900000 */
[----:B------:R-:W3:Y:S02]  /*18350*/  @!P1 SYNCS.PHASECHK.TRANS64 P1, [R8+URZ+0x30830], R3 ;  /* 0x03083003080095a7 */ /* 0x000ee4000802007f */
[----:B---3--:R-:W-:Y:S05]  /*18360*/  @!P1 BRA `(.L_x_499) ;  /* 0xfffffffc00f09947 */ /* 0x008fea000383ffff */
[----:B------:R-:W-:Y:S05]  /*18370*/  BRA `(.L_x_498) ;  /* 0xffffff00005c7947 */ /* 0x000fea000383ffff */
.L_x_505:
[----:B-1----:R1:W2:Y:S02]  /*18380*/  SYNCS.PHASECHK.TRANS64.TRYWAIT P3, [R0+URZ+0x30830], R3 ;  /* 0x03083003000075a7 */ /* 0x0022a4000806017f */
[----:B--2---:R-:W-:Y:S05]  /*18390*/  @!P3 NANOSLEEP.SYNCS 0x989680 ;  /* 0x009896800000b95d */ /* 0x004fea0003900000 */
[----:B------:R-:W2:Y:S02]  /*183a0*/  @!P3 SYNCS.PHASECHK.TRANS64 P3, [R0+URZ+0x30830], R3 ;  /* 0x030830030000b5a7 */ /* 0x000ea4000806007f */
[----:B--2---:R-:W-:Y:S05]  /*183b0*/  @!P3 BRA `(.L_x_505) ;  /* 0xfffffffc00f0b947 */ /* 0x004fea000383ffff */
[----:B------:R-:W-:Y:S05]  /*183c0*/  BRA `(.L_x_504) ;  /* 0xffffff30002c7947 */ /* 0x000fea000383ffff */
.L_x_510:
[----:B-1----:R1:W2:Y:S02]  /*183d0*/  SYNCS.PHASECHK.TRANS64.TRYWAIT P2, [R3+URZ+0x30850], R0 ;  /* 0x03085000030075a7 */ /* 0x0022a4000804017f */
[----:B--2---:R-:W-:Y:S05]  /*183e0*/  @!P2 NANOSLEEP.SYNCS 0x989680 ;  /* 0x009896800000a95d */ /* 0x004fea0003900000 */
[----:B------:R-:W2:Y:S02]  /*183f0*/  @!P2 SYNCS.PHASECHK.TRANS64 P2, [R3+URZ+0x30850], R0 ;  /* 0x030850000300a5a7 */ /* 0x000ea4000804007f */
[----:B--2---:R-:W-:Y:S05]  /*18400*/  @!P2 BRA `(.L_x_510) ;  /* 0xfffffffc00f0a947 */ /* 0x004fea000383ffff */
[----:B------:R-:W-:Y:S05]  /*18410*/  BRA `(.L_x_509) ;  /* 0xffffff3400007947 */ /* 0x000fea000383ffff */
.L_x_515:
[----:B-1----:R1:W2:Y:S02]  /*18420*/  SYNCS.PHASECHK.TRANS64.TRYWAIT P0, [R13+URZ+0x30850], R4 ;  /* 0x030850040d0075a7 */ /* 0x0022a4000800017f */
[----:B--2---:R-:W-:Y:S05]  /*18430*/  @!P0 NANOSLEEP.SYNCS 0x989680 ;  /* 0x009896800000895d */ /* 0x004fea0003900000 */
[----:B------:R-:W2:Y:S02]  /*18440*/  @!P0 SYNCS.PHASECHK.TRANS64 P0, [R13+URZ+0x30850], R4 ;  /* 0x030850040d0085a7 */ /* 0x000ea4000800007f */
[----:B--2---:R-:W-:Y:S05]  /*18450*/  @!P0 BRA `(.L_x_515) ;  /* 0xfffffffc00f08947 */ /* 0x004fea000383ffff */
[----:B------:R-:W-:Y:S05]  /*18460*/  BRA `(.L_x_514) ;  /* 0xffffff5c00307947 */ /* 0x000fea000383ffff */
.L_x_520:
[----:B------:R-:W-:Y:S01]  /*18470*/  IMAD.MOV.U32 R13, RZ, RZ, R41 ;  /* 0x000000ffff0d7224 */ /* 0x000fe200078e0029 */
[----:B------:R-:W-:Y:S01]  /*18480*/  MOV R11, 0x181f ;  /* 0x0000181f000b7802 */ /* 0x000fe20000000f00 */
[----:B------:R-:W-:Y:S02]  /*18490*/  IMAD.MOV.U32 R12, RZ, RZ, RZ ;  /* 0x000000ffff0c7224 */ /* 0x000fe400078e00ff */
[----:B------:R-:W-:Y:S02]  /*184a0*/  IMAD.MOV.U32 R15, RZ, RZ, -0x1 ;  /* 0xffffffffff0f7424 */ /* 0x000fe400078e00ff */
[----:B------:R-:W-:-:S07]  /*184b0*/  IMAD R42, R73, 0xc0, R62 ;  /* 0x000000c0492a7824 */ /* 0x000fce00078e023e */
[----:B0----5:R-:W-:Y:S05]  /*184c0*/  WARPSYNC.COLLECTIVE R15, `(.L_x_694) ;  /* 0x000000000f087348 */ /* 0x021fea0003c00000 */
[----:B------:R1:W2:Y:S02]  /*184d0*/  SHFL.IDX P6, R14, R13, R12, R11 ;  /* 0x0000000c0d0e7389 */ /* 0x0002a400000c000b */
[----:B012--5:R-:W-:Y:S01]  /*184e0*/  ENDCOLLECTIVE ;  /* 0x000000000000791b */ /* 0x027fe20003800000 */
.L_x_694:
[----:B------:R-:W-:Y:S02]  /*184f0*/  VIADD R20, R42, 0x30 ;  /* 0x000000302a147836 */ /* 0x000fe40000000000 */
[----:B------:R-:W-:Y:S02]  /*18500*/  IMAD.MOV.U32 R13, RZ, RZ, R40 ;  /* 0x000000ffff0d7224 */ /* 0x000fe400078e0028 */
[----:B------:R-:W-:-:S07]  /*18510*/  IMAD.MOV.U32 R0, RZ, RZ, R14 ;  /* 0x000000ffff007224 */ /* 0x000fce00078e000e */
[----:B------:R-:W-:Y:S05]  /*18520*/  WARPSYNC.COLLECTIVE R15, `(.L_x_695) ;  /* 0x000000000f087348 */ /* 0x000fea0003c00000 */
[----:B------:R0:W1:Y:S02]  /*18530*/  SHFL.IDX P6, R14, R13, R12, R11 ;  /* 0x0000000c0d0e7389 */ /* 0x00006400000c000b */
[----:B01----:R-:W-:Y:S01]  /*18540*/  ENDCOLLECTIVE ;  /* 0x000000000000791b */ /* 0x003fe20003800000 */
.L_x_695:
[----:B------:R-:W-:Y:S02]  /*18550*/  ULDC UR4, c[0x0][0xac8] ;  /* 0x0002b20000047ab9 */ /* 0x000fe40000000800 */
[----:B------:R-:W-:-:S04]  /*18560*/  ISETP.GE.AND P0, PT, R59, UR4, PT ;  /* 0x000000043b007c0c */ /* 0x000fc8000bf06270 */
[-C--:B------:R-:W-:Y:S01]  /*18570*/  ISETP.GE.OR P4, PT, R20, R63.reuse, P0 ;  /* 0x0000003f1400720c */ /* 0x080fe20000786670 */
[C---:B------:R-:W-:Y:S01]  /*18580*/  VIADD R20, R42.reuse, 0x60 ;  /* 0x000000602a147836 */ /* 0x040fe20000000000 */
[----:B------:R-:W-:-:S04]  /*18590*/  ISETP.GE.OR P3, PT, R42, R63, P0 ;  /* 0x0000003f2a00720c */ /* 0x000fc80000766670 */
[----:B------:R-:W-:Y:S01]  /*185a0*/  ISETP.GE.OR P2, PT, R20, R63, P0 ;  /* 0x0000003f1400720c */ /* 0x000fe20000746670 */
[----:B------:R-:W-:Y:S01]  /*185b0*/  IMAD.MOV.U32 R13, RZ, RZ, R41 ;  /* 0x000000ffff0d7224 */ /* 0x000fe200078e0029 */
[----:B------:R-:W-:Y:S01]  /*185c0*/  MOV R12, 0x1 ;  /* 0x00000001000c7802 */ /* 0x000fe20000000f00 */
[----:B------:R-:W-:-:S10]  /*185d0*/  IMAD.MOV.U32 R3, RZ, RZ, R14 ;  /* 0x000000ffff037224 */ /* 0x000fd400078e000e */
[----:B------:R-:W-:Y:S05]  /*185e0*/  WARPSYNC.COLLECTIVE R15, `(.L_x_696) ;  /* 0x000000000f087348 */ /* 0x000fea0003c00000 */
[----:B------:R0:W1:Y:S02]  /*185f0*/  SHFL.IDX P6, R14, R13, R12, R11 ;  /* 0x0000000c0d0e7389 */ /* 0x00006400000c000b */
[----:B01----:R-:W-:Y:S01]  /*18600*/  ENDCOLLECTIVE ;  /* 0x000000000000791b */ /* 0x003fe20003800000 */
.L_x_696:
[----:B------:R-:W-:-:S04]  /*18610*/  @!P3 LEA R32, P5, R59, R3, 0x1 ;  /* 0x000000033b20b211 */ /* 0x000fc800078a08ff */
[----:B------:R-:W-:Y:S01]  /*18620*/  @!P3 LEA.HI.X R3, R59, R0, R58, 0x1, P5 ;  /* 0x000000003b03b211 */ /* 0x000fe200028f0c3a */
[----:B------:R-:W-:Y:S02]  /*18630*/  IMAD.MOV.U32 R13, RZ, RZ, R40 ;  /* 0x000000ffff0d7224 */ /* 0x000fe400078e0028 */
[----:B------:R-:W-:-:S07]  /*18640*/  IMAD.MOV.U32 R8, RZ, RZ, R14 ;  /* 0x000000ffff087224 */ /* 0x000fce00078e000e */
[----:B------:R-:W-:Y:S05]  /*18650*/  WARPSYNC.COLLECTIVE R15, `(.L_x_697) ;  /* 0x000000000f087348 */ /* 0x000fea0003c00000 */
[----:B------:R0:W1:Y:S02]  /*18660*/  SHFL.IDX P6, R14, R13, R12, R11 ;  /* 0x0000000c0d0e7389 */ /* 0x00006400000c000b */
[----:B01----:R-:W-:Y:S01]  /*18670*/  ENDCOLLECTIVE ;  /* 0x000000000000791b */ /* 0x003fe20003800000 */
.L_x_697:
[----:B------:R-:W-:Y:S02]  /*18680*/  IMAD.MOV.U32 R13, RZ, RZ, R41 ;  /* 0x000000ffff0d7224 */ /* 0x000fe400078e0029 */
[----:B------:R-:W-:Y:S02]  /*18690*/  IMAD.MOV.U32 R12, RZ, RZ, 0x2 ;  /* 0x00000002ff0c7424 */ /* 0x000fe400078e00ff */
[----:B------:R-:W-:-:S07]  /*186a0*/  IMAD.MOV.U32 R9, RZ, RZ, R14 ;  /* 0x000000ffff097224 */ /* 0x000fce00078e000e */
[----:B------:R-:W-:Y:S05]  /*186b0*/  WARPSYNC.COLLECTIVE R15, `(.L_x_698) ;  /* 0x000000000f087348 */ /* 0x000fea0003c00000 */
[----:B------:R0:W1:Y:S02]  /*186c0*/  SHFL.IDX P6, R14, R13, R12, R11 ;  /* 0x0000000c0d0e7389 */ /* 0x00006400000c000b */
[----:B01----:R-:W-:Y:S01]  /*186d0*/  ENDCOLLECTIVE ;  /* 0x000000000000791b */ /* 0x003fe20003800000 */
.L_x_698:
[----:B------:R-:W-:Y:S01]  /*186e0*/  @!P4 LEA R20, P1, R59, R9, 0x1 ;  /* 0x000000093b14c211 */ /* 0x000fe200078208ff */
[----:B------:R-:W-:-:S03]  /*186f0*/  @!P3 IMAD.MOV.U32 R9, RZ, RZ, R3 ;  /* 0x000000ffff09b224 */ /* 0x000fc600078e0003 */
[----:B------:R-:W-:Y:S01]  /*18700*/  @!P4 LEA.HI.X R21, R59, R8, R58, 0x1, P1 ;  /* 0x000000083b15c211 */ /* 0x000fe200008f0c3a */
[----:B------:R-:W-:-:S05]  /*18710*/  @!P3 IMAD.MOV.U32 R8, RZ, RZ, R32 ;  /* 0x000000ffff08b224 */ /* 0x000fca00078e0020 */
[----:B------:R0:W-:Y:S01]  /*18720*/  @!P3 ST.E.128 desc[UR56][R8.64], R4 ;  /* 0x000000040800b985 */ /* 0x0001e2000c101d38 */
[----:B------:R-:W-:-:S03]  /*18730*/  IMAD.MOV.U32 R13, RZ, RZ, R40 ;  /* 0x000000ffff0d7224 */ /* 0x000fc600078e0028 */
[----:B------:R0:W-:Y:S01]  /*18740*/  @!P4 ST.E.128 desc[UR56][R20.64], R24 ;  /* 0x000000181400c985 */ /* 0x0001e2000c101d38 */
[----:B------:R-:W-:-:S07]  /*18750*/  MOV R10, R14 ;  /* 0x0000000e000a7202 */ /* 0x000fce0000000f00 */
[----:B0-----:R-:W-:Y:S05]  /*18760*/  WARPSYNC.COLLECTIVE R15, `(.L_x_699) ;  /* 0x000000000f087348 */ /* 0x001fea0003c00000 */
[----:B------:R1:W2:Y:S02]  /*18770*/  SHFL.IDX P6, R14, R13, R12, R11 ;  /* 0x0000000c0d0e7389 */ /* 0x0002a400000c000b */
[----:B012---:R-:W-:Y:S01]  /*18780*/  ENDCOLLECTIVE ;  /* 0x000000000000791b */ /* 0x007fe20003800000 */
.L_x_699:
[----:B------:R-:W-:Y:S01]  /*18790*/  MOV R13, R41 ;  /* 0x00000029000d7202 */ /* 0x000fe20000000f00 */
[----:B------:R-:W-:Y:S01]  /*187a0*/  IMAD.MOV.U32 R12, RZ, RZ, 0x3 ;  /* 0x00000003ff0c7424 */ /* 0x000fe200078e00ff */
[----:B------:R-:W-:-:S13]  /*187b0*/  @!P2 LEA R43, P5, R59, R14, 0x1 ;  /* 0x0000000e3b2ba211 */ /* 0x000fda00078a08ff */
[----:B------:R-:W-:Y:S05]  /*187c0*/  WARPSYNC.COLLECTIVE R15, `(.L_x_700) ;  /* 0x000000000f087348 */ /* 0x000fea0003c00000 */
[----:B------:R0:W1:Y:S02]  /*187d0*/  SHFL.IDX P6, R14, R13, R12, R11 ;  /* 0x0000000c0d0e7389 */ /* 0x00006400000c000b */
[----:B01----:R-:W-:Y:S01]  /*187e0*/  ENDCOLLECTIVE ;  /* 0x000000000000791b */ /* 0x003fe20003800000 */
.L_x_700:
[----:B------:R-:W-:Y:S01]  /*187f0*/  @!P2 LEA.HI.X R10, R59, R10, R58, 0x1, P5 ;  /* 0x0000000a3b0aa211 */ /* 0x000fe200028f0c3a */
[----:B------:R-:W-:-:S04]  /*18800*/  @!P2 IMAD.MOV.U32 R4, RZ, RZ, R43 ;  /* 0x000000ffff04a224 */ /* 0x000fc800078e002b */
[----:B------:R-:W-:-:S05]  /*18810*/  @!P2 IMAD.MOV.U32 R5, RZ, RZ, R10 ;  /* 0x000000ffff05a224 */ /* 0x000fca00078e000a */
[----:B------:R0:W-:Y:S01]  /*18820*/  @!P2 ST.E.128 desc[UR56][R4.64], R28 ;  /* 0x0000001c0400a985 */ /* 0x0001e2000c101d38 */
[----:B------:R-:W-:Y:S02]  /*18830*/  IMAD.MOV.U32 R13, RZ, RZ, R40 ;  /* 0x000000ffff0d7224 */ /* 0x000fe400078e0028 */
[----:B------:R-:W-:-:S07]  /*18840*/  IMAD.MOV.U32 R0, RZ, RZ, R14 ;  /* 0x000000ffff007224 */ /* 0x000fce00078e000e */
[----:B0-----:R-:W-:Y:S05]  /*18850*/  WARPSYNC.COLLECTIVE R15, `(.L_x_701) ;  /* 0x000000000f087348 */ /* 0x001fea0003c00000 */
[----:B------:R1:W2:Y:S02]  /*18860*/  SHFL.IDX P6, R14, R13, R12, R11 ;  /* 0x0000000c0d0e7389 */ /* 0x0002a400000c000b */
[----:B012---:R-:W-:Y:S01]  /*18870*/  ENDCOLLECTIVE ;  /* 0x000000000000791b */ /* 0x007fe20003800000 */
.L_x_701:
[----:B------:R-:W-:Y:S05]  /*18880*/  BRA `(.L_x_702) ;  /* 0xffffff74004c7947 */ /* 0x000fea000383ffff */
.L_x_522:
[----:B------:R-:W-:Y:S01]  /*18890*/  MOV R13, R4 ;  /* 0x00000004000d7202 */ /* 0x000fe20000000f00 */
[----:B------:R-:W-:Y:S02]  /*188a0*/  IMAD.MOV.U32 R12, RZ, RZ, RZ ;  /* 0x000000ffff0c7224 */ /* 0x000fe400078e00ff */
[----:B------:R-:W-:Y:S02]  /*188b0*/  IMAD.MOV.U32 R11, RZ, RZ, 0x1c1f ;  /* 0x00001c1fff0b7424 */ /* 0x000fe400078e00ff */
[----:B------:R-:W-:-:S07]  /*188c0*/  IMAD.MOV.U32 R15, RZ, RZ, -0x1 ;  /* 0xffffffffff0f7424 */ /* 0x000fce00078e00ff */
[----:B------:R-:W-:Y:S05]  /*188d0*/  WARPSYNC.COLLECTIVE R15, `(.L_x_703) ;  /* 0x000000000f087348 */ /* 0x000fea0003c00000 */
[----:B------:R0:W1:Y:S02]  /*188e0*/  SHFL.IDX P6, R14, R13, R12, R11 ;  /* 0x0000000c0d0e7389 */ /* 0x00006400000c000b */
[----:B01----:R-:W-:Y:S01]  /*188f0*/  ENDCOLLECTIVE ;  /* 0x000000000000791b */ /* 0x003fe20003800000 */
.L_x_703:
[----:B------:R-:W-:Y:S02]  /*18900*/  IMAD.MOV.U32 R13, RZ, RZ, R0 ;  /* 0x000000ffff0d7224 */ /* 0x000fe400078e0000 */
[----:B------:R-:W-:-:S07]  /*18910*/  IMAD.MOV.U32 R3, RZ, RZ, R14 ;  /* 0x000000ffff037224 */ /* 0x000fce00078e000e */
[----:B------:R-:W-:Y:S05]  /*18920*/  WARPSYNC.COLLECTIVE R15, `(.L_x_704) ;  /* 0x000000000f087348 */ /* 0x000fea0003c00000 */
[----:B------:R0:W1:Y:S02]  /*18930*/  SHFL.IDX P6, R14, R13, R12, R11 ;  /* 0x0000000c0d0e7389 */ /* 0x00006400000c000b */
[----:B01----:R-:W-:Y:S01]  /*18940*/  ENDCOLLECTIVE ;  /* 0x000000000000791b */ /* 0x003fe20003800000 */
.L_x_704:
[----:B------:R-:W-:Y:S05]  /*18950*/  BRA `(.L_x_705) ;  /* 0xffffff7800387947 */ /* 0x000fea000383ffff */
.L_x_525:
[----:B------:R-:W-:Y:S01]  /*18960*/  BSSY B1, `(.L_x_706) ;  /* 0x0000008000017945 */ /* 0x000fe20003800000 */
[----:B---3--:R-:W-:Y:S01]  /*18970*/  MOV R13, R4 ;  /* 0x00000004000d7202 */ /* 0x008fe20000000f00 */
[----:B------:R-:W-:Y:S02]  /*18980*/  IMAD.MOV.U32 R12, RZ, RZ, 0x1 ;  /* 0x00000001ff0c7424 */ /* 0x000fe400078e00ff */
[----:B------:R-:W-:Y:S02]  /*18990*/  IMAD.MOV.U32 R11, RZ, RZ, 0x1c1f ;  /* 0x00001c1fff0b7424 */ /* 0x000fe400078e00ff */
[----:B------:R-:W-:-:S07]  /*189a0*/  IMAD.MOV.U32 R15, RZ, RZ, -0x1 ;  /* 0xffffffffff0f7424 */ /* 0x000fce00078e00ff */
[----:B012---:R-:W-:Y:S05]  /*189b0*/  WARPSYNC.COLLECTIVE R15, `(.L_x_707) ;  /* 0x000000000f087348 */ /* 0x007fea0003c00000 */
[----:B--2---:R2:W3:Y:S02]  /*189c0*/  SHFL.IDX P6, R14, R13, R12, R11 ;  /* 0x0000000c0d0e7389 */ /* 0x0044e400000c000b */
[----:B0123--:R-:W-:Y:S01]  /*189d0*/  ENDCOLLECTIVE ;  /* 0x000000000000791b */ /* 0x00ffe20003800000 */
.L_x_707:
[----:B------:R-:W-:Y:S05]  /*189e0*/  BSYNC B1 ;  /* 0x0000000000017941 */ /* 0x000fea0003800000 */
.L_x_706:
[----:B------:R-:W-:Y:S01]  /*189f0*/  IMAD.MOV.U32 R13, RZ, RZ, R0 ;  /* 0x000000ffff0d7224 */ /* 0x000fe200078e0000 */
[----:B------:R-:W-:Y:S01]  /*18a00*/  MOV R12, 0x1 ;  /* 0x00000001000c7802 */ /* 0x000fe20000000f00 */
[----:B------:R-:W-:Y:S02]  /*18a10*/  IMAD.MOV.U32 R11, RZ, RZ, 0x1c1f ;  /* 0x00001c1fff0b7424 */ /* 0x000fe400078e00ff */
[----:B------:R-:W-:Y:S02]  /*18a20*/  IMAD.MOV.U32 R15, RZ, RZ, -0x1 ;  /* 0xffffffffff0f7424 */ /* 0x000fe400078e00ff */
[----:B------:R-:W-:-:S07]  /*18a30*/  IMAD.MOV.U32 R3, RZ, RZ, R14 ;  /* 0x000000ffff037224 */ /* 0x000fce00078e000e */
[----:B------:R-:W-:Y:S05]  /*18a40*/  WARPSYNC.COLLECTIVE R15, `(.L_x_708) ;  /* 0x000000000f087348 */ /* 0x000fea0003c00000 */
[----:B------:R0:W1:Y:S02]  /*18a50*/  SHFL.IDX P6, R14, R13, R12, R11 ;  /* 0x0000000c0d0e7389 */ /* 0x00006400000c000b */
[----:B01----:R-:W-:Y:S01]  /*18a60*/  ENDCOLLECTIVE ;  /* 0x000000000000791b */ /* 0x003fe20003800000 */
.L_x_708:
[----:B------:R-:W-:Y:S05]  /*18a70*/  BRA `(.L_x_709) ;  /* 0xffffff7800947947 */ /* 0x000fea000383ffff */
.L_x_529:
[----:B------:R-:W-:Y:S01]  /*18a80*/  IMAD.MOV.U32 R13, RZ, RZ, R20 ;  /* 0x000000ffff0d7224 */ /* 0x000fe200078e0014 */
[----:B------:R-:W-:Y:S01]  /*18a90*/  MOV R15, 0xffffffff ;  /* 0xffffffff000f7802 */ /* 0x000fe20000000f00 */
[----:B------:R-:W-:Y:S02]  /*18aa0*/  IMAD.MOV.U32 R12, RZ, RZ, RZ ;  /* 0x000000ffff0c7224 */ /* 0x000fe400078e00ff */
[----:B------:R-:W-:Y:S02]  /*18ab0*/  IMAD.MOV.U32 R11, RZ, RZ, 0x181f ;  /* 0x0000181fff0b7424 */ /* 0x000fe400078e00ff */
[----:B------:R-:W-:Y:S02]  /*18ac0*/  IMAD R24, R26, 0xc0, R62 ;  /* 0x000000c01a187824 */ /* 0x000fe400078e023e */
[----:B------:R-:W-:-:S07]  /*18ad0*/  IMAD R21, R21, R10, RZ ;  /* 0x0000000a15157224 */ /* 0x000fce00078e02ff */
[----:B------:R-:W-:Y:S05]  /*18ae0*/  WARPSYNC.COLLECTIVE R15, `(.L_x_710) ;  /* 0x000000000f087348 */ /* 0x000fea0003c00000 */
[----:B------:R0:W1:Y:S02]  /*18af0*/  SHFL.IDX P6, R14, R13, R12, R11 ;  /* 0x0000000c0d0e7389 */ /* 0x00006400000c000b */
[----:B01----:R-:W-:Y:S01]  /*18b00*/  ENDCOLLECTIVE ;  /* 0x000000000000791b */ /* 0x003fe20003800000 */
.L_x_710:
[C---:B------:R-:W-:Y:S01]  /*18b10*/  VIADD R8, R24.reuse, 0x30 ;  /* 0x0000003018087836 */ /* 0x040fe20000000000 */
[----:B------:R-:W-:-:S04]  /*18b20*/  ISETP.GE.OR P3, PT, R24, R21, P0 ;  /* 0x000000151800720c */ /* 0x000fc80000766670 */
[----:B------:R-:W-:Y:S01]  /*18b30*/  ISETP.GE.OR P4, PT, R8, R21, P0 ;  /* 0x000000150800720c */ /* 0x000fe20000786670 */
[----:B------:R-:W-:-:S05]  /*18b40*/  VIADD R8, R24, 0x60 ;  /* 0x0000006018087836 */ /* 0x000fca0000000000 */
[----:B------:R-:W-:Y:S01]  /*18b50*/  ISETP.GE.OR P2, PT, R8, R21, P0 ;  /* 0x000000150800720c */ /* 0x000fe20000746670 */
[----:B------:R-:W-:Y:S02]  /*18b60*/  IMAD.MOV.U32 R13, RZ, RZ, R7 ;  /* 0x000000ffff0d7224 */ /* 0x000fe400078e0007 */
[----:B------:R-:W-:-:S10]  /*18b70*/  IMAD.MOV.U32 R0, RZ, RZ, R14 ;  /* 0x000000ffff007224 */ /* 0x000fd400078e000e */
[----:B------:R-:W-:Y:S05]  /*18b80*/  WARPSYNC.COLLECTIVE R15, `(.L_x_711) ;  /* 0x000000000f087348 */ /* 0x000fea0003c00000 */
[----:B------:R0:W1:Y:S02]  /*18b90*/  SHFL.IDX P6, R14, R13, R12, R11 ;  /* 0x0000000c0d0e7389 */ /* 0x00006400000c000b */
[----:B01----:R-:W-:Y:S01]  /*18ba0*/  ENDCOLLECTIVE ;  /* 0x000000000000791b */ /* 0x003fe20003800000 */
.L_x_711:
[----:B------:R-:W-:Y:S02]  /*18bb0*/  IMAD.MOV.U32 R13, RZ, RZ, R20 ;  /* 0x000000ffff0d7224 */ /* 0x000fe400078e0014 */
[----:B------:R-:W-:Y:S02]  /*18bc0*/  IMAD.MOV.U32 R12, RZ, RZ, 0x1 ;  /* 0x00000001ff0c7424 */ /* 0x000fe400078e00ff */
[----:B------:R-:W-:-:S07]  /*18bd0*/  IMAD.MOV.U32 R3, RZ, RZ, R14 ;  /* 0x000000ffff037224 */ /* 0x000fce00078e000e */
[----:B------:R-:W-:Y:S05]  /*18be0*/  WARPSYNC.COLLECTIVE R15, `(.L_x_712) ;  /* 0x000000000f087348 */ /* 0x000fea0003c00000 */
[----:B------:R0:W1:Y:S02]  /*18bf0*/  SHFL.IDX P6, R14, R13, R12, R11 ;  /* 0x0000000c0d0e7389 */ /* 0x00006400000c000b */
[----:B01----:R-:W-:Y:S01]  /*18c00*/  ENDCOLLECTIVE ;  /* 0x000000000000791b */ /* 0x003fe20003800000 */
.L_x_712:
[----:B------:R-:W-:-:S04]  /*18c10*/  @!P3 LEA R10, P5, R59, R3, 0x1 ;  /* 0x000000033b0ab211 */ /* 0x000fc800078a08ff */
[----:B------:R-:W-:Y:S01]  /*18c20*/  @!P3 LEA.HI.X R3, R59, R0, R58, 0x1, P5 ;  /* 0x000000003b03b211 */ /* 0x000fe200028f0c3a */
[----:B------:R-:W-:Y:S01]  /*18c30*/  IMAD.MOV.U32 R13, RZ, RZ, R7 ;  /* 0x000000ffff0d7224 */ /* 0x000fe200078e0007 */
[----:B------:R-:W-:-:S07]  /*18c40*/  MOV R4, R14 ;  /* 0x0000000e00047202 */ /* 0x000fce0000000f00 */
[----:B------:R-:W-:Y:S05]  /*18c50*/  WARPSYNC.COLLECTIVE R15, `(.L_x_713) ;  /* 0x000000000f087348 */ /* 0x000fea0003c00000 */
[----:B------:R0:W1:Y:S02]  /*18c60*/  SHFL.IDX P6, R14, R13, R12, R11 ;  /* 0x0000000c0d0e7389 */ /* 0x00006400000c000b */
[----:B01----:R-:W-:Y:S01]  /*18c70*/  ENDCOLLECTIVE ;  /* 0x000000000000791b */ /* 0x003fe20003800000 */
.L_x_713:
[----:B------:R-:W-:Y:S02]  /*18c80*/  IMAD.MOV.U32 R13, RZ, RZ, R20 ;  /* 0x000000ffff0d7224 */ /* 0x000fe400078e0014 */
[----:B------:R-:W-:Y:S02]  /*18c90*/  IMAD.MOV.U32 R12, RZ, RZ, 0x2 ;  /* 0x00000002ff0c7424 */ /* 0x000fe400078e00ff */
[----:B------:R-:W-:-:S07]  /*18ca0*/  IMAD.MOV.U32 R5, RZ, RZ, R14 ;  /* 0x000000ffff057224 */ /* 0x000fce00078e000e */
[----:B------:R-:W-:Y:S05]  /*18cb0*/  WARPSYNC.COLLECTIVE R15, `(.L_x_714) ;  /* 0x000000000f087348 */ /* 0x000fea0003c00000 */
[----:B------:R0:W1:Y:S02]  /*18cc0*/  SHFL.IDX P6, R14, R13, R12, R11 ;  /* 0x0000000c0d0e7389 */ /* 0x00006400000c000b */
[----:B01----:R-:W-:Y:S01]  /*18cd0*/  ENDCOLLECTIVE ;  /* 0x000000000000791b */ /* 0x003fe20003800000 */
.L_x_714:
[----:B------:R-:W-:-:S04]  /*18ce0*/  @!P4 LEA R8, P1, R59, R5, 0x1 ;  /* 0x000000053b08c211 */ /* 0x000fc800078208ff */
[----:B------:R-:W-:Y:S02]  /*18cf0*/  @!P4 LEA.HI.X R9, R59, R4, R58, 0x1, P1 ;  /* 0x000000043b09c211 */ /* 0x000fe400008f0c3a */
[----:B------:R-:W-:Y:S01]  /*18d00*/  MOV R13, R7 ;  /* 0x00000007000d7202 */ /* 0x000fe20000000f00 */
[----:B------:R-:W-:-:S07]  /*18d10*/  IMAD.MOV.U32 R6, RZ, RZ, R14 ;  /* 0x000000ffff067224 */ /* 0x000fce00078e000e */
[----:B------:R-:W-:Y:S05]  /*18d20*/  WARPSYNC.COLLECTIVE R15, `(.L_x_715) ;  /* 0x000000000f087348 */ /* 0x000fea0003c00000 */
[----:B------:R0:W1:Y:S02]  /*18d30*/  SHFL.IDX P6, R14, R13, R12, R11 ;  /* 0x0000000c0d0e7389 */ /* 0x00006400000c000b */
[----:B01----:R-:W-:Y:S01]  /*18d40*/  ENDCOLLECTIVE ;  /* 0x000000000000791b */ /* 0x003fe20003800000 */
.L_x_715:
[----:B------:R-:W-:Y:S02]  /*18d50*/  @!P3 IMAD.MOV.U32 R11, RZ, RZ, R3 ;  /* 0x000000ffff0bb224 */ /* 0x000fe400078e0003 */
[----:B------:R-:W-:Y:S02]  /*18d60*/  IMAD.MOV.U32 R13, RZ, RZ, R20 ;  /* 0x000000ffff0d7224 */ /* 0x000fe400078e0014 */
[----:B------:R-:W-:Y:S01]  /*18d70*/  IMAD.MOV.U32 R12, RZ, RZ, 0x3 ;  /* 0x00000003ff0c7424 */ /* 0x000fe200078e00ff */
[----:B------:R0:W-:Y:S04]  /*18d80*/  @!P3 ST.E.128 desc[UR56][R10.64], RZ ;  /* 0x000000ff0a00b985 */ /* 0x0001e8000c101d38 */
[----:B------:R1:W-:Y:S01]  /*18d90*/  @!P4 ST.E.128 desc[UR56][R8.64], RZ ;  /* 0x000000ff0800c985 */ /* 0x0003e2000c101d38 */
[----:B------:R-:W-:-:S04]  /*18da0*/  @!P2 LEA R25, P5, R59, R14, 0x1 ;  /* 0x0000000e3b19a211 */ /* 0x000fc800078a08ff */
[----:B------:R-:W-:Y:S01]  /*18db0*/  @!P2 LEA.HI.X R5, R59, R6, R58, 0x1, P5 ;  /* 0x000000063b05a211 */ /* 0x000fe200028f0c3a */
[----:B------:R-:W-:Y:S01]  /*18dc0*/  @!P2 IMAD.MOV.U32 R4, RZ, RZ, R25 ;  /* 0x000000ffff04a224 */ /* 0x000fe200078e0019 */
[----:B0-----:R-:W-:-:S04]  /*18dd0*/  MOV R11, 0x181f ;  /* 0x0000181f000b7802 */ /* 0x001fc80000000f00 */
[----:B------:R1:W-:Y:S03]  /*18de0*/  @!P2 ST.E.128 desc[UR56][R4.64], RZ ;  /* 0x000000ff0400a985 */ /* 0x0003e6000c101d38 */
[----:B-1----:R-:W-:Y:S05]  /*18df0*/  WARPSYNC.COLLECTIVE R15, `(.L_x_716) ;  /* 0x000000000f087348 */ /* 0x002fea0003c00000 */
[----:B------:R0:W2:Y:S02]  /*18e00*/  SHFL.IDX P6, R14, R13, R12, R11 ;  /* 0x0000000c0d0e7389 */ /* 0x0000a400000c000b */
[----:B012---:R-:W-:Y:S01]  /*18e10*/  ENDCOLLECTIVE ;  /* 0x000000000000791b */ /* 0x007fe20003800000 */
.L_x_716:
[----:B------:R-:W-:Y:S02]  /*18e20*/  IMAD.MOV.U32 R13, RZ, RZ, R7 ;  /* 0x000000ffff0d7224 */ /* 0x000fe400078e0007 */
[----:B------:R-:W-:-:S07]  /*18e30*/  IMAD.MOV.U32 R0, RZ, RZ, R14 ;  /* 0x000000ffff007224 */ /* 0x000fce00078e000e */
[----:B------:R-:W-:Y:S05]  /*18e40*/  WARPSYNC.COLLECTIVE R15, `(.L_x_717) ;  /* 0x000000000f087348 */ /* 0x000fea0003c00000 */
[----:B------:R0:W1:Y:S02]  /*18e50*/  SHFL.IDX P6, R14, R13, R12, R11 ;  /* 0x0000000c0d0e7389 */ /* 0x00006400000c000b */
[----:B01----:R-:W-:Y:S01]  /*18e60*/  ENDCOLLECTIVE ;  /* 0x000000000000791b */ /* 0x003fe20003800000 */
.L_x_717:
[----:B------:R-:W-:Y:S05]  /*18e70*/  BRA `(.L_x_718) ;  /* 0xffffff80009c7947 */ /* 0x000fea000383ffff */
.L_x_546:
[----:B------:R-:W1:Y:S01]  /*18e80*/  S2R R7, SR_TID.X ;  /* 0x0000000000077919 */ /* 0x000e620000002100 */
[----:B------:R-:W-:Y:S01]  /*18e90*/  BSSY B1, `(.L_x_719) ;  /* 0x000000a000017945 */ /* 0x000fe20003800000 */
[----:B0-----:R-:W-:Y:S01]  /*18ea0*/  IMAD.MOV.U32 R12, RZ, RZ, RZ ;  /* 0x000000ffff0c7224 */ /* 0x001fe200078e00ff */
[----:B------:R-:W-:Y:S01]  /*18eb0*/  MOV R11, 0x1f ;  /* 0x0000001f000b7802 */ /* 0x000fe20000000f00 */
[----:B------:R-:W-:Y:S01]  /*18ec0*/  IMAD.MOV.U32 R15, RZ, RZ, -0x1 ;  /* 0xffffffffff0f7424 */ /* 0x000fe200078e00ff */
[----:B-1----:R-:W-:-:S04]  /*18ed0*/  SHF.R.U32.HI R7, RZ, 0x5, R7 ;  /* 0x00000005ff077819 */ /* 0x002fc80000011607 */
[----:B------:R-:W-:-:S05]  /*18ee0*/  LOP3.LUT R7, R7, 0x3, RZ, 0xc0, !PT ;  /* 0x0000000307077812 */ /* 0x000fca00078ec0ff */
[----:B------:R-:W-:-:S07]  /*18ef0*/  IMAD.MOV.U32 R13, RZ, RZ, R7 ;  /* 0x000000ffff0d7224 */ /* 0x000fce00078e0007 */
[----:B------:R-:W-:Y:S05]  /*18f00*/  WARPSYNC.COLLECTIVE R15, `(.L_x_720) ;  /* 0x000000000f087348 */ /* 0x000fea0003c00000 */
[----:B------:R0:W1:Y:S02]  /*18f10*/  SHFL.IDX P6, R14, R13, R12, R11 ;  /* 0x0000000c0d0e7389 */ /* 0x00006400000c000b */
[----:B01----:R-:W-:Y:S01]  /*18f20*/  ENDCOLLECTIVE ;  /* 0x000000000000791b */ /* 0x003fe20003800000 */
.L_x_720:
[----:B------:R-:W-:Y:S05]  /*18f30*/  BSYNC B1 ;  /* 0x0000000000017941 */ /* 0x000fea0003800000 */
.L_x_719:
[----:B------:R-:W-:Y:S05]  /*18f40*/  BRA `(.L_x_721) ;  /* 0xffffff9800447947 */ /* 0x000fea000383ffff */
.L_x_548:
[----:B------:R-:W-:Y:S01]  /*18f50*/  BSSY B1, `(.L_x_722) ;  /* 0x0000006000017945 */ /* 0x000fe20003800000 */
[----:B------:R-:W-:-:S07]  /*18f60*/  IMAD.MOV.U32 R15, RZ, RZ, -0x1 ;  /* 0xffffffffff0f7424 */ /* 0x000fce00078e00ff */
[----:B01----:R-:W-:Y:S05]  /*18f70*/  WARPSYNC.COLLECTIVE R15, `(.L_x_723) ;  /* 0x000000000f0c7348 */ /* 0x003fea0003c00000 */
[----:B------:R-:W-:Y:S02]  /*18f80*/  ELECT P6, UR62, PT ;  /* 0x00000000003e782f */ /* 0x000fe400038c0000 */
[----:B------:R-:W-:Y:S01]  /*18f90*/  MOV R14, UR62 ;  /* 0x0000003e000e7c02 */ /* 0x000fe20008000f00 */
[----:B01----:R-:W-:Y:S10]  /*18fa0*/  ENDCOLLECTIVE ;  /* 0x000000000000791b */ /* 0x003ff40003800000 */
.L_x_723:
[----:B------:R-:W-:Y:S05]  /*18fb0*/  BSYNC B1 ;  /* 0x0000000000017941 */ /* 0x000fea0003800000 */
.L_x_722:
[----:B------:R-:W-:Y:S05]  /*18fc0*/  BRA `(.L_x_547) ;  /* 0xffffff98003c7947 */ /* 0x000fea000383ffff */
.L_x_550:
[----:B-1----:R1:W2:Y:S02]  /*18fd0*/  SYNCS.PHASECHK.TRANS64.TRYWAIT P0, [R16+URZ+0x30820], R6 ;  /* 0x03082006100075a7 */ /* 0x0022a4000800017f */
[----:B--2---:R-:W-:Y:S05]  /*18fe0*/  @!P0 NANOSLEEP.SYNCS 0x989680 ;  /* 0x009896800000895d */ /* 0x004fea0003900000 */
[----:B------:R-:W2:Y:S02]  /*18ff0*/  @!P0 SYNCS.PHASECHK.TRANS64 P0, [R16+URZ+0x30820], R6 ;  /* 0x03082006100085a7 */ /* 0x000ea4000800007f */
[----:B--2---:R-:W-:Y:S05]  /*19000*/  @!P0 BRA `(.L_x_550) ;  /* 0xfffffffc00f08947 */ /* 0x004fea000383ffff */
[----:B------:R-:W-:Y:S05]  /*19010*/  BRA `(.L_x_724) ;  /* 0xffffff98004c7947 */ /* 0x000fea000383ffff */
.L_x_554:
[----:B-1----:R1:W2:Y:S02]  /*19020*/  SYNCS.PHASECHK.TRANS64.TRYWAIT P0, [R7+URZ+0x308a0], R6 ;  /* 0x0308a006070075a7 */ /* 0x0022a4000800017f */
[----:B--2---:R-:W-:Y:S05]  /*19030*/  @!P0 NANOSLEEP.SYNCS 0x989680 ;  /* 0x009896800000895d */ /* 0x004fea0003900000 */
[----:B------:R-:W2:Y:S02]  /*19040*/  @!P0 SYNCS.PHASECHK.TRANS64 P0, [R7+URZ+0x308a0], R6 ;  /* 0x0308a006070085a7 */ /* 0x000ea4000800007f */
[----:B--2---:R-:W-:Y:S05]  /*19050*/  @!P0 BRA `(.L_x_554) ;  /* 0xfffffffc00f08947 */ /* 0x004fea000383ffff */
[----:B------:R-:W-:Y:S05]  /*19060*/  BRA `(.L_x_725) ;  /* 0xffffff9800687947 */ /* 0x000fea000383ffff */
.L_x_559:
[----:B0-----:R0:W2:Y:S02]  /*19070*/  SYNCS.PHASECHK.TRANS64.TRYWAIT P0, [R7+URZ+0x308c0], R6 ;  /* 0x0308c006070075a7 */ /* 0x0010a4000800017f */
[----:B--2---:R-:W-:Y:S05]  /*19080*/  @!P0 NANOSLEEP.SYNCS 0x989680 ;  /* 0x009896800000895d */ /* 0x004fea0003900000 */
[----:B------:R-:W2:Y:S02]  /*19090*/  @!P0 SYNCS.PHASECHK.TRANS64 P0, [R7+URZ+0x308c0], R6 ;  /* 0x0308c006070085a7 */ /* 0x000ea4000800007f */
[----:B--2---:R-:W-:Y:S05]  /*190a0*/  @!P0 BRA `(.L_x_559) ;  /* 0xfffffffc00f08947 */ /* 0x004fea000383ffff */
[----:B------:R-:W-:Y:S05]  /*190b0*/  BRA `(.L_x_726) ;  /* 0xffffff9800e47947 */ /* 0x000fea000383ffff */
.L_x_566:
[----:B--2---:R2:W3:Y:S02]  /*190c0*/  SYNCS.PHASECHK.TRANS64.TRYWAIT P2, [R6+URZ+0x308a0], R7 ;  /* 0x0308a007060075a7 */ /* 0x0044e4000804017f */
[----:B---3--:R-:W-:Y:S05]  /*190d0*/  @!P2 NANOSLEEP.SYNCS 0x989680 ;  /* 0x009896800000a95d */ /* 0x008fea0003900000 */
[----:B------:R-:W3:Y:S02]  /*190e0*/  @!P2 SYNCS.PHASECHK.TRANS64 P2, [R6+URZ+0x308a0], R7 ;  /* 0x0308a0070600a5a7 */ /* 0x000ee4000804007f */
[----:B---3--:R-:W-:Y:S05]  /*190f0*/  @!P2 BRA `(.L_x_566) ;  /* 0xfffffffc00f0a947 */ /* 0x008fea000383ffff */
[----:B------:R-:W-:Y:S05]  /*19100*/  BRA `(.L_x_727) ;  /* 0xffffff9c00ac7947 */ /* 0x000fea000383ffff */
.L_x_571:
[----:B0-----:R0:W1:Y:S02]  /*19110*/  SYNCS.PHASECHK.TRANS64.TRYWAIT P2, [R6+URZ+0x308c0], R7 ;  /* 0x0308c007060075a7 */ /* 0x001064000804017f */
[----:B-1----:R-:W-:Y:S05]  /*19120*/  @!P2 NANOSLEEP.SYNCS 0x989680 ;  /* 0x009896800000a95d */ /* 0x002fea0003900000 */
[----:B------:R-:W1:Y:S02]  /*19130*/  @!P2 SYNCS.PHASECHK.TRANS64 P2, [R6+URZ+0x308c0], R7 ;  /* 0x0308c0070600a5a7 */ /* 0x000e64000804007f */
[----:B-1----:R-:W-:Y:S05]  /*19140*/  @!P2 BRA `(.L_x_571) ;  /* 0xfffffffc00f0a947 */ /* 0x002fea000383ffff */
[----:B------:R-:W-:Y:S05]  /*19150*/  BRA `(.L_x_728) ;  /* 0xffffffa000247947 */ /* 0x000fea000383ffff */
.L_x_586:
[----:B------:R-:W4:Y:S01]  /*19160*/  S2R R20, SR_TID.X ;  /* 0x0000000000147919 */ /* 0x000f220000002100 */
[----:B------:R-:W-:Y:S01]  /*19170*/  BSSY B0, `(.L_x_729) ;  /* 0x000000a000007945 */ /* 0x000fe20003800000 */
[----:B0-----:R-:W-:Y:S01]  /*19180*/  IMAD.MOV.U32 R12, RZ, RZ, RZ ;  /* 0x000000ffff0c7224 */ /* 0x001fe200078e00ff */
[----:B------:R-:W-:Y:S01]  /*19190*/  MOV R15, 0xffffffff ;  /* 0xffffffff000f7802 */ /* 0x000fe20000000f00 */
[----:B------:R-:W-:Y:S01]  /*191a0*/  IMAD.MOV.U32 R11, RZ, RZ, 0x1f ;  /* 0x0000001fff0b7424 */ /* 0x000fe200078e00ff */
[----:B----4-:R-:W-:-:S04]  /*191b0*/  SHF.R.U32.HI R20, RZ, 0x5, R20 ;  /* 0x00000005ff147819 */ /* 0x010fc80000011614 */
[----:B------:R-:W-:-:S05]  /*191c0*/  LOP3.LUT R20, R20, 0x3, RZ, 0xc0, !PT ;  /* 0x0000000314147812 */ /* 0x000fca00078ec0ff */
[----:B------:R-:W-:-:S07]  /*191d0*/  IMAD.MOV.U32 R13, RZ, RZ, R20 ;  /* 0x000000ffff0d7224 */ /* 0x000fce00078e0014 */
[----:B-123--:R-:W-:Y:S05]  /*191e0*/  WARPSYNC.COLLECTIVE R15, `(.L_x_730) ;  /* 0x000000000f087348 */ /* 0x00efea0003c00000 */
[----:B------:R0:W4:Y:S02]  /*191f0*/  SHFL.IDX P6, R14, R13, R12, R11 ;  /* 0x0000000c0d0e7389 */ /* 0x00012400000c000b */
[----:B01234-:R-:W-:Y:S01]  /*19200*/  ENDCOLLECTIVE ;  /* 0x000000000000791b */ /* 0x01ffe20003800000 */
.L_x_730:
[----:B------:R-:W-:Y:S05]  /*19210*/  BSYNC B0 ;  /* 0x0000000000007941 */ /* 0x000fea0003800000 */
.L_x_729:
[----:B------:R-:W-:Y:S05]  /*19220*/  BRA `(.L_x_731) ;  /* 0xffffffa800cc7947 */ /* 0x000fea000383ffff */
.L_x_588:
[----:B------:R-:W-:Y:S01]  /*19230*/  BSSY B0, `(.L_x_732) ;  /* 0x0000006000007945 */ /* 0x000fe20003800000 */
[----:B------:R-:W-:-:S07]  /*19240*/  IMAD.MOV.U32 R15, RZ, RZ, -0x1 ;  /* 0xffffffffff0f7424 */ /* 0x000fce00078e00ff */
[----:B0123--:R-:W-:Y:S05]  /*19250*/  WARPSYNC.COLLECTIVE R15, `(.L_x_733) ;  /* 0x000000000f0c7348 */ /* 0x00ffea0003c00000 */
[----:B------:R-:W-:Y:S02]  /*19260*/  ELECT P6, UR62, PT ;  /* 0x00000000003e782f */ /* 0x000fe400038c0000 */
[----:B------:R-:W-:Y:S01]  /*19270*/  MOV R14, UR62 ;  /* 0x0000003e000e7c02 */ /* 0x000fe20008000f00 */
[----:B0123--:R-:W-:Y:S10]  /*19280*/  ENDCOLLECTIVE ;  /* 0x000000000000791b */ /* 0x00fff40003800000 */
.L_x_733:
[----:B------:R-:W-:Y:S05]  /*19290*/  BSYNC B0 ;  /* 0x0000000000007941 */ /* 0x000fea0003800000 */
.L_x_732:
[----:B------:R-:W-:Y:S05]  /*192a0*/  BRA `(.L_x_734) ;  /* 0xffffffa800d47947 */ /* 0x000fea000383ffff */
.L_x_590:
[----:B0-----:R0:W4:Y:S02]  /*192b0*/  SYNCS.PHASECHK.TRANS64.TRYWAIT P0, [R0+URZ+0x30840], R2 ;  /* 0x03084002000075a7 */ /* 0x001124000800017f */
[----:B----4-:R-:W-:Y:S05]  /*192c0*/  @!P0 NANOSLEEP.SYNCS 0x989680 ;  /* 0x009896800000895d */ /* 0x010fea0003900000 */
[----:B------:R-:W4:Y:S02]  /*192d0*/  @!P0 SYNCS.PHASECHK.TRANS64 P0, [R0+URZ+0x30840], R2 ;  /* 0x03084002000085a7 */ /* 0x000f24000800007f */
[----:B----4-:R-:W-:Y:S05]  /*192e0*/  @!P0 BRA `(.L_x_590) ;  /* 0xfffffffc00f08947 */ /* 0x010fea000383ffff */
[----:B------:R-:W-:Y:S05]  /*192f0*/  BRA `(.L_x_735) ;  /* 0xffffffac00287947 */ /* 0x000fea000383ffff */
.L_x_594:
        /* <DEDUP_REMOVED lines=12> */
.L_x_736:
[----:B------:R-:W-:Y:S01]  /*193c0*/  IMAD.MOV.U32 R13, RZ, RZ, R0 ;  /* 0x000000ffff0d7224 */ /* 0x000fe200078e0000 */
[----:B------:R-:W-:-:S07]  /*193d0*/  MOV R7, R14 ;  /* 0x0000000e00077202 */ /* 0x000fce0000000f00 */
[----:B------:R-:W-:Y:S05]  /*193e0*/  WARPSYNC.COLLECTIVE R15, `(.L_x_737) ;  /* 0x000000000f087348 */ /* 0x000fea0003c00000 */
[----:B------:R0:W1:Y:S02]  /*193f0*/  SHFL.IDX P6, R14, R13, R12, R11 ;  /* 0x0000000c0d0e7389 */ /* 0x00006400000c000b */
[----:B01----:R-:W-:Y:S01]  /*19400*/  ENDCOLLECTIVE ;  /* 0x000000000000791b */ /* 0x003fe20003800000 */
.L_x_737:
[----:B------:R-:W-:Y:S01]  /*19410*/  IMAD.MOV.U32 R13, RZ, RZ, R4 ;  /* 0x000000ffff0d7224 */ /* 0x000fe200078e0004 */
[----:B------:R-:W-:Y:S01]  /*19420*/  MOV R12, 0x1 ;  /* 0x00000001000c7802 */ /* 0x000fe20000000f00 */
[----:B------:R-:W-:-:S07]  /*19430*/  IMAD.MOV.U32 R6, RZ, RZ, R14 ;  /* 0x000000ffff067224 */ /* 0x000fce00078e000e */
[----:B------:R-:W-:Y:S05]  /*19440*/  WARPSYNC.COLLECTIVE R15, `(.L_x_738) ;  /* 0x000000000f087348 */ /* 0x000fea0003c00000 */
[----:B------:R0:W1:Y:S02]  /*19450*/  SHFL.IDX P6, R14, R13, R12, R11 ;  /* 0x0000000c0d0e7389 */ /* 0x00006400000c000b */
[----:B01----:R-:W-:Y:S01]  /*19460*/  ENDCOLLECTIVE ;  /* 0x000000000000791b */ /* 0x003fe20003800000 */
.L_x_738:
[----:B------:R-:W-:-:S05]  /*19470*/  @!P1 LEA R6, P2, R20, R6, 0x1 ;  /* 0x0000000614069211 */ /* 0x000fca00078408ff */
[----:B------:R-:W-:-:S05]  /*19480*/  @!P1 IMAD.X R7, RZ, RZ, R7, P2 ;  /* 0x000000ffff079224 */ /* 0x000fca00010e0607 */
[----:B------:R-:W-:Y:S01]  /*19490*/  @!PT LDS RZ, [RZ] ;  /* 0x00000000fffff984 */ /* 0x000fe20000000800 */
[----:B------:R-:W-:Y:S01]  /*194a0*/  @!PT LDS RZ, [RZ] ;  /* 0x00000000fffff984 */ /* 0x000fe20000000800 */
[----:B------:R-:W-:Y:S01]  /*194b0*/  @!PT LDS RZ, [RZ] ;  /* 0x00000000fffff984 */ /* 0x000fe20000000800 */
[----:B------:R0:W-:Y:S01]  /*194c0*/  @!P1 LDGSTS.E.BYPASS.LTC128B.128 [R10+0xc400], desc[UR56][R6.64], !P0 ;  /* 0x0c400000060a9fae */ /* 0x0001e2000c101d78 */
[----:B------:R-:W-:Y:S01]  /*194d0*/  IMAD.MOV.U32 R13, RZ, RZ, R0 ;  /* 0x000000ffff0d7224 */ /* 0x000fe200078e0000 */
[----:B------:R-:W-:Y:S01]  /*194e0*/  ISETP.GE.AND P1, PT, R8, R3, PT ;  /* 0x000000030800720c */ /* 0x000fe20003f26270 */
[----:B0-----:R-:W-:-:S12]  /*194f0*/  IMAD.MOV.U32 R6, RZ, RZ, R14 ;  /* 0x000000ffff067224 */ /* 0x001fd800078e000e */
[----:B------:R-:W-:Y:S05]  /*19500*/  WARPSYNC.COLLECTIVE R15, `(.L_x_739) ;  /* 0x000000000f087348 */ /* 0x000fea0003c00000 */
[----:B------:R0:W1:Y:S02]  /*19510*/  SHFL.IDX P6, R14, R13, R12, R11 ;  /* 0x0000000c0d0e7389 */ /* 0x00006400000c000b */
[----:B01----:R-:W-:Y:S01]  /*19520*/  ENDCOLLECTIVE ;  /* 0x000000000000791b */ /* 0x003fe20003800000 */
.L_x_739:
[----:B------:R-:W-:Y:S01]  /*19530*/  MOV R13, R4 ;  /* 0x00000004000d7202 */ /* 0x000fe20000000f00 */
[----:B------:R-:W-:Y:S02]  /*19540*/  IMAD.MOV.U32 R12, RZ, RZ, 0x2 ;  /* 0x00000002ff0c7424 */ /* 0x000fe400078e00ff */
[----:B------:R-:W-:-:S07]  /*19550*/  IMAD.MOV.U32 R7, RZ, RZ, R14 ;  /* 0x000000ffff077224 */ /* 0x000fce00078e000e */
[----:B------:R-:W-:Y:S05]  /*19560*/  WARPSYNC.COLLECTIVE R15, `(.L_x_740) ;  /* 0x000000000f087348 */ /* 0x000fea0003c00000 */
[----:B------:R0:W1:Y:S02]  /*19570*/  SHFL.IDX P6, R14, R13, R12, R11 ;  /* 0x0000000c0d0e7389 */ /* 0x00006400000c000b */
[----:B01----:R-:W-:Y:S01]  /*19580*/  ENDCOLLECTIVE ;  /* 0x000000000000791b */ /* 0x003fe20003800000 */
.L_x_740:
        /* <DEDUP_REMOVED lines=16> */
.L_x_741:
[----:B------:R-:W-:Y:S02]  /*19690*/  IMAD.MOV.U32 R13, RZ, RZ, R4 ;  /* 0x000000ffff0d7224 */ /* 0x000fe400078e0004 */
[----:B------:R-:W-:Y:S02]  /*196a0*/  IMAD.MOV.U32 R12, RZ, RZ, 0x3 ;  /* 0x00000003ff0c7424 */ /* 0x000fe400078e00ff */
[----:B------:R-:W-:-:S07]  /*196b0*/  IMAD.MOV.U32 R7, RZ, RZ, R14 ;  /* 0x000000ffff077224 */ /* 0x000fce00078e000e */
[----:B------:R-:W-:Y:S05]  /*196c0*/  WARPSYNC.COLLECTIVE R15, `(.L_x_742) ;  /* 0x000000000f087348 */ /* 0x000fea0003c00000 */
[----:B------:R0:W1:Y:S02]  /*196d0*/  SHFL.IDX P6, R14, R13, R12, R11 ;  /* 0x0000000c0d0e7389 */ /* 0x00006400000c000b */
[----:B01----:R-:W-:Y:S01]  /*196e0*/  ENDCOLLECTIVE ;  /* 0x000000000000791b */ /* 0x003fe20003800000 */
.L_x_742:
        /* <DEDUP_REMOVED lines=10> */
[----:B0-----:R-:W-:-:S04]  /*19790*/  IADD3 R6, R25, 0x30, RZ ;  /* 0x0000003019067810 */ /* 0x001fc80007ffe0ff */
[----:B------:R-:W-:Y:S01]  /*197a0*/  ISETP.GE.AND P1, PT, R6, R3, PT ;  /* 0x000000030600720c */ /* 0x000fe20003f26270 */
[----:B------:R-:W-:-:S12]  /*197b0*/  IMAD.MOV.U32 R6, RZ, RZ, R14 ;  /* 0x000000ffff067224 */ /* 0x000fd800078e000e */
[----:B------:R-:W-:Y:S05]  /*197c0*/  WARPSYNC.COLLECTIVE R15, `(.L_x_743) ;  /* 0x000000000f087348 */ /* 0x000fea0003c00000 */
[----:B------:R0:W1:Y:S02]  /*197d0*/  SHFL.IDX P6, R14, R13, R12, R11 ;  /* 0x0000000c0d0e7389 */ /* 0x00006400000c000b */
[----:B01----:R-:W-:Y:S01]  /*197e0*/  ENDCOLLECTIVE ;  /* 0x000000000000791b */ /* 0x003fe20003800000 */
.L_x_743:
[----:B------:R-:W-:Y:S02]  /*197f0*/  IMAD.MOV.U32 R13, RZ, RZ, R4 ;  /* 0x000000ffff0d7224 */ /* 0x000fe400078e0004 */
[----:B------:R-:W-:Y:S02]  /*19800*/  IMAD.MOV.U32 R12, RZ, RZ, 0x4 ;  /* 0x00000004ff0c7424 */ /* 0x000fe400078e00ff */
[----:B------:R-:W-:-:S07]  /*19810*/  IMAD.MOV.U32 R7, RZ, RZ, R14 ;  /* 0x000000ffff077224 */ /* 0x000fce00078e000e */
[----:B------:R-:W-:Y:S05]  /*19820*/  WARPSYNC.COLLECTIVE R15, `(.L_x_744) ;  /* 0x000000000f087348 */ /* 0x000fea0003c00000 */
[----:B------:R0:W1:Y:S02]  /*19830*/  SHFL.IDX P6, R14, R13, R12, R11 ;  /* 0x0000000c0d0e7389 */ /* 0x00006400000c000b */
[----:B01----:R-:W-:Y:S01]  /*19840*/  ENDCOLLECTIVE ;  /* 0x000000000000791b */ /* 0x003fe20003800000 */
.L_x_744:
[----:B------:R-:W-:-:S04]  /*19850*/  @!P1 LEA R7, P2, R20, R7, 0x1 ;  /* 0x0000000714079211 */ /* 0x000fc800078408ff */
[----:B------:R-:W-:-:S04]  /*19860*/  @!P1 IADD3.X R6, RZ, R6, RZ, P2, !PT ;  /* 0x00000006ff069210 */ /* 0x000fc800017fe4ff */
        /* <DEDUP_REMOVED lines=14> */
.L_x_745:
[----:B------:R-:W-:Y:S02]  /*19950*/  IMAD.MOV.U32 R13, RZ, RZ, R4 ;  /* 0x000000ffff0d7224 */ /* 0x000fe400078e0004 */
[----:B------:R-:W-:Y:S01]  /*19960*/  IMAD.MOV.U32 R12, RZ, RZ, 0x5 ;  /* 0x00000005ff0c7424 */ /* 0x000fe200078e00ff */
[----:B------:R-:W-:-:S07]  /*19970*/  MOV R7, R14 ;  /* 0x0000000e00077202 */ /* 0x000fce0000000f00 */
[----:B------:R-:W-:Y:S05]  /*19980*/  WARPSYNC.COLLECTIVE R15, `(.L_x_746) ;  /* 0x000000000f087348 */ /* 0x000fea0003c00000 */
[----:B------:R0:W1:Y:S02]  /*19990*/  SHFL.IDX P6, R14, R13, R12, R11 ;  /* 0x0000000c0d0e7389 */ /* 0x00006400000c000b */
[----:B01----:R-:W-:Y:S01]  /*199a0*/  ENDCOLLECTIVE ;  /* 0x000000000000791b */ /* 0x003fe20003800000 */
.L_x_746:
[----:B------:R-:W-:-:S05]  /*199b0*/  @!P1 LEA R7, P2, R20, R7, 0x1 ;  /* 0x0000000714079211 */ /* 0x000fca00078408ff */
[----:B------:R-:W-:-:S05]  /*199c0*/  @!P1 IMAD.X R6, RZ, RZ, R6, P2 ;  /* 0x000000ffff069224 */ /* 0x000fca00010e0606 */
[----:B------:R-:W-:Y:S02]  /*199d0*/  @!P1 LOP3.LUT R7, R7, R6, RZ, 0x3c, !PT ;  /* 0x0000000607079212 */ /* 0x000fe400078e3cff */
[----:B------:R-:W-:Y:S02]  /*199e0*/  MOV R13, R0 ;  /* 0x00000000000d7202 */ /* 0x000fe40000000f00 */
        /* <DEDUP_REMOVED lines=12> */
.L_x_747:
[----:B------:R-:W-:Y:S02]  /*19ab0*/  IMAD.MOV.U32 R13, RZ, RZ, R4 ;  /* 0x000000ffff0d7224 */ /* 0x000fe400078e0004 */
[----:B------:R-:W-:Y:S02]  /*19ac0*/  IMAD.MOV.U32 R12, RZ, RZ, 0x6 ;  /* 0x00000006ff0c7424 */ /* 0x000fe400078e00ff */
[----:B------:R-:W-:-:S07]  /*19ad0*/  IMAD.MOV.U32 R7, RZ, RZ, R14 ;  /* 0x000000ffff077224 */ /* 0x000fce00078e000e */
[----:B------:R-:W-:Y:S05]  /*19ae0*/  WARPSYNC.COLLECTIVE R15, `(.L_x_748) ;  /* 0x000000000f087348 */ /* 0x000fea0003c00000 */
[----:B------:R0:W1:Y:S02]  /*19af0*/  SHFL.IDX P6, R14, R13, R12, R11 ;  /* 0x0000000c0d0e7389 */ /* 0x00006400000c000b */
[----:B01----:R-:W-:Y:S01]  /*19b00*/  ENDCOLLECTIVE ;  /* 0x000000000000791b */ /* 0x003fe20003800000 */
.L_x_748:
        /* <DEDUP_REMOVED lines=11> */
[----:B------:R-:W-:Y:S02]  /*19bc0*/  ISETP.GE.AND P1, PT, R6, R3, PT ;  /* 0x000000030600720c */ /* 0x000fe40003f26270 */
[----:B------:R-:W-:-:S11]  /*19bd0*/  MOV R6, R14 ;  /* 0x0000000e00067202 */ /* 0x000fd60000000f00 */
[----:B------:R-:W-:Y:S05]  /*19be0*/  WARPSYNC.COLLECTIVE R15, `(.L_x_749) ;  /* 0x000000000f087348 */ /* 0x000fea0003c00000 */
[----:B------:R0:W1:Y:S02]  /*19bf0*/  SHFL.IDX P6, R14, R13, R12, R11 ;  /* 0x0000000c0d0e7389 */ /* 0x00006400000c000b */
[----:B01----:R-:W-:Y:S01]  /*19c00*/  ENDCOLLECTIVE ;  /* 0x000000000000791b */ /* 0x003fe20003800000 */
.L_x_749:
[----:B------:R-:W-:Y:S02]  /*19c10*/  IMAD.MOV.U32 R13, RZ, RZ, R4 ;  /* 0x000000ffff0d7224 */ /* 0x000fe400078e0004 */
[----:B------:R-:W-:Y:S02]  /*19c20*/  IMAD.MOV.U32 R12, RZ, RZ, 0x7 ;  /* 0x00000007ff0c7424 */ /* 0x000fe400078e00ff */
[----:B------:R-:W-:-:S07]  /*19c30*/  IMAD.MOV.U32 R7, RZ, RZ, R14 ;  /* 0x000000ffff077224 */ /* 0x000fce00078e000e */
[----:B------:R-:W-:Y:S05]  /*19c40*/  WARPSYNC.COLLECTIVE R15, `(.L_x_750) ;  /* 0x000000000f087348 */ /* 0x000fea0003c00000 */
[----:B------:R0:W1:Y:S02]  /*19c50*/  SHFL.IDX P6, R14, R13, R12, R11 ;  /* 0x0000000c0d0e7389 */ /* 0x00006400000c000b */
[----:B01----:R-:W-:Y:S01]  /*19c60*/  ENDCOLLECTIVE ;  /* 0x000000000000791b */ /* 0x003fe20003800000 */
.L_x_750:
[----:B------:R-:W-:-:S05]  /*19c70*/  @!P1 LEA R7, P2, R20, R7, 0x1 ;  /* 0x0000000714079211 */ /* 0x000fca00078408ff */
[----:B------:R-:W-:-:S05]  /*19c80*/  @!P1 IMAD.X R6, RZ, RZ, R6, P2 ;  /* 0x000000ffff069224 */ /* 0x000fca00010e0606 */
[-C--:B------:R-:W-:Y:S01]  /*19c90*/  @!P1 LOP3.LUT R7, R7, R6.reuse, RZ, 0x3c, !PT ;  /* 0x0000000607079212 */ /* 0x080fe200078e3cff */
[----:B------:R-:W-:Y:S02]  /*19ca0*/  IMAD.MOV.U32 R13, RZ, RZ, R0 ;  /* 0x000000ffff0d7224 */ /* 0x000fe400078e0000 */
[----:B------:R-:W-:Y:S01]  /*19cb0*/  VIADD R0, R25, 0x70 ;  /* 0x0000007019007836 */ /* 0x000fe20000000000 */
[----:B------:R-:W-:-:S04]  /*19cc0*/  @!P1 LOP3.LUT R6, R7, R6, RZ, 0x3c, !PT ;  /* 0x0000000607069212 */ /* 0x000fc800078e3cff */
[----:B------:R-:W-:Y:S02]  /*19cd0*/  @!P1 LOP3.LUT R7, R7, R6, RZ, 0x3c, !PT ;  /* 0x0000000607079212 */ /* 0x000fe400078e3cff */
[----:B------:R-:W-:-:S07]  /*19ce0*/  MOV R4, R14 ;  /* 0x0000000e00047202 */ /* 0x000fce0000000f00 */
[----:B------:R-:W-:Y:S05]  /*19cf0*/  WARPSYNC.COLLECTIVE R15, `(.L_x_751) ;  /* 0x000000000f087348 */ /* 0x000fea0003c00000 */
[----:B------:R0:W1:Y:S02]  /*19d00*/  SHFL.IDX P6, R14, R13, R12, R11 ;  /* 0x0000000c0d0e7389 */ /* 0x00006400000c000b */
[----:B01----:R-:W-:Y:S01]  /*19d10*/  ENDCOLLECTIVE ;  /* 0x000000000000791b */ /* 0x003fe20003800000 */
.L_x_751:
[----:B------:R-:W-:Y:S01]  /*19d20*/  @!PT LDS RZ, [RZ] ;  /* 0x00000000fffff984 */ /* 0x000fe20000000800 */
[----:B------:R-:W-:Y:S01]  /*19d30*/  @!PT LDS RZ, [RZ] ;  /* 0x00000000fffff984 */ /* 0x000fe20000000800 */
[----:B------:R-:W-:Y:S01]  /*19d40*/  @!PT LDS RZ, [RZ] ;  /* 0x00000000fffff984 */ /* 0x000fe20000000800 */
[----:B------:R0:W-:Y:S01]  /*19d50*/  @!P1 LDGSTS.E.BYPASS.LTC128B.128 [R10+0xf400], desc[UR56][R6.64], !P0 ;  /* 0x0f400000060a9fae */ /* 0x0001e2000c101d78 */
[----:B------:R-:W-:Y:S02]  /*19d60*/  ISETP.GE.AND P1, PT, R0, R3, PT ;  /* 0x000000030000720c */ /* 0x000fe40003f26270 */
[----:B------:R-:W-:-:S04]  /*19d70*/  IADD3 R0, R25, 0x80, RZ ;  /* 0x0000008019007810 */ /* 0x000fc80007ffe0ff */
[----:B------:R-:W-:Y:S01]  /*19d80*/  ISETP.GE.AND P2, PT, R0, R3, PT ;  /* 0x000000030000720c */ /* 0x000fe20003f46270 */
[----:B------:R-:W-:Y:S02]  /*19d90*/  IMAD.MOV.U32 R13, RZ, RZ, R2 ;  /* 0x000000ffff0d7224 */ /* 0x000fe400078e0002 */
[----:B------:R-:W-:Y:S02]  /*19da0*/  IMAD.MOV.U32 R12, RZ, RZ, RZ ;  /* 0x000000ffff0c7224 */ /* 0x000fe400078e00ff */
[----:B0-----:R-:W-:-:S08]  /*19db0*/  IMAD.MOV.U32 R6, RZ, RZ, R14 ;  /* 0x000000ffff067224 */ /* 0x001fd000078e000e */
[----:B------:R-:W-:Y:S05]  /*19dc0*/  WARPSYNC.COLLECTIVE R15, `(.L_x_752) ;  /* 0x000000000f087348 */ /* 0x000fea0003c00000 */
[----:B------:R0:W1:Y:S02]  /*19dd0*/  SHFL.IDX P6, R14, R13, R12, R11 ;  /* 0x0000000c0d0e7389 */ /* 0x00006400000c000b */
[----:B01----:R-:W-:Y:S01]  /*19de0*/  ENDCOLLECTIVE ;  /* 0x000000000000791b */ /* 0x003fe20003800000 */
.L_x_752:
        /* <DEDUP_REMOVED lines=13> */
.L_x_753:
[----:B------:R-:W-:Y:S02]  /*19ec0*/  IMAD.MOV.U32 R13, RZ, RZ, R2 ;  /* 0x000000ffff0d7224 */ /* 0x000fe400078e0002 */
[----:B------:R-:W-:Y:S02]  /*19ed0*/  IMAD.MOV.U32 R12, RZ, RZ, 0x1 ;  /* 0x00000001ff0c7424 */ /* 0x000fe400078e00ff */
[----:B------:R-:W-:-:S07]  /*19ee0*/  IMAD.MOV.U32 R0, RZ, RZ, R14 ;  /* 0x000000ffff007224 */ /* 0x000fce00078e000e */
[----:B------:R-:W-:Y:S05]  /*19ef0*/  WARPSYNC.COLLECTIVE R15, `(.L_x_754) ;  /* 0x000000000f087348 */ /* 0x000fea0003c00000 */
[----:B------:R0:W1:Y:S02]  /*19f00*/  SHFL.IDX P6, R14, R13, R12, R11 ;  /* 0x0000000c0d0e7389 */ /* 0x00006400000c000b */
[----:B01----:R-:W-:Y:S01]  /*19f10*/  ENDCOLLECTIVE ;  /* 0x000000000000791b */ /* 0x003fe20003800000 */
.L_x_754:
[----:B------:R-:W-:-:S04]  /*19f20*/  @!P2 LEA R0, P1, R20, R0, 0x1 ;  /* 0x000000001400a211 */ /* 0x000fc800078208ff */
[----:B------:R-:W-:-:S05]  /*19f30*/  @!P2 IADD3.X R6, RZ, R8, RZ, P1, !PT ;  /* 0x00000008ff06a210 */ /* 0x000fca0000ffe4ff */
[----:B------:R-:W-:Y:S02]  /*19f40*/  @!P2 IMAD.MOV.U32 R7, RZ, RZ, R6 ;  /* 0x000000ffff07a224 */ /* 0x000fe400078e0006 */
[----:B------:R-:W-:Y:S02]  /*19f50*/  @!P2 IMAD.MOV.U32 R6, RZ, RZ, R0 ;  /* 0x000000ffff06a224 */ /* 0x000fe400078e0000 */
[----:B------:R-:W-:Y:S02]  /*19f60*/  VIADD R0, R25, 0x90 ;  /* 0x0000009019007836 */ /* 0x000fe40000000000 */
[----:B------:R-:W-:Y:S01]  /*19f70*/  IMAD.MOV.U32 R13, RZ, RZ, R5 ;  /* 0x000000ffff0d7224 */ /* 0x000fe200078e0005 */
[----:B------:R-:W-:Y:S01]  /*19f80*/  @!PT LDS RZ, [RZ] ;  /* 0x00000000fffff984 */ /* 0x000fe20000000800 */
[----:B------:R-:W-:Y:S01]  /*19f90*/  @!PT LDS RZ, [RZ] ;  /* 0x00000000fffff984 */ /* 0x000fe20000000800 */
[----:B------:R-:W-:Y:S01]  /*19fa0*/  @!PT LDS RZ, [RZ] ;  /* 0x00000000fffff984 */ /* 0x000fe20000000800 */
[----:B------:R0:W-:Y:S02]  /*19fb0*/  @!P2 LDGSTS.E.BYPASS.LTC128B.128 [R10+0x10400], desc[UR56][R6.64], !P0 ;  /* 0x10400000060aafae */ /* 0x0001e4000c101d78 */
[----:B------:R-:W-:Y:S02]  /*19fc0*/  ISETP.GE.AND P1, PT, R0, R3, PT ;  /* 0x000000030000720c */ /* 0x000fe40003f26270 */
[----:B------:R-:W-:-:S11]  /*19fd0*/  MOV R0, R14 ;  /* 0x0000000e00007202 */ /* 0x000fd60000000f00 */
[----:B0-----:R-:W-:Y:S05]  /*19fe0*/  WARPSYNC.COLLECTIVE R15, `(.L_x_755) ;  /* 0x000000000f087348 */ /* 0x001fea0003c00000 */
[----:B------:R1:W2:Y:S02]  /*19ff0*/  SHFL.IDX P6, R14, R13, R12, R11 ;  /* 0x0000000c0d0e7389 */ /* 0x0002a400000c000b */
[----:B012---:R-:W-:Y:S01]  /*1a000*/  ENDCOLLECTIVE ;  /* 0x000000000000791b */ /* 0x007fe20003800000 */
.L_x_755:
[----:B------:R-:W-:Y:S01]  /*1a010*/  IMAD.MOV.U32 R13, RZ, RZ, R2 ;  /* 0x000000ffff0d7224 */ /* 0x000fe200078e0002 */
[----:B------:R-:W-:Y:S01]  /*1a020*/  MOV R12, 0x2 ;  /* 0x00000002000c7802 */ /* 0x000fe20000000f00 */
[----:B------:R-:W-:-:S07]  /*1a030*/  IMAD.MOV.U32 R6, RZ, RZ, R14 ;  /* 0x000000ffff067224 */ /* 0x000fce00078e000e */
[----:B------:R-:W-:Y:S05]  /*1a040*/  WARPSYNC.COLLECTIVE R15, `(.L_x_756) ;  /* 0x000000000f087348 */ /* 0x000fea0003c00000 */
[----:B------:R0:W1:Y:S02]  /*1a050*/  SHFL.IDX P6, R14, R13, R12, R11 ;  /* 0x0000000c0d0e7389 */ /* 0x00006400000c000b */
[----:B01----:R-:W-:Y:S01]  /*1a060*/  ENDCOLLECTIVE ;  /* 0x000000000000791b */ /* 0x003fe20003800000 */
.L_x_756:
        /* <DEDUP_REMOVED lines=13> */
.L_x_757:
[----:B------:R-:W-:Y:S02]  /*1a140*/  IMAD.MOV.U32 R13, RZ, RZ, R2 ;  /* 0x000000ffff0d7224 */ /* 0x000fe400078e0002 */
[----:B------:R-:W-:Y:S02]  /*1a150*/  IMAD.MOV.U32 R12, RZ, RZ, 0x3 ;  /* 0x00000003ff0c7424 */ /* 0x000fe400078e00ff */
[----:B------:R-:W-:-:S07]  /*1a160*/  IMAD.MOV.U32 R6, RZ, RZ, R14 ;  /* 0x000000ffff067224 */ /* 0x000fce00078e000e */
[----:B------:R-:W-:Y:S05]  /*1a170*/  WARPSYNC.COLLECTIVE R15, `(.L_x_758) ;  /* 0x000000000f087348 */ /* 0x000fea0003c00000 */
[----:B------:R0:W1:Y:S02]  /*1a180*/  SHFL.IDX P6, R14, R13, R12, R11 ;  /* 0x0000000c0d0e7389 */ /* 0x00006400000c000b */
[----:B01----:R-:W-:Y:S01]  /*1a190*/  ENDCOLLECTIVE ;  /* 0x000000000000791b */ /* 0x003fe20003800000 */
.L_x_758:
[----:B------:R-:W-:-:S05]  /*1a1a0*/  @!P1 LEA R6, P2, R20, R6, 0x1 ;  /* 0x0000000614069211 */ /* 0x000fca00078408ff */
[----:B------:R-:W-:-:S05]  /*1a1b0*/  @!P1 IMAD.X R0, RZ, RZ, R0, P2 ;  /* 0x000000ffff009224 */ /* 0x000fca00010e0600 */
[----:B------:R-:W-:Y:S01]  /*1a1c0*/  @!P1 MOV R7, R0 ;  /* 0x0000000000079202 */ /* 0x000fe20000000f00 */
        /* <DEDUP_REMOVED lines=9> */
.L_x_759:
[----:B------:R-:W-:Y:S01]  /*1a260*/  IMAD.MOV.U32 R2, RZ, RZ, R14 ;  /* 0x000000ffff027224 */ /* 0x000fe200078e000e */
[----:B------:R-:W-:Y:S06]  /*1a270*/  BRA `(.L_x_760) ;  /* 0xffffffac00347947 */ /* 0x000fec000383ffff */
.L_x_597:
[----:B0-----:R0:W1:Y:S02]  /*1a280*/  SYNCS.PHASECHK.TRANS64.TRYWAIT P0, [R16+URZ+0x30820], R0 ;  /* 0x03082000100075a7 */ /* 0x001064000800017f */
[----:B-1----:R-:W-:Y:S05]  /*1a290*/  @!P0 NANOSLEEP.SYNCS 0x989680 ;  /* 0x009896800000895d */ /* 0x002fea0003900000 */
[----:B------:R-:W1:Y:S02]  /*1a2a0*/  @!P0 SYNCS.PHASECHK.TRANS64 P0, [R16+URZ+0x30820], R0 ;  /* 0x03082000100085a7 */ /* 0x000e64000800007f */
[----:B-1----:R-:W-:Y:S05]  /*1a2b0*/  @!P0 BRA `(.L_x_597) ;  /* 0xfffffffc00f08947 */ /* 0x002fea000383ffff */
[----:B------:R-:W-:Y:S05]  /*1a2c0*/  BRA `(.L_x_761) ;  /* 0xffffffac00947947 */ /* 0x000fea000383ffff */
.L_x_606:
[----:B-1----:R1:W2:Y:S02]  /*1a2d0*/  SYNCS.PHASECHK.TRANS64.TRYWAIT P0, [R2+URZ+0x30840], R3 ;  /* 0x03084003020075a7 */ /* 0x0022a4000800017f */
[----:B--2---:R-:W-:Y:S05]  /*1a2e0*/  @!P0 NANOSLEEP.SYNCS 0x989680 ;  /* 0x009896800000895d */ /* 0x004fea0003900000 */
[----:B------:R-:W2:Y:S02]  /*1a2f0*/  @!P0 SYNCS.PHASECHK.TRANS64 P0, [R2+URZ+0x30840], R3 ;  /* 0x03084003020085a7 */ /* 0x000ea4000800007f */
[----:B--2---:R-:W-:Y:S05]  /*1a300*/  @!P0 BRA `(.L_x_606) ;  /* 0xfffffffc00f08947 */ /* 0x004fea000383ffff */
[----:B------:R-:W-:Y:S05]  /*1a310*/  BRA `(.L_x_762) ;  /* 0xffffffb000687947 */ /* 0x000fea000383ffff */
.L_x_611:
[----:B0-----:R0:W1:Y:S02]  /*1a320*/  SYNCS.PHASECHK.TRANS64.TRYWAIT P0, [R3+URZ+0x60], R2 ;  /* 0x00006002030075a7 */ /* 0x001064000800017f */
[----:B-1----:R-:W-:Y:S05]  /*1a330*/  @!P0 NANOSLEEP.SYNCS 0x989680 ;  /* 0x009896800000895d */ /* 0x002fea0003900000 */
[----:B------:R-:W1:Y:S02]  /*1a340*/  @!P0 SYNCS.PHASECHK.TRANS64 P0, [R3+URZ+0x60], R2 ;  /* 0x00006002030085a7 */ /* 0x000e64000800007f */
[----:B-1----:R-:W-:Y:S05]  /*1a350*/  @!P0 BRA `(.L_x_611) ;  /* 0xfffffffc00f08947 */ /* 0x002fea000383ffff */
[----:B------:R-:W-:Y:S05]  /*1a360*/  BRA `(.L_x_763) ;  /* 0xffffffb000f47947 */ /* 0x000fea000383ffff */
.L_x_619:
[----:B-1----:R1:W2:Y:S02]  /*1a370*/  SYNCS.PHASECHK.TRANS64.TRYWAIT P0, [R2+URZ+0x30840], R3 ;  /* 0x03084003020075a7 */ /* 0x0022a4000800017f */
[----:B--2---:R-:W-:Y:S05]  /*1a380*/  @!P0 NANOSLEEP.SYNCS 0x989680 ;  /* 0x009896800000895d */ /* 0x004fea0003900000 */
[----:B------:R-:W2:Y:S02]  /*1a390*/  @!P0 SYNCS.PHASECHK.TRANS64 P0, [R2+URZ+0x30840], R3 ;  /* 0x03084003020085a7 */ /* 0x000ea4000800007f */
[----:B--2---:R-:W-:Y:S05]  /*1a3a0*/  @!P0 BRA `(.L_x_619) ;  /* 0xfffffffc00f08947 */ /* 0x004fea000383ffff */
[----:B------:R-:W-:Y:S05]  /*1a3b0*/  BRA `(.L_x_764) ;  /* 0xffffffb800387947 */ /* 0x000fea000383ffff */
.L_x_624:
[----:B0-----:R0:W1:Y:S02]  /*1a3c0*/  SYNCS.PHASECHK.TRANS64.TRYWAIT P0, [R10+URZ+0x60], R28 ;  /* 0x0000601c0a0075a7 */ /* 0x001064000800017f */
[----:B-1----:R-:W-:Y:S05]  /*1a3d0*/  @!P0 NANOSLEEP.SYNCS 0x989680 ;  /* 0x009896800000895d */ /* 0x002fea0003900000 */
[----:B------:R-:W1:Y:S02]  /*1a3e0*/  @!P0 SYNCS.PHASECHK.TRANS64 P0, [R10+URZ+0x60], R28 ;  /* 0x0000601c0a0085a7 */ /* 0x000e64000800007f */
[----:B-1----:R-:W-:Y:S05]  /*1a3f0*/  @!P0 BRA `(.L_x_624) ;  /* 0xfffffffc00f08947 */ /* 0x002fea000383ffff */
[----:B------:R-:W-:Y:S05]  /*1a400*/  BRA `(.L_x_765) ;  /* 0xffffffb800c47947 */ /* 0x000fea000383ffff */
.L_x_632:
[----:B-1----:R1:W2:Y:S02]  /*1a410*/  SYNCS.PHASECHK.TRANS64.TRYWAIT P0, [R2+URZ+0x30840], R3 ;  /* 0x03084003020075a7 */ /* 0x0022a4000800017f */
[----:B--2---:R-:W-:Y:S05]  /*1a420*/  @!P0 NANOSLEEP.SYNCS 0x989680 ;  /* 0x009896800000895d */ /* 0x004fea0003900000 */
[----:B------:R-:W2:Y:S02]  /*1a430*/  @!P0 SYNCS.PHASECHK.TRANS64 P0, [R2+URZ+0x30840], R3 ;  /* 0x03084003020085a7 */ /* 0x000ea4000800007f */
[----:B--2---:R-:W-:Y:S05]  /*1a440*/  @!P0 BRA `(.L_x_632) ;  /* 0xfffffffc00f08947 */ /* 0x004fea000383ffff */
[----:B------:R-:W-:Y:S05]  /*1a450*/  BRA `(.L_x_766) ;  /* 0xffffffbc00d87947 */ /* 0x000fea000383ffff */
.L_x_637:
[----:B0-----:R0:W1:Y:S02]  /*1a460*/  SYNCS.PHASECHK.TRANS64.TRYWAIT P0, [R3+URZ+0x60], R7 ;  /* 0x00006007030075a7 */ /* 0x001064000800017f */
[----:B-1----:R-:W-:Y:S05]  /*1a470*/  @!P0 NANOSLEEP.SYNCS 0x989680 ;  /* 0x009896800000895d */ /* 0x002fea0003900000 */
[----:B------:R-:W1:Y:S02]  /*1a480*/  @!P0 SYNCS.PHASECHK.TRANS64 P0, [R3+URZ+0x60], R7 ;  /* 0x00006007030085a7 */ /* 0x000e64000800007f */
[----:B-1----:R-:W-:Y:S05]  /*1a490*/  @!P0 BRA `(.L_x_637) ;  /* 0xfffffffc00f08947 */ /* 0x002fea000383ffff */
[----:B------:R-:W-:Y:S05]  /*1a4a0*/  BRA `(.L_x_767) ;  /* 0xffffffc000687947 */ /* 0x000fea000383ffff */
.L_x_647:
[----:B0-----:R0:W1:Y:S02]  /*1a4b0*/  SYNCS.PHASECHK.TRANS64.TRYWAIT P0, [R3+URZ+0x30860], R0 ;  /* 0x03086000030075a7 */ /* 0x001064000800017f */
[----:B-1----:R-:W-:Y:S05]  /*1a4c0*/  @!P0 NANOSLEEP.SYNCS 0x989680 ;  /* 0x009896800000895d */ /* 0x002fea0003900000 */
[----:B------:R-:W1:Y:S02]  /*1a4d0*/  @!P0 SYNCS.PHASECHK.TRANS64 P0, [R3+URZ+0x30860], R0 ;  /* 0x03086000030085a7 */ /* 0x000e64000800007f */
[----:B-1----:R-:W-:Y:S05]  /*1a4e0*/  @!P0 BRA `(.L_x_647) ;  /* 0xfffffffc00f08947 */ /* 0x002fea000383ffff */
[----:B------:R-:W-:Y:S05]  /*1a4f0*/  BRA `(.L_x_768) ;  /* 0xffffffc400687947 */ /* 0x000fea000383ffff */
.L_x_653:
[----:B------:R-:W-:Y:S01]  /*1a500*/  BSSY B0, `(.L_x_769) ;  /* 0x0000008000007945 */ /* 0x000fe20003800000 */
[----:B0-----:R-:W-:Y:S01]  /*1a510*/  MOV R13, R24 ;  /* 0x00000018000d7202 */ /* 0x001fe20000000f00 */
[----:B------:R-:W-:Y:S02]  /*1a520*/  IMAD.MOV.U32 R12, RZ, RZ, RZ ;  /* 0x000000ffff0c7224 */ /* 0x000fe400078e00ff */
[----:B------:R-:W-:Y:S02]  /*1a530*/  IMAD.MOV.U32 R11, RZ, RZ, 0x1f ;  /* 0x0000001fff0b7424 */ /* 0x000fe400078e00ff */
[----:B------:R-:W-:-:S07]  /*1a540*/  IMAD.MOV.U32 R15, RZ, RZ, -0x1 ;  /* 0xffffffffff0f7424 */ /* 0x000fce00078e00ff */
[----:B--2---:R-:W-:Y:S05]  /*1a550*/  WARPSYNC.COLLECTIVE R15, `(.L_x_770) ;  /* 0x000000000f087348 */ /* 0x004fea0003c00000 */
[----:B------:R0:W1:Y:S02]  /*1a560*/  SHFL.IDX P6, R14, R13, R12, R11 ;  /* 0x0000000c0d0e7389 */ /* 0x00006400000c000b */
[----:B012---:R-:W-:Y:S01]  /*1a570*/  ENDCOLLECTIVE ;  /* 0x000000000000791b */ /* 0x007fe20003800000 */
.L_x_770:
[----:B------:R-:W-:Y:S05]  /*1a580*/  BSYNC B0 ;  /* 0x0000000000007941 */ /* 0x000fea0003800000 */
.L_x_769:
[----:B------:R-:W-:Y:S01]  /*1a590*/  IMAD.MOV.U32 R13, RZ, RZ, R24 ;  /* 0x000000ffff0d7224 */ /* 0x000fe200078e0018 */
[----:B------:R-:W-:Y:S01]  /*1a5a0*/  MOV R12, 0x1 ;  /* 0x00000001000c7802 */ /* 0x000fe20000000f00 */
[----:B------:R-:W-:Y:S02]  /*1a5b0*/  IMAD.MOV.U32 R11, RZ, RZ, 0x1f ;  /* 0x0000001fff0b7424 */ /* 0x000fe400078e00ff */
[----:B------:R-:W-:Y:S02]  /*1a5c0*/  IMAD.MOV.U32 R15, RZ, RZ, -0x1 ;  /* 0xffffffffff0f7424 */ /* 0x000fe400078e00ff */
[----:B------:R-:W-:Y:S02]  /*1a5d0*/  IMAD.IADD R7, R27, 0x1, R9 ;  /* 0x000000011b077824 */ /* 0x000fe400078e0209 */
[----:B------:R-:W-:-:S07]  /*1a5e0*/  IMAD.MOV.U32 R0, RZ, RZ, R14 ;  /* 0x000000ffff007224 */ /* 0x000fce00078e000e */
[----:B------:R-:W-:Y:S05]  /*1a5f0*/  WARPSYNC.COLLECTIVE R15, `(.L_x_771) ;  /* 0x000000000f087348 */ /* 0x000fea0003c00000 */
[----:B------:R0:W1:Y:S02]  /*1a600*/  SHFL.IDX P6, R14, R13, R12, R11 ;  /* 0x0000000c0d0e7389 */ /* 0x00006400000c000b */
[----:B01----:R-:W-:Y:S01]  /*1a610*/  ENDCOLLECTIVE ;  /* 0x000000000000791b */ /* 0x003fe20003800000 */
.L_x_771:
        /* <DEDUP_REMOVED lines=16> */
[C---:B------:R-:W-:Y:S02]  /*1a720*/  ISETP.GE.U32.AND P5, PT, R9.reuse, 0x10, PT ;  /* 0x000000100900780c */ /* 0x040fe40003fa6070 */
[----:B--2---:R-:W-:Y:S01]  /*1a730*/  @!P1 MOV R7, R8 ;  /* 0x0000000800079202 */ /* 0x004fe20000000f00 */
[----:B---3--:R-:W-:Y:S01]  /*1a740*/  @!P1 IMAD.MOV.U32 R4, RZ, RZ, R5 ;  /* 0x000000ffff049224 */ /* 0x008fe200078e0005 */
[----:B------:R-:W-:-:S03]  /*1a750*/  ISETP.NE.AND P1, PT, R9, RZ, PT ;  /* 0x000000ff0900720c */ /* 0x000fc60003f25270 */
[----:B------:R-:W-:-:S10]  /*1a760*/  IMAD R13, R4, R7, RZ ;  /* 0x00000007040d7224 */ /* 0x000fd400078e02ff */
[----:B------:R-:W-:Y:S05]  /*1a770*/  WARPSYNC.COLLECTIVE R15, `(.L_x_772) ;  /* 0x000000000f087348 */ /* 0x000fea0003c00000 */
[----:B------:R0:W1:Y:S02]  /*1a780*/  SHFL.UP P6, R14, R13, R12, R11 ;  /* 0x0400000c0d0e7389 */ /* 0x00006400000c000b */
[----:B01----:R-:W-:Y:S01]  /*1a790*/  ENDCOLLECTIVE ;  /* 0x000000000000791b */ /* 0x003fe20003800000 */
.L_x_772:
[----:B------:R-:W-:Y:S02]  /*1a7a0*/  MOV R12, 0x2 ;  /* 0x00000002000c7802 */ /* 0x000fe40000000f00 */
[----:B------:R-:W-:-:S05]  /*1a7b0*/  SEL R14, R14, RZ, P1 ;  /* 0x000000ff0e0e7207 */ /* 0x000fca0000800000 */
[----:B------:R-:W-:-:S04]  /*1a7c0*/  IMAD.IADD R5, R13, 0x1, R14 ;  /* 0x000000010d057824 */ /* 0x000fc800078e020e */
[----:B------:R-:W-:-:S07]  /*1a7d0*/  IMAD.MOV.U32 R13, RZ, RZ, R5 ;  /* 0x000000ffff0d7224 */ /* 0x000fce00078e0005 */
[----:B------:R-:W-:Y:S05]  /*1a7e0*/  WARPSYNC.COLLECTIVE R15, `(.L_x_773) ;  /* 0x000000000f087348 */ /* 0x000fea0003c00000 */
[----:B------:R0:W1:Y:S02]  /*1a7f0*/  SHFL.UP P6, R14, R13, R12, R11 ;  /* 0x0400000c0d0e7389 */ /* 0x00006400000c000b */
[----:B01----:R-:W-:Y:S01]  /*1a800*/  ENDCOLLECTIVE ;  /* 0x000000000000791b */ /* 0x003fe20003800000 */
.L_x_773:
[----:B------:R-:W-:Y:S01]  /*1a810*/  IMAD.MOV.U32 R12, RZ, RZ, 0x4 ;  /* 0x00000004ff0c7424 */ /* 0x000fe200078e00ff */
[----:B------:R-:W-:-:S05]  /*1a820*/  SEL R2, R14, RZ, P2 ;  /* 0x000000ff0e027207 */ /* 0x000fca0001000000 */
[----:B------:R-:W-:-:S04]  /*1a830*/  IMAD.IADD R2, R5, 0x1, R2 ;  /* 0x0000000105027824 */ /* 0x000fc800078e0202 */
[----:B------:R-:W-:-:S07]  /*1a840*/  IMAD.MOV.U32 R13, RZ, RZ, R2 ;  /* 0x000000ffff0d7224 */ /* 0x000fce00078e0002 */
[----:B------:R-:W-:Y:S05]  /*1a850*/  WARPSYNC.COLLECTIVE R15, `(.L_x_774) ;  /* 0x000000000f087348 */ /* 0x000fea0003c00000 */
[----:B------:R0:W1:Y:S02]  /*1a860*/  SHFL.UP P6, R14, R13, R12, R11 ;  /* 0x0400000c0d0e7389 */ /* 0x00006400000c000b */
[----:B01----:R-:W-:Y:S01]  /*1a870*/  ENDCOLLECTIVE ;  /* 0x000000000000791b */ /* 0x003fe20003800000 */
.L_x_774:
[----:B------:R-:W-:Y:S02]  /*1a880*/  MOV R12, 0x8 ;  /* 0x00000008000c7802 */ /* 0x000fe40000000f00 */
[----:B------:R-:W-:-:S05]  /*1a890*/  SEL R3, R14, RZ, P3 ;  /* 0x000000ff0e037207 */ /* 0x000fca0001800000 */
[----:B------:R-:W-:-:S04]  /*1a8a0*/  IMAD.IADD R8, R2, 0x1, R3 ;  /* 0x0000000102087824 */ /* 0x000fc800078e0203 */
[----:B------:R-:W-:-:S07]  /*1a8b0*/  IMAD.MOV.U32 R13, RZ, RZ, R8 ;  /* 0x000000ffff0d7224 */ /* 0x000fce00078e0008 */
[----:B------:R-:W-:Y:S05]  /*1a8c0*/  WARPSYNC.COLLECTIVE R15, `(.L_x_775) ;  /* 0x000000000f087348 */ /* 0x000fea0003c00000 */
[----:B------:R0:W1:Y:S02]  /*1a8d0*/  SHFL.UP P6, R14, R13, R12, R11 ;  /* 0x0400000c0d0e7389 */ /* 0x00006400000c000b */
[----:B01----:R-:W-:Y:S01]  /*1a8e0*/  ENDCOLLECTIVE ;  /* 0x000000000000791b */ /* 0x003fe20003800000 */
.L_x_775:
[----:B------:R-:W-:Y:S01]  /*1a8f0*/  IMAD.MOV.U32 R12, RZ, RZ, 0x10 ;  /* 0x00000010ff0c7424 */ /* 0x000fe200078e00ff */
[----:B------:R-:W-:-:S05]  /*1a900*/  SEL R5, R14, RZ, P4 ;  /* 0x000000ff0e057207 */ /* 0x000fca0002000000 */
[----:B------:R-:W-:-:S04]  /*1a910*/  IMAD.IADD R5, R8, 0x1, R5 ;  /* 0x0000000108057824 */ /* 0x000fc800078e0205 */
[----:B------:R-:W-:-:S07]  /*1a920*/  IMAD.MOV.U32 R13, RZ, RZ, R5 ;  /* 0x000000ffff0d7224 */ /* 0x000fce00078e0005 */
[----:B------:R-:W-:Y:S05]  /*1a930*/  WARPSYNC.COLLECTIVE R15, `(.L_x_776) ;  /* 0x000000000f087348 */ /* 0x000fea0003c00000 */
[----:B------:R0:W1:Y:S02]  /*1a940*/  SHFL.UP P6, R14, R13, R12, R11 ;  /* 0x0400000c0d0e7389 */ /* 0x00006400000c000b */
[----:B01----:R-:W-:Y:S01]  /*1a950*/  ENDCOLLECTIVE ;  /* 0x000000000000791b */ /* 0x003fe20003800000 */
.L_x_776:
[----:B------:R-:W-:Y:S01]  /*1a960*/  MOV R12, 0x1f ;  /* 0x0000001f000c7802 */ /* 0x000fe20000000f00 */
[----:B------:R-:W-:Y:S01]  /*1a970*/  IMAD.MOV.U32 R11, RZ, RZ, 0x1f ;  /* 0x0000001fff0b7424 */ /* 0x000fe200078e00ff */
[----:B------:R-:W-:-:S05]  /*1a980*/  SEL R14, R14, RZ, P5 ;  /* 0x000000ff0e0e7207 */ /* 0x000fca0002800000 */
[----:B------:R-:W-:-:S04]  /*1a990*/  IMAD.IADD R3, R5, 0x1, R14 ;  /* 0x0000000105037824 */ /* 0x000fc800078e020e */
[----:B------:R-:W-:-:S07]  /*1a9a0*/  IMAD.MOV.U32 R13, RZ, RZ, R3 ;  /* 0x000000ffff0d7224 */ /* 0x000fce00078e0003 */
[----:B------:R-:W-:Y:S05]  /*1a9b0*/  WARPSYNC.COLLECTIVE R15, `(.L_x_777) ;  /* 0x000000000f087348 */ /* 0x000fea0003c00000 */
[----:B------:R0:W1:Y:S02]  /*1a9c0*/  SHFL.IDX P6, R14, R13, R12, R11 ;  /* 0x0000000c0d0e7389 */ /* 0x00006400000c000b */
[----:B01----:R-:W-:Y:S01]  /*1a9d0*/  ENDCOLLECTIVE ;  /* 0x000000000000791b */ /* 0x003fe20003800000 */
.L_x_777:
[----:B------:R-:W-:Y:S05]  /*1a9e0*/  BRA `(.L_x_778) ;  /* 0xffffffc400a07947 */ /* 0x000fea000383ffff */
.L_x_656:
[----:B------:R-:W-:Y:S01]  /*1a9f0*/  BSSY B0, `(.L_x_779) ;  /* 0x0000007000007945 */ /* 0x000fe20003800000 */
[----:B------:R-:W-:Y:S02]  /*1aa00*/  IMAD.MOV.U32 R12, RZ, RZ, 0x1 ;  /* 0x00000001ff0c7424 */ /* 0x000fe400078e00ff */
[----:B------:R-:W-:Y:S02]  /*1aa10*/  IMAD.MOV.U32 R11, RZ, RZ, RZ ;  /* 0x000000ffff0b7224 */ /* 0x000fe400078e00ff */
[----:B------:R-:W-:-:S07]  /*1aa20*/  IMAD.MOV.U32 R15, RZ, RZ, -0x1 ;  /* 0xffffffffff0f7424 */ /* 0x000fce00078e00ff */
[----:B------:R-:W-:Y:S05]  /*1aa30*/  WARPSYNC.COLLECTIVE R15, `(.L_x_780) ;  /* 0x000000000f087348 */ /* 0x000fea0003c00000 */
[----:B------:R0:W1:Y:S02]  /*1aa40*/  SHFL.UP P6, R14, R13, R12, R11 ;  /* 0x0400000c0d0e7389 */ /* 0x00006400000c000b */
[----:B01----:R-:W-:Y:S01]  /*1aa50*/  ENDCOLLECTIVE ;  /* 0x000000000000791b */ /* 0x003fe20003800000 */
.L_x_780:
[----:B------:R-:W-:Y:S05]  /*1aa60*/  BSYNC B0 ;  /* 0x0000000000007941 */ /* 0x000fea0003800000 */
.L_x_779:
[----:B------:R-:W-:Y:S01]  /*1aa70*/  SEL R14, R14, RZ, P1 ;  /* 0x000000ff0e0e7207 */ /* 0x000fe20000800000 */
[----:B------:R-:W-:Y:S02]  /*1aa80*/  IMAD.MOV.U32 R12, RZ, RZ, 0x2 ;  /* 0x00000002ff0c7424 */ /* 0x000fe400078e00ff */
[----:B------:R-:W-:Y:S01]  /*1aa90*/  IMAD.MOV.U32 R11, RZ, RZ, RZ ;  /* 0x000000ffff0b7224 */ /* 0x000fe200078e00ff */
[----:B------:R-:W-:Y:S01]  /*1aaa0*/  IADD3 R13, R13, R14, RZ ;  /* 0x0000000e0d0d7210 */ /* 0x000fe20007ffe0ff */
[----:B------:R-:W-:-:S07]  /*1aab0*/  IMAD.MOV.U32 R15, RZ, RZ, -0x1 ;  /* 0xffffffffff0f7424 */ /* 0x000fce00078e00ff */
[----:B------:R-:W-:Y:S05]  /*1aac0*/  WARPSYNC.COLLECTIVE R15, `(.L_x_781) ;  /* 0x000000000f087348 */ /* 0x000fea0003c00000 */
[----:B------:R0:W1:Y:S02]  /*1aad0*/  SHFL.UP P6, R14, R13, R12, R11 ;  /* 0x0400000c0d0e7389 */ /* 0x00006400000c000b */
[----:B01----:R-:W-:Y:S01]  /*1aae0*/  ENDCOLLECTIVE ;  /* 0x000000000000791b */ /* 0x003fe20003800000 */
.L_x_781:
[----:B------:R-:W-:Y:S02]  /*1aaf0*/  MOV R12, 0x4 ;  /* 0x00000004000c7802 */ /* 0x000fe40000000f00 */
[----:B------:R-:W-:-:S05]  /*1ab00*/  SEL R2, R14, RZ, P2 ;  /* 0x000000ff0e027207 */ /* 0x000fca0001000000 */
[----:B------:R-:W-:-:S04]  /*1ab10*/  IMAD.IADD R2, R13, 0x1, R2 ;  /* 0x000000010d027824 */ /* 0x000fc800078e0202 */
[----:B------:R-:W-:-:S07]  /*1ab20*/  IMAD.MOV.U32 R13, RZ, RZ, R2 ;  /* 0x000000ffff0d7224 */ /* 0x000fce00078e0002 */
[----:B------:R-:W-:Y:S05]  /*1ab30*/  WARPSYNC.COLLECTIVE R15, `(.L_x_782) ;  /* 0x000000000f087348 */ /* 0x000fea0003c00000 */
[----:B------:R0:W1:Y:S02]  /*1ab40*/  SHFL.UP P6, R14, R13, R12, R11 ;  /* 0x0400000c0d0e7389 */ /* 0x00006400000c000b */
[----:B01----:R-:W-:Y:S01]  /*1ab50*/  ENDCOLLECTIVE ;  /* 0x000000000000791b */ /* 0x003fe20003800000 */
.L_x_782:
[----:B------:R-:W-:Y:S01]  /*1ab60*/  IMAD.MOV.U32 R12, RZ, RZ, 0x8 ;  /* 0x00000008ff0c7424 */ /* 0x000fe200078e00ff */
[----:B------:R-:W-:-:S05]  /*1ab70*/  SEL R3, R14, RZ, P3 ;  /* 0x000000ff0e037207 */ /* 0x000fca0001800000 */
[----:B------:R-:W-:-:S04]  /*1ab80*/  IMAD.IADD R3, R2, 0x1, R3 ;  /* 0x0000000102037824 */ /* 0x000fc800078e0203 */
[----:B------:R-:W-:-:S07]  /*1ab90*/  IMAD.MOV.U32 R13, RZ, RZ, R3 ;  /* 0x000000ffff0d7224 */ /* 0x000fce00078e0003 */
[----:B------:R-:W-:Y:S05]  /*1aba0*/  WARPSYNC.COLLECTIVE R15, `(.L_x_783) ;  /* 0x000000000f087348 */ /* 0x000fea0003c00000 */
[----:B------:R0:W1:Y:S02]  /*1abb0*/  SHFL.UP P6, R14, R13, R12, R11 ;  /* 0x0400000c0d0e7389 */ /* 0x00006400000c000b */
[----:B01----:R-:W-:Y:S01]  /*1abc0*/  ENDCOLLECTIVE ;  /* 0x000000000000791b */ /* 0x003fe20003800000 */
.L_x_783:
[----:B------:R-:W-:Y:S02]  /*1abd0*/  MOV R12, 0x10 ;  /* 0x00000010000c7802 */ /* 0x000fe40000000f00 */
[----:B------:R-:W-:-:S05]  /*1abe0*/  SEL R14, R14, RZ, P4 ;  /* 0x000000ff0e0e7207 */ /* 0x000fca0002000000 */
[----:B------:R-:W-:-:S04]  /*1abf0*/  IMAD.IADD R5, R3, 0x1, R14 ;  /* 0x0000000103057824 */ /* 0x000fc800078e020e */
[----:B------:R-:W-:-:S07]  /*1ac00*/  IMAD.MOV.U32 R13, RZ, RZ, R5 ;  /* 0x000000ffff0d7224 */ /* 0x000fce00078e0005 */
[----:B------:R-:W-:Y:S05]  /*1ac10*/  WARPSYNC.COLLECTIVE R15, `(.L_x_784) ;  /* 0x000000000f087348 */ /* 0x000fea0003c00000 */
[----:B------:R0:W1:Y:S02]  /*1ac20*/  SHFL.UP P6, R14, R13, R12, R11 ;  /* 0x0400000c0d0e7389 */ /* 0x00006400000c000b */
[----:B01----:R-:W-:Y:S01]  /*1ac30*/  ENDCOLLECTIVE ;  /* 0x000000000000791b */ /* 0x003fe20003800000 */
.L_x_784:
        /* <DEDUP_REMOVED lines=8> */
.L_x_785:
[----:B------:R-:W-:Y:S05]  /*1acc0*/  BRA `(.L_x_786) ;  /* 0xffffffc4008c7947 */ /* 0x000fea000383ffff */
.L_x_658:
[----:B------:R-:W-:Y:S01]  /*1acd0*/  BSSY B0, `(.L_x_787) ;  /* 0x0000006000007945 */ /* 0x000fe20003800000 */
[----:B------:R-:W-:Y:S01]  /*1ace0*/  PLOP3.LUT P6, PT, P6, PT, PT, 0x8, 0x0 ;  /* 0x000000000000781c */ /* 0x000fe200037ce170 */
[----:B------:R-:W-:-:S12]  /*1acf0*/  IMAD.MOV.U32 R15, RZ, RZ, -0x1 ;  /* 0xffffffffff0f7424 */ /* 0x000fd800078e00ff */
[----:B0-----:R-:W-:Y:S05]  /*1ad00*/  WARPSYNC.COLLECTIVE R15, `(.L_x_788) ;  /* 0x000000000f087348 */ /* 0x001fea0003c00000 */
[----:B------:R-:W-:Y:S01]  /*1ad10*/  VOTE.ANY R14, PT, P6 ;  /* 0x00000000000e7806 */ /* 0x000fe200030e0100 */
[----:B0-----:R-:W-:Y:S06]  /*1ad20*/  ENDCOLLECTIVE ;  /* 0x000000000000791b */ /* 0x001fec0003800000 */
.L_x_788:
[----:B------:R-:W-:Y:S05]  /*1ad30*/  BSYNC B0 ;  /* 0x0000000000007941 */ /* 0x000fea0003800000 */
.L_x_787:
[----:B------:R-:W-:Y:S01]  /*1ad40*/  MOV R8, R14 ;  /* 0x0000000e00087202 */ /* 0x000fe20000000f00 */
[----:B------:R-:W-:Y:S02]  /*1ad50*/  IMAD.MOV.U32 R13, RZ, RZ, R7 ;  /* 0x000000ffff0d7224 */ /* 0x000fe400078e0007 */
[----:B------:R-:W-:Y:S01]  /*1ad60*/  IMAD.MOV.U32 R11, RZ, RZ, 0x1f ;  /* 0x0000001fff0b7424 */ /* 0x000fe200078e00ff */
[----:B------:R-:W0:Y:S01]  /*1ad70*/  POPC R5, R8 ;  /* 0x0000000800057309 */ /* 0x000e220000000000 */
[----:B------:R-:W-:Y:S02]  /*1ad80*/  IMAD.MOV.U32 R15, RZ, RZ, -0x1 ;  /* 0xffffffffff0f7424 */ /* 0x000fe400078e00ff */
[----:B0-----:R-:W-:-:S07]  /*1ad90*/  IMAD.MOV.U32 R12, RZ, RZ, R5 ;  /* 0x000000ffff0c7224 */ /* 0x001fce00078e0005 */
[----:B------:R-:W-:Y:S05]  /*1ada0*/  WARPSYNC.COLLECTIVE R15, `(.L_x_789) ;  /* 0x000000000f087348 */ /* 0x000fea0003c00000 */
[----:B------:R0:W1:Y:S02]  /*1adb0*/  SHFL.IDX P6, R14, R13, R12, R11 ;  /* 0x0000000c0d0e7389 */ /* 0x00006400000c000b */
[----:B01----:R-:W-:Y:S01]  /*1adc0*/  ENDCOLLECTIVE ;  /* 0x000000000000791b */ /* 0x003fe20003800000 */
.L_x_789:
[----:B------:R-:W-:Y:S01]  /*1add0*/  MOV R13, R4 ;  /* 0x00000004000d7202 */ /* 0x000fe20000000f00 */
[----:B------:R-:W-:-:S07]  /*1ade0*/  IMAD.MOV.U32 R7, RZ, RZ, R14 ;  /* 0x000000ffff077224 */ /* 0x000fce00078e000e */
[----:B------:R-:W-:Y:S05]  /*1adf0*/  WARPSYNC.COLLECTIVE R15, `(.L_x_790) ;  /* 0x000000000f087348 */ /* 0x000fea0003c00000 */
[----:B------:R0:W1:Y:S02]  /*1ae00*/  SHFL.IDX P6, R14, R13, R12, R11 ;  /* 0x0000000c0d0e7389 */ /* 0x00006400000c000b */
[----:B01----:R-:W-:Y:S01]  /*1ae10*/  ENDCOLLECTIVE ;  /* 0x000000000000791b */ /* 0x003fe20003800000 */
.L_x_790:
[----:B------:R-:W-:Y:S01]  /*1ae20*/  IMAD.MOV.U32 R4, RZ, RZ, R14 ;  /* 0x000000ffff047224 */ /* 0x000fe200078e000e */
[----:B------:R-:W-:Y:S06]  /*1ae30*/  BRA `(.L_x_791) ;  /* 0xffffffc4006c7947 */ /* 0x000fec000383ffff */
.L_x_660:
[----:B------:R-:W-:Y:S01]  /*1ae40*/  BSSY B0, `(.L_x_792) ;  /* 0x0000007000007945 */ /* 0x000fe20003800000 */
[----:B------:R-:W-:Y:S02]  /*1ae50*/  IMAD.MOV.U32 R13, RZ, RZ, R3 ;  /* 0x000000ffff0d7224 */ /* 0x000fe400078e0003 */
[----:B------:R-:W-:Y:S02]  /*1ae60*/  IMAD.MOV.U32 R11, RZ, RZ, 0x1f ;  /* 0x0000001fff0b7424 */ /* 0x000fe400078e00ff */
[----:B------:R-:W-:-:S07]  /*1ae70*/  IMAD.MOV.U32 R15, RZ, RZ, -0x1 ;  /* 0xffffffffff0f7424 */ /* 0x000fce00078e00ff */
[----:B0123--:R-:W-:Y:S05]  /*1ae80*/  WARPSYNC.COLLECTIVE R15, `(.L_x_793) ;  /* 0x000000000f087348 */ /* 0x00ffea0003c00000 */
[----:B------:R4:W0:Y:S02]  /*1ae90*/  SHFL.IDX P6, R14, R13, R12, R11 ;  /* 0x0000000c0d0e7389 */ /* 0x00082400000c000b */
[----:B01234-:R-:W-:Y:S01]  /*1aea0*/  ENDCOLLECTIVE ;  /* 0x000000000000791b */ /* 0x01ffe20003800000 */
.L_x_793:
[----:B------:R-:W-:Y:S05]  /*1aeb0*/  BSYNC B0 ;  /* 0x0000000000007941 */ /* 0x000fea0003800000 */
.L_x_792:
[----:B------:R-:W-:Y:S01]  /*1aec0*/  IMAD.MOV.U32 R24, RZ, RZ, R14 ;  /* 0x000000ffff187224 */ /* 0x000fe200078e000e */
[----:B------:R-:W-:Y:S06]  /*1aed0*/  BRA `(.L_x_659) ;  /* 0xffffffc4005c7947 */ /* 0x000fec000383ffff */
.L_x_664:
[----:B0-----:R0:W1:Y:S02]  /*1aee0*/  SYNCS.PHASECHK.TRANS64.TRYWAIT P0, [R9+URZ+0x30820], R0 ;  /* 0x03082000090075a7 */ /* 0x001064000800017f */
[----:B-1----:R-:W-:Y:S05]  /*1aef0*/  @!P0 NANOSLEEP.SYNCS 0x989680 ;  /* 0x009896800000895d */ /* 0x002fea0003900000 */
[----:B------:R-:W1:Y:S02]  /*1af00*/  @!P0 SYNCS.PHASECHK.TRANS64 P0, [R9+URZ+0x30820], R0 ;  /* 0x03082000090085a7 */ /* 0x000e64000800007f */
[----:B-1----:R-:W-:Y:S05]  /*1af10*/  @!P0 BRA `(.L_x_664) ;  /* 0xfffffffc00f08947 */ /* 0x002fea000383ffff */
[----:B------:R-:W-:Y:S05]  /*1af20*/  BRA `(.L_x_794) ;  /* 0xffffffc800b47947 */ /* 0x000fea000383ffff */
.L_x_665:
[----:B------:R-:W1:Y:S01]  /*1af30*/  S2R R2, SR_TID.X ;  /* 0x0000000000027919 */ /* 0x000e620000002100 */
[----:B------:R-:W-:Y:S01]  /*1af40*/  BSSY B0, `(.L_x_795) ;  /* 0x000000a000007945 */ /* 0x000fe20003800000 */
[----:B------:R-:W-:Y:S02]  /*1af50*/  IMAD.MOV.U32 R12, RZ, RZ, RZ ;  /* 0x000000ffff0c7224 */ /* 0x000fe400078e00ff */
[----:B------:R-:W-:Y:S02]  /*1af60*/  IMAD.MOV.U32 R11, RZ, RZ, 0x1f ;  /* 0x0000001fff0b7424 */ /* 0x000fe400078e00ff */
[----:B------:R-:W-:Y:S01]  /*1af70*/  IMAD.MOV.U32 R15, RZ, RZ, -0x1 ;  /* 0xffffffffff0f7424 */ /* 0x000fe200078e00ff */
[----:B-1----:R-:W-:-:S04]  /*1af80*/  SHF.R.U32.HI R2, RZ, 0x5, R2 ;  /* 0x00000005ff027819 */ /* 0x002fc80000011602 */
[----:B------:R-:W-:-:S04]  /*1af90*/  LOP3.LUT R2, R2, 0x3, RZ, 0xc0, !PT ;  /* 0x0000000302027812 */ /* 0x000fc800078ec0ff */
[----:B------:R-:W-:-:S07]  /*1afa0*/  MOV R13, R2 ;  /* 0x00000002000d7202 */ /* 0x000fce0000000f00 */
[----:B0--3--:R-:W-:Y:S05]  /*1afb0*/  WARPSYNC.COLLECTIVE R15, `(.L_x_796) ;  /* 0x000000000f087348 */ /* 0x009fea0003c00000 */
[----:B------:R1:W2:Y:S02]  /*1afc0*/  SHFL.IDX P6, R14, R13, R12, R11 ;  /* 0x0000000c0d0e7389 */ /* 0x0002a400000c000b */
[----:B0123--:R-:W-:Y:S01]  /*1afd0*/  ENDCOLLECTIVE ;  /* 0x000000000000791b */ /* 0x00ffe20003800000 */
.L_x_796:
[----:B------:R-:W-:Y:S05]  /*1afe0*/  BSYNC B0 ;  /* 0x0000000000007941 */ /* 0x000fea0003800000 */
.L_x_795:
[----:B------:R-:W-:Y:S05]  /*1aff0*/  BRA `(.L_x_797) ;  /* 0xffffffc8009c7947 */ /* 0x000fea000383ffff */
.L_x_666:
[----:B------:R-:W-:Y:S01]  /*1b000*/  BSSY B0, `(.L_x_798) ;  /* 0x0000006000007945 */ /* 0x000fe20003800000 */
[----:B------:R-:W-:-:S07]  /*1b010*/  IMAD.MOV.U32 R15, RZ, RZ, -0x1 ;  /* 0xffffffffff0f7424 */ /* 0x000fce00078e00ff */
[----:B0--3--:R-:W-:Y:S05]  /*1b020*/  WARPSYNC.COLLECTIVE R15, `(.L_x_799) ;  /* 0x000000000f0c7348 */ /* 0x009fea0003c00000 */
[----:B------:R-:W-:Y:S02]  /*1b030*/  ELECT P6, UR62, PT ;  /* 0x00000000003e782f */ /* 0x000fe400038c0000 */
[----:B------:R-:W-:Y:S01]  /*1b040*/  MOV R14, UR62 ;  /* 0x0000003e000e7c02 */ /* 0x000fe20008000f00 */
[----:B0--3--:R-:W-:Y:S10]  /*1b050*/  ENDCOLLECTIVE ;  /* 0x000000000000791b */ /* 0x009ff40003800000 */
.L_x_799:
[----:B------:R-:W-:Y:S05]  /*1b060*/  BSYNC B0 ;  /* 0x0000000000007941 */ /* 0x000fea0003800000 */
.L_x_798:
[----:B------:R-:W-:Y:S05]  /*1b070*/  BRA `(.L_x_800) ;  /* 0xffffffc800907947 */ /* 0x000fea000383ffff */
.L_x_668:
[----:B0-----:R0:W1:Y:S02]  /*1b080*/  SYNCS.PHASECHK.TRANS64.TRYWAIT P0, [R7+URZ], R2 ;  /* 0x00000002070075a7 */ /* 0x001064000800017f */
[----:B-1----:R-:W-:Y:S05]  /*1b090*/  @!P0 NANOSLEEP.SYNCS 0x989680 ;  /* 0x009896800000895d */ /* 0x002fea0003900000 */
[----:B------:R-:W1:Y:S02]  /*1b0a0*/  @!P0 SYNCS.PHASECHK.TRANS64 P0, [R7+URZ], R2 ;  /* 0x00000002070085a7 */ /* 0x000e64000800007f */
[----:B-1----:R-:W-:Y:S05]  /*1b0b0*/  @!P0 BRA `(.L_x_668) ;  /* 0xfffffffc00f08947 */ /* 0x002fea000383ffff */
[----:B------:R-:W-:Y:S05]  /*1b0c0*/  BRA `(.L_x_801) ;  /* 0xffffffc800c47947 */ /* 0x000fea000383ffff */
.L_x_669:
[----:B-1----:R1:W2:Y:S02]  /*1b0d0*/  SYNCS.PHASECHK.TRANS64.TRYWAIT P0, [R3+URZ], R0 ;  /* 0x00000000030075a7 */ /* 0x0022a4000800017f */
[----:B--2---:R-:W-:Y:S05]  /*1b0e0*/  @!P0 NANOSLEEP.SYNCS 0x989680 ;  /* 0x009896800000895d */ /* 0x004fea0003900000 */
[----:B------:R-:W2:Y:S02]  /*1b0f0*/  @!P0 SYNCS.PHASECHK.TRANS64 P0, [R3+URZ], R0 ;  /* 0x00000000030085a7 */ /* 0x000ea4000800007f */
[----:B--2---:R-:W-:Y:S05]  /*1b100*/  @!P0 BRA `(.L_x_669) ;  /* 0xfffffffc00f08947 */ /* 0x004fea000383ffff */
[----:B------:R-:W-:Y:S05]  /*1b110*/  BRA `(.L_x_802) ;  /* 0xffffffc800b87947 */ /* 0x000fea000383ffff */
.L_x_671:
[----:B-1----:R1:W2:Y:S02]  /*1b120*/  SYNCS.PHASECHK.TRANS64.TRYWAIT P0, [R5+URZ], R2 ;  /* 0x00000002050075a7 */ /* 0x0022a4000800017f */
[----:B--2---:R-:W-:Y:S05]  /*1b130*/  @!P0 NANOSLEEP.SYNCS 0x989680 ;  /* 0x009896800000895d */ /* 0x004fea0003900000 */
[----:B------:R-:W2:Y:S02]  /*1b140*/  @!P0 SYNCS.PHASECHK.TRANS64 P0, [R5+URZ], R2 ;  /* 0x00000002050085a7 */ /* 0x000ea4000800007f */
[----:B--2---:R-:W-:Y:S05]  /*1b150*/  @!P0 BRA `(.L_x_671) ;  /* 0xfffffffc00f08947 */ /* 0x004fea000383ffff */
[----:B------:R-:W-:Y:S05]  /*1b160*/  BRA `(.L_x_803) ;  /* 0xffffffc800bc7947 */ /* 0x000fea000383ffff */
.L_x_804:
        /* <DEDUP_REMOVED lines=9> */
.L_x_2704:


//--------------------- .text._ZN7cutlass13device_kernelIN5flash11enable_sm90INS1_16FlashAttnFwdSm90INS1_25CollectiveMainloopFwdSm90ILi2EN4cute5tupleIJNS5_1CILi1EEES8_S8_EEENS6_IJNS7_ILi192EEENS7_ILi128EEENS7_ILi64EEEEEELi64ENS_6half_tEfNS_4arch4Sm90ELb0ELb1ELb0ELb0ELb0ELb0ELb0ELb1ELb1ELb1ELb1ELb0EEENS1_21CollectiveEpilogueFwdINS6_IJSA_SC_SB_EEES9_SE_SG_Li384ELb0ELb1ELb1ELb0EEENS1_19SingleTileSchedulerILb0ELb1ELb1ELi192EEEEEEEEEvNT_6ParamsE --------------------------
	.section	.text._ZN7cutlass13device_kernelIN5flash11enable_sm90INS1_16FlashAttnFwdSm90INS1_25CollectiveMainloopFwdSm90ILi2EN4cute5tupleIJNS5_1CILi1EEES8_S8_EEENS6_IJNS7_ILi192EEENS7_ILi128EEENS7_ILi64EEEEEELi64ENS_6half_tEfNS_4arch4Sm90ELb0ELb1ELb0ELb0ELb0ELb0ELb0ELb1ELb1ELb1ELb1ELb0EEENS1_21CollectiveEpilogueFwdINS6_IJSA_SC_SB_EEES9_SE_SG_Li384ELb0ELb1ELb1ELb0EEENS1_19SingleTileSchedulerILb0ELb1ELb1ELi192EEEEEEEEEvNT_6ParamsE,"ax",@progbits
	.align	128
.text._ZN7cutlass13device_kernelIN5flash11enable_sm90INS1_16FlashAttnFwdSm90INS1_25CollectiveMainloopFwdSm90ILi2EN4cute5tupleIJNS5_1CILi1EEES8_S8_EEENS6_IJNS7_ILi192EEENS7_ILi128EEENS7_ILi64EEEEEELi64ENS_6half_tEfNS_4arch4Sm90ELb0ELb1ELb0ELb0ELb0ELb0ELb0ELb1ELb1ELb1ELb1ELb0EEENS1_21CollectiveEpilogueFwdINS6_IJSA_SC_SB_EEES9_SE_SG_Li384ELb0ELb1ELb1ELb0EEENS1_19SingleTileSchedulerILb0ELb1ELb1ELi192EEEEEEEEEvNT_6ParamsE:
        .type           _ZN7cutlass13device_kernelIN5flash11enable_sm90INS1_16FlashAttnFwdSm90INS1_25CollectiveMainloopFwdSm90ILi2EN4cute5tupleIJNS5_1CILi1EEES8_S8_EEENS6_IJNS7_ILi192EEENS7_ILi128EEENS7_ILi64EEEEEELi64ENS_6half_tEfNS_4arch4Sm90ELb0ELb1ELb0ELb0ELb0ELb0ELb0ELb1ELb1ELb1ELb1ELb0EEENS1_21CollectiveEpilogueFwdINS6_IJSA_SC_SB_EEES9_SE_SG_Li384ELb0ELb1ELb1ELb0EEENS1_19SingleTileSchedulerILb0ELb1ELb1ELi192EEEEEEEEEvNT_6ParamsE,@function
        .size           _ZN7cutlass13device_kernelIN5flash11enable_sm90INS1_16FlashAttnFwdSm90INS1_25CollectiveMainloopFwdSm90ILi2EN4cute5tupleIJNS5_1CILi1EEES8_S8_EEENS6_IJNS7_ILi192EEENS7_ILi128EEENS7_ILi64EEEEEELi64ENS_6half_tEfNS_4arch4Sm90ELb0ELb1ELb0ELb0ELb0ELb0ELb0ELb1ELb1ELb1ELb1ELb0EEENS1_21CollectiveEpilogueFwdINS6_IJSA_SC_SB_EEES9_SE_SG_Li384ELb0ELb1ELb1ELb0EEENS1_19SingleTileSchedulerILb0ELb1ELb1ELi192EEEEEEEEEvNT_6ParamsE,(.L_x_2705 - _ZN7cutlass13device_kernelIN5flash11enable_sm90INS1_16FlashAttnFwdSm90INS1_25CollectiveMainloopFwdSm90ILi2EN4cute5tupleIJNS5_1CILi1EEES8_S8_EEENS6_IJNS7_ILi192EEENS7_ILi128EEENS7_ILi64EEEEEELi64ENS_6half_tEfNS_4arch4Sm90ELb0ELb1ELb0ELb0ELb0ELb0ELb0ELb1ELb1ELb1ELb1ELb0EEENS1_21CollectiveEpilogueFwdINS6_IJSA_SC_SB_EEES9_SE_SG_Li384ELb0ELb1ELb1ELb0EEENS1_19SingleTileSchedulerILb0ELb1ELb1ELi192EEEEEEEEEvNT_6ParamsE)
        .other          _ZN7cutlass13device_kernelIN5flash11enable_sm90INS1_16FlashAttnFwdSm90INS1_25CollectiveMainloopFwdSm90ILi2EN4cute5tupleIJNS5_1CILi1EEES8_S8_EEENS6_IJNS7_ILi192EEENS7_ILi128EEENS7_ILi64EEEEEELi64ENS_6half_tEfNS_4arch4Sm90ELb0ELb1ELb0ELb0ELb0ELb0ELb0ELb1ELb1ELb1ELb1ELb0EEENS1_21CollectiveEpilogueFwdINS6_IJSA_SC_SB_EEES9_SE_SG_Li384ELb0ELb1ELb1ELb0EEENS1_19SingleTileSchedulerILb0ELb1ELb1ELi192EEEEEEEEEvNT_6ParamsE,@"STO_CUDA_ENTRY STV_DEFAULT"
_ZN7cutlass13device_kernelIN5flash11enable_sm90INS1_16FlashAttnFwdSm90INS1_25CollectiveMainloopFwdSm90ILi2EN4cute5tupleIJNS5_1CILi1EEES8_S8_EEENS6_IJNS7_ILi192EEENS7_ILi128EEENS7_ILi64EEEEEELi64ENS_6half_tEfNS_4arch4Sm90ELb0ELb1ELb0ELb0ELb0ELb0ELb0ELb1ELb1ELb1ELb1ELb0EEENS1_21CollectiveEpilogueFwdINS6_IJSA_SC_SB_EEES9_SE_SG_Li384ELb0ELb1ELb1ELb0EEENS1_19SingleTileSchedulerILb0ELb1ELb1ELi192EEEEEEEEEvNT_6ParamsE:
[----:B------:R-:W0:Y:S01]  /*0000*/  LDC R1, c[0x0][0x28] ;  /* 0x00000a00ff017b82 */ /* 0x000e220000000800 */
[----:B------:R-:W1:Y:S01]  /*0010*/  S2R R2, SR_TID.X ;  /* 0x0000000000027919 */ /* 0x000e620000002100 */
[----:B------:R-:W-:Y:S01]  /*0020*/  ELECT P0, URZ, PT ;  /* 0x00000000003f782f */ /* 0x000fe20003800000 */
[----:B------:R-:W-:Y:S01]  /*0030*/  BSSY B0, `(.L_x_805) ;  /* 0x000000e000007945 */ /* 0x000fe20003800000 */
[--C-:B-1----:R-:W-:Y:S02]  /*0040*/  SHF.R.U32.HI R16, RZ, 0x5, R2.reuse ;  /* 0x00000005ff107819 */ /* 0x102fe40000011602 */
[----:B------:R-:W-:-:S03]  /*0050*/  SHF.R.U32.HI R17, RZ, 0x7, R2 ;  /* 0x00000007ff117819 */ /* 0x000fc60000011602 */
[----:B------:R-:W1:Y:S02]  /*0060*/  SHFL.IDX PT, R0, R16, RZ, 0x1f ;  /* 0x00001fff10007589 */ /* 0x000e6400000e0000 */
[----:B-1----:R-:W-:-:S13]  /*0070*/  ISETP.EQ.AND P0, PT, R0, RZ, P0 ;  /* 0x000000ff0000720c */ /* 0x002fda0000702270 */
[----:B0-----:R-:W-:Y:S05]  /*0080*/  @!P0 BRA `(.L_x_806) ;  /* 0x0000000000208947 */ /* 0x001fea0003800000 */
        /* <DEDUP_REMOVED lines=8> */
.L_x_806:
[----:B------:R-:W-:Y:S05]  /*0110*/  BSYNC B0 ;  /* 0x0000000000007941 */ /* 0x000fea0003800000 */
.L_x_805:
[----:B------:R-:W-:Y:S01]  /*0120*/  VOTEU.ANY UP0, P0 ;  /* 0x00000000003f7886 */ /* 0x000fe20000000100 */
[----:B------:R-:W0:Y:S01]  /*0130*/  SHFL.IDX PT, R3, R17, RZ, 0x1f ;  /* 0x00001fff11037589 */ /* 0x000e2200000e0000 */
[----:B------:R-:W-:Y:S01]  /*0140*/  UMOV UR4, 0x80 ;  /* 0x0000008000047882 */ /* 0x000fe20000000000 */
[----:B------:R-:W-:Y:S01]  /*0150*/  UMOV UR7, 0x180 ;  /* 0x0000018000077882 */ /* 0x000fe20000000000 */
[----:B------:R-:W-:Y:S01]  /*0160*/  VOTEU.ANY UP1, P0 ;  /* 0x00000000003f7886 */ /* 0x000fe20000020100 */
[----:B------:R-:W1:Y:S01]  /*0170*/  @UP0 S2UR UR8, SR_CgaCtaId ;  /* 0x00000000000809c3 */ /* 0x000e620000008800 */
[----:B------:R-:W2:Y:S01]  /*0180*/  SHFL.IDX PT, R0, R16, RZ, 0x1f ;  /* 0x00001fff10007589 */ /* 0x000ea200000e0000 */
[----:B------:R-:W-:Y:S01]  /*0190*/  @UP0 UMOV UR6, 0x400 ;  /* 0x0000040000060882 */ /* 0x000fe20000000000 */
[----:B------:R-:W-:-:S04]  /*01a0*/  @UP0 UIADD3 UR4, -UR4, 0x100000, URZ ;  /* 0x0010000004040890 */ /* 0x000fc8000fffe13f */
[----:B------:R-:W-:Y:S02]  /*01b0*/  @UP0 USHF.L.U32 UR5, UR4, 0xb, URZ ;  /* 0x0000000b04050899 */ /* 0x000fe4000800063f */
[----:B------:R-:W-:Y:S01]  /*01c0*/  @UP0 USHF.L.U32 UR4, UR4, 0x1, URZ ;  /* 0x0000000104040899 */ /* 0x000fe2000800063f */
[----:B------:R-:W-:Y:S01]  /*01d0*/  VOTEU.ANY UP2, P0 ;  /* 0x00000000003f7886 */ /* 0x000fe20000040100 */
[----:B0-----:R-:W-:Y:S01]  /*01e0*/  R2UR UR9, R3 ;  /* 0x00000000030972ca */ /* 0x001fe200000e0000 */
[----:B-1----:R-:W-:Y:S01]  /*01f0*/  @UP0 ULEA UR8, UR8, UR6, 0x18 ;  /* 0x0000000608080291 */ /* 0x002fe2000f8ec03f */
[----:B--2---:R-:W-:Y:S01]  /*0200*/  ISETP.NE.AND P1, PT, R0, RZ, PT ;  /* 0x000000ff0000720c */ /* 0x004fe20003f25270 */
[----:B------:R-:W-:-:S04]  /*0210*/  @UP0 UIADD3 UR6, -UR7, 0x100000, URZ ;  /* 0x0010000007060890 */ /* 0x000fc8000fffe13f */
[----:B------:R-:W-:Y:S02]  /*0220*/  @UP0 USHF.L.U32 UR7, UR6, 0xb, URZ ;  /* 0x0000000b06070899 */ /* 0x000fe4000800063f */
[----:B------:R-:W-:-:S04]  /*0230*/  @UP0 USHF.L.U32 UR6, UR6, 0x1, URZ ;  /* 0x0000000106060899 */ /* 0x000fc8000800063f */
[----:B------:R-:W-:Y:S01]  /*0240*/  UISETP.NE.AND UP0, UPT, UR9, URZ, UPT ;  /* 0x0000003f0900728c */ /* 0x000fe2000bf05270 */
[----:B------:R-:W0:Y:S02]  /*0250*/  FENCE.VIEW.ASYNC.S ;  /* 0x00000000000073c6 */ /* 0x000e240000000000 */
[----:B0-----:R0:W1:Y:S05]  /*0260*/  @UP1 SYNCS.EXCH.64 URZ, [UR8+0x16800], UR4 ;  /* 0x01680004083f15b2 */ /* 0x00106a0008000100 */
[----:B------:R0:W2:Y:S01]  /*0270*/  @UP2 SYNCS.EXCH.64 URZ, [UR8+0x16820], UR6 ;  /* 0x01682006083f25b2 */ /* 0x0000a20008000100 */
        /* <DEDUP_REMOVED lines=17> */
[----:B------:R3:W0:Y:S02]  /*0390*/  SYNCS.EXCH.64 URZ, [UR8+0x16848], UR6 ;  /* 0x01684806083f75b2 */ /* 0x0006240008000100 */
[----:B---3--:R-:W-:Y:S01]  /*03a0*/  NOP ;  /* 0x0000000000007918 */ /* 0x008fe20000000000 */
.L_x_807:
[----:B------:R-:W3:Y:S01]  /*03b0*/  SHFL.IDX PT, R0, R16, RZ, 0x1f ;  /* 0x00001fff10007589 */ /* 0x000ee200000e0000 */
[----:B------:R-:W-:Y:S01]  /*03c0*/  NOP ;  /* 0x0000000000007918 */ /* 0x000fe20000000000 */
[----:B---3--:R-:W-:-:S13]  /*03d0*/  ISETP.NE.AND P0, PT, R0, RZ, PT ;  /* 0x000000ff0000720c */ /* 0x008fda0003f05270 */
        /* <DEDUP_REMOVED lines=17> */
[----:B------:R3:W0:Y:S02]  /*04f0*/  SYNCS.EXCH.64 URZ, [UR8+0x16868], UR6 ;  /* 0x01686806083f75b2 */ /* 0x0006240008000100 */
[----:B---3--:R-:W-:Y:S01]  /*0500*/  NOP ;  /* 0x0000000000007918 */ /* 0x008fe20000000000 */
.L_x_808:
[----:B------:R-:W3:Y:S01]  /*0510*/  SHFL.IDX PT, R0, R16, RZ, 0x1f ;  /* 0x00001fff10007589 */ /* 0x000ee200000e0000 */
[----:B------:R-:W-:Y:S01]  /*0520*/  NOP ;  /* 0x0000000000007918 */ /* 0x000fe20000000000 */
[----:B---3--:R-:W-:-:S13]  /*0530*/  ISETP.NE.AND P0, PT, R0, RZ, PT ;  /* 0x000000ff0000720c */ /* 0x008fda0003f05270 */
        /* <DEDUP_REMOVED lines=13> */
[----:B------:R3:W0:Y:S02]  /*0610*/  SYNCS.EXCH.64 URZ, [UR6+0x16888], UR4 ;  /* 0x01688804063f75b2 */ /* 0x0006240008000100 */
[----:B---3--:R-:W-:Y:S01]  /*0620*/  NOP ;  /* 0x0000000000007918 */ /* 0x008fe20000000000 */
.L_x_809:
        /* <DEDUP_REMOVED lines=22> */
.L_x_810:
        /* <DEDUP_REMOVED lines=22> */
.L_x_811:
[----:B------:R-:W-:Y:S01]  /*08f0*/  PLOP3.LUT P0, PT, PT, PT, UP0, 0x80, 0x0 ;  /* 0x000000000000781c */ /* 0x000fe20003f0f008 */
[----:B------:R-:W-:Y:S01]  /*0900*/  UMOV UR45, 0x1 ;  /* 0x00000001002d7882 */ /* 0x000fe20000000000 */
[----:B------:R-:W-:Y:S01]  /*0910*/  NOP ;  /* 0x0000000000007918 */ /* 0x000fe20000000000 */
[----:B------:R-:W-:Y:S01]  /*0920*/  USEL UR45, UR45, 0x2, !UP0 ;  /* 0x000000022d2d7887 */ /* 0x000fe2000c000000 */
[----:B------:R-:W-:Y:S01]  /*0930*/  BSSY B6, `(.L_x_812) ;  /* 0x00010f7000067945 */ /* 0x000fe20003800000 */
[----:B------:R-:W-:Y:S01]  /*0940*/  ULDC.64 UR48, c[0x0][0x208] ;  /* 0x0000820000307ab9 */ /* 0x000fe20000000a00 */
[----:B------:R-:W-:Y:S01]  /*0950*/  LOP3.LUT R19, R2, 0x7f, RZ, 0xc0, !PT ;  /* 0x0000007f02137812 */ /* 0x000fe200078ec0ff */
[----:B012-4-:R-:W-:Y:S06]  /*0960*/  BAR.SYNC.DEFER_BLOCKING 0x0 ;  /* 0x0000000000007b1d */ /* 0x017fec0000010000 */
[----:B------:R-:W-:Y:S05]  /*0970*/  @!P0 BRA `(.L_x_813) ;  /* 0x000000d4008c8947 */ /* 0x000fea0003800000 */
.L_x_814:
[----:B------:R-:W-:-:S08]  /*0980*/  NOP ;  /* 0x0000000000007918 */ /* 0x000fd00000000000 */
[----:B------:R-:W0:Y:S02]  /*0990*/  USETMAXREG.TRY_ALLOC.CTAPOOL UP0, 0xa0 ;  /* 0x000000a0000079c8 */ /* 0x000e240008000600 */
[----:B0-----:R-:W-:-:S13]  /*09a0*/  PLOP3.LUT P0, PT, PT, PT, UP0, 0x80, 0x0 ;  /* 0x000000000000781c */ /* 0x001fda0003f0f008 */
[----:B------:R-:W-:Y:S05]  /*09b0*/  @!P0 BRA `(.L_x_814) ;  /* 0xfffffffc00f08947 */ /* 0x000fea000383ffff */
[----:B------:R-:W0:Y:S01]  /*09c0*/  S2UR UR6, SR_CTAID.Y ;  /* 0x00000000000679c3 */ /* 0x000e220000002600 */
[----:B------:R-:W-:Y:S01]  /*09d0*/  LOP3.LUT R0, R2, 0xffffff80, RZ, 0xc0, !PT ;  /* 0xffffff8002007812 */ /* 0x000fe200078ec0ff */
[----:B------:R-:W-:Y:S02]  /*09e0*/  ULDC UR7, c[0x0][0xc50] ;  /* 0x0003140000077ab9 */ /* 0x000fe40000000800 */
[----:B------:R-:W-:-:S04]  /*09f0*/  UISETP.NE.AND UP0, UPT, UR7, 0x1, UPT ;  /* 0x000000010700788c */ /* 0x000fc8000bf05270 */
[----:B------:R-:W-:Y:S08]  /*0a00*/  BAR.ARV 0x8, 0x200 ;  /* 0x0208000000007b1d */ /* 0x000ff00000002000 */
[----:B------:R-:W1:Y:S01]  /*0a10*/  S2UR UR8, SR_CTAID.Z ;  /* 0x00000000000879c3 */ /* 0x000e620000002700 */
[----:B------:R-:W-:Y:S01]  /*0a20*/  ISETP.NE.AND P0, PT, R0, 0x80, PT ;  /* 0x000000800000780c */ /* 0x000fe20003f05270 */
[----:B------:R-:W-:Y:S01]  /*0a30*/  @UP0 ULDC UR4, c[0x0][0xc54] ;  /* 0x0003150000040ab9 */ /* 0x000fe20000000800 */
[----:B------:R-:W-:Y:S01]  /*0a40*/  @UP0 ULDC UR9, c[0x0][0xc58] ;  /* 0x0003160000090ab9 */ /* 0x000fe20000000800 */
[----:B0-----:R-:W-:-:S10]  /*0a50*/  UIMAD.WIDE.U32 UR4, UR6, UR4, URZ ;  /* 0x00000004060472a5 */ /* 0x001fd4000f8e003f */
[----:B------:R-:W-:Y:S06]  /*0a60*/  @!P0 BAR.ARV 0x9, 0x100 ;  /* 0x0244000000008b1d */ /* 0x000fec0000002000 */
[----:B------:R-:W-:Y:S01]  /*0a70*/  UMOV UR36, UR6 ;  /* 0x0000000600247c82 */ /* 0x000fe20008000000 */
[----:B------:R-:W-:Y:S01]  /*0a80*/  @UP0 USHF.R.U32.HI UR36, URZ, UR9, UR5 ;  /* 0x000000093f240299 */ /* 0x000fe20008011605 */
[----:B-1----:R-:W-:-:S03]  /*0a90*/  ISETP.LE.AND P0, PT, RZ, UR8, PT ;  /* 0x00000008ff007c0c */ /* 0x002fc6000bf03270 */
[----:B------:R-:W-:-:S04]  /*0aa0*/  UIADD3 UR4, -UR36, URZ, URZ ;  /* 0x0000003f24047290 */ /* 0x000fc8000fffe13f */
[----:B------:R-:W-:-:S06]  /*0ab0*/  UIMAD UR6, UR7, UR4, UR6 ;  /* 0x00000004070672a4 */ /* 0x000fcc000f8e0206 */
[----:B------:R-:W-:Y:S06]  /*0ac0*/  @!P0 BRA `(.L_x_815) ;  /* 0x0000010c00748947 */ /* 0x000fec0003800000 */
[----:B------:R-:W0:Y:S01]  /*0ad0*/  LDC.64 R6, c[0x0][0x418] ;  /* 0x00010600ff067b82 */ /* 0x000e220000000a00 */
[----:B------:R-:W-:Y:S01]  /*0ae0*/  ULDC UR4, c[0x0][0x448] ;  /* 0x0001120000047ab9 */ /* 0x000fe20000000800 */
[----:B------:R-:W-:Y:S01]  /*0af0*/  VIADD R18, R2, 0xffffff80 ;  /* 0xffffff8002127836 */ /* 0x000fe20000000000 */
[----:B------:R-:W-:-:S03]  /*0b00*/  UISETP.NE.AND UP0, UPT, UR4, 0x1, UPT ;  /* 0x000000010400788c */ /* 0x000fc6000bf05270 */
[----:B------:R-:W-:Y:S02]  /*0b10*/  ULDC.64 UR4, c[0x0][0x9e0] ;  /* 0x0002780000047ab9 */ /* 0x000fe40000000a00 */
[----:B------:R-:W1:Y:S01]  /*0b20*/  LDC R23, c[0x0][0x288] ;  /* 0x0000a200ff177b82 */ /* 0x000e620000000800 */
[----:B------:R-:W-:-:S05]  /*0b30*/  UISETP.GE.AND UP1, UPT, UR5, 0x1, UPT ;  /* 0x000000010500788c */ /* 0x000fca000bf26270 */
[----:B------:R-:W-:Y:S01]  /*0b40*/  @UP0 ULDC UR9, c[0x0][0x44c] ;  /* 0x0001130000090ab9 */ /* 0x000fe20000000800 */
[----:B------:R-:W-:Y:S01]  /*0b50*/  @UP0 ULDC UR11, c[0x0][0x450] ;  /* 0x00011400000b0ab9 */ /* 0x000fe20000000800 */
[----:B------:R-:W2:Y:S01]  /*0b60*/  LDC R16, c[0x0][0x424] ;  /* 0x00010900ff107b82 */ /* 0x000ea20000000800 */
[----:B------:R-:W-:-:S07]  /*0b70*/  PLOP3.LUT P1, PT, PT, PT, UP1, 0x80, 0x0 ;  /* 0x000000000000781c */ /* 0x000fce0003f2f018 */
[----:B------:R-:W3:Y:S01]  /*0b80*/  LDC R5, c[0x0][0x2f0] ;  /* 0x0000bc00ff057b82 */ /* 0x000ee20000000800 */
[----:B0-----:R-:W-:-:S04]  /*0b90*/  ISETP.NE.U32.AND P0, PT, R6, RZ, PT ;  /* 0x000000ff0600720c */ /* 0x001fc80003f05070 */
[----:B------:R-:W-:-:S03]  /*0ba0*/  ISETP.NE.AND.EX P0, PT, R7, RZ, PT, P0 ;  /* 0x000000ff0700720c */ /* 0x000fc60003f05300 */
[----:B------:R-:W0:Y:S01]  /*0bb0*/  S2UR UR40, SR_CTAID.X ;  /* 0x00000000002879c3 */ /* 0x000e220000002500 */
[----:B-1----:R-:W-:Y:S02]  /*0bc0*/  IADD3 R3, -R23, 0x1, RZ ;  /* 0x0000000117037810 */ /* 0x002fe40007ffe1ff */
[----:B--2---:R-:W-:-:S05]  /*0bd0*/  SEL R16, R16, 0x1, P0 ;  /* 0x0000000110107807 */ /* 0x004fca0000000000 */
[----:B---3--:R-:W-:-:S05]  /*0be0*/  IMAD R3, R16, R5, R3 ;  /* 0x0000000510037224 */ /* 0x008fca00078e0203 */
[----:B------:R-:W-:Y:S01]  /*0bf0*/  R2UR UR10, R3 ;  /* 0x00000000030a72ca */ /* 0x000fe200000e0000 */
[----:B0-----:R-:W-:-:S04]  /*0c00*/  UIMAD UR40, UR40, 0xc0, URZ ;  /* 0x000000c0282878a4 */ /* 0x001fc8000f8e023f */
[----:B------:R-:W-:Y:S02]  /*0c10*/  @UP0 UIADD3 UR8, UR40, 0xbf, URZ ;  /* 0x000000bf28080890 */ /* 0x000fe4000fffe03f */
[----:B------:R-:W-:Y:S02]  /*0c20*/  UIADD3 UR7, UR40, 0xbf, URZ ;  /* 0x000000bf28077890 */ /* 0x000fe4000fffe03f */
[----:B------:R-:W-:-:S04]  /*0c30*/  UIMAD.WIDE.U32 UR8, UR8, UR9, URZ ;  /* 0x00000009080872a5 */ /* 0x000fc8000f8e003f */
[----:B------:R-:W-:-:S04]  /*0c40*/  @UP0 USHF.R.U32.HI UR7, URZ, UR11, UR9 ;  /* 0x0000000b3f070299 */ /* 0x000fc80008011609 */
[----:B------:R-:W-:-:S04]  /*0c50*/  UIADD3 UR7, UR10, UR7, URZ ;  /* 0x000000070a077290 */ /* 0x000fc8000fffe03f */
[----:B------:R-:W-:-:S06]  /*0c60*/  UIADD3 UR4, UR7, UR4, URZ ;  /* 0x0000000407047290 */ /* 0x000fcc000fffe03f */
[----:B------:R-:W-:Y:S01]  /*0c70*/  IMAD.U32 R0, RZ, RZ, UR4 ;  /* 0x00000004ff007e24 */ /* 0x000fe2000f8e00ff */
[----:B------:R-:W-:Y:S06]  /*0c80*/  @!P1 BRA `(.L_x_816) ;  /* 0x0000000000409947 */ /* 0x000fec0003800000 */
[----:B------:R-:W-:Y:S01]  /*0c90*/  ISETP.LT.AND P0, PT, RZ, UR7, PT ;  /* 0x00000007ff007c0c */ /* 0x000fe2000bf01270 */
[----:B------:R-:W-:-:S12]  /*0ca0*/  UIADD3 UR4, UR7, -0x1, URZ ;  /* 0xffffffff07047890 */ /* 0x000fd8000fffe03f */
[----:B------:R-:W-:Y:S05]  /*0cb0*/  @P0 BRA `(.L_x_817) ;  /* 0x00000000001c0947 */ /* 0x000fea0003800000 */
[----:B------:R-:W-:Y:S02]  /*0cc0*/  UISETP.NE.AND UP1, UPT, UR5, 0x1, UPT ;  /* 0x000000010500788c */ /* 0x000fe4000bf25270 */
[----:B------:R-:W-:-:S09]  /*0cd0*/  UIADD3 UR4, -UR7, URZ, URZ ;  /* 0x0000003f07047290 */ /* 0x000fd2000fffe13f */
[----:B------:R-:W-:Y:S02]  /*0ce0*/  @UP1 ULDC.64 UR10, c[0x0][0x9e8] ;  /* 0x00027a00000a1ab9 */ /* 0x000fe40000000a00 */
[----:B------:R-:W-:-:S04]  /*0cf0*/  UIMAD.WIDE.U32 UR8, UR4, UR10, URZ ;  /* 0x0000000a040872a5 */ /* 0x000fc8000f8e003f */
[----:B------:R-:W-:-:S04]  /*0d00*/  @UP1 USHF.R.U32.HI UR4, URZ, UR11, UR9 ;  /* 0x0000000b3f041299 */ /* 0x000fc80008011609 */
[----:B------:R-:W-:Y:S01]  /*0d10*/  ULOP3.LUT UR4, URZ, UR4, URZ, 0x33, !UPT ;  /* 0x000000043f047292 */ /* 0x000fe2000f8e333f */
[----:B------:R-:W-:Y:S11]  /*0d20*/  BRA `(.L_x_818) ;  /* 0x0000000000107947 */ /* 0x000ff60003800000 */
.L_x_817:
[----:B------:R-:W-:-:S11]  /*0d30*/  UISETP.NE.AND UP1, UPT, UR5, 0x1, UPT ;  /* 0x000000010500788c */ /* 0x000fd6000bf25270 */
[----:B------:R-:W-:Y:S02]  /*0d40*/  @UP1 ULDC.64 UR10, c[0x0][0x9e8] ;  /* 0x00027a00000a1ab9 */ /* 0x000fe40000000a00 */
[----:B------:R-:W-:-:S04]  /*0d50*/  UIMAD.WIDE.U32 UR8, UR4, UR10, URZ ;  /* 0x0000000a040872a5 */ /* 0x000fc8000f8e003f */
[----:B------:R-:W-:-:S12]  /*0d60*/  @UP1 USHF.R.U32.HI UR4, URZ, UR11, UR9 ;  /* 0x0000000b3f041299 */ /* 0x000fd80008011609 */
.L_x_818:
[----:B------:R-:W-:-:S06]  /*0d70*/  UIMAD UR4, UR4, UR5, UR5 ;  /* 0x00000005040472a4 */ /* 0x000fcc000f8e0205 */
[----:B------:R-:W-:-:S07]  /*0d80*/  VIMNMX R0, R0, UR4, PT ;  /* 0x0000000400007c48 */ /* 0x000fce000bfe0100 */
.L_x_816:
[-C--:B------:R-:W-:Y:S01]  /*0d90*/  IMAD R23, R16, R5.reuse, -R23 ;  /* 0x0000000510177224 */ /* 0x080fe200078e0a17 */
[----:B------:R-:W-:Y:S01]  /*0da0*/  @UP0 ULDC UR8, c[0x0][0x44c] ;  /* 0x0001130000080ab9 */ /* 0x000fe20000000800 */
[----:B------:R-:W-:Y:S01]  /*0db0*/  VIADD R4, R0, 0x7f ;  /* 0x0000007f00047836 */ /* 0x000fe20000000000 */
[----:B------:R-:W-:Y:S01]  /*0dc0*/  UIMAD.WIDE.U32 UR8, UR40, UR8, URZ ;  /* 0x00000008280872a5 */ /* 0x000fe2000f8e003f */
[----:B------:R-:W-:Y:S01]  /*0dd0*/  IMAD R0, R16, R5, 0x7f ;  /* 0x0000007f10007424 */ /* 0x000fe200078e0205 */
[----:B------:R-:W-:Y:S01]  /*0de0*/  R2UR UR7, R23 ;  /* 0x00000000170772ca */ /* 0x000fe200000e0000 */
[----:B------:R-:W-:Y:S01]  /*0df0*/  @UP0 ULDC UR10, c[0x0][0x450] ;  /* 0x00011400000a0ab9 */ /* 0x000fe20000000800 */
[----:B------:R-:W-:Y:S01]  /*0e00*/  UMOV UR4, UR40 ;  /* 0x0000002800047c82 */ /* 0x000fe20008000000 */
[----:B------:R-:W-:Y:S01]  /*0e10*/  SHF.R.S32.HI R5, RZ, 0x1f, R4 ;  /* 0x0000001fff057819 */ /* 0x000fe20000011404 */
[----:B------:R-:W-:Y:S01]  /*0e20*/  @UP0 USHF.R.U32.HI UR4, URZ, UR10, UR9 ;  /* 0x0000000a3f040299 */ /* 0x000fe20008011609 */
[----:B------:R-:W-:-:S02]  /*0e30*/  SHF.R.S32.HI R3, RZ, 0x1f, R0 ;  /* 0x0000001fff037819 */ /* 0x000fc40000011400 */
[----:B------:R-:W-:Y:S02]  /*0e40*/  LEA.HI R5, R5, R4, RZ, 0x7 ;  /* 0x0000000405057211 */ /* 0x000fe400078f38ff */
[----:B------:R-:W-:Y:S02]  /*0e50*/  LEA.HI R3, R3, R0, RZ, 0x7 ;  /* 0x0000000003037211 */ /* 0x000fe400078f38ff */
[----:B------:R-:W-:Y:S02]  /*0e60*/  SHF.R.S32.HI R0, RZ, 0x7, R5 ;  /* 0x00000007ff007819 */ /* 0x000fe40000011405 */
[----:B------:R-:W-:Y:S01]  /*0e70*/  UIADD3 UR4, UR7, UR4, URZ ;  /* 0x0000000407047290 */ /* 0x000fe2000fffe03f */
[----:B------:R-:W-:Y:S02]  /*0e80*/  SHF.R.S32.HI R3, RZ, 0x7, R3 ;  /* 0x00000007ff037819 */ /* 0x000fe40000011403 */
[----:B------:R-:W-:Y:S02]  /*0e90*/  ULDC UR7, c[0x0][0x9dc] ;  /* 0x0002770000077ab9 */ /* 0x000fe40000000800 */
[----:B------:R-:W-:Y:S01]  /*0ea0*/  UIADD3 UR7, UR4, -UR7, URZ ;  /* 0x8000000704077290 */ /* 0x000fe2000fffe03f */
[----:B------:R-:W-:Y:S01]  /*0eb0*/  VIMNMX R22, R3, R0, PT ;  /* 0x0000000003167248 */ /* 0x000fe20003fe0100 */
[----:B------:R-:W-:Y:S10]  /*0ec0*/  @!P1 BRA `(.L_x_819) ;  /* 0x0000000000449947 */ /* 0x000ff40003800000 */
[----:B------:R-:W-:-:S06]  /*0ed0*/  UISETP.GT.AND UP0, UPT, UR4, -0x1, UPT ;  /* 0xffffffff0400788c */ /* 0x000fcc000bf04270 */
[----:B------:R-:W-:-:S13]  /*0ee0*/  PLOP3.LUT P0, PT, PT, PT, UP0, 0x80, 0x0 ;  /* 0x000000000000781c */ /* 0x000fda0003f0f008 */
[----:B------:R-:W-:Y:S05]  /*0ef0*/  @P0 BRA `(.L_x_820) ;  /* 0x00000000001c0947 */ /* 0x000fea0003800000 */
[----:B------:R-:W-:Y:S02]  /*0f00*/  UISETP.NE.AND UP0, UPT, UR5, 0x1, UPT ;  /* 0x000000010500788c */ /* 0x000fe4000bf05270 */
[----:B------:R-:W-:-:S09]  /*0f10*/  ULOP3.LUT UR4, URZ, UR4, URZ, 0x33, !UPT ;  /* 0x000000043f047292 */ /* 0x000fd2000f8e333f */
[----:B------:R-:W-:Y:S02]  /*0f20*/  @UP0 ULDC.64 UR10, c[0x0][0x9e8] ;  /* 0x00027a00000a0ab9 */ /* 0x000fe40000000a00 */
[----:B------:R-:W-:-:S04]  /*0f30*/  UIMAD.WIDE.U32 UR8, UR4, UR10, URZ ;  /* 0x0000000a040872a5 */ /* 0x000fc8000f8e003f */
[----:B------:R-:W-:-:S04]  /*0f40*/  @UP0 USHF.R.U32.HI UR4, URZ, UR11, UR9 ;  /* 0x0000000b3f040299 */ /* 0x000fc80008011609 */
[----:B------:R-:W-:Y:S01]  /*0f50*/  ULOP3.LUT UR4, URZ, UR4, URZ, 0x33, !UPT ;  /* 0x000000043f047292 */ /* 0x000fe2000f8e333f */
[----:B------:R-:W-:Y:S11]  /*0f60*/  BRA `(.L_x_821) ;  /* 0x0000000000107947 */ /* 0x000ff60003800000 */
.L_x_820:
[----:B------:R-:W-:-:S11]  /*0f70*/  UISETP.NE.AND UP0, UPT, UR5, 0x1, UPT ;  /* 0x000000010500788c */ /* 0x000fd6000bf05270 */
[----:B------:R-:W-:Y:S02]  /*0f80*/  @UP0 ULDC.64 UR10, c[0x0][0x9e8] ;  /* 0x00027a00000a0ab9 */ /* 0x000fe40000000a00 */
[----:B------:R-:W-:-:S04]  /*0f90*/  UIMAD.WIDE.U32 UR8, UR4, UR10, URZ ;  /* 0x0000000a040872a5 */ /* 0x000fc8000f8e003f */
[----:B------:R-:W-:-:S12]  /*0fa0*/  @UP0 USHF.R.U32.HI UR4, URZ, UR11, UR9 ;  /* 0x0000000b3f040299 */ /* 0x000fd80008011609 */
.L_x_821:
[----:B------:R-:W-:-:S04]  /*0fb0*/  UIMAD UR4, UR4, UR5, URZ ;  /* 0x00000005040472a4 */ /* 0x000fc8000f8e023f */
[----:B------:R-:W-:-:S04]  /*0fc0*/  UISETP.LT.AND UP0, UPT, UR7, UR4, UPT ;  /* 0x000000040700728c */ /* 0x000fc8000bf01270 */
[----:B------:R-:W-:-:S12]  /*0fd0*/  USEL UR7, UR7, UR4, !UP0 ;  /* 0x0000000407077287 */ /* 0x000fd8000c000000 */
.L_x_819:
[----:B------:R-:W-:Y:S02]  /*0fe0*/  USHF.R.S32.HI UR4, URZ, 0x1f, UR7 ;  /* 0x0000001f3f047899 */ /* 0x000fe40008011407 */
[----:B------:R-:W-:Y:S02]  /*0ff0*/  USHF.R.U32.HI UR10, URZ, 0x10, UR6 ;  /* 0x000000103f0a7899 */ /* 0x000fe40008011606 */
[----:B------:R-:W-:Y:S02]  /*1000*/  ULEA.HI UR4, UR4, UR7, URZ, 0x7 ;  /* 0x0000000704047291 */ /* 0x000fe4000f8f383f */
[----:B------:R-:W-:Y:S02]  /*1010*/  ULOP3.LUT UR37, UR6, 0xffff, URZ, 0xc0, !UPT ;  /* 0x0000ffff06257892 */ /* 0x000fe4000f8ec03f */
[----:B------:R-:W-:-:S04]  /*1020*/  USHF.R.S32.HI UR4, URZ, 0x7, UR4 ;  /* 0x000000073f047899 */ /* 0x000fc80008011404 */
[----:B------:R-:W-:-:S04]  /*1030*/  UISETP.LT.AND UP0, UPT, URZ, UR4, UPT ;  /* 0x000000043f00728c */ /* 0x000fc8000bf01270 */
[----:B------:R-:W-:Y:S02]  /*1040*/  USEL UR9, URZ, UR4, !UP0 ;  /* 0x000000043f097287 */ /* 0x000fe4000c000000 */
[----:B------:R-:W-:Y:S01]  /*1050*/  UISETP.NE.AND UP0, UPT, UR10, URZ, UPT ;  /* 0x0000003f0a00728c */ /* 0x000fe2000bf05270 */
[----:B------:R-:W-:-:S03]  /*1060*/  UMOV UR4, URZ ;  /* 0x0000003f00047c82 */ /* 0x000fc60008000000 */
[----:B------:R-:W-:-:S07]  /*1070*/  ISETP.GT.AND P0, PT, R22, UR9, PT ;  /* 0x0000000916007c0c */ /* 0x000fce000bf04270 */
[----:B------:R-:W-:-:S06]  /*1080*/  @!UP0 ULDC UR10, c[0x0][0x9f0] ;  /* 0x00027c00000a8ab9 */ /* 0x000fcc0000000800 */
[----:B------:R-:W-:Y:S05]  /*1090*/  @!P0 BRA `(.L_x_822) ;  /* 0x00000000008c8947 */ /* 0x000fea0003800000 */
[----:B------:R-:W-:Y:S01]  /*10a0*/  IMAD.U32 R5, RZ, RZ, UR10 ;  /* 0x0000000aff057e24 */ /* 0x000fe2000f8e00ff */
[----:B------:R-:W-:-:S04]  /*10b0*/  UMOV UR4, URZ ;  /* 0x0000003f00047c82 */ /* 0x000fc80008000000 */
[----:B------:R-:W-:-:S04]  /*10c0*/  IABS R0, R5 ;  /* 0x0000000500007213 */ /* 0x000fc80000000000 */
[----:B------:R-:W-:Y:S02]  /*10d0*/  R2UR UR11, R0 ;  /* 0x00000000000b72ca */ /* 0x000fe400000e0000 */
[----:B------:R-:W-:Y:S02]  /*10e0*/  IADD3 R0, R5, -0x1, R22 ;  /* 0xffffffff05007810 */ /* 0x000fe40007ffe016 */
[----:B------:R-:W-:Y:S02]  /*10f0*/  IABS R5, R5 ;  /* 0x0000000500057213 */ /* 0x000fe40000000000 */
[----:B------:R-:W-:-:S03]  /*1100*/  R2UR UR6, R0 ;  /* 0x00000000000672ca */ /* 0x000fc600000e0000 */
[----:B------:R-:W-:-:S04]  /*1110*/  IMAD.MOV R5, RZ, RZ, -R5 ;  /* 0x000000ffff057224 */ /* 0x000fc800078e0a05 */
[----:B------:R-:W0:Y:S06]  /*1120*/  I2F.RP R3, UR11 ;  /* 0x0000000b00037d06 */ /* 0x000e2c0008209400 */
[----:B------:R-:W-:-:S06]  /*1130*/  UIADD3 UR6, -UR9, UR6, URZ ;  /* 0x0000000609067290 */ /* 0x000fcc000fffe13f */
[----:B------:R-:W-:Y:S01]  /*1140*/  IMAD.U32 R0, RZ, RZ, UR6 ;  /* 0x00000006ff007e24 */ /* 0x000fe2000f8e00ff */
[----:B------:R-:W-:Y:S01]  /*1150*/  ULOP3.LUT UR6, UR6, UR10, URZ, 0x3c, !UPT ;  /* 0x0000000a06067292 */ /* 0x000fe2000f8e3c3f */
[----:B0-----:R-:W0:Y:S03]  /*1160*/  MUFU.RCP R3, R3 ;  /* 0x0000000300037308 */ /* 0x001e260000001000 */
[----:B------:R-:W-:-:S04]  /*1170*/  IABS R0, R0 ;  /* 0x0000000000007213 */ /* 0x000fc80000000000 */
[----:B------:R-:W-:Y:S01]  /*1180*/  R2UR UR8, R0 ;  /* 0x00000000000872ca */ /* 0x000fe200000e0000 */
[----:B------:R-:W-:Y:S02]  /*1190*/  IMAD.MOV.U32 R0, RZ, RZ, R5 ;  /* 0x000000ffff007224 */ /* 0x000fe400078e0005 */
[----:B0-----:R-:W-:-:S06]  /*11a0*/  VIADD R4, R3, 0xffffffe ;  /* 0x0ffffffe03047836 */ /* 0x001fcc0000000000 */
[----:B------:R-:W0:Y:S02]  /*11b0*/  F2I.FTZ.U32.TRUNC.NTZ R4, R4 ;  /* 0x0000000400047305 */ /* 0x000e24000021f000 */
[----:B0-----:R-:W-:-:S13]  /*11c0*/  R2UR UR5, R4 ;  /* 0x00000000040572ca */ /* 0x001fda00000e0000 */
[----:B------:R-:W-:-:S04]  /*11d0*/  UIADD3 UR7, URZ, -UR5, URZ ;  /* 0x800000053f077290 */ /* 0x000fc8000fffe03f */
[----:B------:R-:W-:-:S04]  /*11e0*/  UIMAD UR7, UR7, UR11, URZ ;  /* 0x0000000b070772a4 */ /* 0x000fc8000f8e023f */
[----:B------:R-:W-:-:S03]  /*11f0*/  UIMAD.WIDE.U32 UR4, UR5, UR7, UR4 ;  /* 0x00000007050472a5 */ /* 0x000fc6000f8e0004 */
[----:B------:R-:W-:Y:S01]  /*1200*/  R2UR UR7, R0 ;  /* 0x00000000000772ca */ /* 0x000fe200000e0000 */
[----:B------:R-:W-:-:S12]  /*1210*/  UIMAD.WIDE.U32 UR4, UR5, UR8, URZ ;  /* 0x00000008050472a5 */ /* 0x000fd8000f8e003f */
[----:B------:R-:W-:-:S04]  /*1220*/  UIMAD UR4, UR5, UR7, UR8 ;  /* 0x00000007050472a4 */ /* 0x000fc8000f8e0208 */
[----:B------:R-:W-:-:S11]  /*1230*/  UISETP.GT.U32.AND UP1, UPT, UR11, UR4, UPT ;  /* 0x000000040b00728c */ /* 0x000fd6000bf24070 */
[----:B------:R-:W-:Y:S02]  /*1240*/  @!UP1 UIADD3 UR4, UR4, -UR11, URZ ;  /* 0x8000000b04049290 */ /* 0x000fe4000fffe03f */
[----:B------:R-:W-:Y:S02]  /*1250*/  @!UP1 UIADD3 UR5, UR5, 0x1, URZ ;  /* 0x0000000105059890 */ /* 0x000fe4000fffe03f */
[----:B------:R-:W-:Y:S02]  /*1260*/  UISETP.GE.U32.AND UP0, UPT, UR4, UR11, UPT ;  /* 0x0000000b0400728c */ /* 0x000fe4000bf06070 */
[----:B------:R-:W-:-:S09]  /*1270*/  UISETP.GE.AND UP1, UPT, UR6, URZ, UPT ;  /* 0x0000003f0600728c */ /* 0x000fd2000bf26270 */
[----:B------:R-:W-:Y:S02]  /*1280*/  @UP0 UIADD3 UR5, UR5, 0x1, URZ ;  /* 0x0000000105050890 */ /* 0x000fe4000fffe03f */
[----:B------:R-:W-:-:S05]  /*1290*/  UISETP.NE.AND UP0, UPT, UR10, URZ, UPT ;  /* 0x0000003f0a00728c */ /* 0x000fca000bf05270 */
[----:B------:R-:W-:Y:S02]  /*12a0*/  UMOV UR4, UR5 ;  /* 0x0000000500047c82 */ /* 0x000fe40008000000 */
[----:B------:R-:W-:-:S04]  /*12b0*/  @!UP1 UIADD3 UR4, -UR4, URZ, URZ ;  /* 0x0000003f04049290 */ /* 0x000fc8000fffe13f */
[----:B------:R-:W-:-:S12]  /*12c0*/  @!UP0 ULOP3.LUT UR4, URZ, UR10, URZ, 0x33, !UPT ;  /* 0x0000000a3f048292 */ /* 0x000fd8000f8e333f */
.L_x_822:
[----:B------:R-:W-:Y:S02]  /*12d0*/  UIMAD UR37, UR37, UR4, UR9 ;  /* 0x00000004252572a4 */ /* 0x000fe4000f8e0209 */
[----:B------:R-:W-:Y:S01]  /*12e0*/  IMAD.U32 R3, RZ, RZ, UR4 ;  /* 0x00000004ff037e24 */ /* 0x000fe2000f8e00ff */
[----:B------:R-:W-:Y:S01]  /*12f0*/  PLOP3.LUT P0, PT, PT, PT, PT, 0x80, 0x0 ;  /* 0x000000000000781c */ /* 0x000fe20003f0f070 */
[----:B------:R-:W-:Y:S01]  /*1300*/  IMAD.MOV.U32 R0, RZ, RZ, RZ ;  /* 0x000000ffff007224 */ /* 0x000fe200078e00ff */
[----:B------:R-:W-:Y:S02]  /*1310*/  CS2R R118, SRZ ;  /* 0x0000000000767805 */ /* 0x000fe4000001ff00 */
[----:B------:R-:W-:Y:S02]  /*1320*/  CS2R R116, SRZ ;  /* 0x0000000000747805 */ /* 0x000fe4000001ff00 */
[----:B------:R-:W-:Y:S01]  /*1330*/  VIADDMNMX R22, R3, UR37, R22, PT ;  /* 0x0000002503167c46 */ /* 0x000fe2000b800116 */
[----:B------:R-:W-:Y:S01]  /*1340*/  IMAD.MOV.U32 R3, RZ, RZ, RZ ;  /* 0x000000ffff037224 */ /* 0x000fe200078e00ff */
[----:B------:R-:W-:-:S02]  /*1350*/  CS2R R114, SRZ ;  /* 0x0000000000727805 */ /* 0x000fc4000001ff00 */
[----:B------:R-:W-:Y:S02]  /*1360*/  CS2R R112, SRZ ;  /* 0x0000000000707805 */ /* 0x000fe4000001ff00 */
[----:B------:R-:W-:Y:S02]  /*1370*/  ISETP.GT.AND P1, PT, R22, UR37, PT ;  /* 0x0000002516007c0c */ /* 0x000fe4000bf24270 */
        /* <DEDUP_REMOVED lines=11> */
[----:B------:R-:W-:Y:S01]  /*1430*/  CS2R R88, SRZ ;  /* 0x0000000000587805 */ /* 0x000fe2000001ff00 */
[----:B------:R-:W-:Y:S06]  /*1440*/  @!P1 BRA `(.L_x_823) ;  /* 0x000000b800209947 */ /* 0x000fec0003800000 */
[----:B------:R-:W-:Y:S01]  /*1450*/  SHF.R.S32.HI R89, RZ, 0x1f, R18 ;  /* 0x0000001fff597819 */ /* 0x000fe20000011412 */
[----:B------:R-:W0:Y:S01]  /*1460*/  S2UR UR6, SR_CgaCtaId ;  /* 0x00000000000679c3 */ /* 0x000e220000008800 */
[----:B------:R-:W-:Y:S02]  /*1470*/  UMOV UR38, 0x400 ;  /* 0x0000040000267882 */ /* 0x000fe40000000000 */
[----:B------:R-:W-:-:S04]  /*1480*/  LEA.HI R88, R89, R18, RZ, 0x7 ;  /* 0x0000001259587211 */ /* 0x000fc800078f38ff */
[----:B------:R-:W-:-:S05]  /*1490*/  SHF.R.S32.HI R90, RZ, 0x7, R88 ;  /* 0x00000007ff5a7819 */ /* 0x000fca0000011458 */
[----:B------:R-:W1:Y:S01]  /*14a0*/  SHFL.IDX PT, R0, R90, RZ, 0x1f ;  /* 0x00001fff5a007589 */ /* 0x000e6200000e0000 */
[----:B0-----:R-:W-:Y:S01]  /*14b0*/  ULEA UR38, UR6, UR38, 0x18 ;  /* 0x0000002606267291 */ /* 0x001fe2000f8ec03f */
[----:B-1----:R-:W-:-:S13]  /*14c0*/  R2UR UR39, R0 ;  /* 0x00000000002772ca */ /* 0x002fda00000e0000 */
[----:B------:R-:W-:Y:S02]  /*14d0*/  UIMAD.WIDE UR4, UR39, 0x55555556, URZ ;  /* 0x55555556270478a5 */ /* 0x000fe4000f8e023f */
[----:B------:R-:W-:Y:S02]  /*14e0*/  UIADD3 UR4, UR38, 0x8400, URZ ;  /* 0x0000840026047890 */ /* 0x000fe4000fffe03f */
[----:B------:R-:W-:Y:S02]  /*14f0*/  ULEA.HI UR5, UR5, UR5, URZ, 0x1 ;  /* 0x0000000505057291 */ /* 0x000fe4000f8f083f */
[----:B------:R-:W-:Y:S02]  /*1500*/  ULOP3.LUT UP0, URZ, UR4, 0x3ff, URZ, 0xc0, !UPT ;  /* 0x000003ff043f7892 */ /* 0x000fe4000f80c03f */
[----:B------:R-:W-:-:S04]  /*1510*/  UIMAD UR5, UR5, -0x3, UR39 ;  /* 0xfffffffd050578a4 */ /* 0x000fc8000f8e0227 */
[----:B------:R-:W-:Y:S01]  /*1520*/  PLOP3.LUT P0, PT, PT, PT, UP0, 0x80, 0x0 ;  /* 0x000000000000781c */ /* 0x000fe20003f0f008 */
[----:B------:R-:W-:-:S04]  /*1530*/  ULEA UR5, UR5, UR4, 0xd ;  /* 0x0000000405057291 */ /* 0x000fc8000f8e683f */
[----:B------:R-:W-:-:S04]  /*1540*/  USHF.R.U32.HI UR5, URZ, 0x4, UR5 ;  /* 0x000000043f057899 */ /* 0x000fc80008011605 */
[----:B------:R-:W-:-:S04]  /*1550*/  ULOP3.LUT UR41, UR5, 0x3fff, URZ, 0xc0, !UPT ;  /* 0x00003fff05297892 */ /* 0x000fc8000f8ec03f */
        /* <DEDUP_REMOVED lines=17> */
.L_x_824:
[----:B------:R-:W-:-:S04]  /*1670*/  SHF.L.U32 R0, RZ, 0x1f, RZ ;  /* 0x0000001fff007819 */ /* 0x000fc800000006ff */
[----:B------:R-:W0:Y:S02]  /*1680*/  SYNCS.PHASECHK.TRANS64.TRYWAIT P0, [UR38+0x16800], R0 ;  /* 0x01680000ff0075a7 */ /* 0x000e240008000166 */
[----:B0-----:R-:W-:Y:S05]  /*1690*/  @!P0 BRA `(.L_x_825) ;  /* 0x0000010000888947 */ /* 0x001fea0003800000 */
.L_x_976:
[----:B------:R-:W-:-:S06]  /*16a0*/  ULOP3.LUT UR4, UR45, 0x1, URZ, 0xfc, !UPT ;  /* 0x000000012d047892 */ /* 0x000fcc000f8efc3f */
[----:B0-----:R-:W-:-:S05]  /*16b0*/  IMAD.U32 R3, RZ, RZ, UR4 ;  /* 0x00000004ff037e24 */ /* 0x001fca000f8e00ff */
[----:B------:R-:W-:-:S13]  /*16c0*/  ISETP.NE.AND P0, PT, R3, 0x3, PT ;  /* 0x000000030300780c */ /* 0x000fda0003f05270 */
[----:B------:R-:W-:Y:S05]  /*16d0*/  @!P0 BRA `(.L_x_826) ;  /* 0x0000000000048947 */ /* 0x000fea0003800000 */
[----:B------:R-:W-:Y:S01]  /*16e0*/  BPT.TRAP 0x1 ;  /* 0x000000040000795c */ /* 0x000fe20000300000 */
.L_x_826:
[----:B------:R0:W1:Y:S01]  /*16f0*/  SYNCS.PHASECHK.TRANS64.TRYWAIT P2, [UR38+0x16830], R0 ;  /* 0x01683000ff0075a7 */ /* 0x0000620008040166 */
[----:B------:R-:W-:Y:S05]  /*1700*/  @!P0 BRA `(.L_x_827) ;  /* 0x0000000000048947 */ /* 0x000fea0003800000 */
[----:B------:R-:W-:Y:S01]  /*1710*/  BPT.TRAP 0x1 ;  /* 0x000000040000795c */ /* 0x000fe20000300000 */
.L_x_827:
[----:B------:R-:W-:Y:S01]  /*1720*/  IMAD.U32 R12, RZ, RZ, UR41 ;  /* 0x00000029ff0c7e24 */ /* 0x000fe2000f8e00ff */
[----:B------:R-:W-:-:S04]  /*1730*/  ISETP.NE.AND P1, PT, R19, RZ, PT ;  /* 0x000000ff1300720c */ /* 0x000fc80003f25270 */
[----:B------:R-:W-:Y:S01]  /*1740*/  LOP3.LUT R12, R12, 0x10000, RZ, 0xfc, !PT ;  /* 0x000100000c0c7812 */ /* 0x000fe200078efcff */
[----:B-1----:R-:W-:Y:S08]  /*1750*/  @P2 BRA `(.L_x_828) ;  /* 0x0000000000082947 */ /* 0x002ff00003800000 */
[----:B------:R-:W1:Y:S02]  /*1760*/  SYNCS.PHASECHK.TRANS64.TRYWAIT P2, [UR38+0x16830], R0 ;  /* 0x01683000ff0075a7 */ /* 0x000e640008040166 */
[----:B-1----:R-:W-:Y:S05]  /*1770*/  @!P2 BRA `(.L_x_829) ;  /* 0x000001000068a947 */ /* 0x002fea0003800000 */
.L_x_828:
[----:B------:R-:W-:Y:S05]  /*1780*/  WARPSYNC.ALL ;  /* 0x0000000000007948 */ /* 0x000fea0003800000 */
[----:B------:R-:W-:Y:S01]  /*1790*/  IMAD.MOV.U32 R13, RZ, RZ, 0x40000040 ;  /* 0x40000040ff0d7424 */ /* 0x000fe200078e00ff */
[----:B------:R-:W-:Y:S01]  /*17a0*/  UIADD3 UR4, UR38, 0xe400, URZ ;  /* 0x0000e40026047890 */ /* 0x000fe2000fffe03f */
[C---:B------:R-:W-:Y:S01]  /*17b0*/  R2UR UR8, R12.reuse ;  /* 0x000000000c0872ca */ /* 0x040fe200000e0000 */
[----:B------:R-:W-:Y:S02]  /*17c0*/  WARPGROUP.ARRIVE ;  /* 0x00000000000079c5 */ /* 0x000fe40000000000 */
[----:B------:R-:W-:Y:S01]  /*17d0*/  R2UR UR9, R13 ;  /* 0x000000000d0972ca */ /* 0x000fe200000e0000 */
[----:B------:R-:W-:Y:S01]  /*17e0*/  USHF.R.U32.HI UR4, URZ, 0x4, UR4 ;  /* 0x000000043f047899 */ /* 0x000fe20008011604 */
[----:B------:R-:W-:Y:S01]  /*17f0*/  R2UR UR16, R12 ;  /* 0x000000000c1072ca */ /* 0x000fe200000e0000 */
[----:B------:R-:W-:Y:S01]  /*1800*/  UMOV UR11, 0x40000040 ;  /* 0x40000040000b7882 */ /* 0x000fe20000000000 */
[----:B------:R-:W-:Y:S01]  /*1810*/  UMOV UR13, 0x40000040 ;  /* 0x40000040000d7882 */ /* 0x000fe20000000000 */
[----:B------:R-:W-:Y:S01]  /*1820*/  ULOP3.LUT UR4, UR4, 0x3fff, URZ, 0xc0, !UPT ;  /* 0x00003fff04047892 */ /* 0x000fe2000f8ec03f */
[----:B-1----:R-:W-:Y:S01]  /*1830*/  LOP3.LUT R3, R88, 0xffffff80, RZ, 0xc0, !PT ;  /* 0xffffff8058037812 */ /* 0x002fe200078ec0ff */
[----:B------:R-:W-:Y:S01]  /*1840*/  UMOV UR15, 0x40000040 ;  /* 0x40000040000f7882 */ /* 0x000fe20000000000 */
[----:B------:R-:W-:Y:S01]  /*1850*/  UMOV UR17, 0x40000040 ;  /* 0x4000004000117882 */ /* 0x000fe20000000000 */
[----:B------:R-:W-:Y:S01]  /*1860*/  ULOP3.LUT UR24, UR4, 0x10000, URZ, 0xfc, !UPT ;  /* 0x0001000004187892 */ /* 0x000fe2000f8efc3f */
[----:B------:R-:W-:Y:S01]  /*1870*/  LEA.HI R89, R89, R18, RZ, 0x2 ;  /* 0x0000001259597211 */ /* 0x000fe200078f10ff */
[----:B------:R-:W-:Y:S01]  /*1880*/  UMOV UR19, 0x40000040 ;  /* 0x4000004000137882 */ /* 0x000fe20000000000 */
[----:B------:R-:W-:Y:S01]  /*1890*/  IMAD.IADD R5, R18, 0x1, -R3 ;  /* 0x0000000112057824 */ /* 0x000fe200078e0a03 */
[----:B------:R-:W-:Y:S01]  /*18a0*/  UIADD3 UR14, UR24, 0x4, URZ ;  /* 0x00000004180e7890 */ /* 0x000fe2000fffe03f */
[----:B------:R-:W-:Y:S01]  /*18b0*/  LOP3.LUT R89, R89, 0xfffffffc, RZ, 0xc0, !PT ;  /* 0xfffffffc59597812 */ /* 0x000fe200078ec0ff */
[----:B------:R-:W-:Y:S01]  /*18c0*/  UIADD3 UR12, UR16, 0x4, URZ ;  /* 0x00000004100c7890 */ /* 0x000fe2000fffe03f */
[----:B------:R-:W-:Y:S01]  /*18d0*/  IMAD.HI R6, R90, 0x55555556, RZ ;  /* 0x555555565a067827 */ /* 0x000fe200078e02ff */
[----:B------:R-:W-:Y:S01]  /*18e0*/  UMOV UR10, UR24 ;  /* 0x00000018000a7c82 */ /* 0x000fe20008000000 */
[----:B------:R-:W-:Y:S01]  /*18f0*/  UIADD3 UR18, UR24, 0x6, URZ ;  /* 0x0000000618127890 */ /* 0x000fe2000fffe03f */
[----:B------:R-:W-:Y:S01]  /*1900*/  HGMMA.64x128x16.F32 R24, gdesc[UR8], RZ, !UPT, gsb0 ;  /* 0x01e00000081879f0 */ /* 0x000fe2000c0008ff */
[----:B------:R-:W-:Y:S01]  /*1910*/  UIADD3 UR8, UR16, 0x2, URZ ;  /* 0x0000000210087890 */ /* 0x000fe2000fffe03f */
[----:B0-----:R-:W-:Y:S01]  /*1920*/  SHF.R.S32.HI R0, RZ, 0x1f, R5 ;  /* 0x0000001fff007819 */ /* 0x001fe20000011405 */
[----:B------:R-:W-:Y:S01]  /*1930*/  UIADD3 UR10, UR24, 0x2, URZ ;  /* 0x00000002180a7890 */ /* 0x000fe2000fffe03f */
[----:B------:R-:W-:Y:S01]  /*1940*/  IMAD.IADD R89, R18, 0x1, -R89 ;  /* 0x0000000112597824 */ /* 0x000fe200078e0a59 */
[----:B------:R-:W-:Y:S01]  /*1950*/  UMOV UR9, 0x40000040 ;  /* 0x4000004000097882 */ /* 0x000fe20000000000 */
[----:B------:R-:W-:Y:S01]  /*1960*/  UMOV UR11, 0x40000040 ;  /* 0x40000040000b7882 */ /* 0x000fe20000000000 */
[----:B------:R-:W-:Y:S01]  /*1970*/  UIADD3 UR16, UR16, 0x6, URZ ;  /* 0x0000000610107890 */ /* 0x000fe2000fffe03f */
[CC--:B------:R-:W-:Y:S01]  /*1980*/  LEA.HI R4, R0.reuse, R5.reuse, RZ, 0x2 ;  /* 0x0000000500047211 */ /* 0x0c0fe200078f10ff */
[----:B------:R-:W-:Y:S01]  /*1990*/  ULDC UR4, c[0x0][0x448] ;  /* 0x0001120000047ab9 */ /* 0x000fe20000000800 */
[----:B------:R-:W-:Y:S01]  /*19a0*/  LEA.HI R3, R0, R5, RZ, 0x5 ;  /* 0x0000000500037211 */ /* 0x000fe200078f28ff */
[----:B------:R-:W-:Y:S01]  /*19b0*/  UISETP.NE.AND UP0, UPT, UR4, 0x1, UPT ;  /* 0x000000010400788c */ /* 0x000fe2000bf05270 */
[--C-:B------:R-:W-:Y:S01]  /*19c0*/  SHF.R.S32.HI R0, RZ, 0x2, R4.reuse ;  /* 0x00000002ff007819 */ /* 0x100fe20000011404 */
[----:B------:R-:W-:Y:S01]  /*19d0*/  ULDC UR27, c[0x0][0x2f0] ;  /* 0x0000bc00001b7ab9 */ /* 0x000fe20000000800 */
[----:B------:R-:W-:Y:S01]  /*19e0*/  SHF.R.S32.HI R7, RZ, 0x1f, R4 ;  /* 0x0000001fff077819 */ /* 0x000fe20000011404 */
[----:B------:R-:W-:Y:S01]  /*19f0*/  ULDC UR6, c[0x0][0x288] ;  /* 0x0000a20000067ab9 */ /* 0x000fe20000000800 */
[----:B------:R-:W-:Y:S01]  /*1a00*/  SHF.R.S32.HI R3, RZ, 0x5, R3 ;  /* 0x00000005ff037819 */ /* 0x000fe20000011403 */
[----:B------:R-:W-:Y:S01]  /*1a10*/  IMAD.U32 R8, RZ, RZ, UR6 ;  /* 0x00000006ff087e24 */ /* 0x000fe2000f8e00ff */
[----:B------:R-:W-:Y:S01]  /*1a20*/  LEA.HI R7, R7, R0, RZ, 0x3 ;  /* 0x0000000007077211 */ /* 0x000fe200078f18ff */
[----:B------:R-:W-:Y:S01]  /*1a30*/  ULDC UR25, c[0x0][0x9dc] ;  /* 0x0002770000197ab9 */ /* 0x000fe20000000800 */
[----:B------:R-:W-:Y:S01]  /*1a40*/  LEA.HI R9, R6, R6, RZ, 0x1 ;  /* 0x0000000606097211 */ /* 0x000fe200078f08ff */
[----:B------:R-:W-:Y:S01]  /*1a50*/  ULOP3.LUT UR25, URZ, UR25, URZ, 0x33, !UPT ;  /* 0x000000193f197292 */ /* 0x000fe2000f8e333f */
[----:B------:R-:W-:Y:S01]  /*1a60*/  LEA R6, R3, UR40, 0x4 ;  /* 0x0000002803067c11 */ /* 0x000fe2000f8e20ff */
[----:B------:R-:W-:Y:S01]  /*1a70*/  @UP0 ULDC UR4, c[0x0][0x44c] ;  /* 0x0001130000040ab9 */ /* 0x000fe20000000800 */
[----:B------:R-:W-:Y:S01]  /*1a80*/  LOP3.LUT R7, R7, 0xfffffff8, RZ, 0xc0, !PT ;  /* 0xfffffff807077812 */ /* 0x000fe200078ec0ff */
[----:B------:R-:W-:Y:S01]  /*1a90*/  IMAD R9, R9, -0x3, R90 ;  /* 0xfffffffd09097824 */ /* 0x000fe200078e025a */
[----:B------:R-:W-:-:S02]  /*1aa0*/  LEA.HI R3, R89, R89, RZ, 0x1 ;  /* 0x0000005959037211 */ /* 0x000fc400078f08ff */
[----:B------:R-:W-:Y:S02]  /*1ab0*/  IADD3 R6, R6, R0, -R7 ;  /* 0x0000000006067210 */ /* 0x000fe40007ffe807 */
[----:B------:R-:W-:Y:S01]  /*1ac0*/  LOP3.LUT R0, R3, 0x1ffffffe, RZ, 0xc0, !PT ;  /* 0x1ffffffe03007812 */ /* 0x000fe200078ec0ff */
[----:B------:R-:W-:Y:S01]  /*1ad0*/  IMAD.U32 R3, RZ, RZ, UR38 ;  /* 0x00000026ff037e24 */ /* 0x000fe2000f8e00ff */
[----:B------:R-:W-:Y:S01]  /*1ae0*/  PLOP3.LUT P2, PT, PT, PT, UP0, 0x80, 0x0 ;  /* 0x000000000000781c */ /* 0x000fe20003f4f008 */
[----:B------:R-:W-:Y:S01]  /*1af0*/  IMAD R9, R9, 0x40, R6 ;  /* 0x0000004009097824 */ /* 0x000fe200078e0206 */
[----:B------:R-:W-:Y:S01]  /*1b00*/  PLOP3.LUT P3, PT, PT, PT, UP0, 0x80, 0x0 ;  /* 0x000000000000781c */ /* 0x000fe20003f6f008 */
[----:B------:R-:W-:Y:S01]  /*1b10*/  IMAD.IADD R0, R89, 0x1, -R0 ;  /* 0x0000000159007824 */ /* 0x000fe200078e0a00 */
[----:B------:R-:W-:Y:S01]  /*1b20*/  LEA R100, R22, 0xffffff80, 0x7 ;  /* 0xffffff8016647811 */ /* 0x000fe200078e38ff */
[----:B------:R-:W-:Y:S02]  /*1b30*/  @!P1 VIADD R3, R3, 0x16840 ;  /* 0x0001684003039836 */ /* 0x000fe40000000000 */
[----:B------:R-:W-:-:S02]  /*1b40*/  IMAD R0, R0, 0x8, R9 ;  /* 0x0000000800007824 */ /* 0x000fc400078e0209 */
[----:B------:R-:W-:Y:S02]  /*1b50*/  IMAD.MOV.U32 R9, RZ, RZ, -0x80 ;  /* 0xffffff80ff097424 */ /* 0x000fe400078e00ff */
[----:B------:R-:W-:Y:S02]  /*1b60*/  IMAD.MOV.U32 R7, RZ, RZ, R0 ;  /* 0x000000ffff077224 */ /* 0x000fe400078e0000 */
[----:B------:R-:W-:Y:S01]  /*1b70*/  @P2 IMAD.HI.U32 R6, R0, UR4, RZ ;  /* 0x0000000400062c27 */ /* 0x000fe2000f8e00ff */
[----:B------:R-:W-:-:S03]  /*1b80*/  @UP0 ULDC UR4, c[0x0][0x450] ;  /* 0x0001140000040ab9 */ /* 0x000fc60000000800 */
[----:B------:R-:W-:Y:S01]  /*1b90*/  IMAD R11, R22, R9, 0x80 ;  /* 0x00000080160b7424 */ /* 0x000fe200078e0209 */
[----:B------:R-:W-:Y:S01]  /*1ba0*/  @P3 SHF.R.U32.HI R7, RZ, UR4, R6 ;  /* 0x00000004ff073c19 */ /* 0x000fe20008011606 */
[----:B------:R-:W-:Y:S01]  /*1bb0*/  ULDC.64 UR4, c[0x0][0x9e0] ;  /* 0x0002780000047ab9 */ /* 0x000fe20000000a00 */
[----:B------:R-:W-:Y:S01]  /*1bc0*/  LOP3.LUT R6, R4, 0x7ffffffc, RZ, 0xc0, !PT ;  /* 0x7ffffffc04067812 */ /* 0x000fe200078ec0ff */
[----:B------:R-:W-:Y:S01]  /*1bd0*/  UISETP.GE.AND UP1, UPT, UR5, 0x1, UPT ;  /* 0x000000010500788c */ /* 0x000fe2000bf26270 */
[----:B------:R-:W-:Y:S01]  /*1be0*/  @!P1 PRMT R4, RZ, 0x654, R3 ;  /* 0x00000654ff049816 */ /* 0x000fe20000000003 */
[----:B------:R-:W0:Y:S02]  /*1bf0*/  SHFL.IDX PT, R9, R7, RZ, 0x1c1f ;  /* 0x001c1fff07097589 */ /* 0x000e2400000e0000 */
[----:B------:R-:W-:Y:S02]  /*1c00*/  IMAD.IADD R3, R5, 0x1, -R6 ;  /* 0x0000000105037824 */ /* 0x000fe400078e0a06 */
[----:B------:R-:W-:Y:S01]  /*1c10*/  VIADD R6, R11, 0x1 ;  /* 0x000000010b067836 */ /* 0x000fe20000000000 */
[----:B------:R-:W-:-:S03]  /*1c20*/  PLOP3.LUT P2, PT, PT, PT, UP1, 0x40, 0x0 ;  /* 0x000000000000781c */ /* 0x000fc60003f4e818 */
[----:B------:R-:W-:-:S04]  /*1c30*/  IMAD R5, R3, -0x2, R6 ;  /* 0xfffffffe03057824 */ /* 0x000fc800078e0206 */
[----:B------:R-:W-:-:S04]  /*1c40*/  IMAD R5, R16, UR27, R5 ;  /* 0x0000001b10057c24 */ /* 0x000fc8000f8e0205 */
[----:B------:R-:W-:-:S04]  /*1c50*/  IMAD.IADD R5, R5, 0x1, -R8 ;  /* 0x0000000105057824 */ /* 0x000fc800078e0a08 */
[C---:B------:R-:W-:Y:S02]  /*1c60*/  VIADD R102, R5.reuse, UR4 ;  /* 0x0000000405667c36 */ /* 0x040fe40008000000 */
[----:B------:R-:W-:-:S04]  /*1c70*/  VIADD R19, R5, UR25 ;  /* 0x0000001905137c36 */ /* 0x000fc80008000000 */
[----:B0-----:R-:W-:Y:S01]  /*1c80*/  IMAD.IADD R6, R19, 0x1, R9 ;  /* 0x0000000113067824 */ /* 0x001fe200078e0209 */
[----:B------:R-:W-:Y:S02]  /*1c90*/  WARPGROUP.DEPBAR.LE gsb0, 0x0 ;  /* 0x00008000000079c5 */ /* 0x000fe40000010000 */
[----:B------:R-:W-:-:S06]  /*1ca0*/  WARPGROUP.ARRIVE ;  /* 0x00000000000079c5 */ /* 0x000fcc0000000000 */
[----:B------:R-:W-:Y:S03]  /*1cb0*/  HGMMA.64x128x16.F32 R24, gdesc[UR8], R24, gsb0 ;  /* 0x01e00000081879f0 */ /* 0x000fe60008000818 */
[----:B------:R-:W-:Y:S02]  /*1cc0*/  WARPGROUP.DEPBAR.LE gsb0, 0x0 ;  /* 0x00008000000079c5 */ /* 0x000fe40000010000 */
[----:B------:R-:W-:-:S07]  /*1cd0*/  WARPGROUP.ARRIVE ;  /* 0x00000000000079c5 */ /* 0x000fce0000000000 */
[----:B------:R-:W-:Y:S03]  /*1ce0*/  HGMMA.64x128x16.F32 R24, gdesc[UR12], R24, gsb0 ;  /* 0x01e000000c1879f0 */ /* 0x000fe60008000818 */
[----:B------:R-:W-:Y:S02]  /*1cf0*/  WARPGROUP.DEPBAR.LE gsb0, 0x0 ;  /* 0x00008000000079c5 */ /* 0x000fe40000010000 */
[----:B------:R-:W-:-:S07]  /*1d00*/  WARPGROUP.ARRIVE ;  /* 0x00000000000079c5 */ /* 0x000fce0000000000 */
[----:B------:R-:W-:Y:S03]  /*1d10*/  HGMMA.64x128x16.F32 R24, gdesc[UR16], R24, gsb0 ;  /* 0x01e00000101879f0 */ /* 0x000fe60008000818 */
[----:B------:R-:W-:Y:S02]  /*1d20*/  WARPGROUP.DEPBAR.LE gsb0, 0x0 ;  /* 0x00008000000079c5 */ /* 0x000fe40000010000 */
[----:B------:R0:W-:Y:S02]  /*1d30*/  @!P1 SYNCS.ARRIVE.TRANS64.RED.A1T0 RZ, [R4+URZ], RZ ;  /* 0x000000ff04ff99a7 */ /* 0x0001e4000810043f */
[----:B0-----:R-:W-:-:S04]  /*1d40*/  IMAD R4, R16, UR27, R11 ;  /* 0x0000001b10047c24 */ /* 0x001fc8000f8e020b */
[----:B------:R-:W-:-:S05]  /*1d50*/  IMAD R15, R3, -0x2, R4 ;  /* 0xfffffffe030f7824 */ /* 0x000fca00078e0204 */
[----:B------:R-:W-:Y:S01]  /*1d60*/  VIADDMNMX R5, R9, R102, R15, PT ;  /* 0x0000006609057246 */ /* 0x000fe2000380010f */
[----:B------:R-:W-:Y:S06]  /*1d70*/  @P2 BRA `(.L_x_830) ;  /* 0x00000000005c2947 */ /* 0x000fec0003800000 */
[----:B------:R-:W-:Y:S01]  /*1d80*/  IMAD R9, R16, UR27, R9 ;  /* 0x0000001b10097c24 */ /* 0x000fe2000f8e0209 */
[----:B------:R-:W-:Y:S03]  /*1d90*/  BSSY B0, `(.L_x_831) ;  /* 0x0000011000007945 */ /* 0x000fe60003800000 */
[----:B------:R-:W-:-:S05]  /*1da0*/  IMAD.IADD R9, R9, 0x1, -R8 ;  /* 0x0000000109097824 */ /* 0x000fca00078e0a08 */
[----:B------:R-:W-:-:S13]  /*1db0*/  ISETP.GT.AND P2, PT, R9, -0x1, PT ;  /* 0xffffffff0900780c */ /* 0x000fda0003f44270 */
[----:B------:R-:W-:Y:S05]  /*1dc0*/  @P2 BRA `(.L_x_832) ;  /* 0x0000000000202947 */ /* 0x000fea0003800000 */
[----:B------:R-:W-:Y:S01]  /*1dd0*/  UISETP.NE.AND UP2, UPT, UR5, 0x1, UPT ;  /* 0x000000010500788c */ /* 0x000fe2000bf45270 */
[----:B------:R-:W-:-:S05]  /*1de0*/  LOP3.LUT R9, RZ, R9, RZ, 0x33, !PT ;  /* 0x00000009ff097212 */ /* 0x000fca00078e33ff */
[----:B------:R-:W-:-:S05]  /*1df0*/  PLOP3.LUT P2, PT, PT, PT, UP2, 0x80, 0x0 ;  /* 0x000000000000781c */ /* 0x000fca0003f4f028 */
[----:B------:R-:W-:-:S08]  /*1e00*/  @UP2 ULDC.64 UR6, c[0x0][0x9e8] ;  /* 0x00027a0000062ab9 */ /* 0x000fd00000000a00 */
[----:B------:R-:W-:-:S05]  /*1e10*/  @P2 IMAD.HI.U32 R4, R9, UR6, RZ ;  /* 0x0000000609042c27 */ /* 0x000fca000f8e00ff */
[----:B------:R-:W-:-:S04]  /*1e20*/  @P2 SHF.R.U32.HI R9, RZ, UR7, R4 ;  /* 0x00000007ff092c19 */ /* 0x000fc80008011604 */
[----:B------:R-:W-:Y:S01]  /*1e30*/  LOP3.LUT R9, RZ, R9, RZ, 0x33, !PT ;  /* 0x00000009ff097212 */ /* 0x000fe200078e33ff */
[----:B------:R-:W-:Y:S06]  /*1e40*/  BRA `(.L_x_833) ;  /* 0x0000000000147947 */ /* 0x000fec0003800000 */
.L_x_832:
[----:B------:R-:W-:-:S06]  /*1e50*/  UISETP.NE.AND UP2, UPT, UR5, 0x1, UPT ;  /* 0x000000010500788c */ /* 0x000fcc000bf45270 */
[----:B------:R-:W-:-:S05]  /*1e60*/  PLOP3.LUT P2, PT, PT, PT, UP2, 0x80, 0x0 ;  /* 0x000000000000781c */ /* 0x000fca0003f4f028 */
[----:B------:R-:W-:-:S08]  /*1e70*/  @UP2 ULDC.64 UR6, c[0x0][0x9e8] ;  /* 0x00027a0000062ab9 */ /* 0x000fd00000000a00 */
[----:B------:R-:W-:-:S05]  /*1e80*/  @P2 IMAD.HI.U32 R4, R9, UR6, RZ ;  /* 0x0000000609042c27 */ /* 0x000fca000f8e00ff */
[----:B------:R-:W-:-:S07]  /*1e90*/  @P2 SHF.R.U32.HI R9, RZ, UR7, R4 ;  /* 0x00000007ff092c19 */ /* 0x000fce0008011604 */
.L_x_833:
[----:B------:R-:W-:Y:S05]  /*1ea0*/  BSYNC B0 ;  /* 0x0000000000007941 */ /* 0x000fea0003800000 */
.L_x_831:
[----:B------:R-:W-:-:S04]  /*1eb0*/  IMAD R4, R9, UR5, -R100 ;  /* 0x0000000509047c24 */ /* 0x000fc8000f8e0a64 */
[----:B------:R-:W-:-:S05]  /*1ec0*/  IMAD R4, R3, -0x2, R4 ;  /* 0xfffffffe03047824 */ /* 0x000fca00078e0204 */
[----:B------:R-:W-:Y:S02]  /*1ed0*/  VIMNMX R6, R6, R4, !PT ;  /* 0x0000000406067248 */ /* 0x000fe40007fe0100 */
[----:B------:R-:W-:-:S07]  /*1ee0*/  VIADDMNMX R5, R4, UR5, R5, PT ;  /* 0x0000000504057c46 */ /* 0x000fce000b800105 */
.L_x_830:
[C---:B------:R-:W-:Y:S01]  /*1ef0*/  ISETP.GE.AND P4, PT, R11.reuse, 0x9, PT ;  /* 0x000000090b00780c */ /* 0x040fe20003f86270 */
[----:B------:R-:W0:Y:S01]  /*1f00*/  SHFL.IDX PT, R7, R7, 0x1, 0x1c1f ;  /* 0x003c1f0007077f89 */ /* 0x000e2200000e0000 */
[C---:B------:R-:W-:Y:S02]  /*1f10*/  ISETP.GE.AND P2, PT, R11.reuse, 0x2, PT ;  /* 0x000000020b00780c */ /* 0x040fe40003f46270 */
[----:B------:R-:W-:Y:S02]  /*1f20*/  ISETP.GE.AND P5, PT, R11, 0xa, PT ;  /* 0x0000000a0b00780c */ /* 0x000fe40003fa6270 */
[----:B------:R-:W-:Y:S02]  /*1f30*/  LOP3.LUT R18, R18, 0xfffffffd, RZ, 0xc0, !PT ;  /* 0xfffffffd12127812 */ /* 0x000fe400078ec0ff */
[----:B------:R-:W-:-:S04]  /*1f40*/  ISETP.GT.AND P3, PT, R6, 0x1, !P2 ;  /* 0x000000010600780c */ /* 0x000fc80005764270 */
[----:B------:R-:W-:Y:S02]  /*1f50*/  ISETP.LT.OR P3, PT, R5, 0x2, P3 ;  /* 0x000000020500780c */ /* 0x000fe40001f61670 */
[----:B------:R-:W-:Y:S02]  /*1f60*/  @P4 LOP3.LUT R18, R18, 0x2, RZ, 0xfc, !PT ;  /* 0x0000000212124812 */ /* 0x000fe400078efcff */
[----:B------:R-:W-:Y:S02]  /*1f70*/  FSEL R134, R25, -INF , !P3 ;  /* 0xff80000019867808 */ /* 0x000fe40005800000 */
[----:B------:R-:W-:Y:S02]  /*1f80*/  LOP3.LUT R18, R18, 0xfffffffb, RZ, 0xc0, !PT ;  /* 0xfffffffb12127812 */ /* 0x000fe400078ec0ff */
[----:B------:R-:W-:Y:S02]  /*1f90*/  ISETP.GT.AND P4, PT, R6, 0x8, !P4 ;  /* 0x000000080600780c */ /* 0x000fe40006784270 */
[----:B------:R-:W-:-:S02]  /*1fa0*/  @P5 LOP3.LUT R18, R18, 0x4, RZ, 0xfc, !PT ;  /* 0x0000000412125812 */ /* 0x000fc400078efcff */
[----:B------:R-:W-:Y:S01]  /*1fb0*/  ISETP.GT.AND P3, PT, R6, 0x9, !P5 ;  /* 0x000000090600780c */ /* 0x000fe20006f64270 */
[----:B0-----:R-:W-:Y:S01]  /*1fc0*/  IMAD.IADD R9, R19, 0x1, R7 ;  /* 0x0000000113097824 */ /* 0x001fe200078e0207 */
[----:B------:R-:W-:Y:S02]  /*1fd0*/  ISETP.GE.AND P5, PT, R11, 0x11, PT ;  /* 0x000000110b00780c */ /* 0x000fe40003fa6270 */
[C---:B------:R-:W-:Y:S02]  /*1fe0*/  ISETP.LT.OR P4, PT, R5.reuse, 0x9, P4 ;  /* 0x000000090500780c */ /* 0x040fe40002781670 */
[----:B------:R-:W-:Y:S02]  /*1ff0*/  ISETP.LT.OR P3, PT, R5, 0xa, P3 ;  /* 0x0000000a0500780c */ /* 0x000fe40001f61670 */
[----:B------:R-:W-:Y:S02]  /*2000*/  FSEL R130, R28, -INF , !P4 ;  /* 0xff8000001c827808 */ /* 0x000fe40006000000 */
[----:B------:R-:W-:-:S02]  /*2010*/  ISETP.GE.AND P4, PT, R11, 0x12, PT ;  /* 0x000000120b00780c */ /* 0x000fc40003f86270 */
[----:B------:R-:W-:Y:S02]  /*2020*/  LOP3.LUT R18, R18, 0xfffffff7, RZ, 0xc0, !PT ;  /* 0xfffffff712127812 */ /* 0x000fe400078ec0ff */
[----:B------:R-:W-:Y:S02]  /*2030*/  FSEL R132, R29, -INF , !P3 ;  /* 0xff8000001d847808 */ /* 0x000fe40005800000 */
[----:B------:R-:W-:Y:S02]  /*2040*/  ISETP.GT.AND P3, PT, R6, 0x10, !P5 ;  /* 0x000000100600780c */ /* 0x000fe40006f64270 */
[----:B------:R-:W-:Y:S02]  /*2050*/  @P5 LOP3.LUT R18, R18, 0x8, RZ, 0xfc, !PT ;  /* 0x0000000812125812 */ /* 0x000fe400078efcff */
[----:B------:R-:W-:Y:S02]  /*2060*/  ISETP.LT.OR P3, PT, R5, 0x11, P3 ;  /* 0x000000110500780c */ /* 0x000fe40001f61670 */
[----:B------:R-:W-:-:S02]  /*2070*/  LOP3.LUT R18, R18, 0xfdffffff, RZ, 0xc0, !PT ;  /* 0xfdffffff12127812 */ /* 0x000fc400078ec0ff */
[----:B------:R-:W-:Y:S02]  /*2080*/  FSEL R128, R32, -INF , !P3 ;  /* 0xff80000020807808 */ /* 0x000fe40005800000 */
[----:B------:R-:W-:Y:S02]  /*2090*/  @P4 LOP3.LUT R18, R18, 0x2000000, RZ, 0xfc, !PT ;  /* 0x0200000012124812 */ /* 0x000fe400078efcff */
[----:B------:R-:W-:Y:S02]  /*20a0*/  ISETP.GT.AND P3, PT, R6, 0x11, !P4 ;  /* 0x000000110600780c */ /* 0x000fe40006764270 */
[----:B------:R-:W-:Y:S02]  /*20b0*/  ISETP.GE.AND P4, PT, R11, 0x19, PT ;  /* 0x000000190b00780c */ /* 0x000fe40003f86270 */
[----:B------:R-:W-:Y:S02]  /*20c0*/  ISETP.LT.OR P3, PT, R5, 0x12, P3 ;  /* 0x000000120500780c */ /* 0x000fe40001f61670 */
[----:B------:R-:W-:-:S02]  /*20d0*/  LOP3.LUT R18, R18, 0xfeffffff, RZ, 0xc0, !PT ;  /* 0xfeffffff12127812 */ /* 0x000fc400078ec0ff */
[----:B------:R-:W-:Y:S02]  /*20e0*/  FSEL R126, R33, -INF , !P3 ;  /* 0xff800000217e7808 */ /* 0x000fe40005800000 */
[----:B------:R-:W-:-:S04]  /*20f0*/  ISETP.GT.AND P3, PT, R6, 0x18, !P4 ;  /* 0x000000180600780c */ /* 0x000fc80006764270 */
[----:B------:R-:W-:Y:S02]  /*2100*/  ISETP.LT.OR P3, PT, R5, 0x19, P3 ;  /* 0x000000190500780c */ /* 0x000fe40001f61670 */
[----:B------:R-:W-:Y:S02]  /*2110*/  @P4 LOP3.LUT R18, R18, 0x1000000, RZ, 0xfc, !PT ;  /* 0x0100000012124812 */ /* 0x000fe400078efcff */
[----:B------:R-:W-:Y:S02]  /*2120*/  ISETP.GE.AND P4, PT, R11, 0x1a, PT ;  /* 0x0000001a0b00780c */ /* 0x000fe40003f86270 */
[----:B------:R-:W-:Y:S02]  /*2130*/  LOP3.LUT R18, R18, 0xff7fffff, RZ, 0xc0, !PT ;  /* 0xff7fffff12127812 */ /* 0x000fe400078ec0ff */
[----:B------:R-:W-:Y:S02]  /*2140*/  FSEL R98, R36, -INF , !P3 ;  /* 0xff80000024627808 */ /* 0x000fe40005800000 */
[----:B------:R-:W-:-:S04]  /*2150*/  ISETP.GT.AND P3, PT, R6, 0x19, !P4 ;  /* 0x000000190600780c */ /* 0x000fc80006764270 */
[----:B------:R-:W-:-:S03]  /*2160*/  ISETP.LT.OR P3, PT, R5, 0x1a, P3 ;  /* 0x0000001a0500780c */ /* 0x000fc60001f61670 */
        /* <DEDUP_REMOVED lines=110> */
[----:B------:R-:W-:Y:S02]  /*2850*/  FSEL R20, R73, -INF , !P3 ;  /* 0xff80000049147808 */ /* 0x000fe40005800000 */
[----:B------:R-:W-:Y:S02]  /*2860*/  LOP3.LUT R18, R18, 0xffffffef, RZ, 0xc0, !PT ;  /* 0xffffffef12127812 */ /* 0x000fe400078ec0ff */
[----:B------:R-:W-:-:S04]  /*2870*/  ISETP.GT.AND P3, PT, R6, 0x68, !P4 ;  /* 0x000000680600780c */ /* 0x000fc80006764270 */
[----:B------:R-:W-:-:S03]  /*2880*/  ISETP.LT.OR P3, PT, R5, 0x69, P3 ;  /* 0x000000690500780c */ /* 0x000fc60001f61670 */
[----:B------:R-:W-:Y:S02]  /*2890*/  @P4 LOP3.LUT R18, R18, 0x10, RZ, 0xfc, !PT ;  /* 0x0000001012124812 */ /* 0x000fe400078efcff */
[----:B------:R-:W-:Y:S02]  /*28a0*/  ISETP.GE.AND P4, PT, R11, 0x6a, PT ;  /* 0x0000006a0b00780c */ /* 0x000fe40003f86270 */
[----:B------:R-:W-:Y:S02]  /*28b0*/  FSEL R76, R76, -INF , !P3 ;  /* 0xff8000004c4c7808 */ /* 0x000fe40005800000 */
[----:B------:R-:W-:Y:S02]  /*28c0*/  ISETP.GT.AND P3, PT, R6, 0x69, !P4 ;  /* 0x000000690600780c */ /* 0x000fe40006764270 */
[----:B------:R-:W-:Y:S02]  /*28d0*/  LOP3.LUT R18, R18, 0xfbffffff, RZ, 0xc0, !PT ;  /* 0xfbffffff12127812 */ /* 0x000fe400078ec0ff */
[----:B------:R-:W-:-:S04]  /*28e0*/  ISETP.LT.OR P3, PT, R5, 0x6a, P3 ;  /* 0x0000006a0500780c */ /* 0x000fc80001f61670 */
[----:B------:R-:W-:Y:S02]  /*28f0*/  FSEL R14, R77, -INF , !P3 ;  /* 0xff8000004d0e7808 */ /* 0x000fe40005800000 */
[----:B------:R-:W-:Y:S02]  /*2900*/  ISETP.GE.AND P3, PT, R11, 0x71, PT ;  /* 0x000000710b00780c */ /* 0x000fe40003f66270 */
[----:B------:R-:W-:Y:S02]  /*2910*/  @P4 LOP3.LUT R18, R18, 0x4000000, RZ, 0xfc, !PT ;  /* 0x0400000012124812 */ /* 0x000fe400078efcff */
[----:B------:R-:W-:Y:S02]  /*2920*/  ISETP.GT.AND P4, PT, R6, 0x70, !P3 ;  /* 0x000000700600780c */ /* 0x000fe40005f84270 */
[----:B------:R-:W-:Y:S02]  /*2930*/  LOP3.LUT R18, R18, 0xfffffffe, RZ, 0xc0, !PT ;  /* 0xfffffffe12127812 */ /* 0x000fe400078ec0ff */
[----:B------:R-:W-:-:S04]  /*2940*/  ISETP.LT.OR P4, PT, R5, 0x71, P4 ;  /* 0x000000710500780c */ /* 0x000fc80002781670 */
[----:B------:R-:W-:Y:S02]  /*2950*/  FSEL R80, R80, -INF , !P4 ;  /* 0xff80000050507808 */ /* 0x000fe40006000000 */
[----:B------:R-:W-:-:S04]  /*2960*/  ISETP.GE.AND P4, PT, R11, 0x72, PT ;  /* 0x000000720b00780c */ /* 0x000fc80003f86270 */
[----:B------:R-:W-:-:S04]  /*2970*/  ISETP.GT.AND P5, PT, R6, 0x71, !P4 ;  /* 0x000000710600780c */ /* 0x000fc800067a4270 */
[----:B------:R-:W-:-:S04]  /*2980*/  ISETP.LT.OR P5, PT, R5, 0x72, P5 ;  /* 0x000000720500780c */ /* 0x000fc80002fa1670 */
[----:B------:R-:W-:Y:S02]  /*2990*/  FSEL R10, R81, -INF , !P5 ;  /* 0xff800000510a7808 */ /* 0x000fe40006800000 */
[----:B------:R-:W-:-:S04]  /*29a0*/  ISETP.GE.AND P5, PT, R11, 0x79, PT ;  /* 0x000000790b00780c */ /* 0x000fc80003fa6270 */
[----:B------:R-:W-:-:S04]  /*29b0*/  ISETP.GT.AND P6, PT, R6, 0x78, !P5 ;  /* 0x000000780600780c */ /* 0x000fc80006fc4270 */
[----:B------:R-:W-:-:S04]  /*29c0*/  ISETP.LT.OR P6, PT, R5, 0x79, P6 ;  /* 0x000000790500780c */ /* 0x000fc800037c1670 */
[----:B------:R-:W-:Y:S02]  /*29d0*/  FSEL R84, R84, -INF , !P6 ;  /* 0xff80000054547808 */ /* 0x000fe40007000000 */
[----:B------:R-:W-:-:S13]  /*29e0*/  ISETP.GE.AND P6, PT, R11, 0x1, PT ;  /* 0x000000010b00780c */ /* 0x000fda0003fc6270 */
[----:B------:R-:W-:Y:S02]  /*29f0*/  @P6 LOP3.LUT R18, R18, 0x1, RZ, 0xfc, !PT ;  /* 0x0000000112126812 */ /* 0x000fe400078efcff */
[----:B------:R-:W-:Y:S02]  /*2a00*/  ISETP.GT.AND P6, PT, R6, RZ, !P6 ;  /* 0x000000ff0600720c */ /* 0x000fe400077c4270 */
[----:B------:R-:W-:Y:S02]  /*2a10*/  LOP3.LUT R18, R18, 0xf7ffffff, RZ, 0xc0, !PT ;  /* 0xf7ffffff12127812 */ /* 0x000fe400078ec0ff */
[----:B------:R-:W-:-:S04]  /*2a20*/  ISETP.LT.OR P6, PT, R5, 0x1, P6 ;  /* 0x000000010500780c */ /* 0x000fc800037c1670 */
[----:B------:R-:W-:Y:S02]  /*2a30*/  FSEL R136, R24, -INF , !P6 ;  /* 0xff80000018887808 */ /* 0x000fe40007000000 */
[----:B------:R-:W-:-:S13]  /*2a40*/  ISETP.GE.AND P6, PT, R11, 0x7a, PT ;  /* 0x0000007a0b00780c */ /* 0x000fda0003fc6270 */
[----:B------:R-:W-:Y:S02]  /*2a50*/  @P6 LOP3.LUT R18, R18, 0x8000000, RZ, 0xfc, !PT ;  /* 0x0800000012126812 */ /* 0x000fe400078efcff */
[----:B------:R-:W-:-:S04]  /*2a60*/  ISETP.GT.AND P6, PT, R6, 0x79, !P6 ;  /* 0x000000790600780c */ /* 0x000fc800077c4270 */
[----:B------:R-:W-:Y:S02]  /*2a70*/  ISETP.LT.OR P6, PT, R5, 0x7a, P6 ;  /* 0x0000007a0500780c */ /* 0x000fe400037c1670 */
[----:B------:R-:W-:Y:S02]  /*2a80*/  VIADDMNMX R5, R7, R102, R15, PT ;  /* 0x0000006607057246 */ /* 0x000fe4000380010f */
[----:B------:R-:W-:Y:S02]  /*2a90*/  FSEL R24, R85, -INF , !P6 ;  /* 0xff80000055187808 */ /* 0x000fe40007000000 */
[----:B------:R-:W-:-:S13]  /*2aa0*/  PLOP3.LUT P6, PT, PT, PT, UP1, 0x40, 0x0 ;  /* 0x000000000000781c */ /* 0x000fda0003fce818 */
[----:B------:R-:W-:Y:S05]  /*2ab0*/  @P6 BRA `(.L_x_834) ;  /* 0x0000000000646947 */ /* 0x000fea0003800000 */
        /* <DEDUP_REMOVED lines=9> */
[----:B------:R-:W-:Y:S01]  /*2b50*/  @P6 IMAD.HI.U32 R6, R7, UR6, RZ ;  /* 0x0000000607066c27 */ /* 0x000fe2000f8e00ff */
[----:B------:R-:W-:-:S13]  /*2b60*/  PLOP3.LUT P6, PT, PT, PT, UP2, 0x80, 0x0 ;  /* 0x000000000000781c */ /* 0x000fda0003fcf028 */
[----:B------:R-:W-:-:S04]  /*2b70*/  @P6 SHF.R.U32.HI R7, RZ, UR7, R6 ;  /* 0x00000007ff076c19 */ /* 0x000fc80008011606 */
[----:B------:R-:W-:Y:S01]  /*2b80*/  LOP3.LUT R7, RZ, R7, RZ, 0x33, !PT ;  /* 0x00000007ff077212 */ /* 0x000fe200078e33ff */
[----:B------:R-:W-:Y:S06]  /*2b90*/  BRA `(.L_x_837) ;  /* 0x0000000000187947 */ /* 0x000fec0003800000 */
.L_x_836:
[----:B------:R-:W-:-:S06]  /*2ba0*/  UISETP.NE.AND UP2, UPT, UR5, 0x1, UPT ;  /* 0x000000010500788c */ /* 0x000fcc000bf45270 */
[----:B------:R-:W-:-:S05]  /*2bb0*/  PLOP3.LUT P6, PT, PT, PT, UP2, 0x80, 0x0 ;  /* 0x000000000000781c */ /* 0x000fca0003fcf028 */
[----:B------:R-:W-:-:S08]  /*2bc0*/  @UP2 ULDC.64 UR6, c[0x0][0x9e8] ;  /* 0x00027a0000062ab9 */ /* 0x000fd00000000a00 */
[----:B------:R-:W-:Y:S01]  /*2bd0*/  @P6 IMAD.HI.U32 R6, R7, UR6, RZ ;  /* 0x0000000607066c27 */ /* 0x000fe2000f8e00ff */
[----:B------:R-:W-:-:S13]  /*2be0*/  PLOP3.LUT P6, PT, PT, PT, UP2, 0x80, 0x0 ;  /* 0x000000000000781c */ /* 0x000fda0003fcf028 */
[----:B------:R-:W-:-:S07]  /*2bf0*/  @P6 SHF.R.U32.HI R7, RZ, UR7, R6 ;  /* 0x00000007ff076c19 */ /* 0x000fce0008011606 */
.L_x_837:
[----:B------:R-:W-:Y:S05]  /*2c00*/  BSYNC B0 ;  /* 0x0000000000007941 */ /* 0x000fea0003800000 */
.L_x_835:
[----:B------:R-:W-:-:S04]  /*2c10*/  IMAD R6, R7, UR5, -R100 ;  /* 0x0000000507067c24 */ /* 0x000fc8000f8e0a64 */
[----:B------:R-:W-:-:S05]  /*2c20*/  IMAD R6, R3, -0x2, R6 ;  /* 0xfffffffe03067824 */ /* 0x000fca00078e0206 */
[----:B------:R-:W-:Y:S02]  /*2c30*/  VIMNMX R9, R9, R6, !PT ;  /* 0x0000000609097248 */ /* 0x000fe40007fe0100 */
[----:B------:R-:W-:-:S07]  /*2c40*/  VIADDMNMX R5, R6, UR5, R5, PT ;  /* 0x0000000506057c46 */ /* 0x000fce000b800105 */
.L_x_834:
[----:B------:R-:W-:Y:S01]  /*2c50*/  ISETP.GT.AND P2, PT, R9, 0x1, !P2 ;  /* 0x000000010900780c */ /* 0x000fe20005744270 */
[----:B------:R-:W-:Y:S01]  /*2c60*/  ULDC UR6, c[0x0][0x988] ;  /* 0x0002620000067ab9 */ /* 0x000fe20000000800 */
[----:B------:R-:W-:Y:S01]  /*2c70*/  LOP3.LUT P6, RZ, R18, 0x8, RZ, 0xc0, !PT ;  /* 0x0000000812ff7812 */ /* 0x000fe200078cc0ff */
[----:B------:R-:W-:Y:S01]  /*2c80*/  @UP0 ULDC UR11, c[0x0][0x450] ;  /* 0x00011400000b0ab9 */ /* 0x000fe20000000800 */
[----:B------:R-:W-:Y:S02]  /*2c90*/  ISETP.LT.OR P2, PT, R5, 0x2, P2 ;  /* 0x000000020500780c */ /* 0x000fe40001741670 */
[----:B------:R-:W-:Y:S02]  /*2ca0*/  FMNMX.FTZ R7, R136, R134, !PT ;  /* 0x0000008688077209 */ /* 0x000fe40007810000 */
[----:B------:R-:W-:Y:S02]  /*2cb0*/  FSEL R120, R27, -INF , !P2 ;  /* 0xff8000001b787808 */ /* 0x000fe40005000000 */
[----:B------:R-:W-:-:S02]  /*2cc0*/  LOP3.LUT P2, RZ, R18, 0x2, RZ, 0xc0, !PT ;  /* 0x0000000212ff7812 */ /* 0x000fc4000784c0ff */
[----:B------:R-:W-:Y:S02]  /*2cd0*/  FMNMX.FTZ R7, R130, R7, !PT ;  /* 0x0000000782077209 */ /* 0x000fe40007810000 */
[----:B------:R-:W-:Y:S02]  /*2ce0*/  ISETP.GT.AND P2, PT, R9, 0x8, !P2 ;  /* 0x000000080900780c */ /* 0x000fe40005744270 */
[----:B------:R-:W-:Y:S02]  /*2cf0*/  FMNMX.FTZ R7, R132, R7, !PT ;  /* 0x0000000784077209 */ /* 0x000fe40007810000 */
[----:B------:R-:W-:Y:S02]  /*2d00*/  ISETP.LT.OR P2, PT, R5, 0x9, P2 ;  /* 0x000000090500780c */ /* 0x000fe40001741670 */
[----:B------:R-:W-:Y:S02]  /*2d10*/  FMNMX.FTZ R7, R128, R7, !PT ;  /* 0x0000000780077209 */ /* 0x000fe40007810000 */
[----:B------:R-:W-:-:S02]  /*2d20*/  FSEL R30, R30, -INF , !P2 ;  /* 0xff8000001e1e7808 */ /* 0x000fc40005000000 */
[----:B------:R-:W-:Y:S02]  /*2d30*/  LOP3.LUT P2, RZ, R18, 0x4, RZ, 0xc0, !PT ;  /* 0x0000000412ff7812 */ /* 0x000fe4000784c0ff */
[----:B------:R-:W-:Y:S02]  /*2d40*/  FMNMX.FTZ R7, R126, R7, !PT ;  /* 0x000000077e077209 */ /* 0x000fe40007810000 */
[----:B------:R-:W-:Y:S02]  /*2d50*/  ISETP.GT.AND P2, PT, R9, 0x9, !P2 ;  /* 0x000000090900780c */ /* 0x000fe40005744270 */
[----:B------:R-:W-:Y:S02]  /*2d60*/  FMNMX.FTZ R7, R98, R7, !PT ;  /* 0x0000000762077209 */ /* 0x000fe40007810000 */
[----:B------:R-:W-:Y:S02]  /*2d70*/  ISETP.LT.OR P2, PT, R5, 0xa, P2 ;  /* 0x0000000a0500780c */ /* 0x000fe40001741670 */
[----:B------:R-:W-:-:S02]  /*2d80*/  FMNMX.FTZ R7, R88, R7, !PT ;  /* 0x0000000758077209 */ /* 0x000fc40007810000 */
[----:B------:R-:W-:Y:S02]  /*2d90*/  FSEL R118, R31, -INF , !P2 ;  /* 0xff8000001f767808 */ /* 0x000fe40005000000 */
[----:B------:R-:W-:Y:S02]  /*2da0*/  ISETP.GT.AND P2, PT, R9, 0x10, !P6 ;  /* 0x000000100900780c */ /* 0x000fe40007744270 */
[----:B------:R-:W-:Y:S02]  /*2db0*/  FMNMX.FTZ R7, R96, R7, !PT ;  /* 0x0000000760077209 */ /* 0x000fe40007810000 */
[----:B------:R-:W-:Y:S02]  /*2dc0*/  ISETP.LT.OR P2, PT, R5, 0x11, P2 ;  /* 0x000000110500780c */ /* 0x000fe40001741670 */
[----:B------:R-:W-:Y:S02]  /*2dd0*/  LOP3.LUT P6, RZ, R18, 0x8000, RZ, 0xc0, !PT ;  /* 0x0000800012ff7812 */ /* 0x000fe400078cc0ff */
        /* <DEDUP_REMOVED lines=8> */
[----:B------:R-:W-:Y:S02]  /*2e60*/  LOP3.LUT P2, RZ, R18, 0x1000000, RZ, 0xc0, !PT ;  /* 0x0100000012ff7812 */ /* 0x000fe4000784c0ff */
[----:B------:R-:W-:Y:S02]  /*2e70*/  FMNMX.FTZ R7, R92, R7, !PT ;  /* 0x000000075c077209 */ /* 0x000fe40007810000 */
[----:B------:R-:W-:Y:S02]  /*2e80*/  ISETP.GT.AND P2, PT, R9, 0x18, !P2 ;  /* 0x000000180900780c */ /* 0x000fe40005744270 */
[----:B------:R-:W-:Y:S02]  /*2e90*/  FMNMX.FTZ R7, R44, R7, !PT ;  /* 0x000000072c077209 */ /* 0x000fe40007810000 */
[----:B------:R-:W-:-:S02]  /*2ea0*/  ISETP.LT.OR P2, PT, R5, 0x19, P2 ;  /* 0x000000190500780c */ /* 0x000fc40001741670 */
[----:B------:R-:W-:Y:S02]  /*2eb0*/  FMNMX.FTZ R7, R52, R7, !PT ;  /* 0x0000000734077209 */ /* 0x000fe40007810000 */
[----:B------:R-:W-:Y:S02]  /*2ec0*/  FSEL R38, R38, -INF , !P2 ;  /* 0xff80000026267808 */ /* 0x000fe40005000000 */
[----:B------:R-:W-:Y:S02]  /*2ed0*/  LOP3.LUT P2, RZ, R18, 0x800000, RZ, 0xc0, !PT ;  /* 0x0080000012ff7812 */ /* 0x000fe4000784c0ff */
[----:B------:R-:W-:Y:S02]  /*2ee0*/  FMNMX.FTZ R7, R48, R7, !PT ;  /* 0x0000000730077209 */ /* 0x000fe40007810000 */
[----:B------:R-:W-:Y:S02]  /*2ef0*/  ISETP.GT.AND P2, PT, R9, 0x19, !P2 ;  /* 0x000000190900780c */ /* 0x000fe40005744270 */
[----:B------:R-:W-:-:S02]  /*2f00*/  FMNMX.FTZ R7, R56, R7, !PT ;  /* 0x0000000738077209 */ /* 0x000fc40007810000 */
[----:B------:R-:W-:Y:S02]  /*2f10*/  ISETP.LT.OR P2, PT, R5, 0x1a, P2 ;  /* 0x0000001a0500780c */ /* 0x000fe40001741670 */
[----:B------:R-:W-:Y:S02]  /*2f20*/  FMNMX.FTZ R7, R36, R7, !PT ;  /* 0x0000000724077209 */ /* 0x000fe40007810000 */
[----:B------:R-:W-:Y:S02]  /*2f30*/  FSEL R114, R39, -INF , !P2 ;  /* 0xff80000027727808 */ /* 0x000fe40005000000 */
[----:B------:R-:W-:Y:S02]  /*2f40*/  LOP3.LUT P2, RZ, R18, 0x400000, RZ, 0xc0, !PT ;  /* 0x0040000012ff7812 */ /* 0x000fe4000784c0ff */
[----:B------:R-:W-:Y:S02]  /*2f50*/  FMNMX.FTZ R7, R60, R7, !PT ;  /* 0x000000073c077209 */ /* 0x000fe40007810000 */
[----:B------:R-:W-:-:S02]  /*2f60*/  ISETP.GT.AND P2, PT, R9, 0x20, !P2 ;  /* 0x000000200900780c */ /* 0x000fc40005744270 */
[----:B------:R-:W-:Y:S02]  /*2f70*/  FMNMX.FTZ R7, R4, R7, !PT ;  /* 0x0000000704077209 */ /* 0x000fe40007810000 */
[----:B------:R-:W-:Y:S02]  /*2f80*/  ISETP.LT.OR P2, PT, R5, 0x21, P2 ;  /* 0x000000210500780c */ /* 0x000fe40001741670 */
[----:B------:R-:W-:Y:S02]  /*2f90*/  FMNMX.FTZ R7, R64, R7, !PT ;  /* 0x0000000740077209 */ /* 0x000fe40007810000 */
[----:B------:R-:W-:Y:S02]  /*2fa0*/  FSEL R42, R42, -INF , !P2 ;  /* 0xff8000002a2a7808 */ /* 0x000fe40005000000 */
[----:B------:R-:W-:Y:S02]  /*2fb0*/  LOP3.LUT P2, RZ, R18, 0x200000, RZ, 0xc0, !PT ;  /* 0x0020000012ff7812 */ /* 0x000fe4000784c0ff */
[----:B------:R-:W-:-:S02]  /*2fc0*/  FMNMX.FTZ R7, R32, R7, !PT ;  /* 0x0000000720077209 */ /* 0x000fc40007810000 */
[----:B------:R-:W-:Y:S02]  /*2fd0*/  ISETP.GT.AND P2, PT, R9, 0x21, !P2 ;  /* 0x000000210900780c */ /* 0x000fe40005744270 */
[----:B------:R-:W-:Y:S02]  /*2fe0*/  FMNMX.FTZ R7, R68, R7, !PT ;  /* 0x0000000744077209 */ /* 0x000fe40007810000 */
        /* <DEDUP_REMOVED lines=20> */
[----:B------:R-:W-:Y:S01]  /*3130*/  FMNMX.FTZ R11, R24, R7, !PT ;  /* 0x00000007180b7209 */ /* 0x000fe20007810000 */
[----:B------:R-:W-:Y:S01]  /*3140*/  IMAD.U32 R7, RZ, RZ, UR6 ;  /* 0x00000006ff077e24 */ /* 0x000fe2000f8e00ff */
[----:B------:R-:W-:Y:S01]  /*3150*/  ISETP.LT.OR P2, PT, R5, 0x31, P2 ;  /* 0x000000310500780c */ /* 0x000fe20001741670 */
[----:B------:R-:W-:Y:S01]  /*3160*/  @UP0 ULDC UR6, c[0x0][0x44c] ;  /* 0x0001130000060ab9 */ /* 0x000fe20000000800 */
[----:B------:R-:W-:Y:S01]  /*3170*/  ISETP.GT.AND P3, PT, R9, 0x70, !P3 ;  /* 0x000000700900780c */ /* 0x000fe20005f64270 */
[----:B------:R-:W0:Y:S01]  /*3180*/  SHFL.BFLY PT, R6, R11, 0x2, 0x1f ;  /* 0x0c401f000b067f89 */ /* 0x000e2200000e0000 */
[----:B------:R-:W-:Y:S01]  /*3190*/  FSEL R50, R50, -INF , !P2 ;  /* 0xff80000032327808 */ /* 0x000fe20005000000 */
[----:B------:R-:W-:Y:S01]  /*31a0*/  UIMAD.WIDE.U32 UR6, UR40, UR6, URZ ;  /* 0x00000006280672a5 */ /* 0x000fe2000f8e003f */
[----:B------:R-:W-:-:S02]  /*31b0*/  LOP3.LUT P2, RZ, R18, 0x20000, RZ, 0xc0, !PT ;  /* 0x0002000012ff7812 */ /* 0x000fc4000784c0ff */
[C---:B------:R-:W-:Y:S01]  /*31c0*/  ISETP.GT.AND P4, PT, R9.reuse, 0x71, !P4 ;  /* 0x000000710900780c */ /* 0x040fe20006784270 */
[----:B------:R-:W-:Y:S01]  /*31d0*/  @UP0 USHF.R.U32.HI UR40, URZ, UR11, UR7 ;  /* 0x0000000b3f280299 */ /* 0x000fe20008011607 */
[----:B------:R-:W-:Y:S02]  /*31e0*/  ISETP.GT.AND P2, PT, R9, 0x31, !P2 ;  /* 0x000000310900780c */ /* 0x000fe40005744270 */
[C---:B------:R-:W-:Y:S02]  /*31f0*/  ISETP.LT.OR P3, PT, R5.reuse, 0x71, P3 ;  /* 0x000000710500780c */ /* 0x040fe40001f61670 */
[----:B------:R-:W-:Y:S02]  /*3200*/  ISETP.LT.OR P2, PT, R5, 0x32, P2 ;  /* 0x000000320500780c */ /* 0x000fe40001741670 */
[----:B------:R-:W-:Y:S02]  /*3210*/  ISETP.GT.AND P5, PT, R9, 0x78, !P5 ;  /* 0x000000780900780c */ /* 0x000fe40006fa4270 */
[----:B------:R-:W-:-:S02]  /*3220*/  FSEL R108, R51, -INF , !P2 ;  /* 0xff800000336c7808 */ /* 0x000fc40005000000 */
[----:B------:R-:W-:Y:S02]  /*3230*/  LOP3.LUT P2, RZ, R18, 0x10000, RZ, 0xc0, !PT ;  /* 0x0001000012ff7812 */ /* 0x000fe4000784c0ff */
[----:B------:R-:W-:Y:S02]  /*3240*/  ISETP.LT.OR P4, PT, R5, 0x72, P4 ;  /* 0x000000720500780c */ /* 0x000fe40002781670 */
[----:B------:R-:W-:Y:S02]  /*3250*/  ISETP.GT.AND P2, PT, R9, 0x38, !P2 ;  /* 0x000000380900780c */ /* 0x000fe40005744270 */
[----:B------:R-:W-:Y:S02]  /*3260*/  FSEL R82, R82, -INF , !P3 ;  /* 0xff80000052527808 */ /* 0x000fe40005800000 */
[----:B------:R-:W-:Y:S02]  /*3270*/  ISETP.LT.OR P2, PT, R5, 0x39, P2 ;  /* 0x000000390500780c */ /* 0x000fe40001741670 */
[----:B0-----:R-:W-:-:S02]  /*3280*/  FMNMX.FTZ R15, R11, R6, !PT ;  /* 0x000000060b0f7209 */ /* 0x001fc40007810000 */
[----:B------:R-:W-:Y:S02]  /*3290*/  FSEL R54, R54, -INF , !P2 ;  /* 0xff80000036367808 */ /* 0x000fe40005000000 */
[----:B------:R-:W-:Y:S01]  /*32a0*/  ISETP.GT.AND P2, PT, R9, 0x39, !P6 ;  /* 0x000000390900780c */ /* 0x000fe20007744270 */
[----:B------:R-:W0:Y:S01]  /*32b0*/  SHFL.BFLY PT, R6, R15, 0x1, 0x1f ;  /* 0x0c201f000f067f89 */ /* 0x000e2200000e0000 */
[----:B------:R-:W-:Y:S02]  /*32c0*/  LOP3.LUT P6, RZ, R18, 0x10, RZ, 0xc0, !PT ;  /* 0x0000001012ff7812 */ /* 0x000fe400078cc0ff */
[C---:B------:R-:W-:Y:S02]  /*32d0*/  ISETP.LT.OR P2, PT, R5.reuse, 0x3a, P2 ;  /* 0x0000003a0500780c */ /* 0x040fe40001741670 */
[----:B------:R-:W-:Y:S02]  /*32e0*/  ISETP.LT.OR P5, PT, R5, 0x79, P5 ;  /* 0x000000790500780c */ /* 0x000fe40002fa1670 */
[----:B------:R-:W-:-:S02]  /*32f0*/  FSEL R46, R55, -INF , !P2 ;  /* 0xff800000372e7808 */ /* 0x000fc40005000000 */
[----:B------:R-:W-:Y:S02]  /*3300*/  LOP3.LUT P2, RZ, R18, 0x4000, RZ, 0xc0, !PT ;  /* 0x0000400012ff7812 */ /* 0x000fe4000784c0ff */
[----:B------:R-:W-:Y:S02]  /*3310*/  FSEL R86, R86, -INF , !P5 ;  /* 0xff80000056567808 */ /* 0x000fe40006800000 */
[----:B------:R-:W-:Y:S02]  /*3320*/  ISETP.GT.AND P2, PT, R9, 0x40, !P2 ;  /* 0x000000400900780c */ /* 0x000fe40005744270 */
[----:B------:R-:W-:Y:S02]  /*3330*/  R2UR UR10, R23 ;  /* 0x00000000170a72ca */ /* 0x000fe400000e0000 */
[----:B------:R-:W-:-:S04]  /*3340*/  ISETP.LT.OR P2, PT, R5, 0x41, P2 ;  /* 0x000000410500780c */ /* 0x000fc80001741670 */
[----:B------:R-:W-:Y:S02]  /*3350*/  FSEL R106, R58, -INF , !P2 ;  /* 0xff8000003a6a7808 */ /* 0x000fe40005000000 */
[----:B------:R-:W-:Y:S02]  /*3360*/  LOP3.LUT P2, RZ, R18, 0x2000, RZ, 0xc0, !PT ;  /* 0x0000200012ff7812 */ /* 0x000fe4000784c0ff */
[----:B0-----:R-:W-:Y:S02]  /*3370*/  FMNMX.FTZ R6, R15, R6, !PT ;  /* 0x000000060f067209 */ /* 0x001fe40007810000 */
[----:B------:R-:W-:Y:S01]  /*3380*/  ISETP.GT.AND P2, PT, R9, 0x41, !P2 ;  /* 0x000000410900780c */ /* 0x000fe20005744270 */
[----:B------:R-:W-:Y:S02]  /*3390*/  UIADD3 UR40, UR10, UR40, URZ ;  /* 0x000000280a287290 */ /* 0x000fe4000fffe03f */
[----:B------:R-:W-:Y:S01]  /*33a0*/  FMUL.FTZ R25, R6, R7 ;  /* 0x0000000706197220 */ /* 0x000fe20000410000 */
[----:B------:R-:W-:Y:S01]  /*33b0*/  ISETP.LT.OR P2, PT, R5, 0x42, P2 ;  /* 0x000000420500780c */ /* 0x000fe20001741670 */
[----:B------:R-:W-:-:S03]  /*33c0*/  UIADD3 UR4, UR40, UR4, URZ ;  /* 0x0000000428047290 */ /* 0x000fc6000fffe03f */
[----:B------:R-:W-:Y:S02]  /*33d0*/  FSEL R100, R59, -INF , !P2 ;  /* 0xff8000003b647808 */ /* 0x000fe40005000000 */
[----:B------:R-:W-:-:S04]  /*33e0*/  LOP3.LUT P2, RZ, R18, 0x1000, RZ, 0xc0, !PT ;  /* 0x0000100012ff7812 */ /* 0x000fc8000784c0ff */
[----:B------:R-:W-:-:S04]  /*33f0*/  ISETP.GT.AND P2, PT, R9, 0x48, !P2 ;  /* 0x000000480900780c */ /* 0x000fc80005744270 */
[----:B------:R-:W-:-:S04]  /*3400*/  ISETP.LT.OR P2, PT, R5, 0x49, P2 ;  /* 0x000000490500780c */ /* 0x000fc80001741670 */
        /* <DEDUP_REMOVED lines=29> */
[----:B------:R-:W-:Y:S02]  /*35e0*/  ISETP.GT.AND P2, PT, R9, 0x68, !P6 ;  /* 0x000000680900780c */ /* 0x000fe40007744270 */
[----:B------:R-:W-:Y:S02]  /*35f0*/  LOP3.LUT P6, RZ, R18, 0x1, RZ, 0xc0, !PT ;  /* 0x0000000112ff7812 */ /* 0x000fe400078cc0ff */
[----:B------:R-:W-:-:S04]  /*3600*/  ISETP.LT.OR P2, PT, R5, 0x69, P2 ;  /* 0x000000690500780c */ /* 0x000fc80001741670 */
[----:B------:R-:W-:Y:S02]  /*3610*/  FSEL R78, R78, -INF , !P2 ;  /* 0xff8000004e4e7808 */ /* 0x000fe40005000000 */
[----:B------:R-:W-:-:S04]  /*3620*/  FSETP.NEU.FTZ.AND P2, PT, R6, -INF , PT ;  /* 0xff8000000600780b */ /* 0x000fc80003f5d000 */
[----:B------:R-:W-:Y:S02]  /*3630*/  FSEL R25, R25, RZ, P2 ;  /* 0x000000ff19197208 */ /* 0x000fe40001000000 */
[----:B------:R-:W-:Y:S02]  /*3640*/  ISETP.GT.AND P2, PT, R9, RZ, !P6 ;  /* 0x000000ff0900720c */ /* 0x000fe40007744270 */
[----:B------:R-:W-:Y:S01]  /*3650*/  LOP3.LUT P6, RZ, R18, 0x8000000, RZ, 0xc0, !PT ;  /* 0x0800000012ff7812 */ /* 0x000fe200078cc0ff */
[-CC-:B------:R-:W-:Y:S01]  /*3660*/  FFMA.FTZ R40, R40, R7.reuse, -R25.reuse ;  /* 0x0000000728287223 */ /* 0x180fe20000010819 */
[----:B------:R-:W-:Y:S01]  /*3670*/  ISETP.LT.OR P2, PT, R5, 0x1, P2 ;  /* 0x000000010500780c */ /* 0x000fe20001741670 */
[-CC-:B------:R-:W-:Y:S01]  /*3680*/  FFMA.FTZ R35, R36, R7.reuse, -R25.reuse ;  /* 0x0000000724237223 */ /* 0x180fe20000010819 */
[C---:B------:R-:W-:Y:S01]  /*3690*/  ISETP.GT.AND P6, PT, R9.reuse, 0x79, !P6 ;  /* 0x000000790900780c */ /* 0x040fe200077c4270 */
[-CC-:B------:R-:W-:Y:S01]  /*36a0*/  FFMA.FTZ R37, R28, R7.reuse, -R25.reuse ;  /* 0x000000071c257223 */ /* 0x180fe20000010819 */
[----:B------:R-:W-:Y:S01]  /*36b0*/  FSEL R26, R26, -INF , !P2 ;  /* 0xff8000001a1a7808 */ /* 0x000fe20005000000 */
[-CC-:B------:R-:W-:Y:S01]  /*36c0*/  FFMA.FTZ R148, R136, R7.reuse, -R25.reuse ;  /* 0x0000000788947223 */ /* 0x180fe20000010819 */
[----:B------:R-:W-:Y:S01]  /*36d0*/  LOP3.LUT P2, RZ, R18, 0x4000000, RZ, 0xc0, !PT ;  /* 0x0400000012ff7812 */ /* 0x000fe2000784c0ff */
[-CC-:B------:R-:W-:Y:S01]  /*36e0*/  FFMA.FTZ R11, R134, R7.reuse, -R25.reuse ;  /* 0x00000007860b7223 */ /* 0x180fe20000010819 */
[----:B------:R-:W-:Y:S01]  /*36f0*/  FMNMX.FTZ R19, R26, R120, !PT ;  /* 0x000000781a137209 */ /* 0x000fe20007810000 */
[--C-:B------:R-:W-:Y:S01]  /*3700*/  FFMA.FTZ R150, R130, R7, -R25.reuse ;  /* 0x0000000782967223 */ /* 0x100fe20000010819 */
[----:B------:R-:W-:Y:S01]  /*3710*/  ISETP.GT.AND P2, PT, R9, 0x69, !P2 ;  /* 0x000000690900780c */ /* 0x000fe20005744270 */
[----:B------:R-:W-:Y:S01]  /*3720*/  MUFU.EX2 R148, R148 ;  /* 0x0000009400947308 */ /* 0x000fe20000000800 */
[----:B------:R-:W-:Y:S01]  /*3730*/  FMNMX.FTZ R19, R30, R19, !PT ;  /* 0x000000131e137209 */ /* 0x000fe20007810000 */
[-CC-:B------:R-:W-:Y:S01]  /*3740*/  FFMA.FTZ R15, R132, R7.reuse, -R25.reuse ;  /* 0x00000007840f7223 */ /* 0x180fe20000010819 */
[----:B------:R-:W-:Y:S01]  /*3750*/  ISETP.LT.OR P2, PT, R5, 0x6a, P2 ;  /* 0x0000006a0500780c */ /* 0x000fe20001741670 */
[--C-:B------:R-:W-:Y:S01]  /*3760*/  FFMA.FTZ R144, R128, R7, -R25.reuse ;  /* 0x0000000780907223 */ /* 0x100fe20000010819 */
[----:B------:R-:W-:Y:S01]  /*3770*/  FMNMX.FTZ R19, R118, R19, !PT ;  /* 0x0000001376137209 */ /* 0x000fe20007810000 */
[--C-:B------:R-:W-:Y:S01]  /*3780*/  FFMA.FTZ R43, R10, R7, -R25.reuse ;  /* 0x000000070a2b7223 */ /* 0x100fe20000010819 */
[----:B------:R-:W-:Y:S01]  /*3790*/  FSEL R18, R79, -INF , !P2 ;  /* 0xff8000004f127808 */ /* 0x000fe20005000000 */
[----:B------:R-:W0:Y:S01]  /*37a0*/  MUFU.EX2 R11, R11 ;  /* 0x0000000b000b7308 */ /* 0x000e220000000800 */
[----:B------:R-:W-:Y:S01]  /*37b0*/  FMNMX.FTZ R21, R34, R19, !PT ;  /* 0x0000001322157209 */ /* 0x000fe20007810000 */
[-CC-:B------:R-:W-:Y:S01]  /*37c0*/  FFMA.FTZ R126, R126, R7.reuse, -R25.reuse ;  /* 0x000000077e7e7223 */ /* 0x180fe20000010819 */
[----:B------:R-:W-:Y:S01]  /*37d0*/  ISETP.LT.OR P6, PT, R5, 0x7a, P6 ;  /* 0x0000007a0500780c */ /* 0x000fe200037c1670 */
[--C-:B------:R-:W-:Y:S01]  /*37e0*/  FFMA.FTZ R146, R98, R7, -R25.reuse ;  /* 0x0000000762927223 */ /* 0x100fe20000010819 */
[----:B------:R-:W-:Y:S01]  /*37f0*/  FMNMX.FTZ R21, R116, R21, !PT ;  /* 0x0000001574157209 */ /* 0x000fe20007810000 */
[--C-:B------:R-:W-:Y:S01]  /*3800*/  FFMA.FTZ R44, R44, R7, -R25.reuse ;  /* 0x000000072c2c7223 */ /* 0x100fe20000010819 */
[----:B------:R-:W-:Y:S01]  /*3810*/  FSEL R36, R87, -INF , !P6 ;  /* 0xff80000057247808 */ /* 0x000fe20007000000 */
[----:B------:R-:W1:Y:S01]  /*3820*/  MUFU.EX2 R150, R150 ;  /* 0x0000009600967308 */ /* 0x000e620000000800 */
[----:B------:R-:W-:Y:S01]  /*3830*/  FMNMX.FTZ R21, R38, R21, !PT ;  /* 0x0000001526157209 */ /* 0x000fe20007810000 */
[-CC-:B------:R-:W-:Y:S01]  /*3840*/  FFMA.FTZ R88, R88, R7.reuse, -R25.reuse ;  /* 0x0000000758587223 */ /* 0x180fe20000010819 */
[-CC-:B------:R-:W-:Y:S01]  /*3850*/  FFMA.FTZ R140, R96, R7.reuse, -R25.reuse ;  /* 0x00000007608c7223 */ /* 0x180fe20000010819 */
[--C-:B------:R-:W-:Y:S01]  /*3860*/  FFMA.FTZ R41, R14, R7, -R25.reuse ;  /* 0x000000070e297223 */ /* 0x100fe20000010819 */
[----:B------:R-:W-:Y:S01]  /*3870*/  FMNMX.FTZ R21, R114, R21, !PT ;  /* 0x0000001572157209 */ /* 0x000fe20007810000 */
[-CC-:B------:R-:W-:Y:S01]  /*3880*/  FFMA.FTZ R90, R90, R7.reuse, -R25.reuse ;  /* 0x000000075a5a7223 */ /* 0x180fe20000010819 */
[----:B------:R-:W-:Y:S01]  /*3890*/  FFMA.FTZ R142, R94, R7, -R25 ;  /* 0x000000075e8e7223 */ /* 0x000fe20000010819 */
[----:B------:R-:W2:Y:S01]  /*38a0*/  MUFU.EX2 R15, R15 ;  /* 0x0000000f000f7308 */ /* 0x000ea20000000800 */
[----:B------:R-:W-:Y:S01]  /*38b0*/  FMNMX.FTZ R27, R42, R21, !PT ;  /* 0x000000152a1b7209 */ /* 0x000fe20007810000 */
[----:B0-----:R-:W-:Y:S01]  /*38c0*/  FADD.FTZ R47, R148, R11 ;  /* 0x0000000b942f7221 */ /* 0x001fe20000010000 */
[-CC-:B------:R-:W-:Y:S01]  /*38d0*/  FFMA.FTZ R136, R92, R7.reuse, -R25.reuse ;  /* 0x000000075c887223 */ /* 0x180fe20000010819 */
[--C-:B------:R-:W-:Y:S01]  /*38e0*/  FFMA.FTZ R138, R52, R7, -R25.reuse ;  /* 0x00000007348a7223 */ /* 0x100fe20000010819 */
[----:B------:R-:W-:Y:S01]  /*38f0*/  FMNMX.FTZ R27, R112, R27, !PT ;  /* 0x0000001b701b7209 */ /* 0x000fe20007810000 */
[-CC-:B------:R-:W-:Y:S01]  /*3900*/  FFMA.FTZ R48, R48, R7.reuse, -R25.reuse ;  /* 0x0000000730307223 */ /* 0x180fe20000010819 */
[--C-:B------:R-:W-:Y:S01]  /*3910*/  FFMA.FTZ R132, R56, R7, -R25.reuse ;  /* 0x0000000738847223 */ /* 0x100fe20000010819 */
[----:B------:R-:W0:Y:S01]  /*3920*/  MUFU.EX2 R144, R144 ;  /* 0x0000009000907308 */ /* 0x000e220000000800 */
[----:B------:R-:W-:Y:S01]  /*3930*/  FMNMX.FTZ R27, R102, R27, !PT ;  /* 0x0000001b661b7209 */ /* 0x000fe20007810000 */
[-CC-:B------:R-:W-:Y:S01]  /*3940*/  FFMA.FTZ R134, R60, R7.reuse, -R25.reuse ;  /* 0x000000073c867223 */ /* 0x180fe20000010819 */
[-CC-:B------:R-:W-:Y:S01]  /*3950*/  FFMA.FTZ R128, R64, R7.reuse, -R25.reuse ;  /* 0x0000000740807223 */ /* 0x180fe20000010819 */
[--C-:B------:R-:W-:Y:S01]  /*3960*/  FFMA.FTZ R130, R68, R7, -R25.reuse ;  /* 0x0000000744827223 */ /* 0x100fe20000010819 */
[----:B------:R-:W-:Y:S01]  /*3970*/  FMNMX.FTZ R27, R110, R27, !PT ;  /* 0x0000001b6e1b7209 */ /* 0x000fe20007810000 */
[-CC-:B------:R-:W-:Y:S01]  /*3980*/  FFMA.FTZ R72, R72, R7.reuse, -R25.reuse ;  /* 0x0000000748487223 */ /* 0x180fe20000010819 */
[----:B------:R-:W-:Y:S01]  /*3990*/  FFMA.FTZ R14, R80, R7, -R25 ;  /* 0x00000007500e7223 */ /* 0x000fe20000010819 */
[----:B------:R3:W4:Y:S01]  /*39a0*/  MUFU.EX2 R19, R126 ;  /* 0x0000007e00137308 */ /* 0x0007220000000800 */
[----:B------:R-:W-:-:S02]  /*39b0*/  FMNMX.FTZ R29, R50, R27, !PT ;  /* 0x0000001b321d7209 */ /* 0x000fc40007810000 */
[----:B------:R-:W-:Y:S02]  /*39c0*/  F2FP.F16.F32.PACK_AB R148, R11, R148 ;  /* 0x000000940b94723e */ /* 0x000fe400000000ff */
[----:B------:R-:W-:-:S03]  /*39d0*/  FMNMX.FTZ R29, R108, R29, !PT ;  /* 0x0000001d6c1d7209 */ /* 0x000fc60007810000 */
[----:B------:R-:W5:Y:S01]  /*39e0*/  MUFU.EX2 R146, R146 ;  /* 0x0000009200927308 */ /* 0x000f620000000800 */
[----:B------:R-:W-:Y:S01]  /*39f0*/  FMNMX.FTZ R29, R54, R29, !PT ;  /* 0x0000001d361d7209 */ /* 0x000fe20007810000 */
[----:B---3--:R-:W-:-:S03]  /*3a00*/  FFMA.FTZ R126, R76, R7, -R25 ;  /* 0x000000074c7e7223 */ /* 0x008fc60000010819 */
[----:B------:R-:W-:-:S03]  /*3a10*/  FMNMX.FTZ R29, R46, R29, !PT ;  /* 0x0000001d2e1d7209 */ /* 0x000fc60007810000 */
[----:B------:R-:W3:Y:S01]  /*3a20*/  MUFU.EX2 R21, R88 ;  /* 0x0000005800157308 */ /* 0x000ee20000000800 */
[----:B------:R-:W-:-:S04]  /*3a30*/  FMNMX.FTZ R31, R106, R29, !PT ;  /* 0x0000001d6a1f7209 */ /* 0x000fc80007810000 */
[----:B------:R-:W-:-:S03]  /*3a40*/  FMNMX.FTZ R31, R100, R31, !PT ;  /* 0x0000001f641f7209 */ /* 0x000fc60007810000 */
[----:B------:R1:W-:Y:S01]  /*3a50*/  MUFU.EX2 R29, R40 ;  /* 0x00000028001d7308 */ /* 0x0003e20000000800 */
[----:B------:R-:W-:-:S04]  /*3a60*/  FMNMX.FTZ R31, R104, R31, !PT ;  /* 0x0000001f681f7209 */ /* 0x000fc80007810000 */
[----:B------:R-:W-:-:S03]  /*3a70*/  FMNMX.FTZ R31, R58, R31, !PT ;  /* 0x0000001f3a1f7209 */ /* 0x000fc60007810000 */
[----:B------:R2:W-:Y:S01]  /*3a80*/  MUFU.EX2 R5, R35 ;  /* 0x0000002300057308 */ /* 0x0005e20000000800 */
[----:B------:R-:W-:Y:S02]  /*3a90*/  FMNMX.FTZ R33, R66, R31, !PT ;  /* 0x0000001f42217209 */ /* 0x000fe40007810000 */
[----:B-1----:R-:W-:Y:S02]  /*3aa0*/  FSEL R40, R83, -INF , !P4 ;  /* 0xff80000053287808 */ /* 0x002fe40006000000 */
[----:B------:R-:W-:-:S03]  /*3ab0*/  FMNMX.FTZ R33, R62, R33, !PT ;  /* 0x000000213e217209 */ /* 0x000fc60007810000 */
[----:B------:R1:W-:Y:S01]  /*3ac0*/  MUFU.EX2 R31, R44 ;  /* 0x0000002c001f7308 */ /* 0x0003e20000000800 */
[----:B------:R-:W-:Y:S01]  /*3ad0*/  FMNMX.FTZ R33, R70, R33, !PT ;  /* 0x0000002146217209 */ /* 0x000fe20007810000 */
[----:B--2---:R-:W-:-:S03]  /*3ae0*/  FFMA.FTZ R35, R32, R7, -R25 ;  /* 0x0000000720237223 */ /* 0x004fc60000010819 */
[----:B------:R-:W-:-:S03]  /*3af0*/  FMNMX.FTZ R33, R122, R33, !PT ;  /* 0x000000217a217209 */ /* 0x000fc60007810000 */
[----:B------:R-:W2:Y:S01]  /*3b00*/  MUFU.EX2 R140, R140 ;  /* 0x0000008c008c7308 */ /* 0x000ea20000000800 */
[----:B------:R-:W-:Y:S01]  /*3b10*/  FMNMX.FTZ R33, R74, R33, !PT ;  /* 0x000000214a217209 */ /* 0x000fe20007810000 */
[----:B-1----:R-:W-:Y:S01]  /*3b20*/  FADD.FTZ R44, R150, R47 ;  /* 0x0000002f962c7221 */ /* 0x002fe20000010000 */
[C---:B------:R-:W-:Y:S02]  /*3b30*/  F2FP.F16.F32.PACK_AB R150, R15.reuse, R150 ;  /* 0x000000960f96723e */ /* 0x040fe400000000ff */
[----:B------:R-:W-:Y:S01]  /*3b40*/  FMNMX.FTZ R33, R124, R33, !PT ;  /* 0x000000217c217209 */ /* 0x000fe20007810000 */
[----:B------:R-:W-:Y:S02]  /*3b50*/  FADD.FTZ R47, R15, R44 ;  /* 0x0000002c0f2f7221 */ /* 0x000fe40000010000 */
[----:B------:R-:W1:Y:S01]  /*3b60*/  MUFU.EX2 R27, R90 ;  /* 0x0000005a001b7308 */ /* 0x000e620000000800 */
[----:B------:R-:W-:Y:S01]  /*3b70*/  FMNMX.FTZ R33, R78, R33, !PT ;  /* 0x000000214e217209 */ /* 0x000fe20007810000 */
[----:B0-----:R-:W-:Y:S01]  /*3b80*/  FADD.FTZ R44, R144, R47 ;  /* 0x0000002f902c7221 */ /* 0x001fe20000010000 */
[----:B----4-:R-:W-:-:S02]  /*3b90*/  F2FP.F16.F32.PACK_AB R144, R19, R144 ;  /* 0x000000901390723e */ /* 0x010fc400000000ff */
[----:B------:R-:W-:Y:S01]  /*3ba0*/  FMNMX.FTZ R33, R18, R33, !PT ;  /* 0x0000002112217209 */ /* 0x000fe20007810000 */
[----:B------:R-:W-:Y:S02]  /*3bb0*/  FADD.FTZ R47, R19, R44 ;  /* 0x0000002c132f7221 */ /* 0x000fe40000010000 */
[----:B------:R-:W0:Y:S01]  /*3bc0*/  MUFU.EX2 R142, R142 ;  /* 0x0000008e008e7308 */ /* 0x000e220000000800 */
[----:B------:R-:W-:-:S04]  /*3bd0*/  FMNMX.FTZ R33, R82, R33, !PT ;  /* 0x0000002152217209 */ /* 0x000fc80007810000 */
[----:B------:R-:W-:-:S03]  /*3be0*/  FMNMX.FTZ R33, R40, R33, !PT ;  /* 0x0000002128217209 */ /* 0x000fc60007810000 */
[----:B------:R-:W-:Y:S01]  /*3bf0*/  MUFU.EX2 R136, R136 ;  /* 0x0000008800887308 */ /* 0x000fe20000000800 */
[----:B------:R-:W-:-:S04]  /*3c00*/  FMNMX.FTZ R33, R86, R33, !PT ;  /* 0x0000002156217209 */ /* 0x000fc80007810000 */
[----:B------:R-:W-:Y:S01]  /*3c10*/  FMNMX.FTZ R39, R36, R33, !PT ;  /* 0x0000002124277209 */ /* 0x000fe20007810000 */
[-CC-:B------:R-:W-:Y:S02]  /*3c20*/  FFMA.FTZ R33, R4, R7.reuse, -R25.reuse ;  /* 0x0000000704217223 */ /* 0x180fe40000010819 */
[----:B------:R-:W-:Y:S02]  /*3c30*/  MUFU.EX2 R9, R48 ;  /* 0x0000003000097308 */ /* 0x000fe40000000800 */
[----:B------:R-:W4:Y:S06]  /*3c40*/  SHFL.BFLY PT, R4, R39, 0x2, 0x1f ;  /* 0x0c401f0027047f89 */ /* 0x000f2c00000e0000 */
[----:B------:R-:W-:Y:S08]  /*3c50*/  MUFU.EX2 R138, R138 ;  /* 0x0000008a008a7308 */ /* 0x000ff00000000800 */
[----:B------:R-:W-:Y:S08]  /*3c60*/  MUFU.EX2 R132, R132 ;  /* 0x0000008400847308 */ /* 0x000ff00000000800 */
[----:B------:R-:W-:Y:S01]  /*3c70*/  MUFU.EX2 R134, R134 ;  /* 0x0000008600867308 */ /* 0x000fe20000000800 */
[----:B----4-:R-:W-:Y:S01]  /*3c80*/  FMNMX.FTZ R28, R39, R4, !PT ;  /* 0x00000004271c7209 */ /* 0x010fe20007810000 */
[-CC-:B------:R-:W-:Y:S01]  /*3c90*/  FFMA.FTZ R39, R20, R7.reuse, -R25.reuse ;  /* 0x0000000714277223 */ /* 0x180fe20000010819 */
[-CC-:B------:R-:W-:Y:S01]  /*3ca0*/  FFMA.FTZ R20, R84, R7.reuse, -R25.reuse ;  /* 0x0000000754147223 */ /* 0x180fe20000010819 */
[----:B------:R-:W-:-:S02]  /*3cb0*/  FFMA.FTZ R25, R24, R7, -R25 ;  /* 0x0000000718197223 */ /* 0x000fc40000010819 */
[----:B------:R-:W4:Y:S02]  /*3cc0*/  SHFL.BFLY PT, R45, R28, 0x1, 0x1f ;  /* 0x0c201f001c2d7f89 */ /* 0x000f2400000e0000 */
[----:B------:R-:W-:Y:S08]  /*3cd0*/  MUFU.EX2 R33, R33 ;  /* 0x0000002100217308 */ /* 0x000ff00000000800 */
[----:B------:R-:W-:Y:S08]  /*3ce0*/  MUFU.EX2 R128, R128 ;  /* 0x0000008000807308 */ /* 0x000ff00000000800 */
[----:B------:R-:W-:Y:S01]  /*3cf0*/  MUFU.EX2 R35, R35 ;  /* 0x0000002300237308 */ /* 0x000fe20000000800 */
[----:B----4-:R-:W-:-:S07]  /*3d00*/  FMNMX.FTZ R10, R28, R45, !PT ;  /* 0x0000002d1c0a7209 */ /* 0x010fce0007810000 */
[----:B------:R-:W-:Y:S01]  /*3d10*/  MUFU.EX2 R130, R130 ;  /* 0x0000008200827308 */ /* 0x000fe20000000800 */
[C---:B------:R-:W-:Y:S01]  /*3d20*/  FSETP.NEU.FTZ.AND P2, PT, R10.reuse, -INF , PT ;  /* 0xff8000000a00780b */ /* 0x040fe20003f5d000 */
[----:B------:R-:W-:-:S06]  /*3d30*/  FMUL.FTZ R45, R10, R7 ;  /* 0x000000070a2d7220 */ /* 0x000fcc0000410000 */
[----:B------:R-:W-:Y:S01]  /*3d40*/  MUFU.EX2 R37, R37 ;  /* 0x0000002500257308 */ /* 0x000fe20000000800 */
[----:B------:R-:W-:Y:S02]  /*3d50*/  FSEL R45, R45, RZ, P2 ;  /* 0x000000ff2d2d7208 */ /* 0x000fe40001000000 */
[----:B------:R-:W-:-:S03]  /*3d60*/  PLOP3.LUT P2, PT, PT, PT, UP1, 0x40, 0x0 ;  /* 0x000000000000781c */ /* 0x000fc60003f4e818 */
[-CC-:B------:R-:W-:Y:S01]  /*3d70*/  FFMA.FTZ R149, R26, R7.reuse, -R45.reuse ;  /* 0x000000071a957223 */ /* 0x180fe2000001082d */
[-CC-:B------:R-:W-:Y:S01]  /*3d80*/  FFMA.FTZ R24, R120, R7.reuse, -R45.reuse ;  /* 0x0000000778187223 */ /* 0x180fe2000001082d */
[-CC-:B------:R-:W-:Y:S01]  /*3d90*/  FFMA.FTZ R151, R30, R7.reuse, -R45.reuse ;  /* 0x000000071e977223 */ /* 0x180fe2000001082d */
[-CC-:B------:R-:W-:Y:S01]  /*3da0*/  FFMA.FTZ R26, R118, R7.reuse, -R45.reuse ;  /* 0x00000007761a7223 */ /* 0x180fe2000001082d */
[-CC-:B------:R-:W-:Y:S01]  /*3db0*/  FFMA.FTZ R141, R42, R7.reuse, -R45.reuse ;  /* 0x000000072a8d7223 */ /* 0x180fe2000001082d */
[-C--:B------:R-:W-:Y:S01]  /*3dc0*/  FFMA.FTZ R42, R46, R7.reuse, -R45 ;  /* 0x000000072e2a7223 */ /* 0x080fe2000001082d */
[----:B------:R-:W-:Y:S01]  /*3dd0*/  MUFU.EX2 R149, R149 ;  /* 0x0000009500957308 */ /* 0x000fe20000000800 */
[----:B-----5:R-:W-:Y:S01]  /*3de0*/  FADD.FTZ R46, R146, R47 ;  /* 0x0000002f922e7221 */ /* 0x020fe20000010000 */
[-CC-:B------:R-:W-:Y:S01]  /*3df0*/  FFMA.FTZ R145, R34, R7.reuse, -R45.reuse ;  /* 0x0000000722917223 */ /* 0x180fe2000001082d */
[-CC-:B------:R-:W-:Y:S01]  /*3e00*/  FFMA.FTZ R28, R116, R7.reuse, -R45.reuse ;  /* 0x00000007741c7223 */ /* 0x180fe2000001082d */
[-CC-:B------:R-:W-:Y:S01]  /*3e10*/  FFMA.FTZ R147, R38, R7.reuse, -R45.reuse ;  /* 0x0000000726937223 */ /* 0x180fe2000001082d */
[----:B---3--:R-:W-:Y:S01]  /*3e20*/  FADD.FTZ R47, R21, R46 ;  /* 0x0000002e152f7221 */ /* 0x008fe20000010000 */
[-CC-:B------:R-:W-:Y:S01]  /*3e30*/  FFMA.FTZ R30, R114, R7.reuse, -R45.reuse ;  /* 0x00000007721e7223 */ /* 0x180fe2000001082d */
[-C--:B------:R-:W-:Y:S01]  /*3e40*/  FFMA.FTZ R137, R50, R7.reuse, -R45 ;  /* 0x0000000732897223 */ /* 0x080fe2000001082d */
[----:B------:R-:W3:Y:S01]  /*3e50*/  MUFU.EX2 R24, R24 ;  /* 0x0000001800187308 */ /* 0x000ee20000000800 */
[----:B--2---:R-:W-:Y:S01]  /*3e60*/  FADD.FTZ R46, R140, R47 ;  /* 0x0000002f8c2e7221 */ /* 0x004fe20000010000 */
[-CC-:B------:R-:W-:Y:S01]  /*3e70*/  FFMA.FTZ R32, R112, R7.reuse, -R45.reuse ;  /* 0x0000000770207223 */ /* 0x180fe2000001082d */
[-CC-:B------:R-:W-:Y:S01]  /*3e80*/  FFMA.FTZ R143, R102, R7.reuse, -R45.reuse ;  /* 0x00000007668f7223 */ /* 0x180fe2000001082d */
[-CC-:B------:R-:W-:Y:S01]  /*3e90*/  FFMA.FTZ R34, R110, R7.reuse, -R45.reuse ;  /* 0x000000076e227223 */ /* 0x180fe2000001082d */
[----:B-1----:R-:W-:Y:S01]  /*3ea0*/  FADD.FTZ R47, R27, R46 ;  /* 0x0000002e1b2f7221 */ /* 0x002fe20000010000 */
[-CC-:B------:R-:W-:Y:S01]  /*3eb0*/  FFMA.FTZ R38, R108, R7.reuse, -R45.reuse ;  /* 0x000000076c267223 */ /* 0x180fe2000001082d */
[-C--:B------:R-:W-:Y:S01]  /*3ec0*/  FFMA.FTZ R139, R54, R7.reuse, -R45 ;  /* 0x00000007368b7223 */ /* 0x080fe2000001082d */
[----:B------:R-:W1:Y:S01]  /*3ed0*/  MUFU.EX2 R151, R151 ;  /* 0x0000009700977308 */ /* 0x000e620000000800 */
[----:B0-----:R-:W-:Y:S01]  /*3ee0*/  FADD.FTZ R50, R142, R47 ;  /* 0x0000002f8e327221 */ /* 0x001fe20000010000 */
[-CC-:B------:R-:W-:Y:S01]  /*3ef0*/  FFMA.FTZ R133, R106, R7.reuse, -R45.reuse ;  /* 0x000000076a857223 */ /* 0x180fe2000001082d */
[-CC-:B------:R-:W-:Y:S01]  /*3f00*/  FFMA.FTZ R44, R100, R7.reuse, -R45.reuse ;  /* 0x00000007642c7223 */ /* 0x180fe2000001082d */
[-CC-:B------:R-:W-:Y:S01]  /*3f10*/  FFMA.FTZ R135, R104, R7.reuse, -R45.reuse ;  /* 0x0000000768877223 */ /* 0x180fe2000001082d */
[----:B------:R-:W-:Y:S01]  /*3f20*/  FADD.FTZ R49, R29, R50 ;  /* 0x000000321d317221 */ /* 0x000fe20000010000 */
[-CC-:B------:R-:W-:Y:S01]  /*3f30*/  FFMA.FTZ R46, R58, R7.reuse, -R45.reuse ;  /* 0x000000073a2e7223 */ /* 0x180fe2000001082d */
[-C--:B------:R-:W-:Y:S01]  /*3f40*/  FFMA.FTZ R129, R66, R7.reuse, -R45 ;  /* 0x0000000742817223 */ /* 0x080fe2000001082d */
[----:B------:R-:W0:Y:S01]  /*3f50*/  MUFU.EX2 R26, R26 ;  /* 0x0000001a001a7308 */ /* 0x000e220000000800 */
[----:B---3--:R-:W-:Y:S01]  /*3f60*/  FADD.FTZ R48, R149, R24 ;  /* 0x0000001895307221 */ /* 0x008fe20000010000 */
[----:B------:R-:W-:Y:S01]  /*3f70*/  FADD.FTZ R50, R136, R49 ;  /* 0x0000003188327221 */ /* 0x000fe20000010000 */
[-CC-:B------:R-:W-:Y:S01]  /*3f80*/  FFMA.FTZ R70, R70, R7.reuse, -R45.reuse ;  /* 0x0000000746467223 */ /* 0x180fe2000001082d */
[-CC-:B------:R-:W-:Y:S01]  /*3f90*/  FFMA.FTZ R122, R122, R7.reuse, -R45.reuse ;  /* 0x000000077a7a7223 */ /* 0x180fe2000001082d */
[-CC-:B------:R-:W-:Y:S01]  /*3fa0*/  FFMA.FTZ R74, R74, R7.reuse, -R45.reuse ;  /* 0x000000074a4a7223 */ /* 0x180fe2000001082d */
[----:B------:R-:W-:Y:S01]  /*3fb0*/  FADD.FTZ R49, R31, R50 ;  /* 0x000000321f317221 */ /* 0x000fe20000010000 */
[-C--:B------:R-:W-:Y:S01]  /*3fc0*/  FFMA.FTZ R124, R124, R7.reuse, -R45 ;  /* 0x000000077c7c7223 */ /* 0x080fe2000001082d */
[----:B------:R-:W2:Y:S01]  /*3fd0*/  MUFU.EX2 R145, R145 ;  /* 0x0000009100917308 */ /* 0x000ea20000000800 */
[----:B-1----:R-:W-:Y:S01]  /*3fe0*/  FADD.FTZ R47, R151, R48 ;  /* 0x00000030972f7221 */ /* 0x002fe20000010000 */
[----:B------:R-:W-:Y:S01]  /*3ff0*/  FADD.FTZ R52, R138, R49 ;  /* 0x000000318a347221 */ /* 0x000fe20000010000 */
[-CC-:B------:R-:W-:Y:S01]  /*4000*/  FFMA.FTZ R78, R78, R7.reuse, -R45.reuse ;  /* 0x000000074e4e7223 */ /* 0x180fe2000001082d */
[-CC-:B------:R-:W-:Y:S01]  /*4010*/  FFMA.FTZ R18, R18, R7.reuse, -R45.reuse ;  /* 0x0000000712127223 */ /* 0x180fe2000001082d */
[-CC-:B------:R-:W-:Y:S01]  /*4020*/  FFMA.FTZ R82, R82, R7.reuse, -R45.reuse ;  /* 0x0000000752527223 */ /* 0x180fe2000001082d */
[-CC-:B------:R-:W-:Y:S01]  /*4030*/  FFMA.FTZ R40, R40, R7.reuse, -R45.reuse ;  /* 0x0000000728287223 */ /* 0x180fe2000001082d */
[-C--:B------:R-:W-:Y:S01]  /*4040*/  FFMA.FTZ R86, R86, R7.reuse, -R45 ;  /* 0x0000000756567223 */ /* 0x080fe2000001082d */
[----:B------:R-:W1:Y:S01]  /*4050*/  MUFU.EX2 R28, R28 ;  /* 0x0000001c001c7308 */ /* 0x000e620000000800 */
[----:B0-----:R-:W-:Y:S01]  /*4060*/  FADD.FTZ R48, R26, R47 ;  /* 0x0000002f1a307221 */ /* 0x001fe20000010000 */
[----:B------:R-:W-:Y:S01]  /*4070*/  FFMA.FTZ R36, R36, R7, -R45 ;  /* 0x0000000724247223 */ /* 0x000fe2000001082d */
[----:B------:R-:W-:-:S02]  /*4080*/  F2FP.F16.F32.PACK_AB R138, R9, R138 ;  /* 0x0000008a098a723e */ /* 0x000fc400000000ff */
[----:B------:R-:W-:Y:S02]  /*4090*/  F2FP.F16.F32.PACK_AB R146, R21, R146 ;  /* 0x000000921592723e */ /* 0x000fe400000000ff */
[----:B------:R-:W-:Y:S01]  /*40a0*/  F2FP.F16.F32.PACK_AB R140, R27, R140 ;  /* 0x0000008c1b8c723e */ /* 0x000fe200000000ff */
[----:B------:R-:W0:Y:S01]  /*40b0*/  MUFU.EX2 R147, R147 ;  /* 0x0000009300937308 */ /* 0x000e220000000800 */
[----:B--2---:R-:W-:Y:S01]  /*40c0*/  FADD.FTZ R47, R145, R48 ;  /* 0x00000030912f7221 */ /* 0x004fe20000010000 */
[----:B------:R-:W-:Y:S01]  /*40d0*/  FFMA.FTZ R48, R62, R7, -R45 ;  /* 0x000000073e307223 */ /* 0x000fe2000001082d */
[----:B------:R-:W-:Y:S02]  /*40e0*/  F2FP.F16.F32.PACK_AB R142, R29, R142 ;  /* 0x0000008e1d8e723e */ /* 0x000fe400000000ff */
[----:B------:R-:W-:Y:S02]  /*40f0*/  F2FP.F16.F32.PACK_AB R136, R31, R136 ;  /* 0x000000881f88723e */ /* 0x000fe400000000ff */
[----:B------:R-:W-:Y:S01]  /*4100*/  F2FP.F16.F32.PACK_AB R149, R24, R149 ;  /* 0x000000951895723e */ /* 0x000fe200000000ff */
[----:B------:R-:W2:Y:S01]  /*4110*/  MUFU.EX2 R30, R30 ;  /* 0x0000001e001e7308 */ /* 0x000ea20000000800 */
[----:B-1----:R-:W-:Y:S01]  /*4120*/  FADD.FTZ R50, R28, R47 ;  /* 0x0000002f1c327221 */ /* 0x002fe20000010000 */
[----:B------:R-:W-:Y:S01]  /*4130*/  FADD.FTZ R47, R9, R52 ;  /* 0x00000034092f7221 */ /* 0x000fe20000010000 */
[----:B------:R-:W-:-:S02]  /*4140*/  F2FP.F16.F32.PACK_AB R151, R26, R151 ;  /* 0x000000971a97723e */ /* 0x000fc400000000ff */
[----:B------:R-:W-:Y:S01]  /*4150*/  F2FP.F16.F32.PACK_AB R145, R28, R145 ;  /* 0x000000911c91723e */ /* 0x000fe200000000ff */
[----:B------:R-:W-:Y:S01]  /*4160*/  FADD.FTZ R52, R132, R47 ;  /* 0x0000002f84347221 */ /* 0x000fe20000010000 */
[----:B------:R-:W-:Y:S01]  /*4170*/  F2FP.F16.F32.PACK_AB R132, R5, R132 ;  /* 0x000000840584723e */ /* 0x000fe200000000ff */
[----:B------:R-:W1:Y:S01]  /*4180*/  MUFU.EX2 R141, R141 ;  /* 0x0000008d008d7308 */ /* 0x000e620000000800 */
[----:B0-----:R-:W-:Y:S01]  /*4190*/  FADD.FTZ R23, R147, R50 ;  /* 0x0000003293177221 */ /* 0x001fe20000010000 */
[----:B------:R-:W-:-:S04]  /*41a0*/  FADD.FTZ R47, R5, R52 ;  /* 0x00000034052f7221 */ /* 0x000fc80000010000 */
[----:B------:R-:W-:Y:S01]  /*41b0*/  FADD.FTZ R52, R134, R47 ;  /* 0x0000002f86347221 */ /* 0x000fe20000010000 */
[C---:B------:R-:W-:Y:S01]  /*41c0*/  F2FP.F16.F32.PACK_AB R134, R33.reuse, R134 ;  /* 0x000000862186723e */ /* 0x040fe200000000ff */
[----:B------:R-:W0:Y:S01]  /*41d0*/  MUFU.EX2 R32, R32 ;  /* 0x0000002000207308 */ /* 0x000e220000000800 */
[C---:B--2---:R-:W-:Y:S01]  /*41e0*/  FADD.FTZ R50, R30.reuse, R23 ;  /* 0x000000171e327221 */ /* 0x044fe20000010000 */
[----:B------:R-:W-:Y:S01]  /*41f0*/  FADD.FTZ R47, R33, R52 ;  /* 0x00000034212f7221 */ /* 0x000fe20000010000 */
[----:B------:R-:W-:-:S03]  /*4200*/  F2FP.F16.F32.PACK_AB R147, R30, R147 ;  /* 0x000000931e93723e */ /* 0x000fc600000000ff */
[----:B------:R-:W-:Y:S01]  /*4210*/  FADD.FTZ R52, R128, R47 ;  /* 0x0000002f80347221 */ /* 0x000fe20000010000 */
[----:B------:R-:W-:Y:S01]  /*4220*/  F2FP.F16.F32.PACK_AB R128, R35, R128 ;  /* 0x000000802380723e */ /* 0x000fe200000000ff */
[----:B------:R-:W2:Y:S01]  /*4230*/  MUFU.EX2 R143, R143 ;  /* 0x0000008f008f7308 */ /* 0x000ea20000000800 */
[----:B-1----:R-:W-:Y:S01]  /*4240*/  FADD.FTZ R23, R141, R50 ;  /* 0x000000328d177221 */ /* 0x002fe20000010000 */
[----:B------:R-:W-:-:S04]  /*4250*/  FADD.FTZ R45, R35, R52 ;  /* 0x00000034232d7221 */ /* 0x000fc80000010000 */
[----:B------:R-:W-:Y:S01]  /*4260*/  FADD.FTZ R52, R130, R45 ;  /* 0x0000002d82347221 */ /* 0x000fe20000010000 */
[C---:B------:R-:W-:Y:S01]  /*4270*/  F2FP.F16.F32.PACK_AB R130, R37.reuse, R130 ;  /* 0x000000822582723e */ /* 0x040fe200000000ff */
[----:B------:R-:W1:Y:S01]  /*4280*/  MUFU.EX2 R34, R34 ;  /* 0x0000002200227308 */ /* 0x000e620000000800 */
[C---:B0-----:R-:W-:Y:S01]  /*4290*/  FADD.FTZ R50, R32.reuse, R23 ;  /* 0x0000001720327221 */ /* 0x041fe20000010000 */
[----:B------:R-:W-:Y:S01]  /*42a0*/  FADD.FTZ R15, R37, R52 ;  /* 0x00000034250f7221 */ /* 0x000fe20000010000 */
[----:B------:R-:W-:-:S05]  /*42b0*/  F2FP.F16.F32.PACK_AB R141, R32, R141 ;  /* 0x0000008d208d723e */ /* 0x000fca00000000ff */
[----:B------:R-:W0:Y:S01]  /*42c0*/  MUFU.EX2 R137, R137 ;  /* 0x0000008900897308 */ /* 0x000e220000000800 */
[----:B--2---:R-:W-:-:S07]  /*42d0*/  FADD.FTZ R23, R143, R50 ;  /* 0x000000328f177221 */ /* 0x004fce0000010000 */
[----:B------:R-:W2:Y:S01]  /*42e0*/  MUFU.EX2 R38, R38 ;  /* 0x0000002600267308 */ /* 0x000ea20000000800 */
[C---:B-1----:R-:W-:Y:S01]  /*42f0*/  FADD.FTZ R50, R34.reuse, R23 ;  /* 0x0000001722327221 */ /* 0x042fe20000010000 */
[----:B------:R-:W-:-:S06]  /*4300*/  F2FP.F16.F32.PACK_AB R143, R34, R143 ;  /* 0x0000008f228f723e */ /* 0x000fcc00000000ff */
[----:B------:R-:W1:Y:S01]  /*4310*/  MUFU.EX2 R139, R139 ;  /* 0x0000008b008b7308 */ /* 0x000e620000000800 */
[----:B0-----:R-:W-:-:S07]  /*4320*/  FADD.FTZ R23, R137, R50 ;  /* 0x0000003289177221 */ /* 0x001fce0000010000 */
[----:B------:R-:W0:Y:S01]  /*4330*/  MUFU.EX2 R42, R42 ;  /* 0x0000002a002a7308 */ /* 0x000e220000000800 */
[C---:B--2---:R-:W-:Y:S01]  /*4340*/  FADD.FTZ R50, R38.reuse, R23 ;  /* 0x0000001726327221 */ /* 0x044fe20000010000 */
[----:B------:R-:W-:-:S06]  /*4350*/  F2FP.F16.F32.PACK_AB R137, R38, R137 ;  /* 0x000000892689723e */ /* 0x000fcc00000000ff */
[----:B------:R-:W2:Y:S01]  /*4360*/  MUFU.EX2 R133, R133 ;  /* 0x0000008500857308 */ /* 0x000ea20000000800 */
[----:B-1----:R-:W-:-:S07]  /*4370*/  FADD.FTZ R11, R139, R50 ;  /* 0x000000328b0b7221 */ /* 0x002fce0000010000 */
        /* <DEDUP_REMOVED lines=21> */
[----:B------:R-:W-:-:S06]  /*44d0*/  F2FP.F16.F32.PACK_AB R126, R41, R126 ;  /* 0x0000007e297e723e */ /* 0x000fcc00000000ff */
[----:B------:R-:W1:Y:S01]  /*44e0*/  MUFU.EX2 R48, R48 ;  /* 0x0000003000307308 */ /* 0x000e620000000800 */
[----:B0-----:R-:W-:-:S07]  /*44f0*/  FADD.FTZ R5, R129, R50 ;  /* 0x0000003281057221 */ /* 0x001fce0000010000 */
[----:B------:R-:W0:Y:S01]  /*4500*/  MUFU.EX2 R43, R43 ;  /* 0x0000002b002b7308 */ /* 0x000e220000000800 */
[----:B--2---:R-:W-:-:S07]  /*4510*/  FADD.FTZ R52, R14, R9 ;  /* 0x000000090e347221 */ /* 0x004fce0000010000 */
[----:B------:R-:W-:Y:S01]  /*4520*/  MUFU.EX2 R70, R70 ;  /* 0x0000004600467308 */ /* 0x000fe20000000800 */
[C---:B-1----:R-:W-:Y:S01]  /*4530*/  FADD.FTZ R5, R48.reuse, R5 ;  /* 0x0000000530057221 */ /* 0x042fe20000010000 */
[----:B------:R-:W-:-:S06]  /*4540*/  F2FP.F16.F32.PACK_AB R129, R48, R129 ;  /* 0x000000813081723e */ /* 0x000fcc00000000ff */
[----:B------:R-:W1:Y:S01]  /*4550*/  MUFU.EX2 R20, R20 ;  /* 0x0000001400147308 */ /* 0x000e620000000800 */
[C---:B0-----:R-:W-:Y:S01]  /*4560*/  FADD.FTZ R9, R43.reuse, R52 ;  /* 0x000000342b097221 */ /* 0x041fe20000010000 */
[----:B------:R-:W-:-:S06]  /*4570*/  F2FP.F16.F32.PACK_AB R120, R43, R14 ;  /* 0x0000000e2b78723e */ /* 0x000fcc00000000ff */
[----:B------:R-:W0:Y:S08]  /*4580*/  MUFU.EX2 R131, R122 ;  /* 0x0000007a00837308 */ /* 0x000e300000000800 */
[----:B------:R-:W2:Y:S01]  /*4590*/  MUFU.EX2 R74, R74 ;  /* 0x0000004a004a7308 */ /* 0x000ea20000000800 */
[----:B-1----:R-:W-:-:S07]  /*45a0*/  FADD.FTZ R50, R20, R9 ;  /* 0x0000000914327221 */ /* 0x002fce0000010000 */
[----:B------:R1:W3:Y:S08]  /*45b0*/  MUFU.EX2 R125, R124 ;  /* 0x0000007c007d7308 */ /* 0x0002f00000000800 */
[----:B------:R-:W4:Y:S01]  /*45c0*/  MUFU.EX2 R78, R78 ;  /* 0x0000004e004e7308 */ /* 0x000f220000000800 */
[----:B-1----:R-:W-:Y:S01]  /*45d0*/  F2FP.F16.F32.PACK_AB R124, R39, R4 ;  /* 0x00000004277c723e */ /* 0x002fe200000000ff */
[----:B------:R-:W-:-:S04]  /*45e0*/  FADD.FTZ R4, R70, R5 ;  /* 0x0000000546047221 */ /* 0x000fc80000010000 */
[C---:B0-----:R-:W-:Y:S01]  /*45f0*/  FADD.FTZ R9, R131.reuse, R4 ;  /* 0x0000000483097221 */ /* 0x041fe20000010000 */
[----:B------:R-:W-:Y:S01]  /*4600*/  F2FP.F16.F32.PACK_AB R131, R131, R70 ;  /* 0x000000468383723e */ /* 0x000fe200000000ff */
[----:B------:R-:W0:Y:S02]  /*4610*/  MUFU.EX2 R127, R18 ;  /* 0x00000012007f7308 */ /* 0x000e240000000800 */
[----:B--2---:R-:W-:-:S04]  /*4620*/  FADD.FTZ R4, R74, R9 ;  /* 0x000000094a047221 */ /* 0x004fc80000010000 */
[C---:B---3--:R-:W-:Y:S01]  /*4630*/  FADD.FTZ R9, R125.reuse, R4 ;  /* 0x000000047d097221 */ /* 0x048fe20000010000 */
[----:B------:R-:W-:Y:S01]  /*4640*/  F2FP.F16.F32.PACK_AB R125, R125, R74 ;  /* 0x0000004a7d7d723e */ /* 0x000fe200000000ff */
[----:B------:R-:W1:Y:S02]  /*4650*/  MUFU.EX2 R82, R82 ;  /* 0x0000005200527308 */ /* 0x000e640000000800 */
[----:B----4-:R-:W-:-:S06]  /*4660*/  FADD.FTZ R4, R78, R9 ;  /* 0x000000094e047221 */ /* 0x010fcc0000010000 */
[----:B------:R-:W2:Y:S01]  /*4670*/  MUFU.EX2 R121, R40 ;  /* 0x0000002800797308 */ /* 0x000ea20000000800 */
[C---:B0-----:R-:W-:Y:S01]  /*4680*/  FADD.FTZ R9, R127.reuse, R4 ;  /* 0x000000047f097221 */ /* 0x041fe20000010000 */
[----:B------:R-:W-:-:S06]  /*4690*/  F2FP.F16.F32.PACK_AB R127, R127, R78 ;  /* 0x0000004e7f7f723e */ /* 0x000fcc00000000ff */
[----:B------:R-:W0:Y:S01]  /*46a0*/  MUFU.EX2 R86, R86 ;  /* 0x0000005600567308 */ /* 0x000e220000000800 */
[----:B-1----:R-:W-:-:S07]  /*46b0*/  FADD.FTZ R4, R82, R9 ;  /* 0x0000000952047221 */ /* 0x002fce0000010000 */
[----:B------:R-:W1:Y:S01]  /*46c0*/  MUFU.EX2 R123, R36 ;  /* 0x00000024007b7308 */ /* 0x000e620000000800 */
[C---:B--2---:R-:W-:Y:S01]  /*46d0*/  FADD.FTZ R9, R121.reuse, R4 ;  /* 0x0000000479097221 */ /* 0x044fe20000010000 */
[----:B------:R-:W-:-:S06]  /*46e0*/  F2FP.F16.F32.PACK_AB R121, R121, R82 ;  /* 0x000000527979723e */ /* 0x000fcc00000000ff */
[----:B------:R-:W2:Y:S01]  /*46f0*/  MUFU.EX2 R25, R25 ;  /* 0x0000001900197308 */ /* 0x000ea20000000800 */
[----:B0-----:R-:W-:Y:S01]  /*4700*/  FADD.FTZ R4, R86, R9 ;  /* 0x0000000956047221 */ /* 0x001fe20000010000 */
[----:B------:R-:W-:-:S03]  /*4710*/  VIADD R9, R22, 0xfffffffe ;  /* 0xfffffffe16097836 */ /* 0x000fc60000000000 */
[C---:B-1----:R-:W-:Y:S01]  /*4720*/  FADD.FTZ R4, R123.reuse, R4 ;  /* 0x000000047b047221 */ /* 0x042fe20000010000 */
[----:B------:R-:W-:Y:S01]  /*4730*/  F2FP.F16.F32.PACK_AB R123, R123, R86 ;  /* 0x000000567b7b723e */ /* 0x000fe200000000ff */
[C---:B--2---:R-:W-:Y:S01]  /*4740*/  FADD.FTZ R5, R25.reuse, R50 ;  /* 0x0000003219057221 */ /* 0x044fe20000010000 */
[----:B------:R-:W-:Y:S01]  /*4750*/  F2FP.F16.F32.PACK_AB R122, R25, R20 ;  /* 0x00000014197a723e */ /* 0x000fe200000000ff */
[----:B------:R-:W-:Y:S06]  /*4760*/  @P2 BRA `(.L_x_838) ;  /* 0x0000000000442947 */ /* 0x000fec0003800000 */
        /* <DEDUP_REMOVED lines=10> */
.L_x_839:
[----:B------:R-:W-:-:S11]  /*4810*/  UISETP.NE.AND UP2, UPT, UR5, 0x1, UPT ;  /* 0x000000010500788c */ /* 0x000fd6000bf45270 */
[----:B------:R-:W-:Y:S02]  /*4820*/  @UP2 ULDC.64 UR14, c[0x0][0x9e8] ;  /* 0x00027a00000e2ab9 */ /* 0x000fe40000000a00 */
[----:B------:R-:W-:-:S04]  /*4830*/  UIMAD.WIDE.U32 UR6, UR10, UR14, URZ ;  /* 0x0000000e0a0672a5 */ /* 0x000fc8000f8e003f */
[----:B------:R-:W-:-:S12]  /*4840*/  @UP2 USHF.R.U32.HI UR10, URZ, UR15, UR7 ;  /* 0x0000000f3f0a2299 */ /* 0x000fd80008011607 */
.L_x_840:
[----:B------:R-:W-:-:S04]  /*4850*/  UIMAD UR5, UR10, UR5, UR5 ;  /* 0x000000050a0572a4 */ /* 0x000fc8000f8e0205 */
[----:B------:R-:W-:-:S04]  /*4860*/  UISETP.LT.AND UP2, UPT, UR4, UR5, UPT ;  /* 0x000000050400728c */ /* 0x000fc8000bf41270 */
[----:B------:R-:W-:-:S12]  /*4870*/  USEL UR4, UR4, UR5, UP2 ;  /* 0x0000000504047287 */ /* 0x000fd80009000000 */
.L_x_838:
[----:B------:R-:W-:Y:S01]  /*4880*/  USHF.R.S32.HI UR5, URZ, 0x1f, UR4 ;  /* 0x0000001f3f057899 */ /* 0x000fe20008011404 */
[----:B------:R-:W-:Y:S02]  /*4890*/  CS2R R118, SRZ ;  /* 0x0000000000767805 */ /* 0x000fe4000001ff00 */
[----:B------:R-:W-:Y:S02]  /*48a0*/  CS2R R116, SRZ ;  /* 0x0000000000747805 */ /* 0x000fe4000001ff00 */
[----:B------:R-:W-:Y:S01]  /*48b0*/  CS2R R114, SRZ ;  /* 0x0000000000727805 */ /* 0x000fe2000001ff00 */
[----:B------:R-:W-:Y:S01]  /*48c0*/  ULEA.HI UR5, UR5, UR4, URZ, 0x7 ;  /* 0x0000000405057291 */ /* 0x000fe2000f8f383f */
[----:B------:R-:W-:Y:S02]  /*48d0*/  CS2R R112, SRZ ;  /* 0x0000000000707805 */ /* 0x000fe4000001ff00 */
[----:B------:R-:W-:Y:S01]  /*48e0*/  CS2R R110, SRZ ;  /* 0x00000000006e7805 */ /* 0x000fe2000001ff00 */
[----:B------:R-:W-:Y:S01]  /*48f0*/  UMOV UR4, URZ ;  /* 0x0000003f00047c82 */ /* 0x000fe20008000000 */
[----:B------:R-:W-:Y:S01]  /*4900*/  USHF.R.S32.HI UR5, URZ, 0x7, UR5 ;  /* 0x000000073f057899 */ /* 0x000fe20008011405 */
[----:B------:R-:W-:-:S02]  /*4910*/  CS2R R108, SRZ ;  /* 0x00000000006c7805 */ /* 0x000fc4000001ff00 */
[----:B------:R-:W-:Y:S02]  /*4920*/  CS2R R106, SRZ ;  /* 0x00000000006a7805 */ /* 0x000fe4000001ff00 */
[----:B------:R-:W-:Y:S01]  /*4930*/  CS2R R104, SRZ ;  /* 0x0000000000687805 */ /* 0x000fe2000001ff00 */
[----:B------:R-:W-:Y:S01]  /*4940*/  UISETP.LT.AND UP2, UPT, UR37, UR5, UPT ;  /* 0x000000052500728c */ /* 0x000fe2000bf41270 */
[----:B------:R-:W-:Y:S02]  /*4950*/  CS2R R102, SRZ ;  /* 0x0000000000667805 */ /* 0x000fe4000001ff00 */
[----:B------:R-:W-:Y:S02]  /*4960*/  CS2R R100, SRZ ;  /* 0x0000000000647805 */ /* 0x000fe4000001ff00 */
[----:B------:R-:W-:Y:S01]  /*4970*/  CS2R R98, SRZ ;  /* 0x0000000000627805 */ /* 0x000fe2000001ff00 */
[----:B------:R-:W-:Y:S01]  /*4980*/  USEL UR26, UR37, UR5, !UP2 ;  /* 0x00000005251a7287 */ /* 0x000fe2000d000000 */
[----:B------:R-:W-:-:S02]  /*4990*/  CS2R R96, SRZ ;  /* 0x0000000000607805 */ /* 0x000fc4000001ff00 */
[----:B------:R-:W-:Y:S01]  /*49a0*/  CS2R R94, SRZ ;  /* 0x00000000005e7805 */ /* 0x000fe2000001ff00 */
[----:B------:R-:W-:Y:S01]  /*49b0*/  UMOV UR5, URZ ;  /* 0x0000003f00057c82 */ /* 0x000fe20008000000 */
[----:B------:R-:W-:Y:S02]  /*49c0*/  CS2R R92, SRZ ;  /* 0x00000000005c7805 */ /* 0x000fe4000001ff00 */
[----:B------:R-:W-:Y:S02]  /*49d0*/  CS2R R90, SRZ ;  /* 0x00000000005a7805 */ /* 0x000fe4000001ff00 */
[----:B------:R-:W-:Y:S02]  /*49e0*/  ISETP.GE.AND P2, PT, R9, UR26, PT ;  /* 0x0000001a09007c0c */ /* 0x000fe4000bf46270 */
[----:B------:R-:W-:-:S11]  /*49f0*/  CS2R R88, SRZ ;  /* 0x0000000000587805 */ /* 0x000fd6000001ff00 */
[----:B------:R-:W-:Y:S05]  /*4a00*/  @!P2 BRA `(.L_x_841) ;  /* 0x0000002c0078a947 */ /* 0x000fea0003800000 */
[----:B------:R-:W-:Y:S01]  /*4a10*/  IMAD.MOV.U32 R119, RZ, RZ, RZ ;  /* 0x000000ffff777224 */ /* 0x000fe200078e00ff */
[----:B------:R-:W-:Y:S01]  /*4a20*/  UMOV UR7, URZ ;  /* 0x0000003f00077c82 */ /* 0x000fe20008000000 */
[----:B------:R-:W-:Y:S01]  /*4a30*/  UMOV UR6, URZ ;  /* 0x0000003f00067c82 */ /* 0x000fe20008000000 */
[----:B------:R-:W-:Y:S01]  /*4a40*/  ULDC UR29, c[0x0][0x9e4] ;  /* 0x00027900001d7ab9 */ /* 0x000fe20000000800 */
[----:B------:R-:W-:Y:S01]  /*4a50*/  ULDC UR27, c[0x0][0x2f0] ;  /* 0x0000bc00001b7ab9 */ /* 0x000fe20000000800 */
[----:B------:R-:W-:-:S05]  /*4a60*/  ULDC UR28, c[0x0][0x9e0] ;  /* 0x00027800001c7ab9 */ /* 0x000fca0000000800 */
.L_x_858:
[----:B------:R-:W-:Y:S01]  /*4a70*/  UIADD3 UR4, UR6, 0x1, URZ ;  /* 0x0000000106047890 */ /* 0x000fe2000fffe03f */
[----:B------:R-:W-:-:S03]  /*4a80*/  ISETP.NE.AND P3, PT, RZ, UR39, PT ;  /* 0x00000027ff007c0c */ /* 0x000fc6000bf65270 */
[----:B------:R-:W-:-:S04]  /*4a90*/  UISETP.NE.AND UP2, UPT, UR4, 0x2, UPT ;  /* 0x000000020400788c */ /* 0x000fc8000bf45270 */
[----:B------:R-:W-:Y:S02]  /*4aa0*/  USEL UR5, URZ, 0x1, UP2 ;  /* 0x000000013f057887 */ /* 0x000fe40009000000 */
[----:B------:R-:W-:Y:S02]  /*4ab0*/  USEL UR4, UR4, URZ, UP2 ;  /* 0x0000003f04047287 */ /* 0x000fe40009000000 */
[----:B------:R-:W-:Y:S02]  /*4ac0*/  ULOP3.LUT UR5, UR7, UR5, URZ, 0x3c, !UPT ;  /* 0x0000000507057292 */ /* 0x000fe4000f8e3c3f */
[----:B------:R-:W-:Y:S10]  /*4ad0*/  @P3 BRA `(.L_x_842) ;  /* 0x00000000002c3947 */ /* 0x000ff40003800000 */
[----:B------:R-:W-:Y:S05]  /*4ae0*/  @!P0 BRA `(.L_x_843) ;  /* 0x0000000000048947 */ /* 0x000fea0003800000 */
[----:B------:R-:W-:Y:S01]  /*4af0*/  BPT.TRAP 0x1 ;  /* 0x000000040000795c */ /* 0x000fe20000300000 */
.L_x_843:
[----:B------:R-:W-:Y:S01]  /*4b00*/  ULEA UR10, UR4, UR38, 0x3 ;  /* 0x00000026040a7291 */ /* 0x000fe2000f8e183f */
[----:B------:R-:W-:-:S05]  /*4b10*/  IMAD.U32 R7, RZ, RZ, UR5 ;  /* 0x00000005ff077e24 */ /* 0x000fca000f8e00ff */
[----:B------:R-:W-:-:S04]  /*4b20*/  SHF.L.U32 R7, R7, 0x1f, RZ ;  /* 0x0000001f07077819 */ /* 0x000fc800000006ff */
[----:B------:R0:W1:Y:S01]  /*4b30*/  SYNCS.PHASECHK.TRANS64.TRYWAIT P2, [UR10+0x16830], R7 ;  /* 0x01683007ff0075a7 */ /* 0x000062000804014a */
[----:B------:R-:W-:Y:S05]  /*4b40*/  @!P0 BRA `(.L_x_844) ;  /* 0x0000000000048947 */ /* 0x000fea0003800000 */
[----:B------:R-:W-:Y:S01]  /*4b50*/  BPT.TRAP 0x1 ;  /* 0x000000040000795c */ /* 0x000fe20000300000 */
.L_x_844:
[----:B-1----:R-:W-:Y:S05]  /*4b60*/  @P2 BRA `(.L_x_842) ;  /* 0x0000000000082947 */ /* 0x002fea0003800000 */
[----:B------:R-:W1:Y:S02]  /*4b70*/  SYNCS.PHASECHK.TRANS64.TRYWAIT P2, [UR10+0x16830], R7 ;  /* 0x01683007ff0075a7 */ /* 0x000e64000804014a */
[----:B-1----:R-:W-:Y:S05]  /*4b80*/  @!P2 BRA `(.L_x_845) ;  /* 0x000000cc007ca947 */ /* 0x002fea0003800000 */
.L_x_842:
[----:B01----:R-:W-:Y:S01]  /*4b90*/  VIADD R7, R17, 0x8 ;  /* 0x0000000811077836 */ /* 0x003fe20000000000 */
[----:B------:R-:W-:Y:S01]  /*4ba0*/  R2UR UR20, R12 ;  /* 0x000000000c1472ca */ /* 0x000fe200000e0000 */
[----:B------:R-:W-:Y:S01]  /*4bb0*/  ULEA UR22, UR4, UR24, 0xa ;  /* 0x0000001804167291 */ /* 0x000fe2000f8e503f */
[----:B------:R-:W-:Y:S01]  /*4bc0*/  R2UR UR21, R13 ;  /* 0x000000000d1572ca */ /* 0x000fe200000e0000 */
[----:B------:R-:W-:Y:S01]  /*4bd0*/  UMOV UR23, 0x40000040 ;  /* 0x4000004000177882 */ /* 0x000fe20000000000 */
[----:B------:R0:W-:Y:S01]  /*4be0*/  BAR.SYNC.DEFER_BLOCKING R7, 0x100 ;  /* 0x000400070000751d */ /* 0x0001e20000010000 */
[----:B------:R-:W-:Y:S02]  /*4bf0*/  UIADD3 UR10, UR22, 0x2, URZ ;  /* 0x00000002160a7890 */ /* 0x000fe4000fffe03f */
[----:B------:R-:W-:Y:S02]  /*4c00*/  UIADD3 UR14, UR22, 0x4, URZ ;  /* 0x00000004160e7890 */ /* 0x000fe4000fffe03f */
[----:B------:R-:W-:Y:S01]  /*4c10*/  UIADD3 UR18, UR22, 0x6, URZ ;  /* 0x0000000616127890 */ /* 0x000fe2000fffe03f */
[----:B------:R-:W-:Y:S01]  /*4c20*/  UMOV UR11, 0x40000040 ;  /* 0x40000040000b7882 */ /* 0x000fe20000000000 */
[----:B------:R-:W-:Y:S01]  /*4c30*/  UMOV UR15, 0x40000040 ;  /* 0x40000040000f7882 */ /* 0x000fe20000000000 */
[----:B------:R-:W-:Y:S01]  /*4c40*/  UMOV UR19, 0x40000040 ;  /* 0x4000004000137882 */ /* 0x000fe20000000000 */
[----:B------:R-:W-:-:S06]  /*4c50*/  WARPGROUP.ARRIVE ;  /* 0x00000000000079c5 */ /* 0x000fcc0000000000 */
[----:B------:R-:W-:Y:S03]  /*4c60*/  HGMMA.64x128x16.F32 R24, gdesc[UR20], RZ, !UPT, gsb0 ;  /* 0x01e00000141879f0 */ /* 0x000fe6000c0008ff */
[----:B------:R-:W-:Y:S02]  /*4c70*/  WARPGROUP.DEPBAR.LE gsb0, 0x0 ;  /* 0x00008000000079c5 */ /* 0x000fe40000010000 */
[----:B------:R-:W-:-:S07]  /*4c80*/  WARPGROUP.ARRIVE ;  /* 0x00000000000079c5 */ /* 0x000fce0000000000 */
        /* <DEDUP_REMOVED lines=8> */
[----:B0-----:R-:W-:Y:S05]  /*4d10*/  @P3 BRA `(.L_x_846) ;  /* 0x00000000002c3947 */ /* 0x001fea0003800000 */
[----:B------:R-:W-:Y:S05]  /*4d20*/  @!P0 BRA `(.L_x_847) ;  /* 0x0000000000048947 */ /* 0x000fea0003800000 */
[----:B------:R-:W-:Y:S01]  /*4d30*/  BPT.TRAP 0x1 ;  /* 0x000000040000795c */ /* 0x000fe20000300000 */
.L_x_847:
[----:B------:R-:W-:Y:S01]  /*4d40*/  ULEA UR10, UR6, UR38, 0x3 ;  /* 0x00000026060a7291 */ /* 0x000fe2000f8e183f */
[----:B------:R-:W-:-:S05]  /*4d50*/  IMAD.U32 R7, RZ, RZ, UR7 ;  /* 0x00000007ff077e24 */ /* 0x000fca000f8e00ff */
[----:B------:R-:W-:-:S04]  /*4d60*/  SHF.L.U32 R7, R7, 0x1f, RZ ;  /* 0x0000001f07077819 */ /* 0x000fc800000006ff */
[----:B------:R0:W1:Y:S01]  /*4d70*/  SYNCS.PHASECHK.TRANS64.TRYWAIT P2, [UR10+0x16850], R7 ;  /* 0x01685007ff0075a7 */ /* 0x000062000804014a */
[----:B------:R-:W-:Y:S05]  /*4d80*/  @!P0 BRA `(.L_x_848) ;  /* 0x0000000000048947 */ /* 0x000fea0003800000 */
[----:B------:R-:W-:Y:S01]  /*4d90*/  BPT.TRAP 0x1 ;  /* 0x000000040000795c */ /* 0x000fe20000300000 */
.L_x_848:
[----:B-1----:R-:W-:Y:S05]  /*4da0*/  @P2 BRA `(.L_x_846) ;  /* 0x0000000000082947 */ /* 0x002fea0003800000 */
[----:B------:R-:W1:Y:S02]  /*4db0*/  SYNCS.PHASECHK.TRANS64.TRYWAIT P2, [UR10+0x16850], R7 ;  /* 0x01685007ff0075a7 */ /* 0x000e64000804014a */
[----:B-1----:R-:W-:Y:S05]  /*4dc0*/  @!P2 BRA `(.L_x_849) ;  /* 0x000000cc0004a947 */ /* 0x002fea0003800000 */
.L_x_846:
[----:B------:R-:W-:Y:S01]  /*4dd0*/  UIADD3 UR7, UR38, 0x400, URZ ;  /* 0x0000040026077890 */ /* 0x000fe2000fffe03f */
[----:B------:R-:W-:Y:S01]  /*4de0*/  WARPGROUP.ARRIVE ;  /* 0x00000000000079c5 */ /* 0x000fe20000000000 */
[----:B------:R-:W-:Y:S01]  /*4df0*/  UMOV UR11, 0x40000040 ;  /* 0x40000040000b7882 */ /* 0x000fe20000000000 */
[----:B------:R-:W-:Y:S01]  /*4e00*/  PLOP3.LUT P2, PT, PT, PT, UP0, 0x80, 0x0 ;  /* 0x000000000000781c */ /* 0x000fe20003f4f008 */
[----:B------:R-:W-:Y:S01]  /*4e10*/  USHF.R.U32.HI UR7, URZ, 0x4, UR7 ;  /* 0x000000043f077899 */ /* 0x000fe20008011607 */
[----:B------:R-:W-:Y:S01]  /*4e20*/  PLOP3.LUT P3, PT, PT, PT, UP0, 0x80, 0x0 ;  /* 0x000000000000781c */ /* 0x000fe20003f6f008 */
[----:B-1----:R-:W1:Y:S01]  /*4e30*/  LDC R8, c[0x0][0x288] ;  /* 0x0000a200ff087b82 */ /* 0x002e620000000800 */
[----:B------:R-:W-:Y:S01]  /*4e40*/  IMAD.MOV.U32 R18, RZ, RZ, R0 ;  /* 0x000000ffff127224 */ /* 0x000fe200078e0000 */
[----:B------:R-:W-:Y:S01]  /*4e50*/  ULOP3.LUT UR7, UR7, 0x3fff, URZ, 0xc0, !UPT ;  /* 0x00003fff07077892 */ /* 0x000fe2000f8ec03f */
[----:B------:R-:W-:Y:S02]  /*4e60*/  IMAD.U32 R15, RZ, RZ, UR4 ;  /* 0x00000004ff0f7e24 */ /* 0x000fe4000f8e00ff */
[----:B------:R-:W-:Y:S01]  /*4e70*/  VIADD R11, R17, 0x9 ;  /* 0x00000009110b7836 */ /* 0x000fe20000000000 */
[----:B------:R-:W-:-:S02]  /*4e80*/  ULEA UR7, UR6, UR7, 0xa ;  /* 0x0000000706077291 */ /* 0x000fc4000f8e503f */
[----:B------:R-:W-:-:S05]  /*4e90*/  @!P1 LEA R15, R15, UR38, 0x3 ;  /* 0x000000260f0f9c11 */ /* 0x000fca000f8e18ff */
[----:B------:R-:W-:Y:S01]  /*4ea0*/  UMOV UR10, UR7 ;  /* 0x00000007000a7c82 */ /* 0x000fe20008000000 */
[----:B------:R-:W-:Y:S01]  /*4eb0*/  @!P1 VIADD R15, R15, 0x16840 ;  /* 0x000168400f0f9836 */ /* 0x000fe20000000000 */
[----:B------:R-:W-:Y:S01]  /*4ec0*/  HGMMA.64x64x16.F32 R88, R148, gdesc[UR8].tnspB, R88, gsb0 ;  /* 0x40e0000894587df0 */ /* 0x000fe20008000858 */
[----:B------:R-:W-:Y:S01]  /*4ed0*/  UIADD3 UR10, UR7, 0x80, URZ ;  /* 0x00000080070a7890 */ /* 0x000fe2000fffe03f */
[----:B------:R-:W-:Y:S02]  /*4ee0*/  UMOV UR11, 0x40000040 ;  /* 0x40000040000b7882 */ /* 0x000fe40000000000 */
[----:B------:R-:W-:Y:S01]  /*4ef0*/  @!P1 PRMT R15, RZ, 0x654, R15 ;  /* 0x00000654ff0f9816 */ /* 0x000fe2000000000f */
[----:B------:R-:W-:Y:S02]  /*4f00*/  WARPGROUP.DEPBAR.LE gsb0, 0x0 ;  /* 0x00008000000079c5 */ /* 0x000fe40000010000 */
[----:B------:R-:W-:-:S06]  /*4f10*/  WARPGROUP.ARRIVE ;  /* 0x00000000000079c5 */ /* 0x000fcc0000000000 */
[----:B------:R-:W-:Y:S01]  /*4f20*/  HGMMA.64x64x16.F32 R88, R144, gdesc[UR8].tnspB, R88, gsb0 ;  /* 0x40e0000890587df0 */ /* 0x000fe20008000858 */
[----:B------:R-:W-:Y:S01]  /*4f30*/  UIADD3 UR10, UR7, 0x100, URZ ;  /* 0x00000100070a7890 */ /* 0x000fe2000fffe03f */
[----:B------:R-:W-:Y:S01]  /*4f40*/  UMOV UR11, 0x40000040 ;  /* 0x40000040000b7882 */ /* 0x000fe20000000000 */
        /* <DEDUP_REMOVED lines=24> */
[----:B------:R-:W-:Y:S02]  /*50d0*/  UMOV UR11, 0x40000040 ;  /* 0x40000040000b7882 */ /* 0x000fe40000000000 */
[----:B------:R-:W-:Y:S02]  /*50e0*/  @UP0 ULDC UR7, c[0x0][0x44c] ;  /* 0x0001130000070ab9 */ /* 0x000fe40000000800 */
[----:B0-----:R-:W-:Y:S01]  /*50f0*/  @P2 IMAD.HI.U32 R7, R0, UR7, RZ ;  /* 0x0000000700072c27 */ /* 0x001fe2000f8e00ff */
[----:B------:R-:W-:Y:S01]  /*5100*/  @UP0 ULDC UR7, c[0x0][0x450] ;  /* 0x0001140000070ab9 */ /* 0x000fe20000000800 */
[----:B------:R-:W-:-:S03]  /*5110*/  ISETP.GE.U32.AND P2, PT, R2, 0x180, PT ;  /* 0x000001800200780c */ /* 0x000fc60003f46070 */
[----:B------:R-:W-:Y:S01]  /*5120*/  @P3 SHF.R.U32.HI R18, RZ, UR7, R7 ;  /* 0x00000007ff123c19 */ /* 0x000fe20008011607 */
[----:B------:R-:W-:Y:S01]  /*5130*/  IMAD.SHL.U32 R7, R9, 0x80, RZ ;  /* 0x0000008009077824 */ /* 0x000fe200078e00ff */
[----:B------:R-:W-:Y:S02]  /*5140*/  SEL R14, R11, 0x9, !P2 ;  /* 0x000000090b0e7807 */ /* 0x000fe40005000000 */
[----:B------:R-:W-:Y:S01]  /*5150*/  PLOP3.LUT P2, PT, PT, PT, UP1, 0x40, 0x0 ;  /* 0x000000000000781c */ /* 0x000fe20003f4e818 */
[----:B------:R-:W0:Y:S01]  /*5160*/  SHFL.IDX PT, R22, R18, RZ, 0x1c1f ;  /* 0x001c1fff12167589 */ /* 0x000e2200000e0000 */
[----:B------:R-:W-:-:S05]  /*5170*/  IADD3 R20, -R7, 0x1, RZ ;  /* 0x0000000107147810 */ /* 0x000fca0007ffe1ff */
[----:B------:R-:W-:-:S04]  /*5180*/  IMAD R11, R3, -0x2, R20 ;  /* 0xfffffffe030b7824 */ /* 0x000fc800078e0214 */
[----:B------:R-:W-:Y:S01]  /*5190*/  IMAD R11, R16, UR27, R11 ;  /* 0x0000001b100b7c24 */ /* 0x000fe2000f8e020b */
[----:B------:R-:W-:Y:S02]  /*51a0*/  WARPGROUP.DEPBAR.LE gsb0, 0x0 ;  /* 0x00008000000079c5 */ /* 0x000fe40000010000 */
[----:B------:R-:W-:-:S06]  /*51b0*/  WARPGROUP.ARRIVE ;  /* 0x00000000000079c5 */ /* 0x000fcc0000000000 */
[----:B------:R-:W-:Y:S03]  /*51c0*/  HGMMA.64x64x16.F32 R88, R120, gdesc[UR8].tnspB, R88, gsb0 ;  /* 0x40e0000878587df0 */ /* 0x000fe60008000858 */
[----:B------:R-:W-:Y:S02]  /*51d0*/  WARPGROUP.DEPBAR.LE gsb0, 0x0 ;  /* 0x00008000000079c5 */ /* 0x000fe40000010000 */
[----:B------:R2:W-:Y:S06]  /*51e0*/  BAR.ARV R14, 0x100 ;  /* 0x0004000e0000751d */ /* 0x0005ec0000002000 */
[----:B------:R1:W-:Y:S02]  /*51f0*/  @!P1 SYNCS.ARRIVE.TRANS64.RED.A1T0 RZ, [R15+URZ], RZ ;  /* 0x000000ff0fff99a7 */ /* 0x0003e4000810043f */
[----:B-1----:R-:W-:-:S04]  /*5200*/  IMAD.IADD R15, R11, 0x1, -R8 ;  /* 0x000000010b0f7824 */ /* 0x002fc800078e0a08 */
[C---:B------:R-:W-:Y:S02]  /*5210*/  VIADD R11, R15.reuse, UR28 ;  /* 0x0000001c0f0b7c36 */ /* 0x040fe40008000000 */
[----:B------:R-:W-:Y:S02]  /*5220*/  VIADD R15, R15, UR25 ;  /* 0x000000190f0f7c36 */ /* 0x000fe40008000000 */
[--C-:B0-----:R-:W-:Y:S02]  /*5230*/  IMAD.IADD R19, R11, 0x1, R22.reuse ;  /* 0x000000010b137824 */ /* 0x101fe400078e0216 */
[----:B------:R-:W-:Y:S01]  /*5240*/  IMAD.IADD R21, R15, 0x1, R22 ;  /* 0x000000010f157824 */ /* 0x000fe200078e0216 */
[----:B--2---:R-:W-:Y:S06]  /*5250*/  @P2 BRA `(.L_x_850) ;  /* 0x00000000005c2947 */ /* 0x004fec0003800000 */
[----:B------:R-:W-:Y:S01]  /*5260*/  IMAD R23, R16, UR27, R22 ;  /* 0x0000001b10177c24 */ /* 0x000fe2000f8e0216 */
[----:B------:R-:W-:Y:S03]  /*5270*/  BSSY B0, `(.L_x_851) ;  /* 0x0000011000007945 */ /* 0x000fe60003800000 */
[----:B------:R-:W-:-:S05]  /*5280*/  IMAD.IADD R23, R23, 0x1, -R8 ;  /* 0x0000000117177824 */ /* 0x000fca00078e0a08 */
[----:B------:R-:W-:-:S13]  /*5290*/  ISETP.GT.AND P2, PT, R23, -0x1, PT ;  /* 0xffffffff1700780c */ /* 0x000fda0003f44270 */
[----:B------:R-:W-:Y:S05]  /*52a0*/  @P2 BRA `(.L_x_852) ;  /* 0x0000000000202947 */ /* 0x000fea0003800000 */
[----:B------:R-:W-:Y:S01]  /*52b0*/  IMAD.U32 R20, RZ, RZ, UR29 ;  /* 0x0000001dff147e24 */ /* 0x000fe2000f8e00ff */
[----:B------:R-:W-:-:S04]  /*52c0*/  LOP3.LUT R23, RZ, R23, RZ, 0x33, !PT ;  /* 0x00000017ff177212 */ /* 0x000fc800078e33ff */
[----:B------:R-:W-:-:S13]  /*52d0*/  ISETP.NE.AND P2, PT, R20, 0x1, PT ;  /* 0x000000011400780c */ /* 0x000fda0003f45270 */
[----:B------:R-:W0:Y:S02]  /*52e0*/  @P2 LDC.64 R120, c[0x0][0x9e8] ;  /* 0x00027a00ff782b82 */ /* 0x000e240000000a00 */
[----:B0-----:R-:W-:-:S05]  /*52f0*/  @P2 IMAD.HI.U32 R14, R23, R120, RZ ;  /* 0x00000078170e2227 */ /* 0x001fca00078e00ff */
[----:B------:R-:W-:-:S04]  /*5300*/  @P2 SHF.R.U32.HI R23, RZ, R121, R14 ;  /* 0x00000079ff172219 */ /* 0x000fc8000001160e */
[----:B------:R-:W-:Y:S01]  /*5310*/  LOP3.LUT R23, RZ, R23, RZ, 0x33, !PT ;  /* 0x00000017ff177212 */ /* 0x000fe200078e33ff */
[----:B------:R-:W-:Y:S06]  /*5320*/  BRA `(.L_x_853) ;  /* 0x0000000000147947 */ /* 0x000fec0003800000 */
.L_x_852:
[----:B------:R-:W-:-:S05]  /*5330*/  IMAD.U32 R20, RZ, RZ, UR29 ;  /* 0x0000001dff147e24 */ /* 0x000fca000f8e00ff */
[----:B------:R-:W-:-:S13]  /*5340*/  ISETP.NE.AND P2, PT, R20, 0x1, PT ;  /* 0x000000011400780c */ /* 0x000fda0003f45270 */
[----:B------:R-:W0:Y:S02]  /*5350*/  @P2 LDC.64 R120, c[0x0][0x9e8] ;  /* 0x00027a00ff782b82 */ /* 0x000e240000000a00 */
[----:B0-----:R-:W-:-:S05]  /*5360*/  @P2 IMAD.HI.U32 R14, R23, R120, RZ ;  /* 0x00000078170e2227 */ /* 0x001fca00078e00ff */
[----:B------:R-:W-:-:S07]  /*5370*/  @P2 SHF.R.U32.HI R23, RZ, R121, R14 ;  /* 0x00000079ff172219 */ /* 0x000fce000001160e */
.L_x_853:
[----:B------:R-:W-:Y:S05]  /*5380*/  BSYNC B0 ;  /* 0x0000000000007941 */ /* 0x000fea0003800000 */
.L_x_851:
[----:B------:R-:W-:-:S04]  /*5390*/  IMAD R14, R23, R20, -R7 ;  /* 0x00000014170e7224 */ /* 0x000fc800078e0a07 */
[----:B------:R-:W-:-:S05]  /*53a0*/  IMAD R14, R3, -0x2, R14 ;  /* 0xfffffffe030e7824 */ /* 0x000fca00078e020e */
[----:B------:R-:W-:Y:S02]  /*53b0*/  VIADDMNMX R19, R14, R20, R19, PT ;  /* 0x000000140e137246 */ /* 0x000fe40003800113 */
[----:B------:R-:W-:-:S07]  /*53c0*/  VIMNMX R21, R21, R14, !PT ;  /* 0x0000000e15157248 */ /* 0x000fce0007fe0100 */
.L_x_850:
[----:B------:R-:W-:Y:S01]  /*53d0*/  ISETP.GT.AND P2, PT, R9, -0x1, PT ;  /* 0xffffffff0900780c */ /* 0x000fe20003f44270 */
[----:B------:R-:W0:Y:S03]  /*53e0*/  SHFL.IDX PT, R14, R18, 0x1, 0x1c1f ;  /* 0x003c1f00120e7f89 */ /* 0x000e2600000e0000 */
[C---:B------:R-:W-:Y:S02]  /*53f0*/  ISETP.GT.AND P5, PT, R21.reuse, RZ, P2 ;  /* 0x000000ff1500720c */ /* 0x040fe400017a4270 */
[----:B------:R-:W-:Y:S02]  /*5400*/  ISETP.GT.AND P4, PT, R21, 0x1, P2 ;  /* 0x000000011500780c */ /* 0x000fe40001784270 */
[----:B------:R-:W-:Y:S02]  /*5410*/  ISETP.LT.OR P5, PT, R19, 0x1, P5 ;  /* 0x000000011300780c */ /* 0x000fe40002fa1670 */
[----:B------:R-:W-:-:S02]  /*5420*/  ISETP.GT.AND P6, PT, R21, 0x8, P2 ;  /* 0x000000081500780c */ /* 0x000fc400017c4270 */
[----:B------:R-:W-:Y:S02]  /*5430*/  FSEL R142, R24, -INF , !P5 ;  /* 0xff800000188e7808 */ /* 0x000fe40006800000 */
[C---:B------:R-:W-:Y:S02]  /*5440*/  ISETP.GT.AND P5, PT, R21.reuse, 0x10, P2 ;  /* 0x000000101500780c */ /* 0x040fe400017a4270 */
[----:B------:R-:W-:Y:S02]  /*5450*/  ISETP.GT.AND P3, PT, R21, 0x9, P2 ;  /* 0x000000091500780c */ /* 0x000fe40001764270 */
[C---:B------:R-:W-:Y:S02]  /*5460*/  ISETP.LT.OR P5, PT, R19.reuse, 0x11, P5 ;  /* 0x000000111300780c */ /* 0x040fe40002fa1670 */
[----:B------:R-:W-:Y:S02]  /*5470*/  ISETP.LT.OR P4, PT, R19, 0x2, P4 ;  /* 0x000000021300780c */ /* 0x000fe40002781670 */
[----:B------:R-:W-:-:S02]  /*5480*/  FSEL R32, R32, -INF , !P5 ;  /* 0xff80000020207808 */ /* 0x000fc40006800000 */
[----:B------:R-:W-:Y:S01]  /*5490*/  ISETP.GT.AND P5, PT, R21, 0x20, P2 ;  /* 0x000000201500780c */ /* 0x000fe200017a4270 */
[--C-:B0-----:R-:W-:Y:S01]  /*54a0*/  IMAD.IADD R11, R11, 0x1, R14.reuse ;  /* 0x000000010b0b7824 */ /* 0x101fe200078e020e */
[----:B------:R-:W-:Y:S01]  /*54b0*/  ISETP.LT.OR P6, PT, R19, 0x9, P6 ;  /* 0x000000091300780c */ /* 0x000fe200037c1670 */
[----:B------:R-:W-:Y:S01]  /*54c0*/  IMAD.IADD R15, R15, 0x1, R14 ;  /* 0x000000010f0f7824 */ /* 0x000fe200078e020e */
[C---:B------:R-:W-:Y:S02]  /*54d0*/  ISETP.LT.OR P3, PT, R19.reuse, 0xa, P3 ;  /* 0x0000000a1300780c */ /* 0x040fe40001f61670 */
[----:B------:R-:W-:Y:S02]  /*54e0*/  ISETP.LT.OR P5, PT, R19, 0x21, P5 ;  /* 0x000000211300780c */ /* 0x000fe40002fa1670 */
[----:B------:R-:W-:Y:S02]  /*54f0*/  FSEL R144, R25, -INF , !P4 ;  /* 0xff80000019907808 */ /* 0x000fe40006000000 */
[----:B------:R-:W-:-:S02]  /*5500*/  FSEL R146, R28, -INF , !P6 ;  /* 0xff8000001c927808 */ /* 0x000fc40007000000 */
[----:B------:R-:W-:Y:S02]  /*5510*/  FSEL R152, R29, -INF , !P3 ;  /* 0xff8000001d987808 */ /* 0x000fe40005800000 */
[C---:B------:R-:W-:Y:S02]  /*5520*/  ISETP.GT.AND P4, PT, R21.reuse, 0x11, P2 ;  /* 0x000000111500780c */ /* 0x040fe40001784270 */
[C---:B------:R-:W-:Y:S02]  /*5530*/  ISETP.GT.AND P6, PT, R21.reuse, 0x18, P2 ;  /* 0x000000181500780c */ /* 0x040fe400017c4270 */
[C---:B------:R-:W-:Y:S02]  /*5540*/  ISETP.GT.AND P3, PT, R21.reuse, 0x19, P2 ;  /* 0x000000191500780c */ /* 0x040fe40001764270 */
[----:B------:R-:W-:Y:S02]  /*5550*/  FSEL R40, R40, -INF , !P5 ;  /* 0xff80000028287808 */ /* 0x000fe40006800000 */
[----:B------:R-:W-:-:S02]  /*5560*/  ISETP.GT.AND P5, PT, R21, 0x30, P2 ;  /* 0x000000301500780c */ /* 0x000fc400017a4270 */
[C---:B------:R-:W-:Y:S02]  /*5570*/  ISETP.LT.OR P4, PT, R19.reuse, 0x12, P4 ;  /* 0x000000121300780c */ /* 0x040fe40002781670 */
[C---:B------:R-:W-:Y:S02]  /*5580*/  ISETP.LT.OR P6, PT, R19.reuse, 0x19, P6 ;  /* 0x000000191300780c */ /* 0x040fe400037c1670 */
        /* <DEDUP_REMOVED lines=55> */
[----:B------:R-:W-:Y:S02]  /*5900*/  ISETP.GT.AND P3, PT, R21, 0x69, P2 ;  /* 0x000000691500780c */ /* 0x000fe40001764270 */
[----:B------:R-:W-:Y:S02]  /*5910*/  FSEL R80, R80, -INF , !P5 ;  /* 0xff80000050507808 */ /* 0x000fe40006800000 */
[----:B------:R-:W-:-:S02]  /*5920*/  PLOP3.LUT P5, PT, PT, PT, UP1, 0x40, 0x0 ;  /* 0x000000000000781c */ /* 0x000fc40003fae818 */
[C---:B------:R-:W-:Y:S02]  /*5930*/  ISETP.LT.OR P4, PT, R19.reuse, 0x62, P4 ;  /* 0x000000621300780c */ /* 0x040fe40002781670 */
[C---:B------:R-:W-:Y:S02]  /*5940*/  ISETP.LT.OR P6, PT, R19.reuse, 0x69, P6 ;  /* 0x000000691300780c */ /* 0x040fe400037c1670 */
[----:B------:R-:W-:Y:S02]  /*5950*/  ISETP.LT.OR P3, PT, R19, 0x6a, P3 ;  /* 0x0000006a1300780c */ /* 0x000fe40001f61670 */
[----:B------:R-:W-:Y:S02]  /*5960*/  FSEL R130, R73, -INF , !P4 ;  /* 0xff80000049827808 */ /* 0x000fe40006000000 */
[----:B------:R-:W-:Y:S02]  /*5970*/  FSEL R76, R76, -INF , !P6 ;  /* 0xff8000004c4c7808 */ /* 0x000fe40007000000 */
[----:B------:R-:W-:-:S02]  /*5980*/  FSEL R132, R77, -INF , !P3 ;  /* 0xff8000004d847808 */ /* 0x000fc40005800000 */
[C---:B------:R-:W-:Y:S02]  /*5990*/  ISETP.GT.AND P4, PT, R21.reuse, 0x71, P2 ;  /* 0x000000711500780c */ /* 0x040fe40001784270 */
[C---:B------:R-:W-:Y:S02]  /*59a0*/  ISETP.GT.AND P6, PT, R21.reuse, 0x78, P2 ;  /* 0x000000781500780c */ /* 0x040fe400017c4270 */
[----:B------:R-:W-:Y:S02]  /*59b0*/  ISETP.GT.AND P3, PT, R21, 0x79, P2 ;  /* 0x000000791500780c */ /* 0x000fe40001764270 */
[C---:B------:R-:W-:Y:S02]  /*59c0*/  ISETP.LT.OR P4, PT, R19.reuse, 0x72, P4 ;  /* 0x000000721300780c */ /* 0x040fe40002781670 */
[C---:B------:R-:W-:Y:S02]  /*59d0*/  ISETP.LT.OR P6, PT, R19.reuse, 0x79, P6 ;  /* 0x000000791300780c */ /* 0x040fe400037c1670 */
[----:B------:R-:W-:-:S02]  /*59e0*/  ISETP.LT.OR P3, PT, R19, 0x7a, P3 ;  /* 0x0000007a1300780c */ /* 0x000fc40001f61670 */
[----:B------:R-:W-:Y:S02]  /*59f0*/  FSEL R134, R81, -INF , !P4 ;  /* 0xff80000051867808 */ /* 0x000fe40006000000 */
[----:B------:R-:W-:Y:S02]  /*5a00*/  FSEL R84, R84, -INF , !P6 ;  /* 0xff80000054547808 */ /* 0x000fe40007000000 */
[----:B------:R-:W-:Y:S01]  /*5a10*/  FSEL R136, R85, -INF , !P3 ;  /* 0xff80000055887808 */ /* 0x000fe20005800000 */
[----:B------:R-:W-:Y:S06]  /*5a20*/  @P5 BRA `(.L_x_854) ;  /* 0x00000000005c5947 */ /* 0x000fec0003800000 */
        /* <DEDUP_REMOVED lines=13> */
.L_x_856:
[----:B------:R-:W-:-:S05]  /*5b00*/  IMAD.U32 R140, RZ, RZ, UR29 ;  /* 0x0000001dff8c7e24 */ /* 0x000fca000f8e00ff */
[----:B------:R-:W-:-:S13]  /*5b10*/  ISETP.NE.AND P3, PT, R140, 0x1, PT ;  /* 0x000000018c00780c */ /* 0x000fda0003f65270 */
[----:B------:R-:W0:Y:S02]  /*5b20*/  @P3 LDC.64 R138, c[0x0][0x9e8] ;  /* 0x00027a00ff8a3b82 */ /* 0x000e240000000a00 */
[----:B0-----:R-:W-:-:S05]  /*5b30*/  @P3 IMAD.HI.U32 R138, R19, R138, RZ ;  /* 0x0000008a138a3227 */ /* 0x001fca00078e00ff */
[----:B------:R-:W-:-:S07]  /*5b40*/  @P3 SHF.R.U32.HI R19, RZ, R139, R138 ;  /* 0x0000008bff133219 */ /* 0x000fce000001168a */
.L_x_857:
[----:B------:R-:W-:Y:S05]  /*5b50*/  BSYNC B0 ;  /* 0x0000000000007941 */ /* 0x000fea0003800000 */
.L_x_855:
[----:B------:R-:W-:-:S04]  /*5b60*/  IMAD R14, R19, R140, -R7 ;  /* 0x0000008c130e7224 */ /* 0x000fc800078e0a07 */
[----:B------:R-:W-:-:S05]  /*5b70*/  IMAD R14, R3, -0x2, R14 ;  /* 0xfffffffe030e7824 */ /* 0x000fca00078e020e */
[----:B------:R-:W-:Y:S02]  /*5b80*/  VIADDMNMX R11, R14, R140, R11, PT ;  /* 0x0000008c0e0b7246 */ /* 0x000fe4000380010b */
[----:B------:R-:W-:-:S07]  /*5b90*/  VIMNMX R15, R15, R14, !PT ;  /* 0x0000000e0f0f7248 */ /* 0x000fce0007fe0100 */
.L_x_854:
[----:B------:R-:W-:Y:S01]  /*5ba0*/  FMNMX.FTZ R7, R142, R6, !PT ;  /* 0x000000068e077209 */ /* 0x000fe20007810000 */
[----:B------:R-:W-:Y:S01]  /*5bb0*/  IMAD.U32 R53, RZ, RZ, UR6 ;  /* 0x00000006ff357e24 */ /* 0x000fe2000f8e00ff */
[C---:B------:R-:W-:Y:S01]  /*5bc0*/  ISETP.GT.AND P6, PT, R15.reuse, 0x8, P2 ;  /* 0x000000080f00780c */ /* 0x040fe200017c4270 */
[----:B------:R-:W-:Y:S01]  /*5bd0*/  UMOV UR7, UR5 ;  /* 0x0000000500077c82 */ /* 0x000fe20008000000 */
[----:B------:R-:W-:Y:S01]  /*5be0*/  FMNMX.FTZ R7, R144, R7, !PT ;  /* 0x0000000790077209 */ /* 0x000fe20007810000 */
[----:B------:R-:W-:Y:S01]  /*5bf0*/  UMOV UR6, UR4 ;  /* 0x0000000400067c82 */ /* 0x000fe20008000000 */
[----:B------:R-:W-:Y:S02]  /*5c00*/  ISETP.GT.AND P4, PT, R15, 0x1, P2 ;  /* 0x000000010f00780c */ /* 0x000fe40001784270 */
[----:B------:R-:W-:Y:S02]  /*5c10*/  FMNMX.FTZ R7, R146, R7, !PT ;  /* 0x0000000792077209 */ /* 0x000fe40007810000 */
[----:B------:R-:W-:-:S02]  /*5c20*/  ISETP.LT.OR P6, PT, R11, 0x9, P6 ;  /* 0x000000090b00780c */ /* 0x000fc400037c1670 */
[----:B------:R-:W-:Y:S02]  /*5c30*/  FMNMX.FTZ R7, R152, R7, !PT ;  /* 0x0000000798077209 */ /* 0x000fe40007810000 */
[----:B------:R-:W-:Y:S02]  /*5c40*/  ISETP.LT.OR P4, PT, R11, 0x2, P4 ;  /* 0x000000020b00780c */ /* 0x000fe40002781670 */
[----:B------:R-:W-:Y:S02]  /*5c50*/  FMNMX.FTZ R7, R32, R7, !PT ;  /* 0x0000000720077209 */ /* 0x000fe40007810000 */
[----:B------:R-:W-:Y:S02]  /*5c60*/  FSEL R30, R30, -INF , !P6 ;  /* 0xff8000001e1e7808 */ /* 0x000fe40007000000 */
[----:B------:R-:W-:Y:S02]  /*5c70*/  FMNMX.FTZ R7, R20, R7, !PT ;  /* 0x0000000714077209 */ /* 0x000fe40007810000 */
[----:B------:R-:W-:-:S02]  /*5c80*/  FSEL R138, R27, -INF , !P4 ;  /* 0xff8000001b8a7808 */ /* 0x000fc40006000000 */
[----:B------:R-:W-:Y:S02]  /*5c90*/  FMNMX.FTZ R7, R36, R7, !PT ;  /* 0x0000000724077209 */ /* 0x000fe40007810000 */
[----:B------:R-:W-:Y:S02]  /*5ca0*/  ISETP.GT.AND P4, PT, R15, 0x11, P2 ;  /* 0x000000110f00780c */ /* 0x000fe40001784270 */
[----:B------:R-:W-:Y:S02]  /*5cb0*/  FMNMX.FTZ R7, R18, R7, !PT ;  /* 0x0000000712077209 */ /* 0x000fe40007810000 */
[----:B------:R-:W-:Y:S02]  /*5cc0*/  ISETP.LT.OR P4, PT, R11, 0x12, P4 ;  /* 0x000000120b00780c */ /* 0x000fe40002781670 */
[----:B------:R-:W-:Y:S02]  /*5cd0*/  FMNMX.FTZ R7, R40, R7, !PT ;  /* 0x0000000728077209 */ /* 0x000fe40007810000 */
[----:B------:R-:W-:-:S02]  /*5ce0*/  ISETP.GT.AND P3, PT, R15, 0x9, P2 ;  /* 0x000000090f00780c */ /* 0x000fc40001764270 */
[----:B------:R-:W-:Y:S02]  /*5cf0*/  FMNMX.FTZ R7, R22, R7, !PT ;  /* 0x0000000716077209 */ /* 0x000fe40007810000 */
[----:B------:R-:W-:Y:S02]  /*5d00*/  ISETP.GT.AND P5, PT, R15, 0x10, P2 ;  /* 0x000000100f00780c */ /* 0x000fe400017a4270 */
[----:B------:R-:W-:Y:S02]  /*5d10*/  FMNMX.FTZ R7, R44, R7, !PT ;  /* 0x000000072c077209 */ /* 0x000fe40007810000 */
[C---:B------:R-:W-:Y:S02]  /*5d20*/  ISETP.LT.OR P3, PT, R11.reuse, 0xa, P3 ;  /* 0x0000000a0b00780c */ /* 0x040fe40001f61670 */
[----:B------:R-:W-:Y:S02]  /*5d30*/  FMNMX.FTZ R7, R24, R7, !PT ;  /* 0x0000000718077209 */ /* 0x000fe40007810000 */
[----:B------:R-:W-:-:S02]  /*5d40*/  ISETP.LT.OR P5, PT, R11, 0x11, P5 ;  /* 0x000000110b00780c */ /* 0x000fc40002fa1670 */
[----:B------:R-:W-:Y:S02]  /*5d50*/  FMNMX.FTZ R7, R48, R7, !PT ;  /* 0x0000000730077209 */ /* 0x000fe40007810000 */
[----:B------:R-:W-:Y:S02]  /*5d60*/  FSEL R140, R31, -INF , !P3 ;  /* 0xff8000001f8c7808 */ /* 0x000fe40005800000 */
[----:B------:R-:W-:Y:S02]  /*5d70*/  FMNMX.FTZ R7, R28, R7, !PT ;  /* 0x000000071c077209 */ /* 0x000fe40007810000 */
[----:B------:R-:W-:Y:S02]  /*5d80*/  ISETP.GT.AND P3, PT, R15, 0x18, P2 ;  /* 0x000000180f00780c */ /* 0x000fe40001764270 */
[----:B------:R-:W-:Y:S02]  /*5d90*/  FMNMX.FTZ R7, R52, R7, !PT ;  /* 0x0000000734077209 */ /* 0x000fe40007810000 */
[----:B------:R-:W-:-:S02]  /*5da0*/  FSEL R34, R34, -INF , !P5 ;  /* 0xff80000022227808 */ /* 0x000fc40006800000 */
        /* <DEDUP_REMOVED lines=11> */
[----:B------:R-:W-:-:S02]  /*5e60*/  ISETP.LT.OR P3, PT, R11, 0x22, P3 ;  /* 0x000000220b00780c */ /* 0x000fc40001f61670 */
[----:B------:R-:W-:-:S04]  /*5e70*/  FMNMX.FTZ R7, R126, R7, !PT ;  /* 0x000000077e077209 */ /* 0x000fc80007810000 */
        /* <DEDUP_REMOVED lines=9> */
[----:B------:R-:W-:Y:S02]  /*5f10*/  FMNMX.FTZ R19, R136, R7, !PT ;  /* 0x0000000788137209 */ /* 0x000fe40007810000 */
[----:B------:R-:W0:Y:S03]  /*5f20*/  LDC R7, c[0x0][0x988] ;  /* 0x00026200ff077b82 */ /* 0x000e260000000800 */
[----:B------:R-:W1:Y:S02]  /*5f30*/  SHFL.BFLY PT, R14, R19, 0x2, 0x1f ;  /* 0x0c401f00130e7f89 */ /* 0x000e6400000e0000 */
[----:B-1----:R-:W-:-:S05]  /*5f40*/  FMNMX.FTZ R21, R19, R14, !PT ;  /* 0x0000000e13157209 */ /* 0x002fca0007810000 */
[----:B------:R-:W1:Y:S02]  /*5f50*/  SHFL.BFLY PT, R14, R21, 0x1, 0x1f ;  /* 0x0c201f00150e7f89 */ /* 0x000e6400000e0000 */
[----:B-1----:R-:W-:-:S04]  /*5f60*/  FMNMX.FTZ R14, R21, R14, !PT ;  /* 0x0000000e150e7209 */ /* 0x002fc80007810000 */
[C---:B------:R-:W-:Y:S01]  /*5f70*/  FSETP.NEU.FTZ.AND P6, PT, R14.reuse, -INF , PT ;  /* 0xff8000000e00780b */ /* 0x040fe20003fdd000 */
[----:B0-----:R-:W-:-:S03]  /*5f80*/  FMUL.FTZ R19, R14, R7 ;  /* 0x000000070e137220 */ /* 0x001fc60000410000 */
[----:B------:R-:W-:Y:S02]  /*5f90*/  FSEL R49, R14, RZ, P6 ;  /* 0x000000ff0e317208 */ /* 0x000fe40003000000 */
[----:B------:R-:W-:-:S03]  /*5fa0*/  FSEL R19, R19, RZ, P6 ;  /* 0x000000ff13137208 */ /* 0x000fc60003000000 */
[----:B------:R-:W-:Y:S02]  /*5fb0*/  FADD.FTZ R6, -R49, R6 ;  /* 0x0000000631067221 */ /* 0x000fe40000010100 */
[-CC-:B------:R-:W-:Y:S01]  /*5fc0*/  FFMA.FTZ R148, R142, R7.reuse, -R19.reuse ;  /* 0x000000078e947223 */ /* 0x180fe20000010813 */
[----:B------:R-:W-:Y:S01]  /*5fd0*/  FSEL R142, R35, -INF , !P4 ;  /* 0xff800000238e7808 */ /* 0x000fe20006000000 */
[-CC-:B------:R-:W-:Y:S01]  /*5fe0*/  FFMA.FTZ R29, R32, R7.reuse, -R19.reuse ;  /* 0x00000007201d7223 */ /* 0x180fe20000010813 */
[----:B------:R-:W-:Y:S01]  /*5ff0*/  ISETP.GT.AND P4, PT, R15, 0x20, P2 ;  /* 0x000000200f00780c */ /* 0x000fe20001784270 */
[-CC-:B------:R-:W-:Y:S01]  /*6000*/  FFMA.FTZ R21, R144, R7.reuse, -R19.reuse ;  /* 0x0000000790157223 */ /* 0x180fe20000010813 */
[----:B------:R-:W-:Y:S01]  /*6010*/  FSEL R144, R39, -INF , !P5 ;  /* 0xff80000027907808 */ /* 0x000fe20006800000 */
[-CC-:B------:R-:W-:Y:S01]  /*6020*/  FFMA.FTZ R150, R146, R7.reuse, -R19.reuse ;  /* 0x0000000792967223 */ /* 0x180fe20000010813 */
[----:B------:R-:W-:Y:S01]  /*6030*/  ISETP.LT.OR P4, PT, R11, 0x21, P4 ;  /* 0x000000210b00780c */ /* 0x000fe20002781670 */
[-CC-:B------:R-:W-:Y:S01]  /*6040*/  FFMA.FTZ R31, R36, R7.reuse, -R19.reuse ;  /* 0x00000007241f7223 */ /* 0x180fe20000010813 */
[C---:B------:R-:W-:Y:S01]  /*6050*/  ISETP.GT.AND P5, PT, R15.reuse, 0x28, P2 ;  /* 0x000000280f00780c */ /* 0x040fe200017a4270 */
[-CC-:B------:R-:W-:Y:S01]  /*6060*/  FFMA.FTZ R23, R152, R7.reuse, -R19.reuse ;  /* 0x0000000798177223 */ /* 0x180fe20000010813 */
[----:B------:R-:W-:Y:S01]  /*6070*/  FSEL R42, R42, -INF , !P4 ;  /* 0xff8000002a2a7808 */ /* 0x000fe20006000000 */
[-CC-:B------:R-:W-:Y:S01]  /*6080*/  FFMA.FTZ R33, R40, R7.reuse, -R19.reuse ;  /* 0x0000000728217223 */ /* 0x180fe20000010813 */
[----:B------:R-:W-:Y:S01]  /*6090*/  ISETP.GT.AND P4, PT, R15, RZ, P2 ;  /* 0x000000ff0f00720c */ /* 0x000fe20001784270 */
[-CC-:B------:R-:W-:Y:S01]  /*60a0*/  FFMA.FTZ R44, R44, R7.reuse, -R19.reuse ;  /* 0x000000072c2c7223 */ /* 0x180fe20000010813 */
[C---:B------:R-:W-:Y:S01]  /*60b0*/  ISETP.LT.OR P5, PT, R11.reuse, 0x29, P5 ;  /* 0x000000290b00780c */ /* 0x040fe20002fa1670 */
[-CC-:B------:R-:W-:Y:S01]  /*60c0*/  FFMA.FTZ R48, R48, R7.reuse, -R19.reuse ;  /* 0x0000000730307223 */ /* 0x180fe20000010813 */
[----:B------:R-:W-:Y:S01]  /*60d0*/  ISETP.LT.OR P4, PT, R11, 0x1, P4 ;  /* 0x000000010b00780c */ /* 0x000fe20002781670 */
[-CC-:B------:R-:W-:Y:S01]  /*60e0*/  FFMA.FTZ R52, R52, R7.reuse, -R19.reuse ;  /* 0x0000000734347223 */ /* 0x180fe20000010813 */
[----:B------:R-:W-:Y:S01]  /*60f0*/  FSEL R146, R43, -INF , !P3 ;  /* 0xff8000002b927808 */ /* 0x000fe20005800000 */
[-CC-:B------:R-:W-:Y:S01]  /*6100*/  FFMA.FTZ R56, R56, R7.reuse, -R19.reuse ;  /* 0x0000000738387223 */ /* 0x180fe20000010813 */
[----:B------:R-:W-:Y:S01]  /*6110*/  FSEL R26, R26, -INF , !P4 ;  /* 0xff8000001a1a7808 */ /* 0x000fe20006000000 */
[-CC-:B------:R-:W-:Y:S01]  /*6120*/  FFMA.FTZ R39, R68, R7.reuse, -R19.reuse ;  /* 0x0000000744277223 */ /* 0x180fe20000010813 */
[C---:B------:R-:W-:Y:S01]  /*6130*/  ISETP.GT.AND P3, PT, R15.reuse, 0x29, P2 ;  /* 0x000000290f00780c */ /* 0x040fe20001764270 */
[-CC-:B------:R-:W-:Y:S01]  /*6140*/  FFMA.FTZ R20, R20, R7.reuse, -R19.reuse ;  /* 0x0000000714147223 */ /* 0x180fe20000010813 */
[----:B------:R-:W-:Y:S01]  /*6150*/  FMNMX.FTZ R25, R26, R10, !PT ;  /* 0x0000000a1a197209 */ /* 0x000fe20007810000 */
[-CC-:B------:R-:W-:Y:S01]  /*6160*/  FFMA.FTZ R18, R18, R7.reuse, -R19.reuse ;  /* 0x0000000712127223 */ /* 0x180fe20000010813 */
[----:B------:R-:W-:Y:S01]  /*6170*/  FSEL R46, R46, -INF , !P5 ;  /* 0xff8000002e2e7808 */ /* 0x000fe20006800000 */
[--C-:B------:R-:W-:Y:S01]  /*6180*/  FFMA.FTZ R22, R22, R7, -R19.reuse ;  /* 0x0000000716167223 */ /* 0x100fe20000010813 */
[----:B------:R-:W-:Y:S01]  /*6190*/  FMNMX.FTZ R27, R138, R25, !PT ;  /* 0x000000198a1b7209 */ /* 0x000fe20007810000 */
[-CC-:B------:R-:W-:Y:S01]  /*61a0*/  FFMA.FTZ R24, R24, R7.reuse, -R19.reuse ;  /* 0x0000000718187223 */ /* 0x180fe20000010813 */
[----:B------:R0:W-:Y:S01]  /*61b0*/  MUFU.EX2 R25, R29 ;  /* 0x0000001d00197308 */ /* 0x0001e20000000800 */
[----:B------:R-:W-:Y:S01]  /*61c0*/  ISETP.GT.AND P5, PT, R15, 0x30, P2 ;  /* 0x000000300f00780c */ /* 0x000fe200017a4270 */
[--C-:B------:R-:W-:Y:S01]  /*61d0*/  FFMA.FTZ R28, R28, R7, -R19.reuse ;  /* 0x000000071c1c7223 */ /* 0x100fe20000010813 */
[----:B------:R-:W-:Y:S01]  /*61e0*/  FMNMX.FTZ R27, R30, R27, !PT ;  /* 0x0000001b1e1b7209 */ /* 0x000fe20007810000 */
[-CC-:B------:R-:W-:Y:S01]  /*61f0*/  FFMA.FTZ R43, R132, R7.reuse, -R19.reuse ;  /* 0x00000007842b7223 */ /* 0x180fe20000010813 */
[----:B------:R-:W-:Y:S01]  /*6200*/  ISETP.LT.OR P4, PT, R11, 0x2a, P3 ;  /* 0x0000002a0b00780c */ /* 0x000fe20001f81670 */
[--C-:B------:R-:W-:Y:S01]  /*6210*/  FFMA.FTZ R45, R80, R7, -R19.reuse ;  /* 0x00000007502d7223 */ /* 0x100fe20000010813 */
[----:B------:R-:W-:Y:S01]  /*6220*/  FMNMX.FTZ R27, R140, R27, !PT ;  /* 0x0000001b8c1b7209 */ /* 0x000fe20007810000 */
[----:B------:R-:W-:Y:S01]  /*6230*/  FFMA.FTZ R68, R134, R7, -R19 ;  /* 0x0000000786447223 */ /* 0x000fe20000010813 */
[----:B------:R-:W-:Y:S01]  /*6240*/  ISETP.GT.AND P3, PT, R15, 0x31, P2 ;  /* 0x000000310f00780c */ /* 0x000fe20001764270 */
[----:B------:R-:W-:Y:S01]  /*6250*/  MUFU.EX2 R148, R148 ;  /* 0x0000009400947308 */ /* 0x000fe20000000800 */
[----:B------:R-:W-:-:S02]  /*6260*/  FMNMX.FTZ R27, R34, R27, !PT ;  /* 0x0000001b221b7209 */ /* 0x000fc40007810000 */
[----:B------:R-:W-:Y:S02]  /*6270*/  FSEL R152, R47, -INF , !P4 ;  /* 0xff8000002f987808 */ /* 0x000fe40006000000 */
[----:B0-----:R-:W-:Y:S02]  /*6280*/  FMNMX.FTZ R29, R142, R27, !PT ;  /* 0x0000001b8e1d7209 */ /* 0x001fe40007810000 */
[----:B------:R-:W-:Y:S01]  /*6290*/  ISETP.LT.OR P5, PT, R11, 0x31, P5 ;  /* 0x000000310b00780c */ /* 0x000fe20002fa1670 */
[----:B------:R0:W-:Y:S01]  /*62a0*/  MUFU.EX2 R27, R31 ;  /* 0x0000001f001b7308 */ /* 0x0001e20000000800 */
[----:B------:R-:W-:Y:S02]  /*62b0*/  FMNMX.FTZ R29, R38, R29, !PT ;  /* 0x0000001d261d7209 */ /* 0x000fe40007810000 */
[----:B------:R-:W-:Y:S02]  /*62c0*/  ISETP.GT.AND P4, PT, R15, 0x38, P2 ;  /* 0x000000380f00780c */ /* 0x000fe40001784270 */
[----:B------:R-:W-:-:S02]  /*62d0*/  FMNMX.FTZ R29, R144, R29, !PT ;  /* 0x0000001d901d7209 */ /* 0x000fc40007810000 */
[----:B------:R-:W-:Y:S01]  /*62e0*/  ISETP.LT.OR P3, PT, R11, 0x32, P3 ;  /* 0x000000320b00780c */ /* 0x000fe20001f61670 */
[----:B------:R-:W-:Y:S01]  /*62f0*/  MUFU.EX2 R21, R21 ;  /* 0x0000001500157308 */ /* 0x000fe20000000800 */
[----:B------:R-:W-:Y:S02]  /*6300*/  FMNMX.FTZ R29, R42, R29, !PT ;  /* 0x0000001d2a1d7209 */ /* 0x000fe40007810000 */
[----:B------:R-:W-:Y:S02]  /*6310*/  FSEL R50, R50, -INF , !P5 ;  /* 0xff80000032327808 */ /* 0x000fe40006800000 */
[----:B0-----:R-:W-:Y:S02]  /*6320*/  FMNMX.FTZ R31, R146, R29, !PT ;  /* 0x0000001d921f7209 */ /* 0x001fe40007810000 */
[----:B------:R-:W-:Y:S01]  /*6330*/  ISETP.GT.AND P5, PT, R15, 0x39, P2 ;  /* 0x000000390f00780c */ /* 0x000fe200017a4270 */
[----:B------:R0:W-:Y:S01]  /*6340*/  MUFU.EX2 R29, R33 ;  /* 0x00000021001d7308 */ /* 0x0001e20000000800 */
[----:B------:R-:W-:-:S02]  /*6350*/  FMNMX.FTZ R31, R46, R31, !PT ;  /* 0x0000001f2e1f7209 */ /* 0x000fc40007810000 */
[----:B------:R-:W-:Y:S02]  /*6360*/  FSEL R32, R51, -INF , !P3 ;  /* 0xff80000033207808 */ /* 0x000fe40005800000 */
[----:B------:R-:W-:Y:S02]  /*6370*/  FMNMX.FTZ R31, R152, R31, !PT ;  /* 0x0000001f981f7209 */ /* 0x000fe40007810000 */
[----:B------:R-:W-:Y:S01]  /*6380*/  ISETP.LT.OR P4, PT, R11, 0x39, P4 ;  /* 0x000000390b00780c */ /* 0x000fe20002781670 */
[----:B------:R-:W-:Y:S01]  /*6390*/  MUFU.EX2 R150, R150 ;  /* 0x0000009600967308 */ /* 0x000fe20000000800 */
[----:B------:R-:W-:Y:S02]  /*63a0*/  FMNMX.FTZ R31, R50, R31, !PT ;  /* 0x0000001f321f7209 */ /* 0x000fe40007810000 */
[----:B------:R-:W-:Y:S02]  /*63b0*/  ISETP.GT.AND P3, PT, R15, 0x40, P2 ;  /* 0x000000400f00780c */ /* 0x000fe40001764270 */
[----:B------:R-:W-:-:S02]  /*63c0*/  ISETP.LT.OR P5, PT, R11, 0x3a, P5 ;  /* 0x0000003a0b00780c */ /* 0x000fc40002fa1670 */
[----:B------:R-:W-:Y:S01]  /*63d0*/  FSEL R54, R54, -INF , !P4 ;  /* 0xff80000036367808 */ /* 0x000fe20006000000 */
[----:B------:R-:W-:Y:S01]  /*63e0*/  MUFU.EX2 R23, R23 ;  /* 0x0000001700177308 */ /* 0x000fe20000000800 */
[----:B0-----:R-:W-:Y:S02]  /*63f0*/  FMNMX.FTZ R33, R32, R31, !PT ;  /* 0x0000001f20217209 */ /* 0x001fe40007810000 */
[----:B------:R-:W-:Y:S02]  /*6400*/  ISETP.GT.AND P4, PT, R15, 0x41, P2 ;  /* 0x000000410f00780c */ /* 0x000fe40001784270 */
[----:B------:R-:W-:Y:S02]  /*6410*/  FSEL R36, R55, -INF , !P5 ;  /* 0xff80000037247808 */ /* 0x000fe40006800000 */
[----:B------:R-:W-:Y:S01]  /*6420*/  ISETP.LT.OR P3, PT, R11, 0x41, P3 ;  /* 0x000000410b00780c */ /* 0x000fe20001f61670 */
[----:B------:R-:W-:Y:S01]  /*6430*/  MUFU.EX2 R31, R44 ;  /* 0x0000002c001f7308 */ /* 0x000fe20000000800 */
[----:B------:R-:W-:-:S02]  /*6440*/  FMNMX.FTZ R33, R54, R33, !PT ;  /* 0x0000002136217209 */ /* 0x000fc40007810000 */
[----:B------:R-:W-:Y:S02]  /*6450*/  ISETP.GT.AND P5, PT, R15, 0x48, P2 ;  /* 0x000000480f00780c */ /* 0x000fe400017a4270 */
[----:B------:R-:W-:Y:S02]  /*6460*/  ISETP.LT.OR P4, PT, R11, 0x42, P4 ;  /* 0x000000420b00780c */ /* 0x000fe40002781670 */
[----:B------:R-:W-:Y:S01]  /*6470*/  FSEL R58, R58, -INF , !P3 ;  /* 0xff8000003a3a7808 */ /* 0x000fe20005800000 */
[----:B------:R-:W-:Y:S01]  /*6480*/  MUFU.EX2 R20, R20 ;  /* 0x0000001400147308 */ /* 0x000fe20000000800 */
[----:B------:R-:W-:Y:S02]  /*6490*/  FMNMX.FTZ R33, R36, R33, !PT ;  /* 0x0000002124217209 */ /* 0x000fe40007810000 */
[----:B------:R-:W-:Y:S02]  /*64a0*/  ISETP.GT.AND P3, PT, R15, 0x49, P2 ;  /* 0x000000490f00780c */ /* 0x000fe40001764270 */
[----:B------:R-:W-:-:S02]  /*64b0*/  FSEL R40, R59, -INF , !P4 ;  /* 0xff8000003b287808 */ /* 0x000fc40006000000 */
[----:B------:R-:W-:Y:S01]  /*64c0*/  ISETP.LT.OR P5, PT, R11, 0x49, P5 ;  /* 0x000000490b00780c */ /* 0x000fe20002fa1670 */
[----:B------:R-:W-:Y:S01]  /*64d0*/  MUFU.EX2 R18, R18 ;  /* 0x0000001200127308 */ /* 0x000fe20000000800 */
[----:B------:R-:W-:Y:S02]  /*64e0*/  FMNMX.FTZ R33, R58, R33, !PT ;  /* 0x000000213a217209 */ /* 0x000fe40007810000 */
[----:B------:R-:W-:Y:S02]  /*64f0*/  ISETP.GT.AND P4, PT, R15, 0x50, P2 ;  /* 0x000000500f00780c */ /* 0x000fe40001784270 */
[----:B------:R-:W-:Y:S02]  /*6500*/  ISETP.LT.OR P3, PT, R11, 0x4a, P3 ;  /* 0x0000004a0b00780c */ /* 0x000fe40001f61670 */
[----:B------:R-:W-:Y:S01]  /*6510*/  FSEL R62, R62, -INF , !P5 ;  /* 0xff8000003e3e7808 */ /* 0x000fe20006800000 */
[----:B------:R-:W-:Y:S01]  /*6520*/  MUFU.EX2 R22, R22 ;  /* 0x0000001600167308 */ /* 0x000fe20000000800 */
[----:B------:R-:W-:-:S02]  /*6530*/  FMNMX.FTZ R35, R40, R33, !PT ;  /* 0x0000002128237209 */ /* 0x000fc40007810000 */
[----:B------:R-:W-:Y:S02]  /*6540*/  ISETP.GT.AND P5, PT, R15, 0x51, P2 ;  /* 0x000000510f00780c */ /* 0x000fe400017a4270 */
[----:B------:R-:W-:Y:S02]  /*6550*/  FSEL R154, R63, -INF , !P3 ;  /* 0xff8000003f9a7808 */ /* 0x000fe40005800000 */
[----:B------:R-:W-:Y:S01]  /*6560*/  ISETP.LT.OR P4, PT, R11, 0x51, P4 ;  /* 0x000000510b00780c */ /* 0x000fe20002781670 */
[----:B------:R0:W-:Y:S01]  /*6570*/  MUFU.EX2 R33, R48 ;  /* 0x0000003000217308 */ /* 0x0001e20000000800 */
[----:B------:R-:W-:Y:S02]  /*6580*/  FMNMX.FTZ R35, R62, R35, !PT ;  /* 0x000000233e237209 */ /* 0x000fe40007810000 */
[----:B------:R-:W-:Y:S02]  /*6590*/  ISETP.GT.AND P3, PT, R15, 0x58, P2 ;  /* 0x000000580f00780c */ /* 0x000fe40001764270 */
[----:B------:R-:W-:-:S02]  /*65a0*/  ISETP.LT.OR P5, PT, R11, 0x52, P5 ;  /* 0x000000520b00780c */ /* 0x000fc40002fa1670 */
[----:B------:R-:W-:Y:S01]  /*65b0*/  FSEL R66, R66, -INF , !P4 ;  /* 0xff80000042427808 */ /* 0x000fe20006000000 */
[----:B------:R-:W-:Y:S01]  /*65c0*/  MUFU.EX2 R24, R24 ;  /* 0x0000001800187308 */ /* 0x000fe20000000800 */
[----:B------:R-:W-:Y:S01]  /*65d0*/  FMNMX.FTZ R35, R154, R35, !PT ;  /* 0x000000239a237209 */ /* 0x000fe20007810000 */
[----:B0-----:R-:W-:Y:S01]  /*65e0*/  FFMA.FTZ R48, R120, R7, -R19 ;  /* 0x0000000778307223 */ /* 0x001fe20000010813 */
        /* <DEDUP_REMOVED lines=13> */
[----:B------:R0:W-:Y:S01]  /*66c0*/  MUFU.EX2 R35, R52 ;  /* 0x0000003400237308 */ /* 0x0001e20000000800 */
[----:B------:R-:W-:Y:S02]  /*66d0*/  FMNMX.FTZ R44, R70, R37, !PT ;  /* 0x00000025462c7209 */ /* 0x000fe40007810000 */
[----:B------:R-:W-:Y:S02]  /*66e0*/  ISETP.GT.AND P4, PT, R15, 0x68, P2 ;  /* 0x000000680f00780c */ /* 0x000fe40001784270 */
[----:B------:R-:W-:Y:S02]  /*66f0*/  ISETP.LT.OR P3, PT, R11, 0x62, P3 ;  /* 0x000000620b00780c */ /* 0x000fe40001f61670 */
[----:B------:R-:W-:Y:S01]  /*6700*/  FSEL R74, R74, -INF , !P5 ;  /* 0xff8000004a4a7808 */ /* 0x000fe20006800000 */
[----:B------:R-:W-:Y:S01]  /*6710*/  MUFU.EX2 R39, R39 ;  /* 0x0000002700277308 */ /* 0x000fe20000000800 */
[----:B------:R-:W-:Y:S01]  /*6720*/  FMNMX.FTZ R37, R71, R44, !PT ;  /* 0x0000002c47257209 */ /* 0x000fe20007810000 */
[-CC-:B0-----:R-:W-:Y:S01]  /*6730*/  FFMA.FTZ R52, R122, R7.reuse, -R19.reuse ;  /* 0x000000077a347223 */ /* 0x181fe20000010813 */
[----:B------:R-:W-:Y:S01]  /*6740*/  ISETP.GT.AND P5, PT, R15, 0x69, P2 ;  /* 0x000000690f00780c */ /* 0x000fe200017a4270 */
[----:B------:R-:W-:Y:S01]  /*6750*/  FFMA.FTZ R122, R84, R7, -R19 ;  /* 0x00000007547a7223 */ /* 0x000fe20000010813 */
        /* <DEDUP_REMOVED lines=12> */
[----:B------:R-:W-:Y:S01]  /*6820*/  MUFU.EX2 R45, R45 ;  /* 0x0000002d002d7308 */ /* 0x000fe20000000800 */
[----:B------:R-:W-:Y:S02]  /*6830*/  FMNMX.FTZ R37, R78, R37, !PT ;  /* 0x000000254e257209 */ /* 0x000fe40007810000 */
[----:B------:R-:W-:Y:S02]  /*6840*/  ISETP.GT.AND P5, PT, R15, 0x78, P2 ;  /* 0x000000780f00780c */ /* 0x000fe400017a4270 */
[----:B------:R-:W-:-:S02]  /*6850*/  ISETP.LT.OR P4, PT, R11, 0x72, P4 ;  /* 0x000000720b00780c */ /* 0x000fc40002781670 */
[----:B------:R-:W-:Y:S01]  /*6860*/  FSEL R82, R82, -INF , !P3 ;  /* 0xff80000052527808 */ /* 0x000fe20005800000 */
[----:B------:R-:W-:Y:S01]  /*6870*/  MUFU.EX2 R68, R68 ;  /* 0x0000004400447308 */ /* 0x000fe20000000800 */
[----:B------:R-:W-:Y:S02]  /*6880*/  FMNMX.FTZ R37, R120, R37, !PT ;  /* 0x0000002578257209 */ /* 0x000fe40007810000 */
[----:B------:R-:W-:Y:S02]  /*6890*/  ISETP.GT.AND P2, PT, R15, 0x79, P2 ;  /* 0x000000790f00780c */ /* 0x000fe40001744270 */
[----:B------:R-:W-:Y:S02]  /*68a0*/  ISETP.LT.OR P5, PT, R11, 0x79, P5 ;  /* 0x000000790b00780c */ /* 0x000fe40002fa1670 */
[----:B------:R-:W-:Y:S01]  /*68b0*/  FSEL R83, R83, -INF , !P4 ;  /* 0xff80000053537808 */ /* 0x000fe20006000000 */
[----:B------:R0:W1:Y:S01]  /*68c0*/  MUFU.EX2 R15, R56 ;  /* 0x00000038000f7308 */ /* 0x0000620000000800 */
[----:B------:R-:W-:-:S02]  /*68d0*/  FMNMX.FTZ R44, R82, R37, !PT ;  /* 0x00000025522c7209 */ /* 0x000fc40007810000 */
[----:B------:R-:W-:Y:S01]  /*68e0*/  ISETP.LT.OR P2, PT, R11, 0x7a, P2 ;  /* 0x0000007a0b00780c */ /* 0x000fe20001741670 */
[-CC-:B------:R-:W-:Y:S01]  /*68f0*/  FFMA.FTZ R11, R60, R7.reuse, -R19.reuse ;  /* 0x000000073c0b7223 */ /* 0x180fe20000010813 */
[----:B------:R-:W-:Y:S01]  /*6900*/  FSEL R86, R86, -INF , !P5 ;  /* 0xff80000056567808 */ /* 0x000fe20006800000 */
[-CC-:B------:R-:W-:Y:S01]  /*6910*/  FFMA.FTZ R60, R126, R7.reuse, -R19.reuse ;  /* 0x000000077e3c7223 */ /* 0x180fe20000010813 */
[----:B------:R-:W-:Y:S01]  /*6920*/  FMNMX.FTZ R37, R83, R44, !PT ;  /* 0x0000002c53257209 */ /* 0x000fe20007810000 */
[-CC-:B------:R-:W-:Y:S01]  /*6930*/  FFMA.FTZ R126, R76, R7.reuse, -R19.reuse ;  /* 0x000000074c7e7223 */ /* 0x180fe20000010813 */
[----:B------:R-:W-:Y:S01]  /*6940*/  FSEL R87, R87, -INF , !P2 ;  /* 0xff80000057577808 */ /* 0x000fe20005000000 */
[--C-:B0-----:R-:W-:Y:S01]  /*6950*/  FFMA.FTZ R56, R124, R7, -R19.reuse ;  /* 0x000000077c387223 */ /* 0x101fe20000010813 */
[----:B------:R-:W-:Y:S01]  /*6960*/  FMNMX.FTZ R44, R86, R37, !PT ;  /* 0x00000025562c7209 */ /* 0x000fe20007810000 */
[-CC-:B------:R-:W-:Y:S01]  /*6970*/  FFMA.FTZ R37, R64, R7.reuse, -R19.reuse ;  /* 0x0000000740257223 */ /* 0x180fe20000010813 */
[-CC-:B------:R-:W-:Y:S01]  /*6980*/  FFMA.FTZ R64, R128, R7.reuse, -R19.reuse ;  /* 0x0000000780407223 */ /* 0x180fe20000010813 */
[----:B------:R-:W-:Y:S01]  /*6990*/  FFMA.FTZ R124, R72, R7, -R19 ;  /* 0x00000007487c7223 */ /* 0x000fe20000010813 */
[----:B------:R-:W-:Y:S01]  /*69a0*/  FMNMX.FTZ R44, R87, R44, !PT ;  /* 0x0000002c572c7209 */ /* 0x000fe20007810000 */
[----:B------:R-:W-:Y:S01]  /*69b0*/  MUFU.EX2 R11, R11 ;  /* 0x0000000b000b7308 */ /* 0x000fe20000000800 */
[----:B-1----:R-:W-:-:S03]  /*69c0*/  F2FP.F16.F32.PACK_AB R132, R52, R15 ;  /* 0x0000000f3484723e */ /* 0x002fc600000000ff */
[----:B------:R-:W0:Y:S04]  /*69d0*/  SHFL.BFLY PT, R41, R44, 0x2, 0x1f ;  /* 0x0c401f002c297f89 */ /* 0x000e2800000e0000 */
[----:B------:R-:W1:Y:S08]  /*69e0*/  MUFU.EX2 R56, R56 ;  /* 0x0000003800387308 */ /* 0x000e700000000800 */
[----:B------:R-:W-:Y:S08]  /*69f0*/  MUFU.EX2 R37, R37 ;  /* 0x0000002500257308 */ /* 0x000ff00000000800 */
[----:B------:R-:W2:Y:S01]  /*6a00*/  MUFU.EX2 R60, R60 ;  /* 0x0000003c003c7308 */ /* 0x000ea20000000800 */
[----:B-1----:R-:W-:-:S02]  /*6a10*/  F2FP.F16.F32.PACK_AB R134, R56, R11 ;  /* 0x0000000b3886723e */ /* 0x002fc400000000ff */
[----:B0-----:R-:W-:Y:S01]  /*6a20*/  FMNMX.FTZ R47, R44, R41, !PT ;  /* 0x000000292c2f7209 */ /* 0x001fe20007810000 */
[----:B------:R-:W-:-:S04]  /*6a30*/  FFMA.FTZ R41, R130, R7, -R19 ;  /* 0x0000000782297223 */ /* 0x000fc80000010813 */
[----:B------:R-:W0:Y:S01]  /*6a40*/  MUFU.EX2 R64, R64 ;  /* 0x0000004000407308 */ /* 0x000e220000000800 */
[----:B------:R-:W1:Y:S07]  /*6a50*/  SHFL.BFLY PT, R44, R47, 0x1, 0x1f ;  /* 0x0c201f002f2c7f89 */ /* 0x000e6e00000e0000 */
[----:B------:R-:W-:Y:S01]  /*6a60*/  MUFU.EX2 R124, R124 ;  /* 0x0000007c007c7308 */ /* 0x000fe20000000800 */
[----:B--2---:R-:W-:-:S07]  /*6a70*/  F2FP.F16.F32.PACK_AB R128, R60, R37 ;  /* 0x000000253c80723e */ /* 0x004fce00000000ff */
[----:B------:R-:W-:Y:S01]  /*6a80*/  MUFU.EX2 R41, R41 ;  /* 0x0000002900297308 */ /* 0x000fe20000000800 */
[----:B0-----:R-:W-:-:S07]  /*6a90*/  F2FP.F16.F32.PACK_AB R130, R64, R39 ;  /* 0x000000274082723e */ /* 0x001fce00000000ff */
[----:B------:R-:W-:Y:S01]  /*6aa0*/  MUFU.EX2 R126, R126 ;  /* 0x0000007e007e7308 */ /* 0x000fe20000000800 */
[----:B-1----:R-:W-:Y:S01]  /*6ab0*/  FMNMX.FTZ R44, R47, R44, !PT ;  /* 0x0000002c2f2c7209 */ /* 0x002fe20007810000 */
[-C--:B------:R-:W-:Y:S01]  /*6ac0*/  FFMA.FTZ R47, R136, R7.reuse, -R19 ;  /* 0x00000007882f7223 */ /* 0x080fe20000010813 */
[----:B------:R-:W-:Y:S01]  /*6ad0*/  FMUL.FTZ R19, R6, R7 ;  /* 0x0000000706137220 */ /* 0x000fe20000410000 */
[----:B------:R-:W-:Y:S02]  /*6ae0*/  F2FP.F16.F32.PACK_AB R136, R28, R33 ;  /* 0x000000211c88723e */ /* 0x000fe400000000ff */
[C---:B------:R-:W-:Y:S01]  /*6af0*/  FMUL.FTZ R51, R44.reuse, R7 ;  /* 0x000000072c337220 */ /* 0x040fe20000410000 */
[----:B------:R-:W-:Y:S01]  /*6b00*/  FSETP.NEU.FTZ.AND P2, PT, R44, -INF , PT ;  /* 0xff8000002c00780b */ /* 0x000fe20003f5d000 */
[----:B------:R-:W-:Y:S03]  /*6b10*/  MUFU.EX2 R122, R122 ;  /* 0x0000007a007a7308 */ /* 0x000fe60000000800 */
[----:B------:R-:W-:-:S05]  /*6b20*/  FSEL R51, R51, RZ, P2 ;  /* 0x000000ff33337208 */ /* 0x000fca0001000000 */
        /* <DEDUP_REMOVED lines=16> */
[--C-:B------:R-:W-:Y:S01]  /*6c30*/  FFMA.FTZ R32, R32, R7, -R51.reuse ;  /* 0x0000000720207223 */ /* 0x100fe20000010833 */
[----:B0-----:R-:W-:Y:S01]  /*6c40*/  FFMA.FTZ R46, R19, R5, R148 ;  /* 0x00000005132e7223 */ /* 0x001fe20000010094 */
[----:B------:R-:W-:Y:S01]  /*6c50*/  MUFU.EX2 R149, R149 ;  /* 0x0000009500957308 */ /* 0x000fe20000000800 */
[-CC-:B------:R-:W-:Y:S01]  /*6c60*/  FFMA.FTZ R133, R58, R7.reuse, -R51.reuse ;  /* 0x000000073a857223 */ /* 0x180fe20000010833 */
[C---:B------:R-:W-:Y:S01]  /*6c70*/  F2FP.F16.F32.PACK_AB R148, R21.reuse, R148 ;  /* 0x000000941594723e */ /* 0x040fe200000000ff */
[----:B------:R-:W-:Y:S01]  /*6c80*/  FADD.FTZ R5, R21, R46 ;  /* 0x0000002e15057221 */ /* 0x000fe20000010000 */
[-CC-:B------:R-:W-:Y:S01]  /*6c90*/  FFMA.FTZ R40, R40, R7.reuse, -R51.reuse ;  /* 0x0000000728287223 */ /* 0x180fe20000010833 */
[----:B------:R-:W-:Y:S01]  /*6ca0*/  FFMA.FTZ R135, R62, R7, -R51 ;  /* 0x000000073e877223 */ /* 0x000fe20000010833 */
[----:B------:R-:W-:Y:S01]  /*6cb0*/  F2FP.F16.F32.PACK_AB R146, R18, R27 ;  /* 0x0000001b1292723e */ /* 0x000fe200000000ff */
[----:B------:R-:W-:Y:S01]  /*6cc0*/  FADD.FTZ R46, R150, R5 ;  /* 0x00000005962e7221 */ /* 0x000fe20000010000 */
[----:B------:R-:W-:Y:S01]  /*6cd0*/  FSEL R5, R44, RZ, P2 ;  /* 0x000000ff2c057208 */ /* 0x000fe20001000000 */
[----:B------:R-:W-:Y:S01]  /*6ce0*/  MUFU.EX2 R151, R151 ;  /* 0x0000009700977308 */ /* 0x000fe20000000800 */
[----:B------:R-:W-:Y:S01]  /*6cf0*/  F2FP.F16.F32.PACK_AB R140, R22, R29 ;  /* 0x0000001d168c723e */ /* 0x000fe200000000ff */
[----:B------:R-:W-:Y:S01]  /*6d00*/  FADD.FTZ R50, R23, R46 ;  /* 0x0000002e17327221 */ /* 0x000fe20000010000 */
[-CC-:B------:R-:W-:Y:S01]  /*6d10*/  FFMA.FTZ R46, R36, R7.reuse, -R51.reuse ;  /* 0x00000007242e7223 */ /* 0x180fe20000010833 */
[----:B------:R-:W-:Y:S01]  /*6d20*/  FADD.FTZ R36, -R5, R10 ;  /* 0x0000000a05247221 */ /* 0x000fe20000010100 */
[-CC-:B------:R-:W-:Y:S01]  /*6d30*/  FFMA.FTZ R129, R66, R7.reuse, -R51.reuse ;  /* 0x0000000742817223 */ /* 0x180fe20000010833 */
[----:B------:R-:W-:Y:S01]  /*6d40*/  FADD.FTZ R49, R25, R50 ;  /* 0x0000003219317221 */ /* 0x000fe20000010000 */
[-C--:B------:R-:W-:Y:S01]  /*6d50*/  FFMA.FTZ R131, R70, R7.reuse, -R51 ;  /* 0x0000000746837223 */ /* 0x080fe20000010833 */
[-C--:B------:R-:W-:Y:S01]  /*6d60*/  FMUL.FTZ R36, R36, R7.reuse ;  /* 0x0000000724247220 */ /* 0x080fe20000410000 */
[----:B------:R0:W-:Y:S01]  /*6d70*/  MUFU.EX2 R10, R46 ;  /* 0x0000002e000a7308 */ /* 0x0001e20000000800 */
[----:B------:R-:W-:Y:S01]  /*6d80*/  FADD.FTZ R50, R20, R49 ;  /* 0x0000003114327221 */ /* 0x000fe20000010000 */
[-CC-:B------:R-:W-:Y:S01]  /*6d90*/  FFMA.FTZ R71, R71, R7.reuse, -R51.reuse ;  /* 0x0000000747477223 */ /* 0x180fe20000010833 */
[--C-:B------:R-:W-:Y:S01]  /*6da0*/  FFMA.FTZ R125, R74, R7, -R51.reuse ;  /* 0x000000074a7d7223 */ /* 0x100fe20000010833 */
[----:B------:R-:W-:Y:S01]  /*6db0*/  F2FP.F16.F32.PACK_AB R144, R20, R25 ;  /* 0x000000191490723e */ /* 0x000fe200000000ff */
[----:B------:R-:W-:Y:S01]  /*6dc0*/  FADD.FTZ R5, R27, R50 ;  /* 0x000000321b057221 */ /* 0x000fe20000010000 */
[-CC-:B------:R-:W-:Y:S01]  /*6dd0*/  FFMA.FTZ R75, R75, R7.reuse, -R51.reuse ;  /* 0x000000074b4b7223 */ /* 0x180fe20000010833 */
[-C--:B------:R-:W-:Y:S01]  /*6de0*/  FFMA.FTZ R78, R78, R7.reuse, -R51 ;  /* 0x000000074e4e7223 */ /* 0x080fe20000010833 */
[----:B------:R-:W1:Y:S01]  /*6df0*/  MUFU.EX2 R49, R36 ;  /* 0x0000002400317308 */ /* 0x000e620000000800 */
[----:B------:R-:W-:Y:S01]  /*6e00*/  FADD.FTZ R50, R18, R5 ;  /* 0x0000000512327221 */ /* 0x000fe20000010000 */
[-CC-:B------:R-:W-:Y:S01]  /*6e10*/  FFMA.FTZ R82, R82, R7.reuse, -R51.reuse ;  /* 0x0000000752527223 */ /* 0x180fe20000010833 */
[-CC-:B------:R-:W-:Y:S01]  /*6e20*/  FFMA.FTZ R83, R83, R7.reuse, -R51.reuse ;  /* 0x0000000753537223 */ /* 0x180fe20000010833 */
[----:B------:R-:W-:Y:S01]  /*6e30*/  FFMA.FTZ R86, R86, R7, -R51 ;  /* 0x0000000756567223 */ /* 0x000fe20000010833 */
[----:B------:R-:W-:Y:S01]  /*6e40*/  FADD.FTZ R5, R29, R50 ;  /* 0x000000321d057221 */ /* 0x000fe20000010000 */
[----:B------:R-:W-:Y:S01]  /*6e50*/  @!P1 LEA R50, R53, UR38, 0x3 ;  /* 0x0000002635329c11 */ /* 0x000fe2000f8e18ff */
[----:B------:R-:W-:Y:S01]  /*6e60*/  FMUL.FTZ R88, R88, R19 ;  /* 0x0000001358587220 */ /* 0x000fe20000410000 */
[----:B------:R-:W2:Y:S01]  /*6e70*/  MUFU.EX2 R26, R26 ;  /* 0x0000001a001a7308 */ /* 0x000ea20000000800 */
[----:B0-----:R-:W-:Y:S01]  /*6e80*/  FADD.FTZ R46, R22, R5 ;  /* 0x00000005162e7221 */ /* 0x001fe20000010000 */
[----:B------:R-:W-:Y:S01]  /*6e90*/  ISETP.GT.AND P2, PT, R9, UR26, PT ;  /* 0x0000001a09007c0c */ /* 0x000fe2000bf44270 */
[----:B------:R-:W-:Y:S01]  /*6ea0*/  @!P1 VIADD R50, R50, 0x16860 ;  /* 0x0001686032329836 */ /* 0x000fe20000000000 */
[----:B------:R-:W-:Y:S01]  /*6eb0*/  F2FP.F16.F32.PACK_AB R150, R23, R150 ;  /* 0x000000961796723e */ /* 0x000fe200000000ff */
[----:B------:R-:W-:Y:S01]  /*6ec0*/  FADD.FTZ R5, R31, R46 ;  /* 0x0000002e1f057221 */ /* 0x000fe20000010000 */
[C---:B------:R-:W-:Y:S01]  /*6ed0*/  F2FP.F16.F32.PACK_AB R142, R24.reuse, R31 ;  /* 0x0000001f188e723e */ /* 0x040fe200000000ff */
[----:B------:R-:W-:Y:S01]  /*6ee0*/  FMUL.FTZ R89, R89, R19 ;  /* 0x0000001359597220 */ /* 0x000fe20000410000 */
[----:B------:R-:W-:Y:S01]  /*6ef0*/  @!P1 PRMT R46, RZ, 0x654, R50 ;  /* 0x00000654ff2e9816 */ /* 0x000fe20000000032 */
[----:B------:R-:W0:Y:S01]  /*6f00*/  MUFU.EX2 R145, R145 ;  /* 0x0000009100917308 */ /* 0x000e220000000800 */
[----:B------:R-:W-:Y:S01]  /*6f10*/  FADD.FTZ R50, R24, R5 ;  /* 0x0000000518327221 */ /* 0x000fe20000010000 */
[----:B------:R-:W-:Y:S01]  /*6f20*/  F2FP.F16.F32.PACK_AB R138, R48, R35 ;  /* 0x00000023308a723e */ /* 0x000fe200000000ff */
[----:B------:R1:W-:Y:S01]  /*6f30*/  @!P1 SYNCS.ARRIVE.TRANS64.RED.A1T0 RZ, [R46+URZ], RZ ;  /* 0x000000ff2eff99a7 */ /* 0x0003e2000810043f */
[-C--:B------:R-:W-:Y:S01]  /*6f40*/  FMUL.FTZ R92, R92, R19.reuse ;  /* 0x000000135c5c7220 */ /* 0x080fe20000410000 */
[----:B------:R-:W-:Y:S01]  /*6f50*/  FADD.FTZ R5, R33, R50 ;  /* 0x0000003221057221 */ /* 0x000fe20000010000 */
[-C--:B------:R-:W-:Y:S01]  /*6f60*/  FMUL.FTZ R93, R93, R19.reuse ;  /* 0x000000135d5d7220 */ /* 0x080fe20000410000 */
[-C--:B------:R-:W-:Y:S01]  /*6f70*/  FMUL.FTZ R96, R96, R19.reuse ;  /* 0x0000001360607220 */ /* 0x080fe20000410000 */
[----:B------:R-:W3:Y:S01]  /*6f80*/  MUFU.EX2 R30, R30 ;  /* 0x0000001e001e7308 */ /* 0x000ee20000000800 */
[----:B------:R-:W-:Y:S01]  /*6f90*/  FADD.FTZ R50, R28, R5 ;  /* 0x000000051c327221 */ /* 0x000fe20000010000 */
[----:B------:R-:W-:Y:S01]  /*6fa0*/  FMUL.FTZ R97, R97, R19 ;  /* 0x0000001361617220 */ /* 0x000fe20000410000 */
[----:B-1----:R-:W-:Y:S01]  /*6fb0*/  FFMA.FTZ R46, R49, R4, R6 ;  /* 0x00000004312e7223 */ /* 0x002fe20000010006 */
[----:B------:R-:W-:Y:S01]  /*6fc0*/  FFMA.FTZ R4, R154, R7, -R51 ;  /* 0x000000079a047223 */ /* 0x000fe20000010833 */
[----:B------:R-:W-:Y:S01]  /*6fd0*/  FADD.FTZ R53, R35, R50 ;  /* 0x0000003223357221 */ /* 0x000fe20000010000 */
[-C--:B------:R-:W-:Y:S01]  /*6fe0*/  FMUL.FTZ R100, R100, R19.reuse ;  /* 0x0000001364647220 */ /* 0x080fe20000410000 */
[C---:B------:R-:W-:Y:S01]  /*6ff0*/  FADD.FTZ R46, R149.reuse, R46 ;  /* 0x0000002e952e7221 */ /* 0x040fe20000010000 */
[----:B------:R-:W1:Y:S01]  /*7000*/  MUFU.EX2 R147, R147 ;  /* 0x0000009300937308 */ /* 0x000e620000000800 */
[----:B------:R-:W-:Y:S01]  /*7010*/  FADD.FTZ R50, R48, R53 ;  /* 0x0000003530327221 */ /* 0x000fe20000010000 */
[----:B------:R-:W-:Y:S01]  /*7020*/  F2FP.F16.F32.PACK_AB R149, R149, R6 ;  /* 0x000000069595723e */ /* 0x000fe200000000ff */
[----:B------:R-:W-:Y:S01]  /*7030*/  FADD.FTZ R5, R151, R46 ;  /* 0x0000002e97057221 */ /* 0x000fe20000010000 */
[-C--:B------:R-:W-:Y:S01]  /*7040*/  FMUL.FTZ R101, R101, R19.reuse ;  /* 0x0000001365657220 */ /* 0x080fe20000410000 */
[----:B------:R-:W-:Y:S01]  /*7050*/  FADD.FTZ R53, R15, R50 ;  /* 0x000000320f357221 */ /* 0x000fe20000010000 */
[-C--:B------:R-:W-:Y:S01]  /*7060*/  FMUL.FTZ R104, R104, R19.reuse ;  /* 0x0000001368687220 */ /* 0x080fe20000410000 */
[----:B--2---:R-:W-:Y:S01]  /*7070*/  FADD.FTZ R46, R26, R5 ;  /* 0x000000051a2e7221 */ /* 0x004fe20000010000 */
[----:B------:R-:W2:Y:S01]  /*7080*/  MUFU.EX2 R34, R34 ;  /* 0x0000002200227308 */ /* 0x000ea20000000800 */
[----:B------:R-:W-:Y:S01]  /*7090*/  FADD.FTZ R54, R52, R53 ;  /* 0x0000003534367221 */ /* 0x000fe20000010000 */
[----:B------:R-:W-:Y:S01]  /*70a0*/  FMUL.FTZ R105, R105, R19 ;  /* 0x0000001369697220 */ /* 0x000fe20000410000 */
[----:B0-----:R-:W-:Y:S01]  /*70b0*/  FADD.FTZ R5, R145, R46 ;  /* 0x0000002e91057221 */ /* 0x001fe20000010000 */
[----:B------:R-:W-:Y:S01]  /*70c0*/  FFMA.FTZ R46, R120, R7, -R51 ;  /* 0x00000007782e7223 */ /* 0x000fe20000010833 */
[----:B------:R-:W-:Y:S01]  /*70d0*/  FADD.FTZ R53, R11, R54 ;  /* 0x000000360b357221 */ /* 0x000fe20000010000 */
[----:B------:R-:W-:Y:S01]  /*70e0*/  F2FP.F16.F32.PACK_AB R120, R68, R45 ;  /* 0x0000002d4478723e */ /* 0x000fe200000000ff */
[----:B---3--:R-:W-:Y:S01]  /*70f0*/  FADD.FTZ R50, R30, R5 ;  /* 0x000000051e327221 */ /* 0x008fe20000010000 */
[----:B------:R-:W0:Y:S01]  /*7100*/  MUFU.EX2 R141, R141 ;  /* 0x0000008d008d7308 */ /* 0x000e220000000800 */
[----:B------:R-:W-:Y:S01]  /*7110*/  FADD.FTZ R54, R56, R53 ;  /* 0x0000003538367221 */ /* 0x000fe20000010000 */
[-C--:B------:R-:W-:Y:S01]  /*7120*/  FMUL.FTZ R108, R108, R19.reuse ;  /* 0x000000136c6c7220 */ /* 0x080fe20000410000 */
[----:B-1----:R-:W-:Y:S01]  /*7130*/  FADD.FTZ R5, R147, R50 ;  /* 0x0000003293057221 */ /* 0x002fe20000010000 */
[-C--:B------:R-:W-:Y:S01]  /*7140*/  FMUL.FTZ R109, R109, R19.reuse ;  /* 0x000000136d6d7220 */ /* 0x080fe20000410000 */
[----:B------:R-:W-:Y:S01]  /*7150*/  FADD.FTZ R53, R37, R54 ;  /* 0x0000003625357221 */ /* 0x000fe20000010000 */
[-C--:B------:R-:W-:Y:S01]  /*7160*/  FMUL.FTZ R112, R112, R19.reuse ;  /* 0x0000001370707220 */ /* 0x080fe20000410000 */
[-C--:B------:R-:W-:Y:S01]  /*7170*/  FMUL.FTZ R113, R113, R19.reuse ;  /* 0x0000001371717220 */ /* 0x080fe20000410000 */
[----:B------:R-:W1:Y:S01]  /*7180*/  MUFU.EX2 R38, R38 ;  /* 0x0000002600267308 */ /* 0x000e620000000800 */
[----:B--2---:R-:W-:Y:S01]  /*7190*/  FADD.FTZ R50, R34, R5 ;  /* 0x0000000522327221 */ /* 0x004fe20000010000 */
[----:B------:R-:W-:Y:S01]  /*71a0*/  FADD.FTZ R54, R60, R53 ;  /* 0x000000353c367221 */ /* 0x000fe20000010000 */
[-C--:B------:R-:W-:Y:S01]  /*71b0*/  FMUL.FTZ R116, R116, R19.reuse ;  /* 0x0000001374747220 */ /* 0x080fe20000410000 */
[----:B------:R-:W-:Y:S01]  /*71c0*/  FMUL.FTZ R117, R117, R19 ;  /* 0x0000001375757220 */ /* 0x000fe20000410000 */
[----:B------:R-:W-:Y:S01]  /*71d0*/  F2FP.F16.F32.PACK_AB R151, R26, R151 ;  /* 0x000000971a97723e */ /* 0x000fe200000000ff */
[----:B------:R-:W-:Y:S01]  /*71e0*/  FADD.FTZ R21, R39, R54 ;  /* 0x0000003627157221 */ /* 0x000fe20000010000 */
[----:B------:R-:W-:Y:S01]  /*71f0*/  F2FP.F16.F32.PACK_AB R145, R30, R145 ;  /* 0x000000911e91723e */ /* 0x000fe200000000ff */
[----:B------:R-:W2:Y:S01]  /*7200*/  MUFU.EX2 R143, R143 ;  /* 0x0000008f008f7308 */ /* 0x000ea20000000800 */
[----:B0-----:R-:W-:Y:S01]  /*7210*/  FADD.FTZ R5, R141, R50 ;  /* 0x000000328d057221 */ /* 0x001fe20000010000 */
[----:B------:R-:W-:Y:S01]  /*7220*/  FADD.FTZ R21, R64, R21 ;  /* 0x0000001540157221 */ /* 0x000fe20000010000 */
[----:B------:R-:W-:Y:S01]  /*7230*/  F2FP.F16.F32.PACK_AB R147, R34, R147 ;  /* 0x000000932293723e */ /* 0x000fe200000000ff */
[----:B------:R-:W-:-:S02]  /*7240*/  VIADD R9, R9, 0xffffffff ;  /* 0xffffffff09097836 */ /* 0x000fc40000000000 */
[----:B------:R-:W-:Y:S01]  /*7250*/  FMUL.FTZ R90, R90, R49 ;  /* 0x000000315a5a7220 */ /* 0x000fe20000410000 */
[----:B------:R-:W-:Y:S01]  /*7260*/  FADD.FTZ R22, R124, R21 ;  /* 0x000000157c167221 */ /* 0x000fe20000010000 */
[C---:B------:R-:W-:Y:S01]  /*7270*/  F2FP.F16.F32.PACK_AB R124, R41.reuse, R124 ;  /* 0x0000007c297c723e */ /* 0x040fe200000000ff */
[----:B------:R-:W0:Y:S01]  /*7280*/  MUFU.EX2 R42, R42 ;  /* 0x0000002a002a7308 */ /* 0x000e220000000800 */
[C---:B-1----:R-:W-:Y:S01]  /*7290*/  FADD.FTZ R50, R38.reuse, R5 ;  /* 0x0000000526327221 */ /* 0x042fe20000010000 */
[----:B------:R-:W-:Y:S01]  /*72a0*/  FADD.FTZ R21, R41, R22 ;  /* 0x0000001629157221 */ /* 0x000fe20000010000 */
[----:B------:R-:W-:Y:S01]  /*72b0*/  F2FP.F16.F32.PACK_AB R141, R38, R141 ;  /* 0x0000008d268d723e */ /* 0x000fe200000000ff */
[-C--:B------:R-:W-:Y:S01]  /*72c0*/  FMUL.FTZ R91, R91, R49.reuse ;  /* 0x000000315b5b7220 */ /* 0x080fe20000410000 */
[-C--:B------:R-:W-:Y:S01]  /*72d0*/  FMUL.FTZ R94, R94, R49.reuse ;  /* 0x000000315e5e7220 */ /* 0x080fe20000410000 */
[----:B------:R-:W-:Y:S01]  /*72e0*/  FADD.FTZ R22, R126, R21 ;  /* 0x000000157e167221 */ /* 0x000fe20000010000 */
[----:B------:R-:W-:Y:S01]  /*72f0*/  F2FP.F16.F32.PACK_AB R126, R43, R126 ;  /* 0x0000007e2b7e723e */ /* 0x000fe200000000ff */
[----:B------:R-:W1:Y:S01]  /*7300*/  MUFU.EX2 R137, R137 ;  /* 0x0000008900897308 */ /* 0x000e620000000800 */
[----:B--2---:R-:W-:Y:S01]  /*7310*/  FADD.FTZ R5, R143, R50 ;  /* 0x000000328f057221 */ /* 0x004fe20000010000 */
[----:B------:R-:W-:Y:S01]  /*7320*/  FADD.FTZ R22, R43, R22 ;  /* 0x000000162b167221 */ /* 0x000fe20000010000 */
[-C--:B------:R-:W-:Y:S01]  /*7330*/  FMUL.FTZ R95, R95, R49.reuse ;  /* 0x000000315f5f7220 */ /* 0x080fe20000410000 */
[-C--:B------:R-:W-:Y:S01]  /*7340*/  FMUL.FTZ R98, R98, R49.reuse ;  /* 0x0000003162627220 */ /* 0x080fe20000410000 */
[-C--:B------:R-:W-:Y:S01]  /*7350*/  FMUL.FTZ R99, R99, R49.reuse ;  /* 0x0000003163637220 */ /* 0x080fe20000410000 */
[----:B------:R-:W-:Y:S01]  /*7360*/  FADD.FTZ R11, R45, R22 ;  /* 0x000000162d0b7221 */ /* 0x000fe20000010000 */
[----:B------:R-:W-:Y:S01]  /*7370*/  FMUL.FTZ R102, R102, R49 ;  /* 0x0000003166667220 */ /* 0x000fe20000410000 */
[----:B------:R-:W2:Y:S01]  /*7380*/  MUFU.EX2 R32, R32 ;  /* 0x0000002000207308 */ /* 0x000ea20000000800 */
[----:B0-----:R-:W-:Y:S01]  /*7390*/  FADD.FTZ R50, R42, R5 ;  /* 0x000000052a327221 */ /* 0x001fe20000010000 */
[----:B------:R-:W-:Y:S01]  /*73a0*/  FADD.FTZ R11, R68, R11 ;  /* 0x0000000b440b7221 */ /* 0x000fe20000010000 */
[----:B------:R-:W-:Y:S01]  /*73b0*/  F2FP.F16.F32.PACK_AB R143, R42, R143 ;  /* 0x0000008f2a8f723e */ /* 0x000fe200000000ff */
[-C--:B------:R-:W-:Y:S01]  /*73c0*/  FMUL.FTZ R103, R103, R49.reuse ;  /* 0x0000003167677220 */ /* 0x080fe20000410000 */
[-C--:B------:R-:W-:Y:S01]  /*73d0*/  FMUL.FTZ R106, R106, R49.reuse ;  /* 0x000000316a6a7220 */ /* 0x080fe20000410000 */
[----:B------:R-:W-:Y:S01]  /*73e0*/  FADD.FTZ R22, R122, R11 ;  /* 0x0000000b7a167221 */ /* 0x000fe20000010000 */
[-C--:B------:R-:W-:Y:S01]  /*73f0*/  FMUL.FTZ R107, R107, R49.reuse ;  /* 0x000000316b6b7220 */ /* 0x080fe20000410000 */
[----:B------:R-:W0:Y:S01]  /*7400*/  MUFU.EX2 R139, R139 ;  /* 0x0000008b008b7308 */ /* 0x000e220000000800 */
[----:B-1----:R-:W-:Y:S01]  /*7410*/  FADD.FTZ R5, R137, R50 ;  /* 0x0000003289057221 */ /* 0x002fe20000010000 */
[-C--:B------:R-:W-:Y:S01]  /*7420*/  FMUL.FTZ R110, R110, R49.reuse ;  /* 0x000000316e6e7220 */ /* 0x080fe20000410000 */
[-C--:B------:R-:W-:Y:S01]  /*7430*/  FMUL.FTZ R111, R111, R49.reuse ;  /* 0x000000316f6f7220 */ /* 0x080fe20000410000 */
[-C--:B------:R-:W-:Y:S01]  /*7440*/  FMUL.FTZ R114, R114, R49.reuse ;  /* 0x0000003172727220 */ /* 0x080fe20000410000 */
[-C--:B------:R-:W-:Y:S01]  /*7450*/  FMUL.FTZ R115, R115, R49.reuse ;  /* 0x0000003173737220 */ /* 0x080fe20000410000 */
[-C--:B------:R-:W-:Y:S01]  /*7460*/  FMUL.FTZ R118, R118, R49.reuse ;  /* 0x0000003176767220 */ /* 0x080fe20000410000 */
[----:B------:R-:W-:Y:S01]  /*7470*/  FMUL.FTZ R119, R119, R49 ;  /* 0x0000003177777220 */ /* 0x000fe20000410000 */
[----:B------:R-:W1:Y:S01]  /*7480*/  MUFU.EX2 R133, R133 ;  /* 0x0000008500857308 */ /* 0x000e620000000800 */
[C---:B--2---:R-:W-:Y:S01]  /*7490*/  FADD.FTZ R18, R32.reuse, R5 ;  /* 0x0000000520127221 */ /* 0x044fe20000010000 */
[----:B------:R-:W-:Y:S01]  /*74a0*/  F2FP.F16.F32.PACK_AB R137, R32, R137 ;  /* 0x000000892089723e */ /* 0x000fe200000000ff */
[----:B------:R-:W-:-:S05]  /*74b0*/  IMAD.MOV.U32 R6, RZ, RZ, R14 ;  /* 0x000000ffff067224 */ /* 0x000fca00078e000e */
[----:B------:R2:W3:Y:S01]  /*74c0*/  MUFU.EX2 R36, R40 ;  /* 0x0000002800247308 */ /* 0x0004e20000000800 */
[----:B0-----:R-:W-:Y:S01]  /*74d0*/  FADD.FTZ R5, R139, R18 ;  /* 0x000000128b057221 */ /* 0x001fe20000010000 */
[----:B------:R-:W-:-:S03]  /*74e0*/  F2FP.F16.F32.PACK_AB R139, R10, R139 ;  /* 0x0000008b0a8b723e */ /* 0x000fc600000000ff */
[----:B------:R-:W-:Y:S01]  /*74f0*/  FADD.FTZ R18, R10, R5 ;  /* 0x000000050a127221 */ /* 0x000fe20000010000 */
[----:B------:R-:W-:Y:S02]  /*7500*/  IMAD.MOV.U32 R10, RZ, RZ, R44 ;  /* 0x000000ffff0a7224 */ /* 0x000fe400078e002c */
[----:B------:R-:W0:Y:S01]  /*7510*/  MUFU.EX2 R135, R135 ;  /* 0x0000008700877308 */ /* 0x000e220000000800 */
[-CC-:B--2---:R-:W-:Y:S01]  /*7520*/  FFMA.FTZ R40, R156, R7.reuse, -R51.reuse ;  /* 0x000000079c287223 */ /* 0x184fe20000010833 */
[----:B-1----:R-:W-:Y:S01]  /*7530*/  FADD.FTZ R5, R133, R18 ;  /* 0x0000001285057221 */ /* 0x002fe20000010000 */
[----:B------:R-:W-:-:S05]  /*7540*/  FFMA.FTZ R51, R87, R7, -R51 ;  /* 0x0000000757337223 */ /* 0x000fca0000010833 */
[----:B------:R-:W1:Y:S01]  /*7550*/  MUFU.EX2 R4, R4 ;  /* 0x0000000400047308 */ /* 0x000e620000000800 */
[C---:B---3--:R-:W-:Y:S01]  /*7560*/  FADD.FTZ R18, R36.reuse, R5 ;  /* 0x0000000524127221 */ /* 0x048fe20000010000 */
[----:B------:R-:W-:-:S06]  /*7570*/  F2FP.F16.F32.PACK_AB R133, R36, R133 ;  /* 0x000000852485723e */ /* 0x000fcc00000000ff */
[----:B------:R-:W2:Y:S01]  /*7580*/  MUFU.EX2 R129, R129 ;  /* 0x0000008100817308 */ /* 0x000ea20000000800 */
[----:B0-----:R-:W-:-:S07]  /*7590*/  FADD.FTZ R5, R135, R18 ;  /* 0x0000001287057221 */ /* 0x001fce0000010000 */
        /* <DEDUP_REMOVED lines=30> */
[C---:B-1----:R-:W-:Y:S01]  /*7780*/  FADD.FTZ R5, R47.reuse, R22 ;  /* 0x000000162f057221 */ /* 0x042fe20000010000 */
[----:B------:R-:W-:Y:S02]  /*7790*/  F2FP.F16.F32.PACK_AB R122, R47, R122 ;  /* 0x0000007a2f7a723e */ /* 0x000fe400000000ff */
[C---:B--2---:R-:W-:Y:S01]  /*77a0*/  FADD.FTZ R4, R51.reuse, R18 ;  /* 0x0000001233047221 */ /* 0x044fe20000010000 */
[----:B------:R-:W-:Y:S01]  /*77b0*/  F2FP.F16.F32.PACK_AB R123, R51, R123 ;  /* 0x0000007b337b723e */ /* 0x000fe200000000ff */
[----:B------:R-:W-:Y:S06]  /*77c0*/  @P2 BRA `(.L_x_858) ;  /* 0xffffffd000a82947 */ /* 0x000fec000383ffff */
[----:B------:R-:W-:Y:S02]  /*77d0*/  IMAD.MOV.U32 R10, RZ, RZ, R44 ;  /* 0x000000ffff0a7224 */ /* 0x000fe400078e002c */
[----:B------:R-:W-:-:S07]  /*77e0*/  IMAD.MOV.U32 R6, RZ, RZ, R14 ;  /* 0x000000ffff067224 */ /* 0x000fce00078e000e */
.L_x_841:
[----:B------:R-:W0:Y:S01]  /*77f0*/  S2UR UR6, SR_CTAID.X ;  /* 0x00000000000679c3 */ /* 0x000e220000002500 */
[----:B------:R-:W-:Y:S01]  /*7800*/  ULDC UR7, c[0x0][0x448] ;  /* 0x0001120000077ab9 */ /* 0x000fe20000000800 */
[----:B------:R-:W-:Y:S01]  /*7810*/  IADD3 R11, -R8, 0x1, RZ ;  /* 0x00000001080b7810 */ /* 0x000fe20007ffe1ff */
[----:B------:R-:W-:Y:S01]  /*7820*/  UISETP.NE.AND UP0, UPT, UR7, 0x1, UPT ;  /* 0x000000010700788c */ /* 0x000fe2000bf05270 */
[----:B------:R-:W-:Y:S01]  /*7830*/  ULDC UR14, c[0x0][0x9e4] ;  /* 0x00027900000e7ab9 */ /* 0x000fe20000000800 */
[----:B------:R-:W-:Y:S02]  /*7840*/  UMOV UR10, 0xc0 ;  /* 0x000000c0000a7882 */ /* 0x000fe40000000000 */
[----:B------:R-:W-:Y:S01]  /*7850*/  IMAD R11, R16, UR27, R11 ;  /* 0x0000001b100b7c24 */ /* 0x000fe2000f8e020b */
[----:B------:R-:W-:-:S04]  /*7860*/  UISETP.GE.AND UP1, UPT, UR14, 0x1, UPT ;  /* 0x000000010e00788c */ /* 0x000fc8000bf26270 */
[----:B------:R-:W-:Y:S02]  /*7870*/  R2UR UR11, R11 ;  /* 0x000000000b0b72ca */ /* 0x000fe400000e0000 */
[----:B------:R-:W-:Y:S01]  /*7880*/  PLOP3.LUT P6, PT, PT, PT, UP1, 0x80, 0x0 ;  /* 0x000000000000781c */ /* 0x000fe20003fcf018 */
[----:B------:R-:W-:Y:S01]  /*7890*/  @UP0 ULDC UR15, c[0x0][0x450] ;  /* 0x00011400000f0ab9 */ /* 0x000fe20000000800 */
[----:B0-----:R-:W-:-:S03]  /*78a0*/  UIMAD UR10, UR6, UR10, 0xbf ;  /* 0x000000bf060a74a4 */ /* 0x001fc6000f8e020a */
[----:B------:R-:W-:Y:S02]  /*78b0*/  @UP0 ULDC UR6, c[0x0][0x44c] ;  /* 0x0001130000060ab9 */ /* 0x000fe40000000800 */
[----:B------:R-:W-:-:S04]  /*78c0*/  UIMAD.WIDE.U32 UR6, UR10, UR6, URZ ;  /* 0x000000060a0672a5 */ /* 0x000fc8000f8e003f */
[----:B------:R-:W-:-:S04]  /*78d0*/  @UP0 USHF.R.U32.HI UR10, URZ, UR15, UR7 ;  /* 0x0000000f3f0a0299 */ /* 0x000fc80008011607 */
[----:B------:R-:W-:-:S03]  /*78e0*/  UIADD3 UR10, UR11, UR10, URZ ;  /* 0x0000000a0b0a7290 */ /* 0x000fc6000fffe03f */
[----:B------:R-:W-:Y:S02]  /*78f0*/  ULDC UR11, c[0x0][0x9dc] ;  /* 0x00027700000b7ab9 */ /* 0x000fe40000000800 */
[----:B------:R-:W-:Y:S01]  /*7900*/  UIADD3 UR11, UR10, -UR11, URZ ;  /* 0x8000000b0a0b7290 */ /* 0x000fe2000fffe03f */
[----:B------:R-:W-:Y:S11]  /*7910*/  @!P6 BRA `(.L_x_859) ;  /* 0x000000000044e947 */ /* 0x000ff60003800000 */
        /* <DEDUP_REMOVED lines=10> */
.L_x_860:
[----:B------:R-:W-:-:S11]  /*79c0*/  UISETP.NE.AND UP1, UPT, UR14, 0x1, UPT ;  /* 0x000000010e00788c */ /* 0x000fd6000bf25270 */
[----:B------:R-:W-:Y:S02]  /*79d0*/  @UP1 ULDC.64 UR18, c[0x0][0x9e8] ;  /* 0x00027a0000121ab9 */ /* 0x000fe40000000a00 */
[----:B------:R-:W-:-:S04]  /*79e0*/  UIMAD.WIDE.U32 UR6, UR10, UR18, URZ ;  /* 0x000000120a0672a5 */ /* 0x000fc8000f8e003f */
[----:B------:R-:W-:-:S12]  /*79f0*/  @UP1 USHF.R.U32.HI UR10, URZ, UR19, UR7 ;  /* 0x000000133f0a1299 */ /* 0x000fd80008011607 */
.L_x_861:
[----:B------:R-:W-:-:S04]  /*7a00*/  UIMAD UR10, UR10, UR14, URZ ;  /* 0x0000000e0a0a72a4 */ /* 0x000fc8000f8e023f */
[----:B------:R-:W-:-:S04]  /*7a10*/  UISETP.LT.AND UP1, UPT, UR11, UR10, UPT ;  /* 0x0000000a0b00728c */ /* 0x000fc8000bf21270 */
[----:B------:R-:W-:-:S12]  /*7a20*/  USEL UR11, UR11, UR10, !UP1 ;  /* 0x0000000a0b0b7287 */ /* 0x000fd8000c800000 */
.L_x_859:
[----:B------:R-:W-:-:S04]  /*7a30*/  UIADD3 UR11, UR11, 0x7f, URZ ;  /* 0x0000007f0b0b7890 */ /* 0x000fc8000fffe03f */
[----:B------:R-:W-:-:S04]  /*7a40*/  USHF.R.S32.HI UR6, URZ, 0x1f, UR11 ;  /* 0x0000001f3f067899 */ /* 0x000fc8000801140b */
[----:B------:R-:W-:-:S04]  /*7a50*/  ULEA.HI UR6, UR6, UR11, URZ, 0x7 ;  /* 0x0000000b06067291 */ /* 0x000fc8000f8f383f */
[----:B------:R-:W-:-:S04]  /*7a60*/  USHF.R.S32.HI UR6, URZ, 0x7, UR6 ;  /* 0x000000073f067899 */ /* 0x000fc80008011406 */
[----:B------:R-:W-:-:S04]  /*7a70*/  UISETP.LT.AND UP1, UPT, UR37, UR6, UPT ;  /* 0x000000062500728c */ /* 0x000fc8000bf21270 */
[----:B------:R-:W-:-:S06]  /*7a80*/  USEL UR6, UR37, UR6, !UP1 ;  /* 0x0000000625067287 */ /* 0x000fcc000c800000 */
[----:B------:R-:W-:-:S13]  /*7a90*/  ISETP.GE.AND P2, PT, R9, UR6, PT ;  /* 0x0000000609007c0c */ /* 0x000fda000bf46270 */
[----:B------:R-:W-:Y:S05]  /*7aa0*/  @!P2 BRA `(.L_x_862) ;  /* 0x0000001c002ca947 */ /* 0x000fea0003800000 */
[----:B------:R-:W-:Y:S01]  /*7ab0*/  IMAD.MOV.U32 R11, RZ, RZ, R10 ;  /* 0x000000ffff0b7224 */ /* 0x000fe200078e000a */
[----:B------:R-:W-:Y:S01]  /*7ac0*/  UMOV UR26, UR5 ;  /* 0x00000005001a7c82 */ /* 0x000fe20008000000 */
[----:B------:R-:W-:Y:S01]  /*7ad0*/  IMAD.MOV.U32 R15, RZ, RZ, R6 ;  /* 0x000000ffff0f7224 */ /* 0x000fe200078e0006 */
[----:B------:R-:W-:-:S06]  /*7ae0*/  UMOV UR7, UR4 ;  /* 0x0000000400077c82 */ /* 0x000fcc0008000000 */
.L_x_871:
        /* <DEDUP_REMOVED lines=9> */
.L_x_864:
[----:B------:R-:W-:Y:S01]  /*7b80*/  ULEA UR10, UR4, UR38, 0x3 ;  /* 0x00000026040a7291 */ /* 0x000fe2000f8e183f */
[----:B------:R-:W-:-:S05]  /*7b90*/  IMAD.U32 R6, RZ, RZ, UR5 ;  /* 0x00000005ff067e24 */ /* 0x000fca000f8e00ff */
[----:B------:R-:W-:-:S04]  /*7ba0*/  SHF.L.U32 R6, R6, 0x1f, RZ ;  /* 0x0000001f06067819 */ /* 0x000fc800000006ff */
[----:B------:R0:W1:Y:S01]  /*7bb0*/  SYNCS.PHASECHK.TRANS64.TRYWAIT P2, [UR10+0x16830], R6 ;  /* 0x01683006ff0075a7 */ /* 0x000062000804014a */
[----:B------:R-:W-:Y:S05]  /*7bc0*/  @!P0 BRA `(.L_x_865) ;  /* 0x0000000000048947 */ /* 0x000fea0003800000 */
[----:B------:R-:W-:Y:S01]  /*7bd0*/  BPT.TRAP 0x1 ;  /* 0x000000040000795c */ /* 0x000fe20000300000 */
.L_x_865:
[----:B-1----:R-:W-:Y:S05]  /*7be0*/  @P2 BRA `(.L_x_863) ;  /* 0x0000000000082947 */ /* 0x002fea0003800000 */
[----:B------:R-:W1:Y:S02]  /*7bf0*/  SYNCS.PHASECHK.TRANS64.TRYWAIT P2, [UR10+0x16830], R6 ;  /* 0x01683006ff0075a7 */ /* 0x000e64000804014a */
[----:B-1----:R-:W-:Y:S05]  /*7c00*/  @!P2 BRA `(.L_x_866) ;  /* 0x0000009c008ca947 */ /* 0x002fea0003800000 */
.L_x_863:
        /* <DEDUP_REMOVED lines=27> */
.L_x_868:
[----:B------:R-:W-:Y:S01]  /*7dc0*/  ULEA UR10, UR7, UR38, 0x3 ;  /* 0x00000026070a7291 */ /* 0x000fe2000f8e183f */
[----:B------:R-:W-:-:S05]  /*7dd0*/  IMAD.U32 R6, RZ, RZ, UR26 ;  /* 0x0000001aff067e24 */ /* 0x000fca000f8e00ff */
[----:B------:R-:W-:-:S04]  /*7de0*/  SHF.L.U32 R6, R6, 0x1f, RZ ;  /* 0x0000001f06067819 */ /* 0x000fc800000006ff */
[----:B------:R0:W1:Y:S01]  /*7df0*/  SYNCS.PHASECHK.TRANS64.TRYWAIT P2, [UR10+0x16850], R6 ;  /* 0x01685006ff0075a7 */ /* 0x000062000804014a */
[----:B------:R-:W-:Y:S05]  /*7e00*/  @!P0 BRA `(.L_x_869) ;  /* 0x0000000000048947 */ /* 0x000fea0003800000 */
[----:B------:R-:W-:Y:S01]  /*7e10*/  BPT.TRAP 0x1 ;  /* 0x000000040000795c */ /* 0x000fe20000300000 */
.L_x_869:
[----:B-1----:R-:W-:Y:S05]  /*7e20*/  @P2 BRA `(.L_x_867) ;  /* 0x0000000000082947 */ /* 0x002fea0003800000 */
[----:B------:R-:W1:Y:S02]  /*7e30*/  SYNCS.PHASECHK.TRANS64.TRYWAIT P2, [UR10+0x16850], R6 ;  /* 0x01685006ff0075a7 */ /* 0x000e64000804014a */
[----:B-1----:R-:W-:Y:S05]  /*7e40*/  @!P2 BRA `(.L_x_870) ;  /* 0x0000009c0014a947 */ /* 0x002fea0003800000 */
.L_x_867:
[----:B------:R-:W-:Y:S01]  /*7e50*/  UIADD3 UR10, UR38, 0x400, URZ ;  /* 0x00000400260a7890 */ /* 0x000fe2000fffe03f */
[----:B------:R-:W-:Y:S01]  /*7e60*/  WARPGROUP.ARRIVE ;  /* 0x00000000000079c5 */ /* 0x000fe20000000000 */
[----:B------:R-:W-:Y:S01]  /*7e70*/  UMOV UR11, 0x40000040 ;  /* 0x40000040000b7882 */ /* 0x000fe20000000000 */
[----:B------:R-:W-:Y:S01]  /*7e80*/  UMOV UR15, 0x40000040 ;  /* 0x40000040000f7882 */ /* 0x000fe20000000000 */
[----:B------:R-:W-:Y:S01]  /*7e90*/  USHF.R.U32.HI UR10, URZ, 0x4, UR10 ;  /* 0x000000043f0a7899 */ /* 0x000fe2000801160a */
[----:B01----:R-:W-:Y:S01]  /*7ea0*/  FMNMX.FTZ R6, R24, R15, !PT ;  /* 0x0000000f18067209 */ /* 0x003fe20007810000 */
[----:B------:R-:W-:Y:S01]  /*7eb0*/  UMOV UR26, UR5 ;  /* 0x00000005001a7c82 */ /* 0x000fe20008000000 */
[----:B------:R-:W-:Y:S01]  /*7ec0*/  ISETP.GE.U32.AND P2, PT, R2, 0x180, PT ;  /* 0x000001800200780c */ /* 0x000fe20003f46070 */
[----:B------:R-:W-:Y:S01]  /*7ed0*/  ULOP3.LUT UR10, UR10, 0x3fff, URZ, 0xc0, !UPT ;  /* 0x00003fff0a0a7892 */ /* 0x000fe2000f8ec03f */
[----:B------:R-:W-:-:S03]  /*7ee0*/  FMNMX.FTZ R7, R25, R6, !PT ;  /* 0x0000000619077209 */ /* 0x000fc60007810000 */
[----:B------:R-:W-:Y:S01]  /*7ef0*/  ULEA UR10, UR7, UR10, 0xa ;  /* 0x0000000a070a7291 */ /* 0x000fe2000f8e503f */
[----:B------:R-:W-:-:S03]  /*7f00*/  FMNMX.FTZ R6, R28, R7, !PT ;  /* 0x000000071c067209 */ /* 0x000fc60007810000 */
[----:B------:R-:W-:Y:S01]  /*7f10*/  UIADD3 UR14, UR10, 0x80, URZ ;  /* 0x000000800a0e7890 */ /* 0x000fe2000fffe03f */
[----:B------:R-:W-:-:S04]  /*7f20*/  FMNMX.FTZ R7, R29, R6, !PT ;  /* 0x000000061d077209 */ /* 0x000fc80007810000 */
[----:B------:R-:W-:Y:S01]  /*7f30*/  HGMMA.64x64x16.F32 R88, R148, gdesc[UR8].tnspB, R88, gsb0 ;  /* 0x40e0000894587df0 */ /* 0x000fe20008000858 */
[----:B------:R-:W-:Y:S01]  /*7f40*/  FMNMX.FTZ R6, R32, R7, !PT ;  /* 0x0000000720067209 */ /* 0x000fe20007810000 */
[----:B------:R-:W-:-:S03]  /*7f50*/  UMOV UR11, 0x40000040 ;  /* 0x40000040000b7882 */ /* 0x000fc60000000000 */
        /* <DEDUP_REMOVED lines=18> */
[----:B------:R-:W-:Y:S01]  /*8080*/  FMNMX.FTZ R7, R69, R6, !PT ;  /* 0x0000000645077209 */ /* 0x000fe20007810000 */
[----:B------:R-:W-:Y:S02]  /*8090*/  WARPGROUP.DEPBAR.LE gsb0, 0x0 ;  /* 0x00008000000079c5 */ /* 0x000fe40000010000 */
[----:B------:R-:W-:Y:S01]  /*80a0*/  WARPGROUP.ARRIVE ;  /* 0x00000000000079c5 */ /* 0x000fe20000000000 */
[----:B------:R-:W-:-:S04]  /*80b0*/  FMNMX.FTZ R6, R72, R7, !PT ;  /* 0x0000000748067209 */ /* 0x000fc80007810000 */
[----:B------:R-:W-:Y:S01]  /*80c0*/  FMNMX.FTZ R7, R73, R6, !PT ;  /* 0x0000000649077209 */ /* 0x000fe20007810000 */
[----:B------:R-:W-:Y:S01]  /*80d0*/  HGMMA.64x64x16.F32 R88, R144, gdesc[UR12].tnspB, R88, gsb0 ;  /* 0x40e0000c90587df0 */ /* 0x000fe20008000858 */
[----:B------:R-:W-:Y:S01]  /*80e0*/  UIADD3 UR14, UR10, 0x100, URZ ;  /* 0x000001000a0e7890 */ /* 0x000fe2000fffe03f */
[----:B------:R-:W-:Y:S01]  /*80f0*/  UMOV UR15, 0x40000040 ;  /* 0x40000040000f7882 */ /* 0x000fe20000000000 */
[----:B------:R-:W-:-:S04]  /*8100*/  FMNMX.FTZ R6, R76, R7, !PT ;  /* 0x000000074c067209 */ /* 0x000fc80007810000 */
[----:B------:R-:W-:-:S04]  /*8110*/  FMNMX.FTZ R7, R77, R6, !PT ;  /* 0x000000064d077209 */ /* 0x000fc80007810000 */
[----:B------:R-:W-:-:S04]  /*8120*/  FMNMX.FTZ R6, R80, R7, !PT ;  /* 0x0000000750067209 */ /* 0x000fc80007810000 */
[----:B------:R-:W-:-:S04]  /*8130*/  FMNMX.FTZ R7, R81, R6, !PT ;  /* 0x0000000651077209 */ /* 0x000fc80007810000 */
[----:B------:R-:W-:-:S04]  /*8140*/  FMNMX.FTZ R6, R84, R7, !PT ;  /* 0x0000000754067209 */ /* 0x000fc80007810000 */
[----:B------:R-:W-:-:S05]  /*8150*/  FMNMX.FTZ R8, R85, R6, !PT ;  /* 0x0000000655087209 */ /* 0x000fca0007810000 */
[----:B------:R-:W0:Y:S02]  /*8160*/  SHFL.BFLY PT, R7, R8, 0x2, 0x1f ;  /* 0x0c401f0008077f89 */ /* 0x000e2400000e0000 */
[----:B0-----:R-:W-:Y:S02]  /*8170*/  FMNMX.FTZ R10, R8, R7, !PT ;  /* 0x00000007080a7209 */ /* 0x001fe40007810000 */
[----:B------:R-:W0:Y:S03]  /*8180*/  LDC R7, c[0x0][0x988] ;  /* 0x00026200ff077b82 */ /* 0x000e260000000800 */
[----:B------:R-:W1:Y:S01]  /*8190*/  SHFL.BFLY PT, R19, R10, 0x1, 0x1f ;  /* 0x0c201f000a137f89 */ /* 0x000e6200000e0000 */
[----:B------:R-:W-:Y:S02]  /*81a0*/  WARPGROUP.DEPBAR.LE gsb0, 0x0 ;  /* 0x00008000000079c5 */ /* 0x000fe40000010000 */
[----:B------:R-:W-:Y:S01]  /*81b0*/  WARPGROUP.ARRIVE ;  /* 0x00000000000079c5 */ /* 0x000fe20000000000 */
[----:B-1----:R-:W-:-:S02]  /*81c0*/  FMNMX.FTZ R6, R10, R19, !PT ;  /* 0x000000130a067209 */ /* 0x002fc40007810000 */
[----:B------:R-:W-:-:S03]  /*81d0*/  FMNMX.FTZ R10, R26, R11, !PT ;  /* 0x0000000b1a0a7209 */ /* 0x000fc60007810000 */
[----:B------:R-:W-:Y:S01]  /*81e0*/  HGMMA.64x64x16.F32 R88, R140, gdesc[UR12].tnspB, R88, gsb0 ;  /* 0x40e0000c8c587df0 */ /* 0x000fe20008000858 */
[----:B------:R-:W-:Y:S01]  /*81f0*/  UIADD3 UR14, UR10, 0x180, URZ ;  /* 0x000001800a0e7890 */ /* 0x000fe2000fffe03f */
[----:B------:R-:W-:Y:S01]  /*8200*/  FMNMX.FTZ R21, R27, R10, !PT ;  /* 0x0000000a1b157209 */ /* 0x000fe20007810000 */
[----:B------:R-:W-:Y:S01]  /*8210*/  UMOV UR15, 0x40000040 ;  /* 0x40000040000f7882 */ /* 0x000fe20000000000 */
[----:B------:R-:W-:Y:S02]  /*8220*/  FADD.FTZ R14, -R6, R15 ;  /* 0x0000000f060e7221 */ /* 0x000fe40000010100 */
[----:B------:R-:W-:Y:S02]  /*8230*/  FMNMX.FTZ R10, R30, R21, !PT ;  /* 0x000000151e0a7209 */ /* 0x000fe40007810000 */
[-C--:B0-----:R-:W-:Y:S01]  /*8240*/  FMUL.FTZ R18, R14, R7.reuse ;  /* 0x000000070e127220 */ /* 0x081fe20000410000 */
[----:B------:R-:W-:Y:S01]  /*8250*/  FMUL.FTZ R14, R6, R7 ;  /* 0x00000007060e7220 */ /* 0x000fe20000410000 */
[----:B------:R-:W-:-:S02]  /*8260*/  FMNMX.FTZ R23, R31, R10, !PT ;  /* 0x0000000a1f177209 */ /* 0x000fc40007810000 */
[----:B------:R0:W-:Y:S01]  /*8270*/  MUFU.EX2 R8, R18 ;  /* 0x0000001200087308 */ /* 0x0001e20000000800 */
[--C-:B------:R-:W-:Y:S01]  /*8280*/  FFMA.FTZ R33, R33, R7, -R14.reuse ;  /* 0x0000000721217223 */ /* 0x100fe2000001080e */
[----:B------:R-:W-:Y:S01]  /*8290*/  FMNMX.FTZ R10, R34, R23, !PT ;  /* 0x00000017220a7209 */ /* 0x000fe20007810000 */
[-CC-:B------:R-:W-:Y:S01]  /*82a0*/  FFMA.FTZ R148, R25, R7.reuse, -R14.reuse ;  /* 0x0000000719947223 */ /* 0x180fe2000001080e */
[-CC-:B------:R-:W-:Y:S01]  /*82b0*/  FFMA.FTZ R25, R37, R7.reuse, -R14.reuse ;  /* 0x0000000725197223 */ /* 0x180fe2000001080e */
[-CC-:B------:R-:W-:Y:S01]  /*82c0*/  FFMA.FTZ R45, R45, R7.reuse, -R14.reuse ;  /* 0x000000072d2d7223 */ /* 0x180fe2000001080e */
[----:B------:R-:W-:Y:S01]  /*82d0*/  FMNMX.FTZ R23, R35, R10, !PT ;  /* 0x0000000a23177209 */ /* 0x000fe20007810000 */
[-CC-:B------:R-:W-:Y:S01]  /*82e0*/  FFMA.FTZ R57, R57, R7.reuse, -R14.reuse ;  /* 0x0000000739397223 */ /* 0x180fe2000001080e */
        /* <DEDUP_REMOVED lines=15> */
[-CC-:B0-----:R-:W-:Y:S01]  /*83e0*/  FFMA.FTZ R18, R64, R7.reuse, -R14.reuse ;  /* 0x0000000740127223 */ /* 0x181fe2000001080e */
[-CC-:B------:R-:W-:Y:S01]  /*83f0*/  FFMA.FTZ R20, R68, R7.reuse, -R14.reuse ;  /* 0x0000000744147223 */ /* 0x180fe2000001080e */
[--C-:B------:R-:W-:Y:S01]  /*8400*/  FFMA.FTZ R22, R72, R7, -R14.reuse ;  /* 0x0000000748167223 */ /* 0x100fe2000001080e */
[----:B------:R-:W-:Y:S01]  /*8410*/  FMNMX.FTZ R10, R46, R23, !PT ;  /* 0x000000172e0a7209 */ /* 0x000fe20007810000 */
[-CC-:B------:R-:W-:Y:S01]  /*8420*/  FFMA.FTZ R24, R76, R7.reuse, -R14.reuse ;  /* 0x000000074c187223 */ /* 0x180fe2000001080e */
[-CC-:B------:R-:W-:Y:S01]  /*8430*/  FFMA.FTZ R28, R80, R7.reuse, -R14.reuse ;  /* 0x00000007501c7223 */ /* 0x180fe2000001080e */
[-CC-:B------:R-:W-:Y:S01]  /*8440*/  FFMA.FTZ R84, R84, R7.reuse, -R14.reuse ;  /* 0x0000000754547223 */ /* 0x180fe2000001080e */
[----:B------:R-:W-:Y:S01]  /*8450*/  FMNMX.FTZ R23, R47, R10, !PT ;  /* 0x0000000a2f177209 */ /* 0x000fe20007810000 */
[----:B------:R-:W-:Y:S01]  /*8460*/  FFMA.FTZ R85, R85, R7, -R14 ;  /* 0x0000000755557223 */ /* 0x000fe2000001080e */
[----:B------:R-:W0:Y:S02]  /*8470*/  MUFU.EX2 R15, R15 ;  /* 0x0000000f000f7308 */ /* 0x000e240000000800 */
[----:B------:R-:W-:-:S04]  /*8480*/  FMNMX.FTZ R10, R50, R23, !PT ;  /* 0x00000017320a7209 */ /* 0x000fc80007810000 */
[----:B------:R-:W-:Y:S02]  /*8490*/  FMNMX.FTZ R23, R51, R10, !PT ;  /* 0x0000000a33177209 */ /* 0x000fe40007810000 */
[----:B------:R-:W2:Y:S02]  /*84a0*/  MUFU.EX2 R148, R148 ;  /* 0x0000009400947308 */ /* 0x000ea40000000800 */
[----:B------:R-:W-:-:S04]  /*84b0*/  FMNMX.FTZ R10, R54, R23, !PT ;  /* 0x00000017360a7209 */ /* 0x000fc80007810000 */
[----:B-1----:R-:W-:Y:S02]  /*84c0*/  FMNMX.FTZ R33, R55, R10, !PT ;  /* 0x0000000a37217209 */ /* 0x002fe40007810000 */
[----:B------:R-:W-:Y:S01]  /*84d0*/  MUFU.EX2 R23, R45 ;  /* 0x0000002d00177308 */ /* 0x000fe20000000800 */
[----:B0-----:R-:W-:Y:S01]  /*84e0*/  FFMA.FTZ R5, R8, R5, R15 ;  /* 0x0000000508057223 */ /* 0x001fe2000001000f */
[----:B------:R-:W-:-:S04]  /*84f0*/  FMNMX.FTZ R10, R58, R33, !PT ;  /* 0x000000213a0a7209 */ /* 0x000fc80007810000 */
[----:B------:R-:W-:Y:S02]  /*8500*/  FMNMX.FTZ R33, R59, R10, !PT ;  /* 0x0000000a3b217209 */ /* 0x000fe40007810000 */
[----:B------:R-:W0:Y:S01]  /*8510*/  MUFU.EX2 R150, R150 ;  /* 0x0000009600967308 */ /* 0x000e220000000800 */
[----:B--2---:R-:W-:Y:S01]  /*8520*/  FADD.FTZ R5, R148, R5 ;  /* 0x0000000594057221 */ /* 0x004fe20000010000 */
[----:B------:R-:W-:Y:S02]  /*8530*/  FMNMX.FTZ R10, R62, R33, !PT ;  /* 0x000000213e0a7209 */ /* 0x000fe40007810000 */
[----:B------:R-:W-:Y:S02]  /*8540*/  F2FP.F16.F32.PACK_AB R148, R148, R15 ;  /* 0x0000000f9494723e */ /* 0x000fe400000000ff */
[----:B------:R-:W-:Y:S02]  /*8550*/  FMNMX.FTZ R37, R63, R10, !PT ;  /* 0x0000000a3f257209 */ /* 0x000fe40007810000 */
[----:B------:R1:W-:Y:S01]  /*8560*/  MUFU.EX2 R33, R49 ;  /* 0x0000003100217308 */ /* 0x0003e20000000800 */
[----:B------:R-:W-:-:S02]  /*8570*/  WARPGROUP.DEPBAR.LE gsb0, 0x0 ;  /* 0x00008000000079c5 */ /* 0x000fc40000010000 */
[----:B------:R-:W-:Y:S01]  /*8580*/  WARPGROUP.ARRIVE ;  /* 0x00000000000079c5 */ /* 0x000fe20000000000 */
[----:B------:R-:W-:Y:S01]  /*8590*/  FMNMX.FTZ R10, R66, R37, !PT ;  /* 0x00000025420a7209 */ /* 0x000fe20007810000 */
[-CC-:B------:R-:W-:Y:S01]  /*85a0*/  FFMA.FTZ R140, R40, R7.reuse, -R14.reuse ;  /* 0x00000007288c7223 */ /* 0x180fe2000001080e */
[-CC-:B------:R-:W-:Y:S02]  /*85b0*/  FFMA.FTZ R142, R44, R7.reuse, -R14.reuse ;  /* 0x000000072c8e7223 */ /* 0x180fe4000001080e */
[----:B------:R-:W2:Y:S01]  /*85c0*/  MUFU.EX2 R19, R19 ;  /* 0x0000001300137308 */ /* 0x000ea20000000800 */
[----:B------:R-:W-:Y:S01]  /*85d0*/  FMNMX.FTZ R37, R67, R10, !PT ;  /* 0x0000000a43257209 */ /* 0x000fe20007810000 */
[----:B------:R-:W-:Y:S01]  /*85e0*/  HGMMA.64x64x16.F32 R88, R136, gdesc[UR12].tnspB, R88, gsb0 ;  /* 0x40e0000c88587df0 */ /* 0x000fe20008000858 */
[----:B------:R-:W-:Y:S01]  /*85f0*/  UIADD3 UR14, UR10, 0x200, URZ ;  /* 0x000002000a0e7890 */ /* 0x000fe2000fffe03f */
[--C-:B-1----:R-:W-:Y:S01]  /*8600*/  FFMA.FTZ R49, R65, R7, -R14.reuse ;  /* 0x0000000741317223 */ /* 0x102fe2000001080e */
[----:B------:R-:W-:Y:S01]  /*8610*/  UMOV UR15, 0x40000040 ;  /* 0x40000040000f7882 */ /* 0x000fe20000000000 */
        /* <DEDUP_REMOVED lines=8> */
[----:B------:R1:W-:Y:S02]  /*86a0*/  MUFU.EX2 R37, R57 ;  /* 0x0000003900257308 */ /* 0x0003e40000000800 */
[----:B------:R-:W-:-:S04]  /*86b0*/  FMNMX.FTZ R45, R79, R10, !PT ;  /* 0x0000000a4f2d7209 */ /* 0x000fc80007810000 */
[----:B------:R-:W-:Y:S02]  /*86c0*/  FMNMX.FTZ R10, R82, R45, !PT ;  /* 0x0000002d520a7209 */ /* 0x000fe40007810000 */
[----:B------:R-:W-:Y:S02]  /*86d0*/  MUFU.EX2 R25, R25 ;  /* 0x0000001900197308 */ /* 0x000fe40000000800 */
[----:B------:R-:W-:-:S04]  /*86e0*/  FMNMX.FTZ R45, R83, R10, !PT ;  /* 0x0000000a532d7209 */ /* 0x000fc80007810000 */
[----:B------:R-:W-:Y:S02]  /*86f0*/  FMNMX.FTZ R10, R86, R45, !PT ;  /* 0x0000002d560a7209 */ /* 0x000fe40007810000 */
[----:B------:R3:W-:Y:S02]  /*8700*/  MUFU.EX2 R45, R61 ;  /* 0x0000003d002d7308 */ /* 0x0007e40000000800 */
[----:B------:R-:W-:-:S05]  /*8710*/  FMNMX.FTZ R10, R87, R10, !PT ;  /* 0x0000000a570a7209 */ /* 0x000fca0007810000 */
[----:B-1----:R-:W1:Y:S01]  /*8720*/  SHFL.BFLY PT, R57, R10, 0x2, 0x1f ;  /* 0x0c401f000a397f89 */ /* 0x002e6200000e0000 */
[----:B------:R-:W-:Y:S01]  /*8730*/  MUFU.EX2 R140, R140 ;  /* 0x0000008c008c7308 */ /* 0x000fe20000000800 */
[----:B---3--:R-:W-:-:S07]  /*8740*/  FFMA.FTZ R61, R77, R7, -R14 ;  /* 0x000000074d3d7223 */ /* 0x008fce000001080e */
[----:B------:R-:W-:Y:S08]  /*8750*/  MUFU.EX2 R29, R29 ;  /* 0x0000001d001d7308 */ /* 0x000ff00000000800 */
[----:B------:R-:W-:Y:S01]  /*8760*/  MUFU.EX2 R142, R142 ;  /* 0x0000008e008e7308 */ /* 0x000fe20000000800 */
[----:B-1----:R-:W-:Y:S01]  /*8770*/  FMNMX.FTZ R32, R10, R57, !PT ;  /* 0x000000390a207209 */ /* 0x002fe20007810000 */
[----:B------:R-:W-:-:S06]  /*8780*/  FFMA.FTZ R57, R73, R7, -R14 ;  /* 0x0000000749397223 */ /* 0x000fcc000001080e */
[----:B------:R-:W-:Y:S01]  /*8790*/  MUFU.EX2 R41, R41 ;  /* 0x0000002900297308 */ /* 0x000fe20000000800 */
[----:B------:R-:W1:Y:S01]  /*87a0*/  SHFL.BFLY PT, R69, R32, 0x1, 0x1f ;  /* 0x0c201f0020457f89 */ /* 0x000e6200000e0000 */
[----:B------:R-:W-:Y:S02]  /*87b0*/  WARPGROUP.DEPBAR.LE gsb0, 0x0 ;  /* 0x00008000000079c5 */ /* 0x000fe40000010000 */
[----:B------:R-:W-:Y:S01]  /*87c0*/  WARPGROUP.ARRIVE ;  /* 0x00000000000079c5 */ /* 0x000fe20000000000 */
[-CC-:B------:R-:W-:Y:S01]  /*87d0*/  FFMA.FTZ R136, R48, R7.reuse, -R14.reuse ;  /* 0x0000000730887223 */ /* 0x180fe2000001080e */
[----:B------:R-:W-:Y:S02]  /*87e0*/  FFMA.FTZ R138, R52, R7, -R14 ;  /* 0x00000007348a7223 */ /* 0x000fe4000001080e */
[----:B------:R-:W-:Y:S02]  /*87f0*/  MUFU.EX2 R18, R18 ;  /* 0x0000001200127308 */ /* 0x000fe40000000800 */
[----:B------:R-:W-:Y:S01]  /*8800*/  HGMMA.64x64x16.F32 R88, R132, gdesc[UR12].tnspB, R88, gsb0 ;  /* 0x40e0000c84587df0 */ /* 0x000fe20008000858 */
[----:B------:R-:W-:Y:S01]  /*8810*/  UIADD3 UR14, UR10, 0x280, URZ ;  /* 0x000002800a0e7890 */ /* 0x000fe2000fffe03f */
[----:B------:R-:W-:-:S04]  /*8820*/  UMOV UR15, 0x40000040 ;  /* 0x40000040000f7882 */ /* 0x000fc80000000000 */
[----:B------:R-:W-:Y:S01]  /*8830*/  MUFU.EX2 R136, R136 ;  /* 0x0000008800887308 */ /* 0x000fe20000000800 */
[----:B-1----:R-:W-:-:S07]  /*8840*/  FMNMX.FTZ R10, R32, R69, !PT ;  /* 0x00000045200a7209 */ /* 0x002fce0007810000 */
[----:B------:R-:W-:Y:S01]  /*8850*/  MUFU.EX2 R138, R138 ;  /* 0x0000008a008a7308 */ /* 0x000fe20000000800 */
[----:B------:R-:W-:-:S04]  /*8860*/  FMUL.FTZ R36, R10, R7 ;  /* 0x000000070a247220 */ /* 0x000fc80000410000 */
[-CC-:B------:R-:W-:Y:S01]  /*8870*/  FFMA.FTZ R149, R27, R7.reuse, -R36.reuse ;  /* 0x000000071b957223 */ /* 0x180fe20000010824 */
[----:B------:R-:W-:Y:S02]  /*8880*/  VIADD R27, R17, 0x9 ;  /* 0x00000009111b7836 */ /* 0x000fe40000000000 */
[-CC-:B------:R-:W-:Y:S01]  /*8890*/  FFMA.FTZ R151, R30, R7.reuse, -R36.reuse ;  /* 0x000000071e977223 */ /* 0x180fe20000010824 */
[-CC-:B------:R-:W-:Y:S01]  /*88a0*/  FFMA.FTZ R145, R34, R7.reuse, -R36.reuse ;  /* 0x0000000722917223 */ /* 0x180fe20000010824 */
[-CC-:B------:R-:W-:Y:S01]  /*88b0*/  FFMA.FTZ R30, R35, R7.reuse, -R36.reuse ;  /* 0x00000007231e7223 */ /* 0x180fe20000010824 */
[-CC-:B------:R-:W-:Y:S01]  /*88c0*/  FFMA.FTZ R147, R38, R7.reuse, -R36.reuse ;  /* 0x0000000726937223 */ /* 0x180fe20000010824 */
[----:B------:R-:W-:Y:S01]  /*88d0*/  MUFU.EX2 R149, R149 ;  /* 0x0000009500957308 */ /* 0x000fe20000000800 */
[----:B------:R-:W-:Y:S01]  /*88e0*/  SEL R27, R27, 0x9, !P2 ;  /* 0x000000091b1b7807 */ /* 0x000fe20005000000 */
[-CC-:B------:R-:W-:Y:S01]  /*88f0*/  FFMA.FTZ R34, R39, R7.reuse, -R36.reuse ;  /* 0x0000000727227223 */ /* 0x180fe20000010824 */
[-CC-:B------:R-:W-:Y:S01]  /*8900*/  FFMA.FTZ R137, R50, R7.reuse, -R36.reuse ;  /* 0x0000000732897223 */ /* 0x180fe20000010824 */
[----:B0-----:R-:W-:Y:S01]  /*8910*/  FADD.FTZ R50, R150, R5 ;  /* 0x0000000596327221 */ /* 0x001fe20000010000 */
        /* <DEDUP_REMOVED lines=15> */
[----:B------:R-:W-:Y:S01]  /*8a10*/  FFMA.FTZ R86, R86, R7, -R36 ;  /* 0x0000000756567223 */ /* 0x000fe20000010824 */
[C---:B------:R-:W-:Y:S01]  /*8a20*/  ISETP.GT.AND P2, PT, R9.reuse, UR6, PT ;  /* 0x0000000609007c0c */ /* 0x040fe2000bf44270 */
[----:B------:R-:W-:Y:S01]  /*8a30*/  VIADD R9, R9, 0xffffffff ;  /* 0xffffffff09097836 */ /* 0x000fe20000000000 */
[----:B--2---:R-:W-:Y:S01]  /*8a40*/  F2FP.F16.F32.PACK_AB R150, R19, R150 ;  /* 0x000000961396723e */ /* 0x004fe200000000ff */
[----:B------:R-:W-:Y:S08]  /*8a50*/  MUFU.EX2 R30, R30 ;  /* 0x0000001e001e7308 */ /* 0x000ff00000000800 */
[----:B------:R-:W-:Y:S08]  /*8a60*/  MUFU.EX2 R147, R147 ;  /* 0x0000009300937308 */ /* 0x000ff00000000800 */
[----:B------:R-:W-:Y:S08]  /*8a70*/  MUFU.EX2 R34, R34 ;  /* 0x0000002200227308 */ /* 0x000ff00000000800 */
[----:B------:R-:W-:Y:S01]  /*8a80*/  MUFU.EX2 R141, R141 ;  /* 0x0000008d008d7308 */ /* 0x000fe20000000800 */
[----:B------:R-:W-:-:S02]  /*8a90*/  WARPGROUP.DEPBAR.LE gsb0, 0x0 ;  /* 0x00008000000079c5 */ /* 0x000fc40000010000 */
[----:B------:R-:W-:Y:S01]  /*8aa0*/  WARPGROUP.ARRIVE ;  /* 0x00000000000079c5 */ /* 0x000fe20000000000 */
[-CC-:B------:R-:W-:Y:S01]  /*8ab0*/  FFMA.FTZ R132, R56, R7.reuse, -R14.reuse ;  /* 0x0000000738847223 */ /* 0x180fe2000001080e */
[-C--:B------:R-:W-:Y:S01]  /*8ac0*/  FFMA.FTZ R134, R60, R7.reuse, -R14 ;  /* 0x000000073c867223 */ /* 0x080fe2000001080e */
[----:B------:R-:W-:Y:S02]  /*8ad0*/  FADD.FTZ R14, -R10, R11 ;  /* 0x0000000b0a0e7221 */ /* 0x000fe40000010100 */
[----:B------:R-:W-:Y:S01]  /*8ae0*/  MUFU.EX2 R38, R38 ;  /* 0x0000002600267308 */ /* 0x000fe20000000800 */
[-CC-:B------:R-:W-:Y:S01]  /*8af0*/  FFMA.FTZ R133, R58, R7.reuse, -R36.reuse ;  /* 0x000000073a857223 */ /* 0x180fe20000010824 */
[----:B------:R-:W-:Y:S01]  /*8b00*/  HGMMA.64x64x16.F32 R88, R128, gdesc[UR12].tnspB, R88, gsb0 ;  /* 0x40e0000c80587df0 */ /* 0x000fe20008000858 */
[----:B------:R-:W-:Y:S01]  /*8b10*/  UIADD3 UR14, UR10, 0x300, URZ ;  /* 0x000003000a0e7890 */ /* 0x000fe2000fffe03f */
[-C--:B------:R-:W-:Y:S01]  /*8b20*/  FMUL.FTZ R69, R14, R7.reuse ;  /* 0x000000070e457220 */ /* 0x080fe20000410000 */
[----:B------:R-:W-:Y:S01]  /*8b30*/  UMOV UR15, 0x40000040 ;  /* 0x40000040000f7882 */ /* 0x000fe20000000000 */
[----:B------:R-:W-:Y:S01]  /*8b40*/  UIADD3 UR10, UR10, 0x380, URZ ;  /* 0x000003800a0a7890 */ /* 0x000fe2000fffe03f */
[-CC-:B------:R-:W-:Y:S01]  /*8b50*/  FFMA.FTZ R14, R26, R7.reuse, -R36.reuse ;  /* 0x000000071a0e7223 */ /* 0x180fe20000010824 */
[-CC-:B------:R-:W-:Y:S01]  /*8b60*/  FFMA.FTZ R26, R31, R7.reuse, -R36.reuse ;  /* 0x000000071f1a7223 */ /* 0x180fe20000010824 */
[----:B------:R-:W-:Y:S01]  /*8b70*/  IMAD.U32 R31, RZ, RZ, UR4 ;  /* 0x00000004ff1f7e24 */ /* 0x000fe2000f8e00ff */
[----:B------:R-:W-:Y:S01]  /*8b80*/  MUFU.EX2 R69, R69 ;  /* 0x0000004500457308 */ /* 0x000fe20000000800 */
[----:B------:R-:W-:-:S03]  /*8b90*/  FFMA.FTZ R135, R62, R7, -R36 ;  /* 0x000000073e877223 */ /* 0x000fc60000010824 */
[----:B------:R-:W-:-:S04]  /*8ba0*/  @!P1 LEA R31, R31, UR38, 0x3 ;  /* 0x000000261f1f9c11 */ /* 0x000fc8000f8e18ff */
[----:B------:R-:W0:Y:S01]  /*8bb0*/  MUFU.EX2 R14, R14 ;  /* 0x0000000e000e7308 */ /* 0x000e220000000800 */
[----:B------:R-:W-:-:S05]  /*8bc0*/  @!P1 VIADD R31, R31, 0x16840 ;  /* 0x000168401f1f9836 */ /* 0x000fca0000000000 */
[----:B------:R-:W-:Y:S02]  /*8bd0*/  @!P1 PRMT R31, RZ, 0x654, R31 ;  /* 0x00000654ff1f9816 */ /* 0x000fe4000000001f */
[----:B------:R-:W1:Y:S08]  /*8be0*/  MUFU.EX2 R26, R26 ;  /* 0x0000001a001a7308 */ /* 0x000e700000000800 */
[----:B------:R-:W2:Y:S01]  /*8bf0*/  MUFU.EX2 R143, R143 ;  /* 0x0000008f008f7308 */ /* 0x000ea20000000800 */
[----:B0-----:R-:W-:-:S04]  /*8c00*/  FFMA.FTZ R4, R69, R4, R14 ;  /* 0x0000000445047223 */ /* 0x001fc8000001000e */
[----:B------:R-:W-:Y:S01]  /*8c10*/  FADD.FTZ R48, R149, R4 ;  /* 0x0000000495307221 */ /* 0x000fe20000010000 */
[----:B------:R-:W-:Y:S01]  /*8c20*/  FFMA.FTZ R4, R63, R7, -R36 ;  /* 0x000000073f047223 */ /* 0x000fe20000010824 */
[----:B------:R-:W-:Y:S01]  /*8c30*/  F2FP.F16.F32.PACK_AB R149, R149, R14 ;  /* 0x0000000e9595723e */ /* 0x000fe200000000ff */
[----:B------:R-:W0:Y:S01]  /*8c40*/  MUFU.EX2 R40, R40 ;  /* 0x0000002800287308 */ /* 0x000e220000000800 */
[----:B------:R-:W-:Y:S01]  /*8c50*/  FADD.FTZ R5, R151, R48 ;  /* 0x0000003097057221 */ /* 0x000fe20000010000 */
[----:B-1----:R-:W-:-:S03]  /*8c60*/  F2FP.F16.F32.PACK_AB R151, R26, R151 ;  /* 0x000000971a97723e */ /* 0x002fc600000000ff */
[----:B------:R-:W-:-:S03]  /*8c70*/  FADD.FTZ R48, R26, R5 ;  /* 0x000000051a307221 */ /* 0x000fc60000010000 */
[----:B------:R-:W1:Y:S01]  /*8c80*/  MUFU.EX2 R137, R137 ;  /* 0x0000008900897308 */ /* 0x000e620000000800 */
[----:B------:R-:W-:Y:S01]  /*8c90*/  FADD.FTZ R5, R145, R48 ;  /* 0x0000003091057221 */ /* 0x000fe20000010000 */
[----:B------:R-:W-:Y:S01]  /*8ca0*/  FFMA.FTZ R48, R67, R7, -R36 ;  /* 0x0000000743307223 */ /* 0x000fe20000010824 */
[C---:B------:R-:W-:Y:S02]  /*8cb0*/  F2FP.F16.F32.PACK_AB R145, R30.reuse, R145 ;  /* 0x000000911e91723e */ /* 0x040fe400000000ff */
[----:B------:R-:W-:-:S03]  /*8cc0*/  FADD.FTZ R52, R30, R5 ;  /* 0x000000051e347221 */ /* 0x000fc60000010000 */
[----:B------:R-:W3:Y:S01]  /*8cd0*/  MUFU.EX2 R42, R42 ;  /* 0x0000002a002a7308 */ /* 0x000ee20000000800 */
[----:B------:R-:W-:Y:S01]  /*8ce0*/  FADD.FTZ R5, R147, R52 ;  /* 0x0000003493057221 */ /* 0x000fe20000010000 */
[----:B------:R-:W-:-:S03]  /*8cf0*/  F2FP.F16.F32.PACK_AB R147, R34, R147 ;  /* 0x000000932293723e */ /* 0x000fc600000000ff */
[----:B------:R-:W-:-:S03]  /*8d00*/  FADD.FTZ R52, R34, R5 ;  /* 0x0000000522347221 */ /* 0x000fc60000010000 */
[----:B------:R-:W4:Y:S01]  /*8d10*/  MUFU.EX2 R139, R139 ;  /* 0x0000008b008b7308 */ /* 0x000f220000000800 */
[----:B------:R-:W-:Y:S01]  /*8d20*/  FADD.FTZ R5, R141, R52 ;  /* 0x000000348d057221 */ /* 0x000fe20000010000 */
[----:B------:R-:W-:-:S03]  /*8d30*/  F2FP.F16.F32.PACK_AB R141, R38, R141 ;  /* 0x0000008d268d723e */ /* 0x000fc600000000ff */
[----:B------:R-:W-:-:S03]  /*8d40*/  FADD.FTZ R52, R38, R5 ;  /* 0x0000000526347221 */ /* 0x000fc60000010000 */
[----:B------:R-:W5:Y:S01]  /*8d50*/  MUFU.EX2 R44, R44 ;  /* 0x0000002c002c7308 */ /* 0x000f620000000800 */
[----:B--2---:R-:W-:Y:S01]  /*8d60*/  FADD.FTZ R5, R143, R52 ;  /* 0x000000348f057221 */ /* 0x004fe20000010000 */
[----:B0-----:R-:W-:-:S03]  /*8d70*/  F2FP.F16.F32.PACK_AB R143, R40, R143 ;  /* 0x0000008f288f723e */ /* 0x001fc600000000ff */
[----:B------:R-:W-:Y:S01]  /*8d80*/  FADD.FTZ R52, R40, R5 ;  /* 0x0000000528347221 */ /* 0x000fe20000010000 */
[----:B------:R-:W-:Y:S02]  /*8d90*/  WARPGROUP.DEPBAR.LE gsb0, 0x0 ;  /* 0x00008000000079c5 */ /* 0x000fe40000010000 */
[----:B------:R-:W-:Y:S01]  /*8da0*/  WARPGROUP.ARRIVE ;  /* 0x00000000000079c5 */ /* 0x000fe20000000000 */
[----:B------:R-:W-:Y:S01]  /*8db0*/  MUFU.EX2 R132, R132 ;  /* 0x0000008400847308 */ /* 0x000fe20000000800 */
[----:B-1----:R-:W-:Y:S01]  /*8dc0*/  FADD.FTZ R5, R137, R52 ;  /* 0x0000003489057221 */ /* 0x002fe20000010000 */
[-CC-:B------:R-:W-:Y:S01]  /*8dd0*/  FFMA.FTZ R129, R66, R7.reuse, -R36.reuse ;  /* 0x0000000742817223 */ /* 0x180fe20000010824 */
[----:B------:R-:W-:Y:S01]  /*8de0*/  FFMA.FTZ R131, R70, R7, -R36 ;  /* 0x0000000746837223 */ /* 0x000fe20000010824 */
[C---:B---3--:R-:W-:Y:S01]  /*8df0*/  F2FP.F16.F32.PACK_AB R137, R42.reuse, R137 ;  /* 0x000000892a89723e */ /* 0x048fe200000000ff */
[----:B------:R-:W-:Y:S01]  /*8e00*/  HGMMA.64x64x16.F32 R88, R124, gdesc[UR12].tnspB, R88, gsb0 ;  /* 0x40e0000c7c587df0 */ /* 0x000fe20008000858 */
[----:B------:R-:W-:-:S02]  /*8e10*/  FADD.FTZ R52, R42, R5 ;  /* 0x000000052a347221 */ /* 0x000fc40000010000 */
[----:B------:R-:W0:Y:S02]  /*8e20*/  MUFU.EX2 R133, R133 ;  /* 0x0000008500857308 */ /* 0x000e240000000800 */
[----:B----4-:R-:W-:Y:S01]  /*8e30*/  FADD.FTZ R5, R139, R52 ;  /* 0x000000348b057221 */ /* 0x010fe20000010000 */
[----:B-----5:R-:W-:-:S03]  /*8e40*/  F2FP.F16.F32.PACK_AB R139, R44, R139 ;  /* 0x0000008b2c8b723e */ /* 0x020fc600000000ff */
[----:B------:R-:W-:Y:S02]  /*8e50*/  FADD.FTZ R26, R44, R5 ;  /* 0x000000052c1a7221 */ /* 0x000fe40000010000 */
[----:B------:R-:W1:Y:S08]  /*8e60*/  MUFU.EX2 R46, R46 ;  /* 0x0000002e002e7308 */ /* 0x000e700000000800 */
[----:B------:R-:W-:Y:S01]  /*8e70*/  MUFU.EX2 R134, R134 ;  /* 0x0000008600867308 */ /* 0x000fe20000000800 */
[----:B0-----:R-:W-:-:S07]  /*8e80*/  FADD.FTZ R5, R133, R26 ;  /* 0x0000001a85057221 */ /* 0x001fce0000010000 */
[----:B------:R-:W0:Y:S01]  /*8e90*/  MUFU.EX2 R135, R135 ;  /* 0x0000008700877308 */ /* 0x000e220000000800 */
[C---:B-1----:R-:W-:Y:S01]  /*8ea0*/  FADD.FTZ R26, R46.reuse, R5 ;  /* 0x000000052e1a7221 */ /* 0x042fe20000010000 */
[----:B------:R-:W-:-:S06]  /*8eb0*/  F2FP.F16.F32.PACK_AB R133, R46, R133 ;  /* 0x000000852e85723e */ /* 0x000fcc00000000ff */
[----:B------:R-:W1:Y:S08]  /*8ec0*/  MUFU.EX2 R4, R4 ;  /* 0x0000000400047308 */ /* 0x000e700000000800 */
[----:B------:R-:W2:Y:S01]  /*8ed0*/  MUFU.EX2 R129, R129 ;  /* 0x0000008100817308 */ /* 0x000ea20000000800 */
[----:B0-----:R-:W-:-:S07]  /*8ee0*/  FADD.FTZ R5, R135, R26 ;  /* 0x0000001a87057221 */ /* 0x001fce0000010000 */
[----:B------:R-:W0:Y:S01]  /*8ef0*/  MUFU.EX2 R49, R49 ;  /* 0x0000003100317308 */ /* 0x000e220000000800 */
[C---:B-1----:R-:W-:Y:S01]  /*8f00*/  FADD.FTZ R26, R4.reuse, R5 ;  /* 0x00000005041a7221 */ /* 0x042fe20000010000 */
[----:B------:R-:W-:-:S06]  /*8f10*/  F2FP.F16.F32.PACK_AB R135, R4, R135 ;  /* 0x000000870487723e */ /* 0x000fcc00000000ff */
[----:B------:R-:W1:Y:S01]  /*8f20*/  MUFU.EX2 R48, R48 ;  /* 0x0000003000307308 */ /* 0x000e620000000800 */
[----:B--2---:R-:W-:-:S07]  /*8f30*/  FADD.FTZ R5, R129, R26 ;  /* 0x0000001a81057221 */ /* 0x004fce0000010000 */
[----:B------:R-:W-:Y:S01]  /*8f40*/  MUFU.EX2 R20, R20 ;  /* 0x0000001400147308 */ /* 0x000fe20000000800 */
[----:B0-----:R-:W-:-:S07]  /*8f50*/  F2FP.F16.F32.PACK_AB R128, R49, R18 ;  /* 0x000000123180723e */ /* 0x001fce00000000ff */
[----:B------:R-:W0:Y:S01]  /*8f60*/  MUFU.EX2 R131, R131 ;  /* 0x0000008300837308 */ /* 0x000e220000000800 */
[C---:B-1----:R-:W-:Y:S01]  /*8f70*/  FADD.FTZ R26, R48.reuse, R5 ;  /* 0x00000005301a7221 */ /* 0x042fe20000010000 */
[----:B------:R-:W-:Y:S01]  /*8f80*/  F2FP.F16.F32.PACK_AB R129, R48, R129 ;  /* 0x000000813081723e */ /* 0x000fe200000000ff */
[----:B------:R-:W-:Y:S02]  /*8f90*/  WARPGROUP.DEPBAR.LE gsb0, 0x0 ;  /* 0x00008000000079c5 */ /* 0x000fe40000010000 */
[----:B------:R-:W-:Y:S01]  /*8fa0*/  WARPGROUP.ARRIVE ;  /* 0x00000000000079c5 */ /* 0x000fe20000000000 */
[----:B------:R-:W-:Y:S02]  /*8fb0*/  FFMA.FTZ R125, R74, R7, -R36 ;  /* 0x000000074a7d7223 */ /* 0x000fe40000010824 */
[----:B------:R-:W1:Y:S03]  /*8fc0*/  MUFU.EX2 R53, R53 ;  /* 0x0000003500357308 */ /* 0x000e660000000800 */
[----:B------:R-:W-:Y:S05]  /*8fd0*/  HGMMA.64x64x16.F32 R88, R120, gdesc[UR8].tnspB, R88, gsb0 ;  /* 0x40e0000878587df0 */ /* 0x000fea0008000858 */
[----:B------:R-:W-:Y:S01]  /*8fe0*/  MUFU.EX2 R22, R22 ;  /* 0x0000001600167308 */ /* 0x000fe20000000800 */
[----:B0-----:R-:W-:-:S07]  /*8ff0*/  FADD.FTZ R5, R131, R26 ;  /* 0x0000001a83057221 */ /* 0x001fce0000010000 */
[----:B------:R-:W-:Y:S01]  /*9000*/  MUFU.EX2 R125, R125 ;  /* 0x0000007d007d7308 */ /* 0x000fe20000000800 */
[----:B-1----:R-:W-:-:S07]  /*9010*/  F2FP.F16.F32.PACK_AB R130, R53, R20 ;  /* 0x000000143582723e */ /* 0x002fce00000000ff */
[----:B------:R-:W0:Y:S08]  /*9020*/  MUFU.EX2 R57, R57 ;  /* 0x0000003900397308 */ /* 0x000e300000000800 */
[----:B------:R-:W-:Y:S08]  /*9030*/  MUFU.EX2 R14, R75 ;  /* 0x0000004b000e7308 */ /* 0x000ff00000000800 */
[----:B------:R-:W-:Y:S01]  /*9040*/  MUFU.EX2 R24, R24 ;  /* 0x0000001800187308 */ /* 0x000fe20000000800 */
[----:B0-----:R-:W-:-:S07]  /*9050*/  F2FP.F16.F32.PACK_AB R124, R57, R22 ;  /* 0x00000016397c723e */ /* 0x001fce00000000ff */
[----:B------:R-:W-:Y:S08]  /*9060*/  MUFU.EX2 R78, R78 ;  /* 0x0000004e004e7308 */ /* 0x000ff00000000800 */
[----:B------:R-:W0:Y:S08]  /*9070*/  MUFU.EX2 R61, R61 ;  /* 0x0000003d003d7308 */ /* 0x000e300000000800 */
[----:B------:R-:W1:Y:S08]  /*9080*/  MUFU.EX2 R79, R79 ;  /* 0x0000004f004f7308 */ /* 0x000e700000000800 */
[----:B------:R-:W-:Y:S01]  /*9090*/  MUFU.EX2 R28, R28 ;  /* 0x0000001c001c7308 */ /* 0x000fe20000000800 */
[----:B0-----:R-:W-:-:S07]  /*90a0*/  F2FP.F16.F32.PACK_AB R126, R61, R24 ;  /* 0x000000183d7e723e */ /* 0x001fce00000000ff */
[----:B------:R-:W-:Y:S01]  /*90b0*/  MUFU.EX2 R82, R82 ;  /* 0x0000005200527308 */ /* 0x000fe20000000800 */
[----:B------:R-:W-:Y:S02]  /*90c0*/  WARPGROUP.DEPBAR.LE gsb0, 0x0 ;  /* 0x00008000000079c5 */ /* 0x000fe40000010000 */
[----:B------:R0:W-:Y:S06]  /*90d0*/  BAR.ARV R27, 0x100 ;  /* 0x0004001b0000751d */ /* 0x0001ec0000002000 */
[----:B------:R2:W-:Y:S01]  /*90e0*/  @!P1 SYNCS.ARRIVE.TRANS64.RED.A1T0 RZ, [R31+URZ], RZ ;  /* 0x000000ff1fff99a7 */ /* 0x0005e2000810043f */
[----:B------:R-:W3:Y:S01]  /*90f0*/  MUFU.EX2 R65, R65 ;  /* 0x0000004100417308 */ /* 0x000ee20000000800 */
[----:B-1----:R-:W-:Y:S01]  /*9100*/  F2FP.F16.F32.PACK_AB R127, R79, R78 ;  /* 0x0000004e4f7f723e */ /* 0x002fe200000000ff */
[-C--:B------:R-:W-:Y:S01]  /*9110*/  FMUL.FTZ R88, R88, R8.reuse ;  /* 0x0000000858587220 */ /* 0x080fe20000410000 */
[-C--:B------:R-:W-:Y:S01]  /*9120*/  FMUL.FTZ R89, R89, R8.reuse ;  /* 0x0000000859597220 */ /* 0x080fe20000410000 */
[-C--:B------:R-:W-:Y:S01]  /*9130*/  FMUL.FTZ R92, R92, R8.reuse ;  /* 0x000000085c5c7220 */ /* 0x080fe20000410000 */
[-C--:B------:R-:W-:Y:S01]  /*9140*/  FMUL.FTZ R93, R93, R8.reuse ;  /* 0x000000085d5d7220 */ /* 0x080fe20000410000 */
[-C--:B------:R-:W-:Y:S01]  /*9150*/  FMUL.FTZ R96, R96, R8.reuse ;  /* 0x0000000860607220 */ /* 0x080fe20000410000 */
[----:B--2---:R-:W-:Y:S01]  /*9160*/  IMAD.U32 R31, RZ, RZ, UR7 ;  /* 0x00000007ff1f7e24 */ /* 0x004fe2000f8e00ff */
[----:B------:R-:W1:Y:S01]  /*9170*/  MUFU.EX2 R83, R83 ;  /* 0x0000005300537308 */ /* 0x000e620000000800 */
[----:B------:R-:W-:Y:S01]  /*9180*/  UMOV UR7, UR4 ;  /* 0x0000000400077c82 */ /* 0x000fe20008000000 */
[-C--:B------:R-:W-:Y:S01]  /*9190*/  FMUL.FTZ R97, R97, R8.reuse ;  /* 0x0000000861617220 */ /* 0x080fe20000410000 */
[-C--:B------:R-:W-:Y:S01]  /*91a0*/  FMUL.FTZ R100, R100, R8.reuse ;  /* 0x0000000864647220 */ /* 0x080fe20000410000 */
[----:B------:R-:W-:Y:S01]  /*91b0*/  @!P1 LEA R31, R31, UR38, 0x3 ;  /* 0x000000261f1f9c11 */ /* 0x000fe2000f8e18ff */
[-C--:B------:R-:W-:Y:S01]  /*91c0*/  FMUL.FTZ R101, R101, R8.reuse ;  /* 0x0000000865657220 */ /* 0x080fe20000410000 */
[-C--:B------:R-:W-:Y:S01]  /*91d0*/  FMUL.FTZ R104, R104, R8.reuse ;  /* 0x0000000868687220 */ /* 0x080fe20000410000 */
[----:B------:R-:W-:Y:S01]  /*91e0*/  FMUL.FTZ R105, R105, R8 ;  /* 0x0000000869697220 */ /* 0x000fe20000410000 */
[----:B------:R-:W-:Y:S01]  /*91f0*/  MUFU.EX2 R32, R84 ;  /* 0x0000005400207308 */ /* 0x000fe20000000800 */
[----:B0-----:R-:W-:Y:S01]  /*9200*/  @!P1 VIADD R27, R31, 0x16860 ;  /* 0x000168601f1b9836 */ /* 0x001fe20000000000 */
[----:B---3--:R-:W-:Y:S01]  /*9210*/  F2FP.F16.F32.PACK_AB R120, R65, R28 ;  /* 0x0000001c4178723e */ /* 0x008fe200000000ff */
[-C--:B------:R-:W-:Y:S01]  /*9220*/  FMUL.FTZ R108, R108, R8.reuse ;  /* 0x000000086c6c7220 */ /* 0x080fe20000410000 */
[-C--:B------:R-:W-:Y:S01]  /*9230*/  FMUL.FTZ R109, R109, R8.reuse ;  /* 0x000000086d6d7220 */ /* 0x080fe20000410000 */
[----:B------:R-:W-:Y:S01]  /*9240*/  FMUL.FTZ R112, R112, R8 ;  /* 0x0000000870707220 */ /* 0x000fe20000410000 */
[----:B------:R-:W-:Y:S01]  /*9250*/  @!P1 PRMT R31, RZ, 0x654, R27 ;  /* 0x00000654ff1f9816 */ /* 0x000fe2000000001b */
[----:B------:R-:W-:Y:S01]  /*9260*/  FADD.FTZ R27, R19, R50 ;  /* 0x00000032131b7221 */ /* 0x000fe20000010000 */
[----:B------:R-:W-:Y:S01]  /*9270*/  MUFU.EX2 R86, R86 ;  /* 0x0000005600567308 */ /* 0x000fe20000000800 */
[----:B-1----:R-:W-:Y:S01]  /*9280*/  F2FP.F16.F32.PACK_AB R121, R83, R82 ;  /* 0x000000525379723e */ /* 0x002fe200000000ff */
[----:B------:R0:W-:Y:S01]  /*9290*/  @!P1 SYNCS.ARRIVE.TRANS64.RED.A1T0 RZ, [R31+URZ], RZ ;  /* 0x000000ff1fff99a7 */ /* 0x0001e2000810043f */
[----:B------:R-:W-:Y:S01]  /*92a0*/  FADD.FTZ R50, R144, R27 ;  /* 0x0000001b90327221 */ /* 0x000fe20000010000 */
[----:B------:R-:W-:Y:S01]  /*92b0*/  F2FP.F16.F32.PACK_AB R144, R21, R144 ;  /* 0x000000901590723e */ /* 0x000fe200000000ff */
[-C--:B------:R-:W-:Y:S01]  /*92c0*/  FMUL.FTZ R113, R113, R8.reuse ;  /* 0x0000000871717220 */ /* 0x080fe20000410000 */
[----:B------:R-:W-:Y:S01]  /*92d0*/  FMUL.FTZ R116, R116, R8 ;  /* 0x0000000874747220 */ /* 0x000fe20000410000 */
[----:B------:R-:W-:Y:S01]  /*92e0*/  FADD.FTZ R27, R21, R50 ;  /* 0x00000032151b7221 */ /* 0x000fe20000010000 */
[-CC-:B------:R-:W-:Y:S01]  /*92f0*/  FFMA.FTZ R50, R71, R7.reuse, -R36.reuse ;  /* 0x0000000747327223 */ /* 0x180fe20000010824 */
[----:B------:R-:W-:Y:S01]  /*9300*/  FFMA.FTZ R36, R87, R7, -R36 ;  /* 0x0000000757247223 */ /* 0x000fe20000010824 */
[----:B------:R-:W1:Y:S01]  /*9310*/  MUFU.EX2 R11, R85 ;  /* 0x00000055000b7308 */ /* 0x000e620000000800 */
[----:B------:R-:W-:Y:S01]  /*9320*/  FADD.FTZ R54, R146, R27 ;  /* 0x0000001b92367221 */ /* 0x000fe20000010000 */
[----:B------:R-:W-:Y:S01]  /*9330*/  F2FP.F16.F32.PACK_AB R146, R25, R146 ;  /* 0x000000921992723e */ /* 0x000fe200000000ff */
[----:B------:R-:W-:Y:S01]  /*9340*/  FMUL.FTZ R117, R117, R8 ;  /* 0x0000000875757220 */ /* 0x000fe20000410000 */
[-C--:B------:R-:W-:Y:S01]  /*9350*/  FMUL.FTZ R90, R90, R69.reuse ;  /* 0x000000455a5a7220 */ /* 0x080fe20000410000 */
[----:B------:R-:W-:Y:S01]  /*9360*/  FADD.FTZ R27, R25, R54 ;  /* 0x00000036191b7221 */ /* 0x000fe20000010000 */
[-C--:B------:R-:W-:Y:S01]  /*9370*/  FMUL.FTZ R91, R91, R69.reuse ;  /* 0x000000455b5b7220 */ /* 0x080fe20000410000 */
[-C--:B------:R-:W-:Y:S01]  /*9380*/  FMUL.FTZ R94, R94, R69.reuse ;  /* 0x000000455e5e7220 */ /* 0x080fe20000410000 */
[----:B------:R-:W2:Y:S01]  /*9390*/  MUFU.EX2 R50, R50 ;  /* 0x0000003200327308 */ /* 0x000ea20000000800 */
[----:B------:R-:W-:Y:S01]  /*93a0*/  FADD.FTZ R54, R140, R27 ;  /* 0x0000001b8c367221 */ /* 0x000fe20000010000 */
[----:B------:R-:W-:Y:S01]  /*93b0*/  F2FP.F16.F32.PACK_AB R140, R29, R140 ;  /* 0x0000008c1d8c723e */ /* 0x000fe200000000ff */
[-C--:B------:R-:W-:Y:S01]  /*93c0*/  FMUL.FTZ R95, R95, R69.reuse ;  /* 0x000000455f5f7220 */ /* 0x080fe20000410000 */
[-C--:B------:R-:W-:Y:S01]  /*93d0*/  FMUL.FTZ R98, R98, R69.reuse ;  /* 0x0000004562627220 */ /* 0x080fe20000410000 */
[----:B------:R-:W-:Y:S01]  /*93e0*/  FADD.FTZ R27, R29, R54 ;  /* 0x000000361d1b7221 */ /* 0x000fe20000010000 */
[-C--:B------:R-:W-:Y:S01]  /*93f0*/  FMUL.FTZ R99, R99, R69.reuse ;  /* 0x0000004563637220 */ /* 0x080fe20000410000 */
[-C--:B------:R-:W-:Y:S01]  /*9400*/  FMUL.FTZ R102, R102, R69.reuse ;  /* 0x0000004566667220 */ /* 0x080fe20000410000 */
[----:B------:R-:W3:Y:S01]  /*9410*/  MUFU.EX2 R123, R36 ;  /* 0x00000024007b7308 */ /* 0x000ee20000000800 */
[----:B------:R-:W-:Y:S01]  /*9420*/  FADD.FTZ R54, R142, R27 ;  /* 0x0000001b8e367221 */ /* 0x000fe20000010000 */
[----:B-1----:R-:W-:Y:S01]  /*9430*/  F2FP.F16.F32.PACK_AB R122, R11, R32 ;  /* 0x000000200b7a723e */ /* 0x002fe200000000ff */
[-C--:B------:R-:W-:Y:S01]  /*9440*/  FMUL.FTZ R103, R103, R69.reuse ;  /* 0x0000004567677220 */ /* 0x080fe20000410000 */
[C---:B------:R-:W-:Y:S01]  /*9450*/  F2FP.F16.F32.PACK_AB R142, R23.reuse, R142 ;  /* 0x0000008e178e723e */ /* 0x040fe200000000ff */
[----:B------:R-:W-:Y:S01]  /*9460*/  FADD.FTZ R27, R23, R54 ;  /* 0x00000036171b7221 */ /* 0x000fe20000010000 */
[-C--:B------:R-:W-:Y:S01]  /*9470*/  FMUL.FTZ R106, R106, R69.reuse ;  /* 0x000000456a6a7220 */ /* 0x080fe20000410000 */
[-C--:B------:R-:W-:Y:S01]  /*9480*/  FMUL.FTZ R107, R107, R69.reuse ;  /* 0x000000456b6b7220 */ /* 0x080fe20000410000 */
[-C--:B------:R-:W-:Y:S01]  /*9490*/  FMUL.FTZ R110, R110, R69.reuse ;  /* 0x000000456e6e7220 */ /* 0x080fe20000410000 */
[----:B------:R-:W-:Y:S01]  /*94a0*/  FADD.FTZ R54, R136, R27 ;  /* 0x0000001b88367221 */ /* 0x000fe20000010000 */
[----:B--2---:R-:W-:Y:S01]  /*94b0*/  FADD.FTZ R26, R50, R5 ;  /* 0x00000005321a7221 */ /* 0x004fe20000010000 */
[----:B------:R-:W-:Y:S01]  /*94c0*/  F2FP.F16.F32.PACK_AB R136, R33, R136 ;  /* 0x000000882188723e */ /* 0x000fe200000000ff */
[----:B------:R-:W-:Y:S01]  /*94d0*/  FMUL.FTZ R111, R111, R69 ;  /* 0x000000456f6f7220 */ /* 0x000fe20000410000 */
[----:B------:R-:W-:Y:S01]  /*94e0*/  FADD.FTZ R15, R33, R54 ;  /* 0x00000036210f7221 */ /* 0x000fe20000010000 */
[----:B------:R-:W-:Y:S01]  /*94f0*/  FADD.FTZ R5, R125, R26 ;  /* 0x0000001a7d057221 */ /* 0x000fe20000010000 */
[----:B------:R-:W-:Y:S01]  /*9500*/  F2FP.F16.F32.PACK_AB R125, R14, R125 ;  /* 0x0000007d0e7d723e */ /* 0x000fe200000000ff */
[-C--:B------:R-:W-:Y:S01]  /*9510*/  FMUL.FTZ R114, R114, R69.reuse ;  /* 0x0000004572727220 */ /* 0x080fe20000410000 */
[----:B------:R-:W-:Y:S01]  /*9520*/  FADD.FTZ R54, R138, R15 ;  /* 0x0000000f8a367221 */ /* 0x000fe20000010000 */
[----:B------:R-:W-:Y:S01]  /*9530*/  FADD.FTZ R5, R14, R5 ;  /* 0x000000050e057221 */ /* 0x000fe20000010000 */
        /* <DEDUP_REMOVED lines=11> */
[----:B------:R-:W-:-:S03]  /*95f0*/  FADD.FTZ R5, R82, R5 ;  /* 0x0000000552057221 */ /* 0x000fc60000010000 */
[----:B------:R-:W-:Y:S01]  /*9600*/  FADD.FTZ R30, R134, R15 ;  /* 0x0000000f861e7221 */ /* 0x000fe20000010000 */
[----:B------:R-:W-:Y:S01]  /*9610*/  FADD.FTZ R5, R83, R5 ;  /* 0x0000000553057221 */ /* 0x000fe20000010000 */
[C---:B------:R-:W-:Y:S02]  /*9620*/  F2FP.F16.F32.PACK_AB R134, R45.reuse, R134 ;  /* 0x000000862d86723e */ /* 0x040fe400000000ff */
[----:B------:R-:W-:Y:S01]  /*9630*/  FADD.FTZ R15, R45, R30 ;  /* 0x0000001e2d0f7221 */ /* 0x000fe20000010000 */
[----:B------:R-:W-:-:S03]  /*9640*/  FADD.FTZ R14, R86, R5 ;  /* 0x00000005560e7221 */ /* 0x000fc60000010000 */
[----:B------:R-:W-:-:S04]  /*9650*/  FADD.FTZ R30, R18, R15 ;  /* 0x0000000f121e7221 */ /* 0x000fc80000010000 */
        /* <DEDUP_REMOVED lines=9> */
[----:B------:R-:W-:Y:S01]  /*96f0*/  FADD.FTZ R4, R32, R15 ;  /* 0x0000000f20047221 */ /* 0x000fe20000010000 */
[----:B------:R-:W-:-:S03]  /*9700*/  IMAD.MOV.U32 R15, RZ, RZ, R6 ;  /* 0x000000ffff0f7224 */ /* 0x000fc600078e0006 */
[----:B------:R-:W-:Y:S01]  /*9710*/  FADD.FTZ R5, R11, R4 ;  /* 0x000000040b057221 */ /* 0x000fe20000010000 */
[C---:B---3--:R-:W-:Y:S01]  /*9720*/  FADD.FTZ R4, R123.reuse, R14 ;  /* 0x0000000e7b047221 */ /* 0x048fe20000010000 */
[----:B------:R-:W-:Y:S01]  /*9730*/  F2FP.F16.F32.PACK_AB R123, R123, R86 ;  /* 0x000000567b7b723e */ /* 0x000fe200000000ff */
[----:B------:R-:W-:Y:S01]  /*9740*/  IMAD.MOV.U32 R11, RZ, RZ, R10 ;  /* 0x000000ffff0b7224 */ /* 0x000fe200078e000a */
[----:B0-----:R-:W-:Y:S06]  /*9750*/  @P2 BRA `(.L_x_871) ;  /* 0xffffffe000e42947 */ /* 0x001fec000383ffff */
.L_x_862:
[----:B------:R-:W-:-:S13]  /*9760*/  ISETP.GE.AND P2, PT, R9, UR37, PT ;  /* 0x0000002509007c0c */ /* 0x000fda000bf46270 */
[----:B------:R-:W-:Y:S05]  /*9770*/  @!P2 BRA `(.L_x_872) ;  /* 0x0000002c0064a947 */ /* 0x000fea0003800000 */
[C---:B------:R-:W-:Y:S01]  /*9780*/  VIADD R14, R17.reuse, 0x9 ;  /* 0x00000009110e7836 */ /* 0x040fe20000000000 */
[----:B------:R-:W-:Y:S01]  /*9790*/  ISETP.GE.U32.AND P2, PT, R2, 0x180, PT ;  /* 0x000001800200780c */ /* 0x000fe20003f46070 */
[----:B------:R-:W-:Y:S01]  /*97a0*/  IMAD.MOV.U32 R11, RZ, RZ, R10 ;  /* 0x000000ffff0b7224 */ /* 0x000fe200078e000a */
[----:B------:R-:W-:Y:S01]  /*97b0*/  UMOV UR7, UR5 ;  /* 0x0000000500077c82 */ /* 0x000fe20008000000 */
[----:B------:R-:W-:Y:S01]  /*97c0*/  IMAD.MOV.U32 R8, RZ, RZ, R6 ;  /* 0x000000ffff087224 */ /* 0x000fe200078e0006 */
[----:B------:R-:W-:Y:S01]  /*97d0*/  SEL R14, R14, 0x9, !P2 ;  /* 0x000000090e0e7807 */ /* 0x000fe20005000000 */
[----:B------:R-:W-:Y:S01]  /*97e0*/  VIADD R17, R17, 0x8 ;  /* 0x0000000811117836 */ /* 0x000fe20000000000 */
[----:B------:R-:W-:Y:S01]  /*97f0*/  UMOV UR6, UR4 ;  /* 0x0000000400067c82 */ /* 0x000fe20008000000 */
[----:B------:R-:W-:Y:S01]  /*9800*/  ULDC UR26, c[0x0][0x9e4] ;  /* 0x00027900001a7ab9 */ /* 0x000fe20000000800 */
[----:B------:R-:W-:Y:S01]  /*9810*/  ULDC UR27, c[0x0][0x288] ;  /* 0x0000a200001b7ab9 */ /* 0x000fe20000000800 */
[----:B------:R-:W-:Y:S01]  /*9820*/  ULDC UR28, c[0x0][0x2f0] ;  /* 0x0000bc00001c7ab9 */ /* 0x000fe20000000800 */
[----:B------:R-:W-:-:S05]  /*9830*/  ULDC UR29, c[0x0][0x9e0] ;  /* 0x00027800001d7ab9 */ /* 0x000fca0000000800 */
.L_x_889:
        /* <DEDUP_REMOVED lines=9> */
.L_x_874:
[----:B------:R-:W-:Y:S01]  /*98d0*/  ULEA UR10, UR4, UR38, 0x3 ;  /* 0x00000026040a7291 */ /* 0x000fe2000f8e183f */
[----:B------:R-:W-:-:S05]  /*98e0*/  IMAD.U32 R6, RZ, RZ, UR5 ;  /* 0x00000005ff067e24 */ /* 0x000fca000f8e00ff */
[----:B------:R-:W-:-:S04]  /*98f0*/  SHF.L.U32 R6, R6, 0x1f, RZ ;  /* 0x0000001f06067819 */ /* 0x000fc800000006ff */
[----:B------:R0:W1:Y:S01]  /*9900*/  SYNCS.PHASECHK.TRANS64.TRYWAIT P2, [UR10+0x16830], R6 ;  /* 0x01683006ff0075a7 */ /* 0x000062000804014a */
[----:B------:R-:W-:Y:S05]  /*9910*/  @!P0 BRA `(.L_x_875) ;  /* 0x0000000000048947 */ /* 0x000fea0003800000 */
[----:B------:R-:W-:Y:S01]  /*9920*/  BPT.TRAP 0x1 ;  /* 0x000000040000795c */ /* 0x000fe20000300000 */
.L_x_875:
[----:B-1----:R-:W-:Y:S05]  /*9930*/  @P2 BRA `(.L_x_873) ;  /* 0x0000000000082947 */ /* 0x002fea0003800000 */
[----:B------:R-:W1:Y:S02]  /*9940*/  SYNCS.PHASECHK.TRANS64.TRYWAIT P2, [UR10+0x16830], R6 ;  /* 0x01683006ff0075a7 */ /* 0x000e64000804014a */
[----:B-1----:R-:W-:Y:S05]  /*9950*/  @!P2 BRA `(.L_x_876) ;  /* 0x000000800068a947 */ /* 0x002fea0003800000 */
.L_x_873:
[----:B------:R2:W-:Y:S01]  /*9960*/  BAR.SYNC.DEFER_BLOCKING R17, 0x100 ;  /* 0x000400110000751d */ /* 0x0005e20000010000 */
[----:B------:R-:W-:Y:S01]  /*9970*/  R2UR UR20, R12 ;  /* 0x000000000c1472ca */ /* 0x000fe200000e0000 */
[----:B------:R-:W-:Y:S01]  /*9980*/  ULEA UR22, UR4, UR24, 0xa ;  /* 0x0000001804167291 */ /* 0x000fe2000f8e503f */
[----:B------:R-:W-:-:S03]  /*9990*/  R2UR UR21, R13 ;  /* 0x000000000d1572ca */ /* 0x000fc600000e0000 */
[----:B------:R-:W-:Y:S01]  /*99a0*/  UMOV UR23, 0x40000040 ;  /* 0x4000004000177882 */ /* 0x000fe20000000000 */
[----:B------:R-:W-:Y:S01]  /*99b0*/  UIADD3 UR10, UR22, 0x2, URZ ;  /* 0x00000002160a7890 */ /* 0x000fe2000fffe03f */
[----:B------:R-:W-:Y:S01]  /*99c0*/  UMOV UR11, 0x40000040 ;  /* 0x40000040000b7882 */ /* 0x000fe20000000000 */
[----:B------:R-:W-:Y:S01]  /*99d0*/  UIADD3 UR14, UR22, 0x4, URZ ;  /* 0x00000004160e7890 */ /* 0x000fe2000fffe03f */
[----:B------:R-:W-:Y:S01]  /*99e0*/  UMOV UR15, 0x40000040 ;  /* 0x40000040000f7882 */ /* 0x000fe20000000000 */
[----:B------:R-:W-:Y:S01]  /*99f0*/  UIADD3 UR18, UR22, 0x6, URZ ;  /* 0x0000000616127890 */ /* 0x000fe2000fffe03f */
        /* <DEDUP_REMOVED lines=13> */
[----:B--2---:R-:W-:Y:S05]  /*9ad0*/  @P3 BRA `(.L_x_877) ;  /* 0x00000000002c3947 */ /* 0x004fea0003800000 */
[----:B------:R-:W-:Y:S05]  /*9ae0*/  @!P0 BRA `(.L_x_878) ;  /* 0x0000000000048947 */ /* 0x000fea0003800000 */
[----:B------:R-:W-:Y:S01]  /*9af0*/  BPT.TRAP 0x1 ;  /* 0x000000040000795c */ /* 0x000fe20000300000 */
.L_x_878:
[----:B------:R-:W-:Y:S01]  /*9b00*/  ULEA UR10, UR6, UR38, 0x3 ;  /* 0x00000026060a7291 */ /* 0x000fe2000f8e183f */
[----:B01----:R-:W-:-:S05]  /*9b10*/  IMAD.U32 R6, RZ, RZ, UR7 ;  /* 0x00000007ff067e24 */ /* 0x003fca000f8e00ff */
[----:B------:R-:W-:-:S04]  /*9b20*/  SHF.L.U32 R6, R6, 0x1f, RZ ;  /* 0x0000001f06067819 */ /* 0x000fc800000006ff */
[----:B------:R0:W1:Y:S01]  /*9b30*/  SYNCS.PHASECHK.TRANS64.TRYWAIT P2, [UR10+0x16850], R6 ;  /* 0x01685006ff0075a7 */ /* 0x000062000804014a */
[----:B------:R-:W-:Y:S05]  /*9b40*/  @!P0 BRA `(.L_x_879) ;  /* 0x0000000000048947 */ /* 0x000fea0003800000 */
[----:B------:R-:W-:Y:S01]  /*9b50*/  BPT.TRAP 0x1 ;  /* 0x000000040000795c */ /* 0x000fe20000300000 */
.L_x_879:
[----:B-1----:R-:W-:Y:S05]  /*9b60*/  @P2 BRA `(.L_x_877) ;  /* 0x0000000000082947 */ /* 0x002fea0003800000 */
[----:B------:R-:W1:Y:S02]  /*9b70*/  SYNCS.PHASECHK.TRANS64.TRYWAIT P2, [UR10+0x16850], R6 ;  /* 0x01685006ff0075a7 */ /* 0x000e64000804014a */
[----:B-1----:R-:W-:Y:S05]  /*9b80*/  @!P2 BRA `(.L_x_880) ;  /* 0x0000007c00f4a947 */ /* 0x002fea0003800000 */
.L_x_877:
[----:B------:R-:W-:Y:S01]  /*9b90*/  UIADD3 UR7, UR38, 0x400, URZ ;  /* 0x0000040026077890 */ /* 0x000fe2000fffe03f */
[----:B------:R-:W-:Y:S01]  /*9ba0*/  WARPGROUP.ARRIVE ;  /* 0x00000000000079c5 */ /* 0x000fe20000000000 */
[----:B------:R-:W-:Y:S01]  /*9bb0*/  UMOV UR11, 0x40000040 ;  /* 0x40000040000b7882 */ /* 0x000fe20000000000 */
[----:B------:R-:W-:Y:S01]  /*9bc0*/  UMOV UR15, 0x40000040 ;  /* 0x40000040000f7882 */ /* 0x000fe20000000000 */
[----:B------:R-:W-:Y:S01]  /*9bd0*/  USHF.R.U32.HI UR7, URZ, 0x4, UR7 ;  /* 0x000000043f077899 */ /* 0x000fe20008011607 */
[----:B------:R-:W-:Y:S01]  /*9be0*/  PLOP3.LUT P2, PT, PT, PT, UP0, 0x80, 0x0 ;  /* 0x000000000000781c */ /* 0x000fe20003f4f008 */
[----:B-1----:R-:W-:Y:S02]  /*9bf0*/  IMAD.U32 R7, RZ, RZ, UR4 ;  /* 0x00000004ff077e24 */ /* 0x002fe4000f8e00ff */
[----:B------:R-:W-:Y:S01]  /*9c00*/  ULOP3.LUT UR7, UR7, 0x3fff, URZ, 0xc0, !UPT ;  /* 0x00003fff07077892 */ /* 0x000fe2000f8ec03f */
[----:B------:R-:W-:Y:S02]  /*9c10*/  IMAD.SHL.U32 R21, R9, 0x80, RZ ;  /* 0x0000008009157824 */ /* 0x000fe400078e00ff */
[----:B------:R-:W-:Y:S01]  /*9c20*/  @!P1 LEA R7, R7, UR38, 0x3 ;  /* 0x0000002607079c11 */ /* 0x000fe2000f8e18ff */
[----:B------:R-:W-:Y:S01]  /*9c30*/  ULEA UR10, UR6, UR7, 0xa ;  /* 0x00000007060a7291 */ /* 0x000fe2000f8e503f */
[----:B0-----:R-:W-:Y:S01]  /*9c40*/  IMAD.MOV.U32 R6, RZ, RZ, R0 ;  /* 0x000000ffff067224 */ /* 0x001fe200078e0000 */
[----:B------:R-:W-:Y:S01]  /*9c50*/  IADD3 R10, -R21, 0x1, RZ ;  /* 0x00000001150a7810 */ /* 0x000fe20007ffe1ff */
[----:B------:R-:W-:Y:S01]  /*9c60*/  @UP0 ULDC UR7, c[0x0][0x44c] ;  /* 0x0001130000070ab9 */ /* 0x000fe20000000800 */
[----:B------:R-:W-:-:S02]  /*9c70*/  UIADD3 UR14, UR10, 0x80, URZ ;  /* 0x000000800a0e7890 */ /* 0x000fc4000fffe03f */
[----:B------:R-:W-:Y:S01]  /*9c80*/  @P2 IMAD.HI.U32 R15, R0, UR7, RZ ;  /* 0x00000007000f2c27 */ /* 0x000fe2000f8e00ff */
[----:B------:R-:W-:Y:S02]  /*9c90*/  @UP0 ULDC UR7, c[0x0][0x450] ;  /* 0x0001140000070ab9 */ /* 0x000fe40000000800 */
[----:B------:R-:W-:Y:S01]  /*9ca0*/  HGMMA.64x64x16.F32 R88, R148, gdesc[UR8].tnspB, R88, gsb0 ;  /* 0x40e0000894587df0 */ /* 0x000fe20008000858 */
[----:B------:R-:W-:Y:S01]  /*9cb0*/  UMOV UR11, 0x40000040 ;  /* 0x40000040000b7882 */ /* 0x000fe20000000000 */
[----:B------:R-:W-:Y:S01]  /*9cc0*/  @P2 SHF.R.U32.HI R6, RZ, UR7, R15 ;  /* 0x00000007ff062c19 */ /* 0x000fe2000801160f */
[----:B------:R-:W-:Y:S02]  /*9cd0*/  @!P1 VIADD R15, R7, 0x16840 ;  /* 0x00016840070f9836 */ /* 0x000fe40000000000 */
[----:B------:R-:W-:Y:S02]  /*9ce0*/  IMAD R7, R3, -0x2, R10 ;  /* 0xfffffffe03077824 */ /* 0x000fe400078e020a */
[----:B------:R-:W0:Y:S01]  /*9cf0*/  SHFL.IDX PT, R10, R6, RZ, 0x1c1f ;  /* 0x001c1fff060a7589 */ /* 0x000e2200000e0000 */
[----:B------:R-:W-:Y:S01]  /*9d00*/  @!P1 PRMT R15, RZ, 0x654, R15 ;  /* 0x00000654ff0f9816 */ /* 0x000fe2000000000f */
[----:B------:R-:W-:-:S04]  /*9d10*/  IMAD R7, R16, UR28, R7 ;  /* 0x0000001c10077c24 */ /* 0x000fc8000f8e0207 */
[----:B------:R-:W-:-:S04]  /*9d20*/  VIADD R7, R7, -UR27 ;  /* 0x8000001b07077c36 */ /* 0x000fc80008000000 */
[----:B------:R-:W-:-:S04]  /*9d30*/  VIADD R19, R7, UR25 ;  /* 0x0000001907137c36 */ /* 0x000fc80008000000 */
[----:B0-----:R-:W-:Y:S01]  /*9d40*/  IMAD.IADD R23, R19, 0x1, R10 ;  /* 0x0000000113177824 */ /* 0x001fe200078e020a */
        /* <DEDUP_REMOVED lines=25> */
[----:B------:R-:W-:Y:S01]  /*9ee0*/  UIADD3 UR10, UR10, 0x380, URZ ;  /* 0x000003800a0a7890 */ /* 0x000fe2000fffe03f */
[----:B------:R-:W-:Y:S02]  /*9ef0*/  WARPGROUP.DEPBAR.LE gsb0, 0x0 ;  /* 0x00008000000079c5 */ /* 0x000fe40000010000 */
[----:B------:R-:W-:-:S06]  /*9f00*/  WARPGROUP.ARRIVE ;  /* 0x00000000000079c5 */ /* 0x000fcc0000000000 */
[----:B------:R-:W-:Y:S03]  /*9f10*/  HGMMA.64x64x16.F32 R88, R124, gdesc[UR12].tnspB, R88, gsb0 ;  /* 0x40e0000c7c587df0 */ /* 0x000fe60008000858 */
[----:B------:R-:W-:Y:S02]  /*9f20*/  WARPGROUP.DEPBAR.LE gsb0, 0x0 ;  /* 0x00008000000079c5 */ /* 0x000fe40000010000 */
[----:B------:R-:W-:-:S06]  /*9f30*/  WARPGROUP.ARRIVE ;  /* 0x00000000000079c5 */ /* 0x000fcc0000000000 */
[----:B------:R-:W-:Y:S03]  /*9f40*/  HGMMA.64x64x16.F32 R88, R120, gdesc[UR8].tnspB, R88, gsb0 ;  /* 0x40e0000878587df0 */ /* 0x000fe60008000858 */
[----:B------:R-:W-:Y:S02]  /*9f50*/  WARPGROUP.DEPBAR.LE gsb0, 0x0 ;  /* 0x00008000000079c5 */ /* 0x000fe40000010000 */
[----:B------:R0:W-:Y:S06]  /*9f60*/  BAR.ARV R14, 0x100 ;  /* 0x0004000e0000751d */ /* 0x0001ec0000002000 */
[----:B------:R1:W-:Y:S02]  /*9f70*/  @!P1 SYNCS.ARRIVE.TRANS64.RED.A1T0 RZ, [R15+URZ], RZ ;  /* 0x000000ff0fff99a7 */ /* 0x0003e4000810043f */
[----:B-1----:R-:W-:-:S04]  /*9f80*/  VIADD R15, R7, UR29 ;  /* 0x0000001d070f7c36 */ /* 0x002fc80008000000 */
[----:B------:R-:W-:Y:S01]  /*9f90*/  IMAD.IADD R7, R15, 0x1, R10 ;  /* 0x000000010f077824 */ /* 0x000fe200078e020a */
[----:B0-----:R-:W-:Y:S06]  /*9fa0*/  @!P6 BRA `(.L_x_881) ;  /* 0x00000000005ce947 */ /* 0x001fec0003800000 */
[----:B------:R-:W-:Y:S01]  /*9fb0*/  IMAD R10, R16, UR28, R10 ;  /* 0x0000001c100a7c24 */ /* 0x000fe2000f8e020a */
[----:B------:R-:W-:Y:S03]  /*9fc0*/  BSSY B0, `(.L_x_882) ;  /* 0x0000011000007945 */ /* 0x000fe60003800000 */
[----:B------:R-:W-:-:S05]  /*9fd0*/  VIADD R10, R10, -UR27 ;  /* 0x8000001b0a0a7c36 */ /* 0x000fca0008000000 */
        /* <DEDUP_REMOVED lines=10> */
.L_x_883:
[----:B------:R-:W-:-:S05]  /*a080*/  IMAD.U32 R20, RZ, RZ, UR26 ;  /* 0x0000001aff147e24 */ /* 0x000fca000f8e00ff */
[----:B------:R-:W-:-:S13]  /*a090*/  ISETP.NE.AND P2, PT, R20, 0x1, PT ;  /* 0x000000011400780c */ /* 0x000fda0003f45270 */
[----:B------:R-:W0:Y:S02]  /*a0a0*/  @P2 LDC.64 R120, c[0x0][0x9e8] ;  /* 0x00027a00ff782b82 */ /* 0x000e240000000a00 */
[----:B0-----:R-:W-:-:S05]  /*a0b0*/  @P2 IMAD.HI.U32 R18, R10, R120, RZ ;  /* 0x000000780a122227 */ /* 0x001fca00078e00ff */
[----:B------:R-:W-:-:S07]  /*a0c0*/  @P2 SHF.R.U32.HI R10, RZ, R121, R18 ;  /* 0x00000079ff0a2219 */ /* 0x000fce0000011612 */
.L_x_884:
[----:B------:R-:W-:Y:S05]  /*a0d0*/  BSYNC B0 ;  /* 0x0000000000007941 */ /* 0x000fea0003800000 */
.L_x_882:
[----:B------:R-:W-:-:S04]  /*a0e0*/  IMAD R10, R10, R20, -R21 ;  /* 0x000000140a0a7224 */ /* 0x000fc800078e0a15 */
[----:B------:R-:W-:-:S05]  /*a0f0*/  IMAD R10, R3, -0x2, R10 ;  /* 0xfffffffe030a7824 */ /* 0x000fca00078e020a */
[----:B------:R-:W-:Y:S02]  /*a100*/  VIADDMNMX R7, R10, R20, R7, PT ;  /* 0x000000140a077246 */ /* 0x000fe40003800107 */
[----:B------:R-:W-:-:S07]  /*a110*/  VIMNMX R23, R23, R10, !PT ;  /* 0x0000000a17177248 */ /* 0x000fce0007fe0100 */
.L_x_881:
[----:B------:R-:W-:Y:S01]  /*a120*/  ISETP.GT.AND P2, PT, R9, -0x1, PT ;  /* 0xffffffff0900780c */ /* 0x000fe20003f44270 */
[----:B------:R-:W0:Y:S03]  /*a130*/  SHFL.IDX PT, R6, R6, 0x1, 0x1c1f ;  /* 0x003c1f0006067f89 */ /* 0x000e2600000e0000 */
[C---:B------:R-:W-:Y:S02]  /*a140*/  ISETP.GT.AND P4, PT, R23.reuse, RZ, P2 ;  /* 0x000000ff1700720c */ /* 0x040fe40001784270 */
[----:B------:R-:W-:Y:S02]  /*a150*/  ISETP.GT.AND P5, PT, R23, 0x1, P2 ;  /* 0x000000011700780c */ /* 0x000fe400017a4270 */
[C---:B------:R-:W-:Y:S02]  /*a160*/  ISETP.LT.OR P4, PT, R7.reuse, 0x1, P4 ;  /* 0x000000010700780c */ /* 0x040fe40002781670 */
[----:B------:R-:W-:-:S02]  /*a170*/  ISETP.LT.OR P5, PT, R7, 0x2, P5 ;  /* 0x000000020700780c */ /* 0x000fc40002fa1670 */
[----:B------:R-:W-:Y:S02]  /*a180*/  FSEL R144, R24, -INF , !P4 ;  /* 0xff80000018907808 */ /* 0x000fe40006000000 */
[----:B------:R-:W-:Y:S02]  /*a190*/  FSEL R146, R25, -INF , !P5 ;  /* 0xff80000019927808 */ /* 0x000fe40006800000 */
[C---:B------:R-:W-:Y:S02]  /*a1a0*/  ISETP.GT.AND P3, PT, R23.reuse, 0x8, P2 ;  /* 0x000000081700780c */ /* 0x040fe40001764270 */
[C---:B------:R-:W-:Y:S02]  /*a1b0*/  ISETP.GT.AND P4, PT, R23.reuse, 0x9, P2 ;  /* 0x000000091700780c */ /* 0x040fe40001784270 */
[----:B------:R-:W-:Y:S02]  /*a1c0*/  ISETP.GT.AND P5, PT, R23, 0x10, P2 ;  /* 0x000000101700780c */ /* 0x000fe400017a4270 */
[----:B------:R-:W-:-:S02]  /*a1d0*/  ISETP.LT.OR P3, PT, R7, 0x9, P3 ;  /* 0x000000090700780c */ /* 0x000fc40001f61670 */
[----:B------:R-:W-:Y:S01]  /*a1e0*/  ISETP.LT.OR P4, PT, R7, 0xa, P4 ;  /* 0x0000000a0700780c */ /* 0x000fe20002781670 */
[--C-:B0-----:R-:W-:Y:S01]  /*a1f0*/  IMAD.IADD R15, R15, 0x1, R6.reuse ;  /* 0x000000010f0f7824 */ /* 0x101fe200078e0206 */
[----:B------:R-:W-:Y:S01]  /*a200*/  ISETP.LT.OR P5, PT, R7, 0x11, P5 ;  /* 0x000000110700780c */ /* 0x000fe20002fa1670 */
[----:B------:R-:W-:Y:S01]  /*a210*/  IMAD.IADD R19, R19, 0x1, R6 ;  /* 0x0000000113137824 */ /* 0x000fe200078e0206 */
[----:B------:R-:W-:Y:S02]  /*a220*/  FSEL R150, R28, -INF , !P3 ;  /* 0xff8000001c967808 */ /* 0x000fe40005800000 */
[----:B------:R-:W-:Y:S02]  /*a230*/  FSEL R24, R29, -INF , !P4 ;  /* 0xff8000001d187808 */ /* 0x000fe40006000000 */
[----:B------:R-:W-:Y:S02]  /*a240*/  FSEL R32, R32, -INF , !P5 ;  /* 0xff80000020207808 */ /* 0x000fe40006800000 */
[----:B------:R-:W-:-:S02]  /*a250*/  ISETP.GT.AND P3, PT, R23, 0x11, P2 ;  /* 0x000000111700780c */ /* 0x000fc40001764270 */
[C---:B------:R-:W-:Y:S02]  /*a260*/  ISETP.GT.AND P4, PT, R23.reuse, 0x18, P2 ;  /* 0x000000181700780c */ /* 0x040fe40001784270 */
[----:B------:R-:W-:Y:S02]  /*a270*/  ISETP.GT.AND P5, PT, R23, 0x19, P2 ;  /* 0x000000191700780c */ /* 0x000fe400017a4270 */
[C---:B------:R-:W-:Y:S02]  /*a280*/  ISETP.LT.OR P3, PT, R7.reuse, 0x12, P3 ;  /* 0x000000120700780c */ /* 0x040fe40001f61670 */
[C---:B------:R-:W-:Y:S02]  /*a290*/  ISETP.LT.OR P4, PT, R7.reuse, 0x19, P4 ;  /* 0x000000190700780c */ /* 0x040fe40002781670 */
[----:B------:R-:W-:Y:S02]  /*a2a0*/  ISETP.LT.OR P5, PT, R7, 0x1a, P5 ;  /* 0x0000001a0700780c */ /* 0x000fe40002fa1670 */
[----:B------:R-:W-:-:S02]  /*a2b0*/  FSEL R20, R33, -INF , !P3 ;  /* 0xff80000021147808 */ /* 0x000fc40005800000 */
[----:B------:R-:W-:Y:S02]  /*a2c0*/  FSEL R36, R36, -INF , !P4 ;  /* 0xff80000024247808 */ /* 0x000fe40006000000 */
[----:B------:R-:W-:Y:S02]  /*a2d0*/  FSEL R10, R37, -INF , !P5 ;  /* 0xff800000250a7808 */ /* 0x000fe40006800000 */
[C---:B------:R-:W-:Y:S02]  /*a2e0*/  ISETP.GT.AND P3, PT, R23.reuse, 0x20, P2 ;  /* 0x000000201700780c */ /* 0x040fe40001764270 */
[C---:B------:R-:W-:Y:S02]  /*a2f0*/  ISETP.GT.AND P4, PT, R23.reuse, 0x21, P2 ;  /* 0x000000211700780c */ /* 0x040fe40001784270 */
[----:B------:R-:W-:Y:S02]  /*a300*/  ISETP.GT.AND P5, PT, R23, 0x28, P2 ;  /* 0x000000281700780c */ /* 0x000fe400017a4270 */
[----:B------:R-:W-:-:S02]  /*a310*/  ISETP.LT.OR P3, PT, R7, 0x21, P3 ;  /* 0x000000210700780c */ /* 0x000fc40001f61670 */
[C---:B------:R-:W-:Y:S02]  /*a320*/  ISETP.LT.OR P4, PT, R7.reuse, 0x22, P4 ;  /* 0x000000220700780c */ /* 0x040fe40002781670 */
[----:B------:R-:W-:Y:S02]  /*a330*/  ISETP.LT.OR P5, PT, R7, 0x29, P5 ;  /* 0x000000290700780c */ /* 0x000fe40002fa1670 */
        /* <DEDUP_REMOVED lines=65> */
[----:B------:R-:W-:Y:S01]  /*a750*/  FSEL R136, R85, -INF , !P5 ;  /* 0xff80000055887808 */ /* 0x000fe20006800000 */
[----:B------:R-:W-:Y:S06]  /*a760*/  @!P6 BRA `(.L_x_885) ;  /* 0x00000000005ce947 */ /* 0x000fec0003800000 */
        /* <DEDUP_REMOVED lines=13> */
.L_x_887:
[----:B------:R-:W-:-:S05]  /*a840*/  IMAD.U32 R138, RZ, RZ, UR26 ;  /* 0x0000001aff8a7e24 */ /* 0x000fca000f8e00ff */
[----:B------:R-:W-:-:S13]  /*a850*/  ISETP.NE.AND P3, PT, R138, 0x1, PT ;  /* 0x000000018a00780c */ /* 0x000fda0003f65270 */
[----:B------:R-:W0:Y:S02]  /*a860*/  @P3 LDC.64 R6, c[0x0][0x9e8] ;  /* 0x00027a00ff063b82 */ /* 0x000e240000000a00 */
[----:B0-----:R-:W-:-:S05]  /*a870*/  @P3 IMAD.HI.U32 R6, R23, R6, RZ ;  /* 0x0000000617063227 */ /* 0x001fca00078e00ff */
[----:B------:R-:W-:-:S07]  /*a880*/  @P3 SHF.R.U32.HI R23, RZ, R7, R6 ;  /* 0x00000007ff173219 */ /* 0x000fce0000011606 */
.L_x_888:
[----:B------:R-:W-:Y:S05]  /*a890*/  BSYNC B0 ;  /* 0x0000000000007941 */ /* 0x000fea0003800000 */
.L_x_886:
[----:B------:R-:W-:-:S04]  /*a8a0*/  IMAD R6, R23, R138, -R21 ;  /* 0x0000008a17067224 */ /* 0x000fc800078e0a15 */
[----:B------:R-:W-:-:S05]  /*a8b0*/  IMAD R6, R3, -0x2, R6 ;  /* 0xfffffffe03067824 */ /* 0x000fca00078e0206 */
[----:B------:R-:W-:Y:S02]  /*a8c0*/  VIADDMNMX R15, R6, R138, R15, PT ;  /* 0x0000008a060f7246 */ /* 0x000fe4000380010f */
[----:B------:R-:W-:-:S07]  /*a8d0*/  VIMNMX R19, R19, R6, !PT ;  /* 0x0000000613137248 */ /* 0x000fce0007fe0100 */
.L_x_885:
[----:B------:R-:W-:Y:S01]  /*a8e0*/  FMNMX.FTZ R7, R144, R8, !PT ;  /* 0x0000000890077209 */ /* 0x000fe20007810000 */
[----:B------:R-:W-:Y:S01]  /*a8f0*/  UMOV UR7, UR5 ;  /* 0x0000000500077c82 */ /* 0x000fe20008000000 */
[C---:B------:R-:W-:Y:S02]  /*a900*/  ISETP.GT.AND P5, PT, R19.reuse, 0x1, P2 ;  /* 0x000000011300780c */ /* 0x040fe400017a4270 */
[----:B------:R-:W-:Y:S02]  /*a910*/  FMNMX.FTZ R7, R146, R7, !PT ;  /* 0x0000000792077209 */ /* 0x000fe40007810000 */
        /* <DEDUP_REMOVED lines=8> */
[----:B------:R-:W-:-:S02]  /*a9a0*/  ISETP.GT.AND P5, PT, R19, 0x10, P2 ;  /* 0x000000101300780c */ /* 0x000fc400017a4270 */
[----:B------:R-:W-:Y:S02]  /*a9b0*/  FMNMX.FTZ R7, R36, R7, !PT ;  /* 0x0000000724077209 */ /* 0x000fe40007810000 */
[----:B------:R-:W-:Y:S02]  /*a9c0*/  FSEL R30, R30, -INF , !P4 ;  /* 0xff8000001e1e7808 */ /* 0x000fe40006000000 */
        /* <DEDUP_REMOVED lines=17> */
[----:B------:R-:W-:Y:S02]  /*aae0*/  ISETP.LT.OR P3, PT, R15, 0xa, P3 ;  /* 0x0000000a0f00780c */ /* 0x000fe40001f61670 */
[----:B------:R-:W-:Y:S02]  /*aaf0*/  FMNMX.FTZ R7, R56, R7, !PT ;  /* 0x0000000738077209 */ /* 0x000fe40007810000 */
[----:B------:R-:W-:Y:S02]  /*ab00*/  FSEL R140, R31, -INF , !P3 ;  /* 0xff8000001f8c7808 */ /* 0x000fe40005800000 */
        /* <DEDUP_REMOVED lines=32> */
[----:B0-----:R-:W-:-:S05]  /*ad10*/  FMUL.FTZ R21, R6, R7 ;  /* 0x0000000706157220 */ /* 0x001fca0000410000 */
[----:B------:R-:W-:-:S05]  /*ad20*/  FSEL R21, R21, RZ, P5 ;  /* 0x000000ff15157208 */ /* 0x000fca0002800000 */
[-CC-:B------:R-:W-:Y:S01]  /*ad30*/  FFMA.FTZ R148, R144, R7.reuse, -R21.reuse ;  /* 0x0000000790947223 */ /* 0x180fe20000010815 */
[----:B------:R-:W-:Y:S01]  /*ad40*/  FSEL R144, R39, -INF , !P4 ;  /* 0xff80000027907808 */ /* 0x000fe20006000000 */
[-CC-:B------:R-:W-:Y:S01]  /*ad50*/  FFMA.FTZ R23, R146, R7.reuse, -R21.reuse ;  /* 0x0000000792177223 */ /* 0x180fe20000010815 */
[----:B------:R-:W-:Y:S01]  /*ad60*/  ISETP.GT.AND P4, PT, R19, 0x21, P2 ;  /* 0x000000211300780c */ /* 0x000fe20001784270 */
[-CC-:B------:R-:W-:Y:S01]  /*ad70*/  FFMA.FTZ R31, R32, R7.reuse, -R21.reuse ;  /* 0x00000007201f7223 */ /* 0x180fe20000010815 */
[-CC-:B------:R-:W-:Y:S01]  /*ad80*/  FFMA.FTZ R25, R24, R7.reuse, -R21.reuse ;  /* 0x0000000718197223 */ /* 0x180fe20000010815 */
[----:B------:R-:W-:Y:S01]  /*ad90*/  FSEL R24, R47, -INF , !P3 ;  /* 0xff8000002f187808 */ /* 0x000fe20005800000 */
[-CC-:B------:R-:W-:Y:S01]  /*ada0*/  FFMA.FTZ R33, R36, R7.reuse, -R21.reuse ;  /* 0x0000000724217223 */ /* 0x180fe20000010815 */
[----:B------:R-:W-:Y:S01]  /*adb0*/  ISETP.LT.OR P4, PT, R15, 0x22, P4 ;  /* 0x000000220f00780c */ /* 0x000fe20002781670 */
[-CC-:B------:R-:W-:Y:S01]  /*adc0*/  FFMA.FTZ R36, R10, R7.reuse, -R21.reuse ;  /* 0x000000070a247223 */ /* 0x180fe20000010815 */
[----:B------:R-:W-:Y:S01]  /*add0*/  ISETP.GT.AND P3, PT, R19, 0x31, P2 ;  /* 0x000000311300780c */ /* 0x000fe20001764270 */
        /* <DEDUP_REMOVED lines=13> */
[----:B------:R-:W-:Y:S01]  /*aeb0*/  ISETP.GT.AND P4, PT, R19, 0x30, P2 ;  /* 0x000000301300780c */ /* 0x000fe20001784270 */
[--C-:B------:R-:W-:Y:S01]  /*aec0*/  FFMA.FTZ R28, R28, R7, -R21.reuse ;  /* 0x000000071c1c7223 */ /* 0x100fe20000010815 */
[----:B------:R-:W-:Y:S01]  /*aed0*/  FMNMX.FTZ R27, R26, R11, !PT ;  /* 0x0000000b1a1b7209 */ /* 0x000fe20007810000 */
[-CC-:B------:R-:W-:Y:S01]  /*aee0*/  FFMA.FTZ R45, R132, R7.reuse, -R21.reuse ;  /* 0x00000007842d7223 */ /* 0x180fe20000010815 */
[----:B------:R-:W-:Y:S01]  /*aef0*/  ISETP.LT.OR P4, PT, R15, 0x31, P4 ;  /* 0x000000310f00780c */ /* 0x000fe20002781670 */
[----:B------:R-:W-:Y:S01]  /*af00*/  FFMA.FTZ R47, R80, R7, -R21 ;  /* 0x00000007502f7223 */ /* 0x000fe20000010815 */
[----:B------:R-:W-:Y:S01]  /*af10*/  FMNMX.FTZ R29, R138, R27, !PT ;  /* 0x0000001b8a1d7209 */ /* 0x000fe20007810000 */
[----:B------:R-:W-:Y:S01]  /*af20*/  MUFU.EX2 R148, R148 ;  /* 0x0000009400947308 */ /* 0x000fe20000000800 */
[----:B------:R-:W-:-:S02]  /*af30*/  FSEL R50, R50, -INF , !P4 ;  /* 0xff80000032327808 */ /* 0x000fc40006000000 */
[----:B------:R-:W-:Y:S02]  /*af40*/  FMNMX.FTZ R29, R30, R29, !PT ;  /* 0x0000001d1e1d7209 */ /* 0x000fe40007810000 */
[----:B------:R-:W-:Y:S02]  /*af50*/  ISETP.GT.AND P4, PT, R19, 0x38, P2 ;  /* 0x000000381300780c */ /* 0x000fe40001784270 */
[----:B------:R-:W-:Y:S01]  /*af60*/  FMNMX.FTZ R29, R140, R29, !PT ;  /* 0x0000001d8c1d7209 */ /* 0x000fe20007810000 */
[----:B------:R0:W-:Y:S01]  /*af70*/  MUFU.EX2 R27, R31 ;  /* 0x0000001f001b7308 */ /* 0x0001e20000000800 */
[----:B------:R-:W-:Y:S02]  /*af80*/  ISETP.LT.OR P4, PT, R15, 0x39, P4 ;  /* 0x000000390f00780c */ /* 0x000fe40002781670 */
[----:B------:R-:W-:Y:S02]  /*af90*/  FMNMX.FTZ R29, R34, R29, !PT ;  /* 0x0000001d221d7209 */ /* 0x000fe40007810000 */
[----:B------:R-:W-:-:S02]  /*afa0*/  ISETP.GT.AND P3, PT, R19, 0x39, P2 ;  /* 0x000000391300780c */ /* 0x000fc40001764270 */
[----:B------:R-:W-:Y:S01]  /*afb0*/  FSEL R54, R54, -INF , !P4 ;  /* 0xff80000036367808 */ /* 0x000fe20006000000 */
[----:B------:R-:W-:Y:S01]  /*afc0*/  MUFU.EX2 R23, R23 ;  /* 0x0000001700177308 */ /* 0x000fe20000000800 */
[----:B0-----:R-:W-:Y:S02]  /*afd0*/  FMNMX.FTZ R31, R142, R29, !PT ;  /* 0x0000001d8e1f7209 */ /* 0x001fe40007810000 */
[----:B------:R-:W-:Y:S02]  /*afe0*/  ISETP.GT.AND P4, PT, R19, 0x40, P2 ;  /* 0x000000401300780c */ /* 0x000fe40001784270 */
[----:B------:R-:W-:Y:S02]  /*aff0*/  FMNMX.FTZ R31, R38, R31, !PT ;  /* 0x0000001f261f7209 */ /* 0x000fe40007810000 */
[----:B------:R-:W-:Y:S01]  /*b000*/  ISETP.LT.OR P3, PT, R15, 0x3a, P3 ;  /* 0x0000003a0f00780c */ /* 0x000fe20001f61670 */
[----:B------:R0:W-:Y:S01]  /*b010*/  MUFU.EX2 R29, R33 ;  /* 0x00000021001d7308 */ /* 0x0001e20000000800 */
[----:B------:R-:W-:-:S02]  /*b020*/  FMNMX.FTZ R31, R144, R31, !PT ;  /* 0x0000001f901f7209 */ /* 0x000fc40007810000 */
[----:B------:R-:W-:Y:S02]  /*b030*/  ISETP.LT.OR P4, PT, R15, 0x41, P4 ;  /* 0x000000410f00780c */ /* 0x000fe40002781670 */
[----:B------:R-:W-:Y:S02]  /*b040*/  FMNMX.FTZ R31, R42, R31, !PT ;  /* 0x0000001f2a1f7209 */ /* 0x000fe40007810000 */
[----:B------:R-:W-:Y:S01]  /*b050*/  FSEL R152, R55, -INF , !P3 ;  /* 0xff80000037987808 */ /* 0x000fe20005800000 */
[----:B------:R-:W-:Y:S01]  /*b060*/  MUFU.EX2 R150, R150 ;  /* 0x0000009600967308 */ /* 0x000fe20000000800 */
[----:B0-----:R-:W-:Y:S02]  /*b070*/  FMNMX.FTZ R33, R146, R31, !PT ;  /* 0x0000001f92217209 */ /* 0x001fe40007810000 */
[----:B------:R-:W-:Y:S02]  /*b080*/  ISETP.GT.AND P3, PT, R19, 0x41, P2 ;  /* 0x000000411300780c */ /* 0x000fe40001764270 */
[----:B------:R-:W-:-:S02]  /*b090*/  FMNMX.FTZ R33, R46, R33, !PT ;  /* 0x000000212e217209 */ /* 0x000fc40007810000 */
[----:B------:R-:W-:Y:S01]  /*b0a0*/  FSEL R58, R58, -INF , !P4 ;  /* 0xff8000003a3a7808 */ /* 0x000fe20006000000 */
[----:B------:R0:W-:Y:S01]  /*b0b0*/  MUFU.EX2 R31, R10 ;  /* 0x0000000a001f7308 */ /* 0x0001e20000000800 */
[----:B------:R-:W-:Y:S02]  /*b0c0*/  FMNMX.FTZ R33, R24, R33, !PT ;  /* 0x0000002118217209 */ /* 0x000fe40007810000 */
[----:B------:R-:W-:Y:S02]  /*b0d0*/  ISETP.GT.AND P4, PT, R19, 0x48, P2 ;  /* 0x000000481300780c */ /* 0x000fe40001784270 */
[----:B------:R-:W-:Y:S02]  /*b0e0*/  FMNMX.FTZ R33, R50, R33, !PT ;  /* 0x0000002132217209 */ /* 0x000fe40007810000 */
[C---:B------:R-:W-:Y:S01]  /*b0f0*/  ISETP.LT.OR P3, PT, R15.reuse, 0x42, P3 ;  /* 0x000000420f00780c */ /* 0x040fe20001f61670 */
[----:B------:R-:W-:Y:S01]  /*b100*/  MUFU.EX2 R25, R25 ;  /* 0x0000001900197308 */ /* 0x000fe20000000800 */
[----:B------:R-:W-:Y:S01]  /*b110*/  FMNMX.FTZ R35, R32, R33, !PT ;  /* 0x0000002120237209 */ /* 0x000fe20007810000 */
[----:B0-----:R-:W-:Y:S01]  /*b120*/  FFMA.FTZ R10, R44, R7, -R21 ;  /* 0x000000072c0a7223 */ /* 0x001fe20000010815 */
[----:B------:R-:W-:-:S02]  /*b130*/  ISETP.LT.OR P4, PT, R15, 0x49, P4 ;  /* 0x000000490f00780c */ /* 0x000fc40002781670 */
[----:B------:R-:W-:Y:S02]  /*b140*/  FMNMX.FTZ R35, R54, R35, !PT ;  /* 0x0000002336237209 */ /* 0x000fe40007810000 */
[----:B------:R-:W-:Y:S01]  /*b150*/  FSEL R40, R59, -INF , !P3 ;  /* 0xff8000003b287808 */ /* 0x000fe20005800000 */
[----:B------:R-:W-:Y:S01]  /*b160*/  MUFU.EX2 R33, R10 ;  /* 0x0000000a00217308 */ /* 0x000fe20000000800 */
[C---:B------:R-:W-:Y:S02]  /*b170*/  ISETP.GT.AND P3, PT, R19.reuse, 0x49, P2 ;  /* 0x000000491300780c */ /* 0x040fe40001764270 */
[----:B------:R-:W-:Y:S02]  /*b180*/  FMNMX.FTZ R35, R152, R35, !PT ;  /* 0x0000002398237209 */ /* 0x000fe40007810000 */
[----:B------:R-:W-:Y:S02]  /*b190*/  FSEL R62, R62, -INF , !P4 ;  /* 0xff8000003e3e7808 */ /* 0x000fe40006000000 */
[----:B------:R-:W-:Y:S01]  /*b1a0*/  ISETP.GT.AND P4, PT, R19, 0x50, P2 ;  /* 0x000000501300780c */ /* 0x000fe20001784270 */
[----:B------:R-:W-:Y:S01]  /*b1b0*/  MUFU.EX2 R20, R20 ;  /* 0x0000001400147308 */ /* 0x000fe20000000800 */
[----:B------:R-:W-:-:S02]  /*b1c0*/  ISETP.LT.OR P3, PT, R15, 0x4a, P3 ;  /* 0x0000004a0f00780c */ /* 0x000fc40001f61670 */
[----:B------:R-:W-:Y:S02]  /*b1d0*/  FMNMX.FTZ R35, R58, R35, !PT ;  /* 0x000000233a237209 */ /* 0x000fe40007810000 */
[----:B------:R-:W-:Y:S02]  /*b1e0*/  ISETP.LT.OR P4, PT, R15, 0x51, P4 ;  /* 0x000000510f00780c */ /* 0x000fe40002781670 */
[----:B------:R-:W-:Y:S01]  /*b1f0*/  FSEL R154, R63, -INF , !P3 ;  /* 0xff8000003f9a7808 */ /* 0x000fe20005800000 */
[----:B------:R-:W-:Y:S01]  /*b200*/  MUFU.EX2 R36, R36 ;  /* 0x0000002400247308 */ /* 0x000fe20000000800 */
[----:B------:R-:W-:Y:S02]  /*b210*/  ISETP.GT.AND P3, PT, R19, 0x51, P2 ;  /* 0x000000511300780c */ /* 0x000fe40001764270 */
[----:B------:R-:W-:Y:S02]  /*b220*/  FMNMX.FTZ R37, R40, R35, !PT ;  /* 0x0000002328257209 */ /* 0x000fe40007810000 */
[----:B------:R-:W-:-:S02]  /*b230*/  FSEL R66, R66, -INF , !P4 ;  /* 0xff80000042427808 */ /* 0x000fc40006000000 */
[----:B------:R-:W-:Y:S01]  /*b240*/  ISETP.GT.AND P4, PT, R19, 0x58, P2 ;  /* 0x000000581300780c */ /* 0x000fe20001784270 */
[----:B------:R0:W-:Y:S01]  /*b250*/  MUFU.EX2 R35, R48 ;  /* 0x0000003000237308 */ /* 0x0001e20000000800 */
[C---:B------:R-:W-:Y:S02]  /*b260*/  ISETP.LT.OR P3, PT, R15.reuse, 0x52, P3 ;  /* 0x000000520f00780c */ /* 0x040fe40001f61670 */
[----:B------:R-:W-:Y:S02]  /*b270*/  FMNMX.FTZ R37, R62, R37, !PT ;  /* 0x000000253e257209 */ /* 0x000fe40007810000 */
[----:B------:R-:W-:Y:S02]  /*b280*/  ISETP.LT.OR P4, PT, R15, 0x59, P4 ;  /* 0x000000590f00780c */ /* 0x000fe40002781670 */
[----:B------:R-:W-:Y:S01]  /*b290*/  FSEL R44, R67, -INF , !P3 ;  /* 0xff800000432c7808 */ /* 0x000fe20005800000 */
[----:B------:R-:W-:Y:S01]  /*b2a0*/  MUFU.EX2 R18, R18 ;  /* 0x0000001200127308 */ /* 0x000fe20000000800 */
[----:B------:R-:W-:Y:S01]  /*b2b0*/  FMNMX.FTZ R37, R154, R37, !PT ;  /* 0x000000259a257209 */ /* 0x000fe20007810000 */
[----:B0-----:R-:W-:Y:S01]  /*b2c0*/  FFMA.FTZ R48, R120, R7, -R21 ;  /* 0x0000000778307223 */ /* 0x001fe20000010815 */
[----:B------:R-:W-:-:S02]  /*b2d0*/  ISETP.GT.AND P3, PT, R19, 0x59, P2 ;  /* 0x000000591300780c */ /* 0x000fc40001764270 */
[----:B------:R-:W-:Y:S02]  /*b2e0*/  FSEL R70, R70, -INF , !P4 ;  /* 0xff80000046467808 */ /* 0x000fe40006000000 */
[----:B------:R-:W-:Y:S01]  /*b2f0*/  FMNMX.FTZ R37, R66, R37, !PT ;  /* 0x0000002542257209 */ /* 0x000fe20007810000 */
[----:B------:R-:W-:Y:S01]  /*b300*/  MUFU.EX2 R22, R22 ;  /* 0x0000001600167308 */ /* 0x000fe20000000800 */
[----:B------:R-:W-:Y:S02]  /*b310*/  ISETP.GT.AND P4, PT, R19, 0x60, P2 ;  /* 0x000000601300780c */ /* 0x000fe40001784270 */
[C---:B------:R-:W-:Y:S02]  /*b320*/  ISETP.LT.OR P3, PT, R15.reuse, 0x5a, P3 ;  /* 0x0000005a0f00780c */ /* 0x040fe40001f61670 */
[----:B------:R-:W-:Y:S02]  /*b330*/  FMNMX.FTZ R39, R44, R37, !PT ;  /* 0x000000252c277209 */ /* 0x000fe40007810000 */
[----:B------:R-:W-:Y:S01]  /*b340*/  ISETP.LT.OR P4, PT, R15, 0x61, P4 ;  /* 0x000000610f00780c */ /* 0x000fe20002781670 */
[----:B------:R0:W-:Y:S01]  /*b350*/  MUFU.EX2 R37, R52 ;  /* 0x0000003400257308 */ /* 0x0001e20000000800 */
[----:B------:R-:W-:-:S02]  /*b360*/  FSEL R156, R71, -INF , !P3 ;  /* 0xff800000479c7808 */ /* 0x000fc40005800000 */
[C---:B------:R-:W-:Y:S02]  /*b370*/  ISETP.GT.AND P3, PT, R19.reuse, 0x61, P2 ;  /* 0x000000611300780c */ /* 0x040fe40001764270 */
[----:B------:R-:W-:Y:S02]  /*b380*/  FMNMX.FTZ R39, R70, R39, !PT ;  /* 0x0000002746277209 */ /* 0x000fe40007810000 */
[----:B------:R-:W-:Y:S01]  /*b390*/  FSEL R74, R74, -INF , !P4 ;  /* 0xff8000004a4a7808 */ /* 0x000fe20006000000 */
[----:B------:R-:W-:Y:S01]  /*b3a0*/  MUFU.EX2 R28, R28 ;  /* 0x0000001c001c7308 */ /* 0x000fe20000000800 */
[----:B------:R-:W-:Y:S01]  /*b3b0*/  ISETP.GT.AND P4, PT, R19, 0x68, P2 ;  /* 0x000000681300780c */ /* 0x000fe20001784270 */
[-CC-:B0-----:R-:W-:Y:S01]  /*b3c0*/  FFMA.FTZ R52, R122, R7.reuse, -R21.reuse ;  /* 0x000000077a347223 */ /* 0x181fe20000010815 */
[----:B------:R-:W-:Y:S01]  /*b3d0*/  ISETP.LT.OR P3, PT, R15, 0x62, P3 ;  /* 0x000000620f00780c */ /* 0x000fe20001f61670 */
[----:B------:R-:W-:Y:S01]  /*b3e0*/  FFMA.FTZ R122, R84, R7, -R21 ;  /* 0x00000007547a7223 */ /* 0x000fe20000010815 */
[----:B------:R-:W-:-:S02]  /*b3f0*/  FMNMX.FTZ R39, R156, R39, !PT ;  /* 0x000000279c277209 */ /* 0x000fc40007810000 */
[----:B------:R-:W-:Y:S01]  /*b400*/  ISETP.LT.OR P4, PT, R15, 0x69, P4 ;  /* 0x000000690f00780c */ /* 0x000fe20002781670 */
[----:B------:R-:W-:Y:S01]  /*b410*/  MUFU.EX2 R48, R48 ;  /* 0x0000003000307308 */ /* 0x000fe20000000800 */
[----:B------:R-:W-:Y:S02]  /*b420*/  FSEL R75, R75, -INF , !P3 ;  /* 0xff8000004b4b7808 */ /* 0x000fe40005800000 */
[C---:B------:R-:W-:Y:S02]  /*b430*/  ISETP.GT.AND P3, PT, R19.reuse, 0x69, P2 ;  /* 0x000000691300780c */ /* 0x040fe40001764270 */
[----:B------:R-:W-:Y:S01]  /*b440*/  FMNMX.FTZ R10, R74, R39, !PT ;  /* 0x000000274a0a7209 */ /* 0x000fe20007810000 */
[-CC-:B------:R-:W-:Y:S01]  /*b450*/  FFMA.FTZ R39, R56, R7.reuse, -R21.reuse ;  /* 0x0000000738277223 */ /* 0x180fe20000010815 */
[----:B------:R-:W-:Y:S01]  /*b460*/  FSEL R78, R78, -INF , !P4 ;  /* 0xff8000004e4e7808 */ /* 0x000fe20006000000 */
[-CC-:B------:R-:W-:Y:S01]  /*b470*/  FFMA.FTZ R56, R124, R7.reuse, -R21.reuse ;  /* 0x000000077c387223 */ /* 0x180fe20000010815 */
[----:B------:R-:W-:Y:S01]  /*b480*/  ISETP.GT.AND P4, PT, R19, 0x70, P2 ;  /* 0x000000701300780c */ /* 0x000fe20001784270 */
[----:B------:R-:W-:Y:S01]  /*b490*/  FFMA.FTZ R124, R72, R7, -R21 ;  /* 0x00000007487c7223 */ /* 0x000fe20000010815 */
[----:B------:R-:W-:Y:S01]  /*b4a0*/  ISETP.LT.OR P3, PT, R15, 0x6a, P3 ;  /* 0x0000006a0f00780c */ /* 0x000fe20001f61670 */
[----:B------:R-:W-:Y:S01]  /*b4b0*/  MUFU.EX2 R39, R39 ;  /* 0x0000002700277308 */ /* 0x000fe20000000800 */
[----:B------:R-:W-:-:S02]  /*b4c0*/  FMNMX.FTZ R41, R75, R10, !PT ;  /* 0x0000000a4b297209 */ /* 0x000fc40007810000 */
[----:B------:R-:W-:Y:S02]  /*b4d0*/  ISETP.LT.OR P4, PT, R15, 0x71, P4 ;  /* 0x000000710f00780c */ /* 0x000fe40002781670 */
[----:B------:R-:W-:Y:S02]  /*b4e0*/  FSEL R120, R79, -INF , !P3 ;  /* 0xff8000004f787808 */ /* 0x000fe40005800000 */
[C---:B------:R-:W-:Y:S01]  /*b4f0*/  ISETP.GT.AND P3, PT, R19.reuse, 0x71, P2 ;  /* 0x000000711300780c */ /* 0x040fe20001764270 */
[----:B------:R-:W0:Y:S01]  /*b500*/  MUFU.EX2 R52, R52 ;  /* 0x0000003400347308 */ /* 0x000e220000000800 */
[----:B------:R-:W-:Y:S02]  /*b510*/  FMNMX.FTZ R41, R78, R41, !PT ;  /* 0x000000294e297209 */ /* 0x000fe40007810000 */
[----:B------:R-:W-:Y:S02]  /*b520*/  FSEL R82, R82, -INF , !P4 ;  /* 0xff80000052527808 */ /* 0x000fe40006000000 */
[----:B------:R-:W-:-:S02]  /*b530*/  ISETP.GT.AND P4, PT, R19, 0x78, P2 ;  /* 0x000000781300780c */ /* 0x000fc40001784270 */
[----:B------:R-:W-:Y:S01]  /*b540*/  ISETP.LT.OR P3, PT, R15, 0x72, P3 ;  /* 0x000000720f00780c */ /* 0x000fe20001f61670 */
[----:B------:R-:W-:Y:S01]  /*b550*/  MUFU.EX2 R56, R56 ;  /* 0x0000003800387308 */ /* 0x000fe20000000800 */
[----:B------:R-:W-:Y:S02]  /*b560*/  FMNMX.FTZ R41, R120, R41, !PT ;  /* 0x0000002978297209 */ /* 0x000fe40007810000 */
[----:B------:R-:W-:Y:S02]  /*b570*/  ISETP.GT.AND P2, PT, R19, 0x79, P2 ;  /* 0x000000791300780c */ /* 0x000fe40001744270 */
[----:B------:R-:W-:Y:S02]  /*b580*/  ISETP.LT.OR P4, PT, R15, 0x79, P4 ;  /* 0x000000790f00780c */ /* 0x000fe40002781670 */
[----:B------:R-:W-:Y:S01]  /*b590*/  FSEL R83, R83, -INF , !P3 ;  /* 0xff80000053537808 */ /* 0x000fe20005800000 */
[----:B------:R-:W-:Y:S01]  /*b5a0*/  MUFU.EX2 R124, R124 ;  /* 0x0000007c007c7308 */ /* 0x000fe20000000800 */
[----:B------:R-:W-:Y:S01]  /*b5b0*/  FMNMX.FTZ R10, R82, R41, !PT ;  /* 0x00000029520a7209 */ /* 0x000fe20007810000 */
[-CC-:B------:R-:W-:Y:S01]  /*b5c0*/  FFMA.FTZ R41, R68, R7.reuse, -R21.reuse ;  /* 0x0000000744297223 */ /* 0x180fe20000010815 */
[----:B------:R-:W-:Y:S01]  /*b5d0*/  ISETP.LT.OR P2, PT, R15, 0x7a, P2 ;  /* 0x0000007a0f00780c */ /* 0x000fe20001741670 */
[-CC-:B------:R-:W-:Y:S01]  /*b5e0*/  FFMA.FTZ R15, R60, R7.reuse, -R21.reuse ;  /* 0x000000073c0f7223 */ /* 0x180fe20000010815 */
[----:B------:R-:W-:Y:S01]  /*b5f0*/  FSEL R86, R86, -INF , !P4 ;  /* 0xff80000056567808 */ /* 0x000fe20006000000 */
[-CC-:B------:R-:W-:Y:S01]  /*b600*/  FFMA.FTZ R60, R126, R7.reuse, -R21.reuse ;  /* 0x000000077e3c7223 */ /* 0x180fe20000010815 */
[----:B------:R-:W-:Y:S01]  /*b610*/  FMNMX.FTZ R19, R83, R10, !PT ;  /* 0x0000000a53137209 */ /* 0x000fe20007810000 */
[-CC-:B------:R-:W-:Y:S01]  /*b620*/  FFMA.FTZ R126, R76, R7.reuse, -R21.reuse ;  /* 0x000000074c7e7223 */ /* 0x180fe20000010815 */
[----:B------:R-:W-:Y:S01]  /*b630*/  FSEL R87, R87, -INF , !P2 ;  /* 0xff80000057577808 */ /* 0x000fe20005000000 */
[--C-:B------:R-:W-:Y:S01]  /*b640*/  FFMA.FTZ R68, R134, R7, -R21.reuse ;  /* 0x0000000786447223 */ /* 0x100fe20000010815 */
[----:B------:R-:W-:Y:S01]  /*b650*/  FMNMX.FTZ R10, R86, R19, !PT ;  /* 0x00000013560a7209 */ /* 0x000fe20007810000 */
[-CC-:B------:R-:W-:Y:S01]  /*b660*/  FFMA.FTZ R19, R64, R7.reuse, -R21.reuse ;  /* 0x0000000740137223 */ /* 0x180fe20000010815 */
[----:B------:R-:W-:Y:S01]  /*b670*/  FSEL R51, R6, RZ, P5 ;  /* 0x000000ff06337208 */ /* 0x000fe20002800000 */
[----:B------:R-:W-:Y:S01]  /*b680*/  FFMA.FTZ R64, R128, R7, -R21 ;  /* 0x0000000780407223 */ /* 0x000fe20000010815 */
[----:B------:R-:W-:Y:S01]  /*b690*/  FMNMX.FTZ R10, R87, R10, !PT ;  /* 0x0000000a570a7209 */ /* 0x000fe20007810000 */
[----:B------:R-:W1:Y:S01]  /*b6a0*/  MUFU.EX2 R15, R15 ;  /* 0x0000000f000f7308 */ /* 0x000e620000000800 */
[----:B0-----:R-:W-:Y:S01]  /*b6b0*/  F2FP.F16.F32.PACK_AB R132, R52, R39 ;  /* 0x000000273484723e */ /* 0x001fe200000000ff */
[----:B------:R-:W-:-:S02]  /*b6c0*/  FADD.FTZ R8, -R51, R8 ;  /* 0x0000000833087221 */ /* 0x000fc40000010100 */
[----:B------:R-:W0:Y:S04]  /*b6d0*/  SHFL.BFLY PT, R43, R10, 0x2, 0x1f ;  /* 0x0c401f000a2b7f89 */ /* 0x000e2800000e0000 */
[----:B------:R-:W-:Y:S08]  /*b6e0*/  MUFU.EX2 R19, R19 ;  /* 0x0000001300137308 */ /* 0x000ff00000000800 */
[----:B------:R-:W2:Y:S01]  /*b6f0*/  MUFU.EX2 R60, R60 ;  /* 0x0000003c003c7308 */ /* 0x000ea20000000800 */
[----:B-1----:R-:W-:-:S07]  /*b700*/  F2FP.F16.F32.PACK_AB R134, R56, R15 ;  /* 0x0000000f3886723e */ /* 0x002fce00000000ff */
[----:B------:R-:W-:Y:S01]  /*b710*/  MUFU.EX2 R41, R41 ;  /* 0x0000002900297308 */ /* 0x000fe20000000800 */
[----:B0-----:R-:W-:Y:S01]  /*b720*/  FMNMX.FTZ R49, R10, R43, !PT ;  /* 0x0000002b0a317209 */ /* 0x001fe20007810000 */
[----:B------:R-:W-:-:S06]  /*b730*/  FFMA.FTZ R43, R130, R7, -R21 ;  /* 0x00000007822b7223 */ /* 0x000fcc0000010815 */
[----:B------:R-:W0:Y:S01]  /*b740*/  MUFU.EX2 R64, R64 ;  /* 0x0000004000407308 */ /* 0x000e220000000800 */
[----:B------:R-:W1:Y:S01]  /*b750*/  SHFL.BFLY PT, R10, R49, 0x1, 0x1f ;  /* 0x0c201f00310a7f89 */ /* 0x000e6200000e0000 */
[----:B--2---:R-:W-:-:S06]  /*b760*/  F2FP.F16.F32.PACK_AB R128, R60, R19 ;  /* 0x000000133c80723e */ /* 0x004fcc00000000ff */
[----:B------:R-:W-:Y:S08]  /*b770*/  MUFU.EX2 R43, R43 ;  /* 0x0000002b002b7308 */ /* 0x000ff00000000800 */
        /* <DEDUP_REMOVED lines=31> */
[-CC-:B------:R-:W-:Y:S01]  /*b970*/  FFMA.FTZ R133, R58, R7.reuse, -R51.reuse ;  /* 0x000000073a857223 */ /* 0x180fe20000010833 */
[C---:B------:R-:W-:Y:S01]  /*b980*/  FADD.FTZ R5, R23.reuse, R42 ;  /* 0x0000002a17057221 */ /* 0x040fe20000010000 */
[-CC-:B------:R-:W-:Y:S01]  /*b990*/  FFMA.FTZ R40, R40, R7.reuse, -R51.reuse ;  /* 0x0000000728287223 */ /* 0x180fe20000010833 */
[----:B------:R-:W-:Y:S01]  /*b9a0*/  F2FP.F16.F32.PACK_AB R148, R23, R148 ;  /* 0x000000941794723e */ /* 0x000fe200000000ff */
[----:B------:R-:W-:Y:S01]  /*b9b0*/  FFMA.FTZ R135, R62, R7, -R51 ;  /* 0x000000073e877223 */ /* 0x000fe20000010833 */
[----:B------:R-:W-:Y:S01]  /*b9c0*/  FADD.FTZ R42, R150, R5 ;  /* 0x00000005962a7221 */ /* 0x000fe20000010000 */
[----:B------:R-:W-:Y:S01]  /*b9d0*/  MUFU.EX2 R151, R151 ;  /* 0x0000009700977308 */ /* 0x000fe20000000800 */
[----:B------:R-:W-:Y:S01]  /*b9e0*/  F2FP.F16.F32.PACK_AB R140, R18, R31 ;  /* 0x0000001f128c723e */ /* 0x000fe200000000ff */
[-CC-:B------:R-:W-:Y:S01]  /*b9f0*/  FFMA.FTZ R129, R66, R7.reuse, -R51.reuse ;  /* 0x0000000742817223 */ /* 0x180fe20000010833 */
[----:B------:R-:W-:Y:S01]  /*ba00*/  FADD.FTZ R46, R25, R42 ;  /* 0x0000002a192e7221 */ /* 0x000fe20000010000 */
[----:B------:R-:W-:Y:S01]  /*ba10*/  FSEL R42, R10, RZ, P2 ;  /* 0x000000ff0a2a7208 */ /* 0x000fe20001000000 */
[----:B------:R-:W-:Y:S01]  /*ba20*/  FFMA.FTZ R44, R44, R7, -R51 ;  /* 0x000000072c2c7223 */ /* 0x000fe20000010833 */
[----:B------:R-:W-:Y:S01]  /*ba30*/  F2FP.F16.F32.PACK_AB R146, R36, R29 ;  /* 0x0000001d2492723e */ /* 0x000fe200000000ff */
[----:B------:R-:W-:Y:S01]  /*ba40*/  FADD.FTZ R5, R27, R46 ;  /* 0x0000002e1b057221 */ /* 0x000fe20000010000 */
[----:B------:R-:W-:Y:S01]  /*ba50*/  MUFU.EX2 R26, R26 ;  /* 0x0000001a001a7308 */ /* 0x000fe20000000800 */
[----:B------:R-:W-:Y:S01]  /*ba60*/  FADD.FTZ R46, -R42, R11 ;  /* 0x0000000b2a2e7221 */ /* 0x000fe20000010100 */
[----:B------:R-:W-:Y:S01]  /*ba70*/  F2FP.F16.F32.PACK_AB R142, R22, R33 ;  /* 0x00000021168e723e */ /* 0x000fe200000000ff */
[----:B------:R-:W-:Y:S01]  /*ba80*/  FADD.FTZ R50, R20, R5 ;  /* 0x0000000514327221 */ /* 0x000fe20000010000 */
[-CC-:B------:R-:W-:Y:S01]  /*ba90*/  FFMA.FTZ R131, R70, R7.reuse, -R51.reuse ;  /* 0x0000000746837223 */ /* 0x180fe20000010833 */
[-C--:B------:R-:W-:Y:S01]  /*baa0*/  FMUL.FTZ R11, R46, R7.reuse ;  /* 0x000000072e0b7220 */ /* 0x080fe20000410000 */
[-CC-:B------:R-:W-:Y:S01]  /*bab0*/  FFMA.FTZ R156, R156, R7.reuse, -R51.reuse ;  /* 0x000000079c9c7223 */ /* 0x180fe20000010833 */
[----:B------:R-:W-:Y:S01]  /*bac0*/  FADD.FTZ R5, R29, R50 ;  /* 0x000000321d057221 */ /* 0x000fe20000010000 */
[----:B------:R-:W-:Y:S01]  /*bad0*/  IMAD.U32 R50, RZ, RZ, UR6 ;  /* 0x00000006ff327e24 */ /* 0x000fe2000f8e00ff */
[----:B------:R-:W-:Y:S01]  /*bae0*/  MUFU.EX2 R145, R145 ;  /* 0x0000009100917308 */ /* 0x000fe20000000800 */
[----:B------:R-:W-:Y:S01]  /*baf0*/  FFMA.FTZ R125, R74, R7, -R51 ;  /* 0x000000074a7d7223 */ /* 0x000fe20000010833 */
[----:B------:R-:W-:Y:S01]  /*bb00*/  FADD.FTZ R46, R36, R5 ;  /* 0x00000005242e7221 */ /* 0x000fe20000010000 */
[----:B------:R-:W-:Y:S01]  /*bb10*/  F2FP.F16.F32.PACK_AB R144, R20, R27 ;  /* 0x0000001b1490723e */ /* 0x000fe200000000ff */
[-CC-:B------:R-:W-:Y:S01]  /*bb20*/  FFMA.FTZ R75, R75, R7.reuse, -R51.reuse ;  /* 0x000000074b4b7223 */ /* 0x180fe20000010833 */
[----:B------:R-:W-:Y:S01]  /*bb30*/  @!P1 LEA R50, R50, UR38, 0x3 ;  /* 0x0000002632329c11 */ /* 0x000fe2000f8e18ff */
[----:B------:R-:W-:Y:S01]  /*bb40*/  FADD.FTZ R5, R31, R46 ;  /* 0x0000002e1f057221 */ /* 0x000fe20000010000 */
[-CC-:B------:R-:W-:Y:S01]  /*bb50*/  FFMA.FTZ R78, R78, R7.reuse, -R51.reuse ;  /* 0x000000074e4e7223 */ /* 0x180fe20000010833 */
[----:B------:R-:W0:Y:S01]  /*bb60*/  MUFU.EX2 R11, R11 ;  /* 0x0000000b000b7308 */ /* 0x000e220000000800 */
[----:B------:R-:W-:Y:S01]  /*bb70*/  FFMA.FTZ R82, R82, R7, -R51 ;  /* 0x0000000752527223 */ /* 0x000fe20000010833 */
[----:B------:R-:W-:Y:S01]  /*bb80*/  FADD.FTZ R46, R18, R5 ;  /* 0x00000005122e7221 */ /* 0x000fe20000010000 */
[----:B------:R-:W-:-:S02]  /*bb90*/  @!P1 VIADD R50, R50, 0x16860 ;  /* 0x0001686032329836 */ /* 0x000fc40000000000 */
[-CC-:B------:R-:W-:Y:S01]  /*bba0*/  FFMA.FTZ R83, R83, R7.reuse, -R51.reuse ;  /* 0x0000000753537223 */ /* 0x180fe20000010833 */
[----:B------:R-:W-:Y:S01]  /*bbb0*/  FFMA.FTZ R86, R86, R7, -R51 ;  /* 0x0000000756567223 */ /* 0x000fe20000010833 */
[----:B------:R-:W-:Y:S01]  /*bbc0*/  FADD.FTZ R5, R33, R46 ;  /* 0x0000002e21057221 */ /* 0x000fe20000010000 */
[----:B------:R-:W-:Y:S01]  /*bbd0*/  ISETP.GT.AND P2, PT, R9, UR37, PT ;  /* 0x0000002509007c0c */ /* 0x000fe2000bf44270 */
[----:B------:R-:W1:Y:S01]  /*bbe0*/  MUFU.EX2 R30, R30 ;  /* 0x0000001e001e7308 */ /* 0x000e620000000800 */
[----:B------:R-:W-:Y:S01]  /*bbf0*/  @!P1 PRMT R46, RZ, 0x654, R50 ;  /* 0x00000654ff2e9816 */ /* 0x000fe20000000032 */
[----:B------:R-:W-:Y:S01]  /*bc00*/  FADD.FTZ R50, R22, R5 ;  /* 0x0000000516327221 */ /* 0x000fe20000010000 */
[----:B------:R-:W-:Y:S01]  /*bc10*/  UMOV UR6, UR4 ;  /* 0x0000000400067c82 */ /* 0x000fe20008000000 */
[----:B------:R-:W-:Y:S01]  /*bc20*/  F2FP.F16.F32.PACK_AB R150, R25, R150 ;  /* 0x000000961996723e */ /* 0x000fe200000000ff */
[----:B------:R2:W-:Y:S01]  /*bc30*/  @!P1 SYNCS.ARRIVE.TRANS64.RED.A1T0 RZ, [R46+URZ], RZ ;  /* 0x000000ff2eff99a7 */ /* 0x0005e2000810043f */
[----:B------:R-:W-:Y:S01]  /*bc40*/  FADD.FTZ R5, R35, R50 ;  /* 0x0000003223057221 */ /* 0x000fe20000010000 */
[----:B------:R-:W-:Y:S01]  /*bc50*/  F2FP.F16.F32.PACK_AB R138, R48, R37 ;  /* 0x00000025308a723e */ /* 0x000fe200000000ff */
[----:B------:R-:W3:Y:S01]  /*bc60*/  MUFU.EX2 R147, R147 ;  /* 0x0000009300937308 */ /* 0x000ee20000000800 */
[-C--:B0-----:R-:W-:Y:S01]  /*bc70*/  FMUL.FTZ R90, R90, R11.reuse ;  /* 0x0000000b5a5a7220 */ /* 0x081fe20000410000 */
[----:B------:R-:W-:Y:S01]  /*bc80*/  FADD.FTZ R50, R28, R5 ;  /* 0x000000051c327221 */ /* 0x000fe20000010000 */
[-C--:B------:R-:W-:Y:S01]  /*bc90*/  FMUL.FTZ R91, R91, R11.reuse ;  /* 0x0000000b5b5b7220 */ /* 0x080fe20000410000 */
[----:B------:R-:W-:Y:S01]  /*bca0*/  FMUL.FTZ R94, R94, R11 ;  /* 0x0000000b5e5e7220 */ /* 0x000fe20000410000 */
[----:B--2---:R-:W-:Y:S01]  /*bcb0*/  FFMA.FTZ R46, R11, R4, R8 ;  /* 0x000000040b2e7223 */ /* 0x004fe20000010008 */
[----:B------:R-:W-:Y:S01]  /*bcc0*/  FADD.FTZ R53, R37, R50 ;  /* 0x0000003225357221 */ /* 0x000fe20000010000 */
[----:B------:R-:W-:Y:S01]  /*bcd0*/  FFMA.FTZ R4, R154, R7, -R51 ;  /* 0x000000079a047223 */ /* 0x000fe20000010833 */
[----:B------:R-:W0:Y:S01]  /*bce0*/  MUFU.EX2 R34, R34 ;  /* 0x0000002200227308 */ /* 0x000e220000000800 */
[C---:B------:R-:W-:Y:S01]  /*bcf0*/  FADD.FTZ R46, R149.reuse, R46 ;  /* 0x0000002e952e7221 */ /* 0x040fe20000010000 */
[----:B------:R-:W-:Y:S01]  /*bd00*/  FADD.FTZ R50, R48, R53 ;  /* 0x0000003530327221 */ /* 0x000fe20000010000 */
[----:B------:R-:W-:Y:S01]  /*bd10*/  F2FP.F16.F32.PACK_AB R149, R149, R8 ;  /* 0x000000089595723e */ /* 0x000fe200000000ff */
[-C--:B------:R-:W-:Y:S01]  /*bd20*/  FMUL.FTZ R95, R95, R11.reuse ;  /* 0x0000000b5f5f7220 */ /* 0x080fe20000410000 */
[----:B------:R-:W-:Y:S01]  /*bd30*/  FADD.FTZ R5, R151, R46 ;  /* 0x0000002e97057221 */ /* 0x000fe20000010000 */
[----:B------:R-:W-:Y:S01]  /*bd40*/  FADD.FTZ R53, R39, R50 ;  /* 0x0000003227357221 */ /* 0x000fe20000010000 */
[-C--:B------:R-:W-:Y:S01]  /*bd50*/  FMUL.FTZ R98, R98, R11.reuse ;  /* 0x0000000b62627220 */ /* 0x080fe20000410000 */
[----:B------:R-:W2:Y:S01]  /*bd60*/  MUFU.EX2 R141, R141 ;  /* 0x0000008d008d7308 */ /* 0x000ea20000000800 */
[----:B------:R-:W-:Y:S01]  /*bd70*/  FADD.FTZ R46, R26, R5 ;  /* 0x000000051a2e7221 */ /* 0x000fe20000010000 */
[----:B------:R-:W-:Y:S01]  /*bd80*/  FADD.FTZ R54, R52, R53 ;  /* 0x0000003534367221 */ /* 0x000fe20000010000 */
[-C--:B------:R-:W-:Y:S01]  /*bd90*/  FMUL.FTZ R99, R99, R11.reuse ;  /* 0x0000000b63637220 */ /* 0x080fe20000410000 */
[----:B------:R-:W-:Y:S01]  /*bda0*/  FMUL.FTZ R102, R102, R11 ;  /* 0x0000000b66667220 */ /* 0x000fe20000410000 */
[----:B------:R-:W-:Y:S01]  /*bdb0*/  FADD.FTZ R5, R145, R46 ;  /* 0x0000002e91057221 */ /* 0x000fe20000010000 */
[----:B------:R-:W-:Y:S01]  /*bdc0*/  FADD.FTZ R53, R15, R54 ;  /* 0x000000360f357221 */ /* 0x000fe20000010000 */
[-C--:B------:R-:W-:Y:S01]  /*bdd0*/  FFMA.FTZ R46, R120, R7.reuse, -R51 ;  /* 0x00000007782e7223 */ /* 0x080fe20000010833 */
[----:B------:R-:W4:Y:S01]  /*bde0*/  MUFU.EX2 R38, R38 ;  /* 0x0000002600267308 */ /* 0x000f220000000800 */
[----:B-1----:R-:W-:Y:S01]  /*bdf0*/  FADD.FTZ R50, R30, R5 ;  /* 0x000000051e327221 */ /* 0x002fe20000010000 */
[----:B------:R-:W-:Y:S01]  /*be00*/  FADD.FTZ R54, R56, R53 ;  /* 0x0000003538367221 */ /* 0x000fe20000010000 */
[----:B------:R-:W-:Y:S01]  /*be10*/  FFMA.FTZ R51, R87, R7, -R51 ;  /* 0x0000000757337223 */ /* 0x000fe20000010833 */
[-C--:B------:R-:W-:Y:S01]  /*be20*/  FMUL.FTZ R103, R103, R11.reuse ;  /* 0x0000000b67677220 */ /* 0x080fe20000410000 */
[----:B---3--:R-:W-:Y:S01]  /*be30*/  FADD.FTZ R5, R147, R50 ;  /* 0x0000003293057221 */ /* 0x008fe20000010000 */
[----:B------:R-:W-:Y:S01]  /*be40*/  FADD.FTZ R53, R19, R54 ;  /* 0x0000003613357221 */ /* 0x000fe20000010000 */
[-C--:B------:R-:W-:Y:S01]  /*be50*/  FMUL.FTZ R106, R106, R11.reuse ;  /* 0x0000000b6a6a7220 */ /* 0x080fe20000410000 */
[----:B------:R-:W1:Y:S01]  /*be60*/  MUFU.EX2 R143, R143 ;  /* 0x0000008f008f7308 */ /* 0x000e620000000800 */
[----:B0-----:R-:W-:Y:S01]  /*be70*/  FADD.FTZ R50, R34, R5 ;  /* 0x0000000522327221 */ /* 0x001fe20000010000 */
[----:B------:R-:W-:Y:S01]  /*be80*/  FADD.FTZ R54, R60, R53 ;  /* 0x000000353c367221 */ /* 0x000fe20000010000 */
[-C--:B------:R-:W-:Y:S01]  /*be90*/  FMUL.FTZ R107, R107, R11.reuse ;  /* 0x0000000b6b6b7220 */ /* 0x080fe20000410000 */
[-C--:B------:R-:W-:Y:S01]  /*bea0*/  FMUL.FTZ R110, R110, R11.reuse ;  /* 0x0000000b6e6e7220 */ /* 0x080fe20000410000 */
[----:B--2---:R-:W-:Y:S01]  /*beb0*/  FADD.FTZ R5, R141, R50 ;  /* 0x000000328d057221 */ /* 0x004fe20000010000 */
[----:B------:R-:W-:Y:S01]  /*bec0*/  FADD.FTZ R23, R41, R54 ;  /* 0x0000003629177221 */ /* 0x000fe20000010000 */
[-C--:B------:R-:W-:Y:S01]  /*bed0*/  FMUL.FTZ R111, R111, R11.reuse ;  /* 0x0000000b6f6f7220 */ /* 0x080fe20000410000 */
[----:B------:R-:W0:Y:S01]  /*bee0*/  MUFU.EX2 R24, R24 ;  /* 0x0000001800187308 */ /* 0x000e220000000800 */
[----:B----4-:R-:W-:Y:S01]  /*bef0*/  FADD.FTZ R50, R38, R5 ;  /* 0x0000000526327221 */ /* 0x010fe20000010000 */
[----:B------:R-:W-:Y:S01]  /*bf00*/  FADD.FTZ R23, R64, R23 ;  /* 0x0000001740177221 */ /* 0x000fe20000010000 */
[-C--:B------:R-:W-:Y:S01]  /*bf10*/  FMUL.FTZ R114, R114, R11.reuse ;  /* 0x0000000b72727220 */ /* 0x080fe20000410000 */
[-C--:B------:R-:W-:Y:S01]  /*bf20*/  FMUL.FTZ R115, R115, R11.reuse ;  /* 0x0000000b73737220 */ /* 0x080fe20000410000 */
[-C--:B------:R-:W-:Y:S01]  /*bf30*/  FMUL.FTZ R118, R118, R11.reuse ;  /* 0x0000000b76767220 */ /* 0x080fe20000410000 */
[----:B------:R-:W-:Y:S01]  /*bf40*/  FADD.FTZ R36, R124, R23 ;  /* 0x000000177c247221 */ /* 0x000fe20000010000 */
[----:B------:R-:W-:Y:S01]  /*bf50*/  FMUL.FTZ R119, R119, R11 ;  /* 0x0000000b77777220 */ /* 0x000fe20000410000 */
[----:B------:R-:W2:Y:S01]  /*bf60*/  MUFU.EX2 R137, R137 ;  /* 0x0000008900897308 */ /* 0x000ea20000000800 */
[----:B-1----:R-:W-:Y:S01]  /*bf70*/  FADD.FTZ R5, R143, R50 ;  /* 0x000000328f057221 */ /* 0x002fe20000010000 */
[C---:B------:R-:W-:Y:S01]  /*bf80*/  FADD.FTZ R23, R43.reuse, R36 ;  /* 0x000000242b177221 */ /* 0x040fe20000010000 */
[----:B------:R-:W-:Y:S01]  /*bf90*/  F2FP.F16.F32.PACK_AB R124, R43, R124 ;  /* 0x0000007c2b7c723e */ /* 0x000fe200000000ff */
[-C--:B------:R-:W-:Y:S01]  /*bfa0*/  FMUL.FTZ R88, R88, R21.reuse ;  /* 0x0000001558587220 */ /* 0x080fe20000410000 */
[-C--:B------:R-:W-:Y:S01]  /*bfb0*/  FMUL.FTZ R89, R89, R21.reuse ;  /* 0x0000001559597220 */ /* 0x080fe20000410000 */
[----:B------:R-:W-:Y:S01]  /*bfc0*/  FADD.FTZ R22, R126, R23 ;  /* 0x000000177e167221 */ /* 0x000fe20000010000 */
[C---:B------:R-:W-:Y:S01]  /*bfd0*/  F2FP.F16.F32.PACK_AB R126, R45.reuse, R126 ;  /* 0x0000007e2d7e723e */ /* 0x040fe200000000ff */
[----:B------:R-:W1:Y:S01]  /*bfe0*/  MUFU.EX2 R32, R32 ;  /* 0x0000002000207308 */ /* 0x000e620000000800 */
[----:B0-----:R-:W-:Y:S01]  /*bff0*/  FADD.FTZ R50, R24, R5 ;  /* 0x0000000518327221 */ /* 0x001fe20000010000 */
[----:B------:R-:W-:Y:S01]  /*c000*/  FADD.FTZ R22, R45, R22 ;  /* 0x000000162d167221 */ /* 0x000fe20000010000 */
[-C--:B------:R-:W-:Y:S01]  /*c010*/  FMUL.FTZ R92, R92, R21.reuse ;  /* 0x000000155c5c7220 */ /* 0x080fe20000410000 */
[-C--:B------:R-:W-:Y:S01]  /*c020*/  FMUL.FTZ R93, R93, R21.reuse ;  /* 0x000000155d5d7220 */ /* 0x080fe20000410000 */
[-C--:B------:R-:W-:Y:S01]  /*c030*/  FMUL.FTZ R96, R96, R21.reuse ;  /* 0x0000001560607220 */ /* 0x080fe20000410000 */
[----:B------:R-:W-:Y:S01]  /*c040*/  FADD.FTZ R15, R47, R22 ;  /* 0x000000162f0f7221 */ /* 0x000fe20000010000 */
[-C--:B------:R-:W-:Y:S01]  /*c050*/  FMUL.FTZ R97, R97, R21.reuse ;  /* 0x0000001561617220 */ /* 0x080fe20000410000 */
[----:B------:R-:W0:Y:S01]  /*c060*/  MUFU.EX2 R139, R139 ;  /* 0x0000008b008b7308 */ /* 0x000e220000000800 */
[----:B--2---:R-:W-:Y:S01]  /*c070*/  FADD.FTZ R5, R137, R50 ;  /* 0x0000003289057221 */ /* 0x004fe20000010000 */
[-C--:B------:R-:W-:Y:S01]  /*c080*/  FMUL.FTZ R100, R100, R21.reuse ;  /* 0x0000001564647220 */ /* 0x080fe20000410000 */
[-C--:B------:R-:W-:Y:S01]  /*c090*/  FMUL.FTZ R101, R101, R21.reuse ;  /* 0x0000001565657220 */ /* 0x080fe20000410000 */
[-C--:B------:R-:W-:Y:S01]  /*c0a0*/  FMUL.FTZ R104, R104, R21.reuse ;  /* 0x0000001568687220 */ /* 0x080fe20000410000 */
[-C--:B------:R-:W-:Y:S01]  /*c0b0*/  FMUL.FTZ R105, R105, R21.reuse ;  /* 0x0000001569697220 */ /* 0x080fe20000410000 */
[-C--:B------:R-:W-:Y:S01]  /*c0c0*/  FMUL.FTZ R108, R108, R21.reuse ;  /* 0x000000156c6c7220 */ /* 0x080fe20000410000 */
[-C--:B------:R-:W-:Y:S01]  /*c0d0*/  FMUL.FTZ R109, R109, R21.reuse ;  /* 0x000000156d6d7220 */ /* 0x080fe20000410000 */
[----:B------:R-:W2:Y:S01]  /*c0e0*/  MUFU.EX2 R42, R152 ;  /* 0x00000098002a7308 */ /* 0x000ea20000000800 */
[----:B-1----:R-:W-:Y:S01]  /*c0f0*/  FADD.FTZ R18, R32, R5 ;  /* 0x0000000520127221 */ /* 0x002fe20000010000 */
[-C--:B------:R-:W-:Y:S01]  /*c100*/  FMUL.FTZ R112, R112, R21.reuse ;  /* 0x0000001570707220 */ /* 0x080fe20000410000 */
[-C--:B------:R-:W-:Y:S01]  /*c110*/  FMUL.FTZ R113, R113, R21.reuse ;  /* 0x0000001571717220 */ /* 0x080fe20000410000 */
[-C--:B------:R-:W-:Y:S01]  /*c120*/  FMUL.FTZ R116, R116, R21.reuse ;  /* 0x0000001574747220 */ /* 0x080fe20000410000 */
[----:B------:R-:W-:Y:S01]  /*c130*/  FMUL.FTZ R117, R117, R21 ;  /* 0x0000001575757220 */ /* 0x000fe20000410000 */
[----:B------:R-:W-:Y:S01]  /*c140*/  F2FP.F16.F32.PACK_AB R151, R26, R151 ;  /* 0x000000971a97723e */ /* 0x000fe200000000ff */
[----:B------:R-:W-:Y:S01]  /*c150*/  VIADD R9, R9, 0xffffffff ;  /* 0xffffffff09097836 */ /* 0x000fe20000000000 */
[----:B------:R-:W1:Y:S01]  /*c160*/  MUFU.EX2 R133, R133 ;  /* 0x0000008500857308 */ /* 0x000e620000000800 */
[----:B0-----:R-:W-:Y:S01]  /*c170*/  FADD.FTZ R5, R139, R18 ;  /* 0x000000128b057221 */ /* 0x001fe20000010000 */
[----:B------:R-:W-:Y:S01]  /*c180*/  F2FP.F16.F32.PACK_AB R145, R30, R145 ;  /* 0x000000911e91723e */ /* 0x000fe200000000ff */
[----:B------:R-:W-:Y:S01]  /*c190*/  IMAD.MOV.U32 R8, RZ, RZ, R6 ;  /* 0x000000ffff087224 */ /* 0x000fe200078e0006 */
[----:B------:R-:W-:Y:S01]  /*c1a0*/  F2FP.F16.F32.PACK_AB R147, R34, R147 ;  /* 0x000000932293723e */ /* 0x000fe200000000ff */
[----:B------:R-:W-:Y:S01]  /*c1b0*/  IMAD.MOV.U32 R11, RZ, RZ, R10 ;  /* 0x000000ffff0b7224 */ /* 0x000fe200078e000a */
[----:B------:R-:W-:-:S02]  /*c1c0*/  F2FP.F16.F32.PACK_AB R141, R38, R141 ;  /* 0x0000008d268d723e */ /* 0x000fc400000000ff */
[----:B------:R-:W0:Y:S01]  /*c1d0*/  MUFU.EX2 R40, R40 ;  /* 0x0000002800287308 */ /* 0x000e220000000800 */
[----:B--2---:R-:W-:Y:S01]  /*c1e0*/  FADD.FTZ R18, R42, R5 ;  /* 0x000000052a127221 */ /* 0x004fe20000010000 */
[----:B------:R-:W-:Y:S02]  /*c1f0*/  F2FP.F16.F32.PACK_AB R143, R24, R143 ;  /* 0x0000008f188f723e */ /* 0x000fe400000000ff */
[----:B------:R-:W-:Y:S02]  /*c200*/  F2FP.F16.F32.PACK_AB R137, R32, R137 ;  /* 0x000000892089723e */ /* 0x000fe400000000ff */
[----:B------:R-:W-:Y:S02]  /*c210*/  F2FP.F16.F32.PACK_AB R139, R42, R139 ;  /* 0x0000008b2a8b723e */ /* 0x000fe400000000ff */
        /* <DEDUP_REMOVED lines=41> */
[----:B0-----:R-:W-:Y:S01]  /*c4b0*/  FADD.FTZ R18, R123, R18 ;  /* 0x000000127b127221 */ /* 0x001fe20000010000 */
[C---:B--2---:R-:W-:Y:S01]  /*c4c0*/  FADD.FTZ R5, R49.reuse, R22 ;  /* 0x0000001631057221 */ /* 0x044fe20000010000 */
[----:B------:R-:W-:Y:S02]  /*c4d0*/  F2FP.F16.F32.PACK_AB R122, R49, R122 ;  /* 0x0000007a317a723e */ /* 0x000fe400000000ff */
[C---:B-1----:R-:W-:Y:S01]  /*c4e0*/  FADD.FTZ R4, R51.reuse, R18 ;  /* 0x0000001233047221 */ /* 0x042fe20000010000 */
[----:B------:R-:W-:Y:S01]  /*c4f0*/  F2FP.F16.F32.PACK_AB R123, R51, R123 ;  /* 0x0000007b337b723e */ /* 0x000fe200000000ff */
[----:B------:R-:W-:Y:S06]  /*c500*/  @P2 BRA `(.L_x_889) ;  /* 0xffffffd000cc2947 */ /* 0x000fec000383ffff */
.L_x_872:
[----:B------:R-:W-:Y:S06]  /*c510*/  BAR.ARV 0x8, 0x200 ;  /* 0x0208000000007b1d */ /* 0x000fec0000002000 */
[----:B------:R-:W-:Y:S05]  /*c520*/  @!P0 BRA `(.L_x_890) ;  /* 0x0000000000048947 */ /* 0x000fea0003800000 */
[----:B------:R-:W-:Y:S01]  /*c530*/  BPT.TRAP 0x1 ;  /* 0x000000040000795c */ /* 0x000fe20000300000 */
.L_x_890:
[----:B------:R-:W-:Y:S01]  /*c540*/  ULEA UR7, UR4, UR38, 0x3 ;  /* 0x0000002604077291 */ /* 0x000fe2000f8e183f */
[----:B------:R-:W-:-:S05]  /*c550*/  IMAD.U32 R0, RZ, RZ, UR5 ;  /* 0x00000005ff007e24 */ /* 0x000fca000f8e00ff */
[----:B------:R-:W-:-:S04]  /*c560*/  SHF.L.U32 R0, R0, 0x1f, RZ ;  /* 0x0000001f00007819 */ /* 0x000fc800000006ff */
[----:B------:R0:W1:Y:S01]  /*c570*/  SYNCS.PHASECHK.TRANS64.TRYWAIT P2, [UR7+0x16850], R0 ;  /* 0x01685000ff0075a7 */ /* 0x0000620008040147 */
[----:B------:R-:W-:Y:S05]  /*c580*/  @!P0 BRA `(.L_x_891) ;  /* 0x0000000000048947 */ /* 0x000fea0003800000 */
[----:B------:R-:W-:Y:S01]  /*c590*/  BPT.TRAP 0x1 ;  /* 0x000000040000795c */ /* 0x000fe20000300000 */
.L_x_891:
[----:B-1----:R-:W-:Y:S05]  /*c5a0*/  @P2 BRA `(.L_x_892) ;  /* 0x0000000000082947 */ /* 0x002fea0003800000 */
[----:B------:R-:W1:Y:S02]  /*c5b0*/  SYNCS.PHASECHK.TRANS64.TRYWAIT P0, [UR7+0x16850], R0 ;  /* 0x01685000ff0075a7 */ /* 0x000e640008000147 */
[----:B-1----:R-:W-:Y:S05]  /*c5c0*/  @!P0 BRA `(.L_x_893) ;  /* 0x00000054007c8947 */ /* 0x002fea0003800000 */
.L_x_892:
[----:B------:R-:W-:Y:S01]  /*c5d0*/  UIADD3 UR38, UR38, 0x400, URZ ;  /* 0x0000040026267890 */ /* 0x000fe2000fffe03f */
[----:B------:R-:W-:Y:S01]  /*c5e0*/  WARPGROUP.ARRIVE ;  /* 0x00000000000079c5 */ /* 0x000fe20000000000 */
[----:B------:R-:W-:Y:S01]  /*c5f0*/  UMOV UR11, 0x40000040 ;  /* 0x40000040000b7882 */ /* 0x000fe20000000000 */
[----:B01----:R-:W0:Y:S01]  /*c600*/  SHFL.BFLY PT, R0, R5, 0x2, 0x1f ;  /* 0x0c401f0005007f89 */ /* 0x003e2200000e0000 */
[----:B------:R-:W-:Y:S01]  /*c610*/  USHF.R.U32.HI UR38, URZ, 0x4, UR38 ;  /* 0x000000043f267899 */ /* 0x000fe20008011626 */
[----:B------:R-:W-:Y:S02]  /*c620*/  IMAD.U32 R13, RZ, RZ, UR7 ;  /* 0x00000007ff0d7e24 */ /* 0x000fe4000f8e00ff */
[----:B------:R-:W1:Y:S01]  /*c630*/  SHFL.BFLY PT, R3, R4, 0x2, 0x1f ;  /* 0x0c401f0004037f89 */ /* 0x000e6200000e0000 */
[----:B------:R-:W-:Y:S01]  /*c640*/  ULOP3.LUT UR38, UR38, 0x3fff, URZ, 0xc0, !UPT ;  /* 0x00003fff26267892 */ /* 0x000fe2000f8ec03f */
[----:B------:R-:W-:Y:S02]  /*c650*/  @!P1 VIADD R13, R13, 0x16860 ;  /* 0x000168600d0d9836 */ /* 0x000fe40000000000 */
[----:B------:R-:W-:Y:S01]  /*c660*/  IMAD.MOV.U32 R11, RZ, RZ, RZ ;  /* 0x000000ffff0b7224 */ /* 0x000fe200078e00ff */
[----:B------:R-:W-:-:S02]  /*c670*/  ULEA UR4, UR4, UR38, 0xa ;  /* 0x0000002604047291 */ /* 0x000fc4000f8e503f */
[----:B------:R-:W-:Y:S02]  /*c680*/  @!P1 PRMT R13, RZ, 0x654, R13 ;  /* 0x00000654ff0d9816 */ /* 0x000fe4000000000d */
[----:B------:R-:W-:-:S03]  /*c690*/  UIADD3 UR6, UR4, 0x80, URZ ;  /* 0x0000008004067890 */ /* 0x000fc6000fffe03f */
[----:B------:R-:W-:Y:S02]  /*c6a0*/  UMOV UR10, UR4 ;  /* 0x00000004000a7c82 */ /* 0x000fe40008000000 */
[----:B------:R-:W-:Y:S01]  /*c6b0*/  HGMMA.64x64x16.F32 R88, R148, gdesc[UR8].tnspB, R88, gsb0 ;  /* 0x40e0000894587df0 */ /* 0x000fe20008000858 */
[----:B------:R-:W-:Y:S01]  /*c6c0*/  UMOV UR11, 0x40000040 ;  /* 0x40000040000b7882 */ /* 0x000fe20000000000 */
[----:B------:R-:W-:Y:S01]  /*c6d0*/  UMOV UR10, UR6 ;  /* 0x00000006000a7c82 */ /* 0x000fe20008000000 */
[----:B------:R-:W-:Y:S01]  /*c6e0*/  UIADD3 UR6, UR4, 0x100, URZ ;  /* 0x0000010004067890 */ /* 0x000fe2000fffe03f */
[----:B0-----:R-:W-:Y:S01]  /*c6f0*/  FADD.FTZ R0, R0, R5 ;  /* 0x0000000500007221 */ /* 0x001fe20000010000 */
[----:B-1----:R-:W-:Y:S01]  /*c700*/  FADD.FTZ R8, R3, R4 ;  /* 0x0000000403087221 */ /* 0x002fe20000010000 */
[----:B------:R-:W-:-:S03]  /*c710*/  IMAD.MOV.U32 R4, RZ, RZ, RZ ;  /* 0x000000ffff047224 */ /* 0x000fc600078e00ff */
[----:B------:R-:W0:Y:S04]  /*c720*/  SHFL.BFLY PT, R3, R0, 0x1, 0x1f ;  /* 0x0c201f0000037f89 */ /* 0x000e2800000e0000 */
[----:B------:R-:W1:Y:S01]  /*c730*/  SHFL.BFLY PT, R9, R8, 0x1, 0x1f ;  /* 0x0c201f0008097f89 */ /* 0x000e6200000e0000 */
[----:B0-----:R-:W-:Y:S01]  /*c740*/  FADD.FTZ R14, R0, R3 ;  /* 0x00000003000e7221 */ /* 0x001fe20000010000 */
[----:B------:R-:W-:Y:S02]  /*c750*/  IMAD.MOV.U32 R3, RZ, RZ, -0x800000 ;  /* 0xff800000ff037424 */ /* 0x000fe400078e00ff */
[----:B------:R-:W-:Y:S02]  /*c760*/  IMAD.MOV.U32 R0, RZ, RZ, -0x800000 ;  /* 0xff800000ff007424 */ /* 0x000fe400078e00ff */
[----:B-1----:R-:W-:Y:S01]  /*c770*/  FADD.FTZ R15, R8, R9 ;  /* 0x00000009080f7221 */ /* 0x002fe20000010000 */
[----:B------:R-:W-:-:S04]  /*c780*/  FSETP.NE.FTZ.AND P0, PT, R14, RZ, PT ;  /* 0x000000ff0e00720b */ /* 0x000fc80003f15000 */
[----:B------:R-:W-:-:S09]  /*c790*/  FSETP.NE.FTZ.AND P2, PT, R15, RZ, PT ;  /* 0x000000ff0f00720b */ /* 0x000fd20003f55000 */
[----:B------:R-:W0:Y:S01]  /*c7a0*/  @P0 MUFU.LG2 R9, R14 ;  /* 0x0000000e00090308 */ /* 0x000e220000000c00 */
[----:B------:R-:W-:-:S03]  /*c7b0*/  @P0 FMUL.FTZ R5, R7, 0.69314718246459960938 ;  /* 0x3f31721807050820 */ /* 0x000fc60000410000 */
[----:B------:R-:W-:-:S04]  /*c7c0*/  @P2 FMUL.FTZ R16, R7, 0.69314718246459960938 ;  /* 0x3f31721807102820 */ /* 0x000fc80000410000 */
[----:B------:R-:W1:Y:S08]  /*c7d0*/  @P2 MUFU.LG2 R12, R15 ;  /* 0x0000000f000c2308 */ /* 0x000e700000000c00 */
[----:B------:R-:W2:Y:S01]  /*c7e0*/  @P0 MUFU.RCP R4, R14 ;  /* 0x0000000e00040308 */ /* 0x000ea20000001000 */
[----:B0-----:R-:W-:-:S04]  /*c7f0*/  @P0 FMUL.FTZ R8, R9, 0.69314718246459960938 ;  /* 0x3f31721809080820 */ /* 0x001fc80000410000 */
[----:B------:R-:W-:Y:S01]  /*c800*/  @P0 FFMA.FTZ R3, R5, R6, R8 ;  /* 0x0000000605030223 */ /* 0x000fe20000010008 */
[----:B------:R-:W-:Y:S01]  /*c810*/  PLOP3.LUT P0, PT, PT, PT, PT, 0x8, 0x0 ;  /* 0x000000000000781c */ /* 0x000fe20003f0e170 */
[----:B------:R-:W-:Y:S02]  /*c820*/  WARPGROUP.DEPBAR.LE gsb0, 0x0 ;  /* 0x00008000000079c5 */ /* 0x000fe40000010000 */
[----:B------:R-:W-:Y:S01]  /*c830*/  WARPGROUP.ARRIVE ;  /* 0x00000000000079c5 */ /* 0x000fe20000000000 */
[----:B------:R-:W0:Y:S01]  /*c840*/  @P2 MUFU.RCP R11, R15 ;  /* 0x0000000f000b2308 */ /* 0x000e220000001000 */
[----:B-1----:R-:W-:-:S04]  /*c850*/  @P2 FMUL.FTZ R7, R12, 0.69314718246459960938 ;  /* 0x3f3172180c072820 */ /* 0x002fc80000410000 */
[----:B------:R-:W-:Y:S01]  /*c860*/  HGMMA.64x64x16.F32 R88, R144, gdesc[UR8].tnspB, R88, gsb0 ;  /* 0x40e0000890587df0 */ /* 0x000fe20008000858 */
[----:B------:R-:W-:Y:S01]  /*c870*/  UMOV UR10, UR6 ;  /* 0x00000006000a7c82 */ /* 0x000fe20008000000 */
[----:B------:R-:W-:Y:S01]  /*c880*/  UMOV UR11, 0x40000040 ;  /* 0x40000040000b7882 */ /* 0x000fe20000000000 */
[----:B------:R-:W-:Y:S01]  /*c890*/  UIADD3 UR6, UR4, 0x180, URZ ;  /* 0x0000018004067890 */ /* 0x000fe2000fffe03f */
[----:B------:R-:W-:Y:S01]  /*c8a0*/  @P2 FFMA.FTZ R0, R16, R10, R7 ;  /* 0x0000000a10002223 */ /* 0x000fe20000010007 */
[----:B------:R-:W-:Y:S02]  /*c8b0*/  WARPGROUP.DEPBAR.LE gsb0, 0x0 ;  /* 0x00008000000079c5 */ /* 0x000fe40000010000 */
[----:B------:R-:W-:-:S06]  /*c8c0*/  WARPGROUP.ARRIVE ;  /* 0x00000000000079c5 */ /* 0x000fcc0000000000 */
[----:B------:R-:W-:Y:S01]  /*c8d0*/  HGMMA.64x64x16.F32 R88, R140, gdesc[UR8].tnspB, R88, gsb0 ;  /* 0x40e000088c587df0 */ /* 0x000fe20008000858 */
[----:B------:R-:W-:Y:S01]  /*c8e0*/  UMOV UR10, UR6 ;  /* 0x00000006000a7c82 */ /* 0x000fe20008000000 */
[----:B------:R-:W-:Y:S01]  /*c8f0*/  UMOV UR11, 0x40000040 ;  /* 0x40000040000b7882 */ /* 0x000fe20000000000 */
[----:B------:R-:W-:Y:S01]  /*c900*/  UIADD3 UR6, UR4, 0x200, URZ ;  /* 0x0000020004067890 */ /* 0x000fe2000fffe03f */
        /* <DEDUP_REMOVED lines=11> */
[----:B------:R-:W-:Y:S02]  /*c9c0*/  UIADD3 UR6, UR4, 0x300, URZ ;  /* 0x0000030004067890 */ /* 0x000fe4000fffe03f */
[----:B------:R-:W-:Y:S01]  /*c9d0*/  UIADD3 UR4, UR4, 0x380, URZ ;  /* 0x0000038004047890 */ /* 0x000fe2000fffe03f */
[----:B------:R-:W-:Y:S02]  /*c9e0*/  WARPGROUP.DEPBAR.LE gsb0, 0x0 ;  /* 0x00008000000079c5 */ /* 0x000fe40000010000 */
[----:B------:R-:W-:-:S06]  /*c9f0*/  WARPGROUP.ARRIVE ;  /* 0x00000000000079c5 */ /* 0x000fcc0000000000 */
[----:B------:R-:W-:Y:S01]  /*ca00*/  HGMMA.64x64x16.F32 R88, R128, gdesc[UR8].tnspB, R88, gsb0 ;  /* 0x40e0000880587df0 */ /* 0x000fe20008000858 */
[----:B------:R-:W-:Y:S01]  /*ca10*/  UMOV UR10, UR6 ;  /* 0x00000006000a7c82 */ /* 0x000fe20008000000 */
[----:B------:R-:W-:Y:S01]  /*ca20*/  UMOV UR11, 0x40000040 ;  /* 0x40000040000b7882 */ /* 0x000fe20000000000 */
[----:B------:R-:W-:Y:S02]  /*ca30*/  WARPGROUP.DEPBAR.LE gsb0, 0x0 ;  /* 0x00008000000079c5 */ /* 0x000fe40000010000 */
[----:B------:R-:W-:-:S06]  /*ca40*/  WARPGROUP.ARRIVE ;  /* 0x00000000000079c5 */ /* 0x000fcc0000000000 */
[----:B------:R-:W-:Y:S01]  /*ca50*/  HGMMA.64x64x16.F32 R88, R124, gdesc[UR8].tnspB, R88, gsb0 ;  /* 0x40e000087c587df0 */ /* 0x000fe20008000858 */
[----:B------:R-:W-:Y:S01]  /*ca60*/  UMOV UR10, UR4 ;  /* 0x00000004000a7c82 */ /* 0x000fe20008000000 */
[----:B------:R-:W-:Y:S01]  /*ca70*/  UMOV UR11, 0x40000040 ;  /* 0x40000040000b7882 */ /* 0x000fe20000000000 */
[----:B------:R-:W-:Y:S02]  /*ca80*/  WARPGROUP.DEPBAR.LE gsb0, 0x0 ;  /* 0x00008000000079c5 */ /* 0x000fe40000010000 */
[----:B------:R-:W-:-:S06]  /*ca90*/  WARPGROUP.ARRIVE ;  /* 0x00000000000079c5 */ /* 0x000fcc0000000000 */
[----:B------:R-:W-:Y:S03]  /*caa0*/  HGMMA.64x64x16.F32 R88, R120, gdesc[UR8].tnspB, R88, gsb0 ;  /* 0x40e0000878587df0 */ /* 0x000fe60008000858 */
[----:B------:R-:W-:Y:S02]  /*cab0*/  WARPGROUP.DEPBAR.LE gsb0, 0x0 ;  /* 0x00008000000079c5 */ /* 0x000fe40000010000 */
[----:B------:R1:W-:Y:S01]  /*cac0*/  @!P1 SYNCS.ARRIVE.TRANS64.RED.A1T0 RZ, [R13+URZ], RZ ;  /* 0x000000ff0dff99a7 */ /* 0x0003e2000810043f */
[-C--:B--2---:R-:W-:Y:S01]  /*cad0*/  FMUL.FTZ R88, R88, R4.reuse ;  /* 0x0000000458587220 */ /* 0x084fe20000410000 */
        /* <DEDUP_REMOVED lines=31> */
.L_x_823:
[----:B------:R-:W-:Y:S05]  /*ccd0*/  @P0 BRA `(.L_x_894) ;  /* 0x0000000c00c80947 */ /* 0x000fea0003800000 */
[----:B------:R-:W-:Y:S01]  /*cce0*/  VIADD R2, R2, 0xffffff80 ;  /* 0xffffff8002027836 */ /* 0x000fe20000000000 */
[----:B------:R-:W0:Y:S01]  /*ccf0*/  LDC R17, c[0x0][0xbe8] ;  /* 0x0002fa00ff117b82 */ /* 0x000e220000000800 */
[----:B------:R-:W1:Y:S01]  /*cd00*/  S2R R19, SR_CTAID.X ;  /* 0x0000000000137919 */ /* 0x000e620000002500 */
[----:B------:R-:W-:Y:S02]  /*cd10*/  USHF.R.S32.HI UR7, URZ, 0x1f, UR36 ;  /* 0x0000001f3f077899 */ /* 0x000fe40008011424 */
[----:B------:R-:W-:Y:S01]  /*cd20*/  IMAD R16, RZ, RZ, -UR36 ;  /* 0x80000024ff107e24 */ /* 0x000fe2000f8e02ff */
[----:B------:R-:W-:Y:S01]  /*cd30*/  SHF.R.S32.HI R5, RZ, 0x1f, R2 ;  /* 0x0000001fff057819 */ /* 0x000fe20000011402 */
[----:B------:R-:W-:Y:S01]  /*cd40*/  ULDC.64 UR8, c[0x0][0xbd0] ;  /* 0x0002f40000087ab9 */ /* 0x000fe20000000a00 */
[----:B------:R-:W-:Y:S01]  /*cd50*/  BSSY B0, `(.L_x_895) ;  /* 0x00000b6000007945 */ /* 0x000fe20003800000 */
[----:B------:R-:W-:Y:S01]  /*cd60*/  UIMAD UR6, UR7, UR8, URZ ;  /* 0x00000008070672a4 */ /* 0x000fe2000f8e023f */
[CC--:B------:R-:W-:Y:S01]  /*cd70*/  LEA.HI R4, R5.reuse, R2.reuse, RZ, 0x7 ;  /* 0x0000000205047211 */ /* 0x0c0fe200078f38ff */
[----:B------:R-:W2:Y:S01]  /*cd80*/  S2UR UR12, SR_CTAID.Z ;  /* 0x00000000000c79c3 */ /* 0x000ea20000002700 */
[----:B------:R-:W-:Y:S01]  /*cd90*/  LEA.HI R8, R5, R2, RZ, 0x2 ;  /* 0x0000000205087211 */ /* 0x000fe200078f10ff */
[----:B------:R-:W-:Y:S01]  /*cda0*/  UIMAD.WIDE.U32 UR4, UR36, UR8, URZ ;  /* 0x00000008240472a5 */ /* 0x000fe2000f8e003f */
[----:B------:R-:W-:Y:S01]  /*cdb0*/  LOP3.LUT R7, R4, 0xffffff80, RZ, 0xc0, !PT ;  /* 0xffffff8004077812 */ /* 0x000fe200078ec0ff */
[----:B------:R-:W-:Y:S01]  /*cdc0*/  UIMAD UR6, UR36, UR9, UR6 ;  /* 0x00000009240672a4 */ /* 0x000fe2000f8e0206 */
[----:B------:R-:W-:-:S02]  /*cdd0*/  SHF.R.S32.HI R4, RZ, 0x7, R4 ;  /* 0x00000007ff047819 */ /* 0x000fc40000011404 */
[----:B------:R-:W-:Y:S01]  /*cde0*/  LOP3.LUT R13, R8, 0xfffffffc, RZ, 0xc0, !PT ;  /* 0xfffffffc080d7812 */ /* 0x000fe200078ec0ff */
[----:B------:R-:W-:Y:S01]  /*cdf0*/  IMAD.IADD R22, R2, 0x1, -R7 ;  /* 0x0000000102167824 */ /* 0x000fe200078e0a07 */
[----:B------:R-:W3:Y:S01]  /*ce00*/  S2UR UR11, SR_CTAID.Y ;  /* 0x00000000000b79c3 */ /* 0x000ee20000002600 */
[----:B------:R-:W-:Y:S01]  /*ce10*/  IMAD.HI R5, R4, 0x55555556, RZ ;  /* 0x5555555604057827 */ /* 0x000fe200078e02ff */
[----:B------:R-:W-:Y:S02]  /*ce20*/  UIADD3 UR6, UR5, UR6, URZ ;  /* 0x0000000605067290 */ /* 0x000fe4000fffe03f */
[----:B------:R-:W-:Y:S01]  /*ce30*/  SHF.R.S32.HI R9, RZ, 0x1f, R22 ;  /* 0x0000001fff097819 */ /* 0x000fe20000011416 */
[----:B------:R-:W-:-:S03]  /*ce40*/  IMAD.IADD R13, R2, 0x1, -R13 ;  /* 0x00000001020d7824 */ /* 0x000fc600078e0a0d */
[----:B------:R-:W-:Y:S01]  /*ce50*/  BAR.SYNC.DEFER_BLOCKING 0x1, 0x180 ;  /* 0x0046000000007b1d */ /* 0x000fe20000010000 */
[----:B0-----:R-:W-:Y:S02]  /*ce60*/  ISETP.NE.AND P0, PT, R17, 0x1, PT ;  /* 0x000000011100780c */ /* 0x001fe40003f05270 */
[----:B------:R-:W-:Y:S02]  /*ce70*/  LEA.HI R23, R9, R22, RZ, 0x2 ;  /* 0x0000001609177211 */ /* 0x000fe400078f10ff */
[----:B------:R-:W-:-:S03]  /*ce80*/  LEA.HI R5, R5, R5, RZ, 0x1 ;  /* 0x0000000505057211 */ /* 0x000fc600078f08ff */
[----:B------:R-:W3:Y:S01]  /*ce90*/  LDC R21, c[0x0][0xc50] ;  /* 0x00031400ff157b82 */ /* 0x000ee20000000800 */
[--C-:B------:R-:W-:Y:S01]  /*cea0*/  SHF.R.S32.HI R6, RZ, 0x2, R23.reuse ;  /* 0x00000002ff067819 */ /* 0x100fe20000011417 */
[----:B------:R-:W-:Y:S01]  /*ceb0*/  ULDC.64 UR8, c[0x0][0xb38] ;  /* 0x0002ce0000087ab9 */ /* 0x000fe20000000a00 */
[----:B------:R-:W-:Y:S01]  /*cec0*/  SHF.R.S32.HI R7, RZ, 0x1f, R23 ;  /* 0x0000001fff077819 */ /* 0x000fe20000011417 */
[----:B--2---:R-:W-:Y:S01]  /*ced0*/  USHF.R.S32.HI UR10, URZ, 0x1f, UR12 ;  /* 0x0000001f3f0a7899 */ /* 0x004fe2000801140c */
[----:B------:R-:W-:Y:S01]  /*cee0*/  LEA.HI R9, R9, R22, RZ, 0x5 ;  /* 0x0000001609097211 */ /* 0x000fe200078f28ff */
[----:B------:R-:W-:Y:S01]  /*cef0*/  UIMAD UR7, UR7, UR8, URZ ;  /* 0x00000008070772a4 */ /* 0x000fe2000f8e023f */
[----:B------:R-:W-:Y:S01]  /*cf00*/  LEA.HI R7, R7, R6, RZ, 0x3 ;  /* 0x0000000607077211 */ /* 0x000fe200078f18ff */
[----:B------:R-:W0:Y:S01]  /*cf10*/  LDC.64 R14, c[0x0][0xb40] ;  /* 0x0002d000ff0e7b82 */ /* 0x000e220000000a00 */
[----:B------:R-:W-:Y:S02]  /*cf20*/  SHF.R.S32.HI R9, RZ, 0x5, R9 ;  /* 0x00000005ff097819 */ /* 0x000fe40000011409 */
[----:B------:R-:W-:Y:S01]  /*cf30*/  LOP3.LUT R11, R7, 0xfffffff8, RZ, 0xc0, !PT ;  /* 0xfffffff8070b7812 */ /* 0x000fe200078ec0ff */
[----:B------:R-:W-:Y:S01]  /*cf40*/  IMAD R7, R5, -0x3, R4 ;  /* 0xfffffffd05077824 */ /* 0x000fe200078e0204 */
[----:B------:R-:W-:Y:S01]  /*cf50*/  LEA.HI R4, R13, R13, RZ, 0x1 ;  /* 0x0000000d0d047211 */ /* 0x000fe200078f08ff */
[----:B------:R-:W-:Y:S01]  /*cf60*/  IMAD.U32 R5, RZ, RZ, UR5 ;  /* 0x00000005ff057e24 */ /* 0x000fe2000f8e00ff */
[----:B------:R-:W-:Y:S01]  /*cf70*/  LOP3.LUT R23, R23, 0x7ffffffc, RZ, 0xc0, !PT ;  /* 0x7ffffffc17177812 */ /* 0x000fe200078ec0ff */
[----:B------:R-:W-:Y:S01]  /*cf80*/  IMAD.IADD R2, R6, 0x1, -R11 ;  /* 0x0000000106027824 */ /* 0x000fe200078e0a0b */
[----:B------:R-:W-:Y:S01]  /*cf90*/  LOP3.LUT R4, R4, 0x1ffffffe, RZ, 0xc0, !PT ;  /* 0x1ffffffe04047812 */ /* 0x000fe200078ec0ff */
[----:B------:R-:W2:Y:S01]  /*cfa0*/  LDC.64 R10, c[0x0][0xbd8] ;  /* 0x0002f600ff0a7b82 */ /* 0x000ea20000000a00 */
[----:B------:R-:W-:Y:S01]  /*cfb0*/  IMAD.U32 R5, RZ, RZ, UR6 ;  /* 0x00000006ff057e24 */ /* 0x000fe2000f8e00ff */
[----:B------:R-:W-:Y:S01]  /*cfc0*/  UIMAD UR6, UR36, UR9, UR7 ;  /* 0x00000009240672a4 */ /* 0x000fe2000f8e0207 */
[----:B------:R-:W-:-:S02]  /*cfd0*/  IMAD R2, R9, 0x10, R2 ;  /* 0x0000001009027824 */ /* 0x000fc400078e0202 */
[----:B------:R-:W-:Y:S02]  /*cfe0*/  IMAD.IADD R25, R13, 0x1, -R4 ;  /* 0x000000010d197824 */ /* 0x000fe400078e0a04 */
[----:B------:R-:W-:Y:S01]  /*cff0*/  IMAD R2, R7, 0x40, R2 ;  /* 0x0000004007027824 */ /* 0x000fe200078e0202 */
[----:B------:R-:W4:Y:S01]  /*d000*/  @P0 LDC R9, c[0x0][0xbec] ;  /* 0x0002fb00ff090b82 */ /* 0x000f220000000800 */
[----:B------:R-:W-:Y:S01]  /*d010*/  IMAD.U32 R4, RZ, RZ, UR4 ;  /* 0x00000004ff047e24 */ /* 0x000fe2000f8e00ff */
[----:B------:R-:W-:Y:S01]  /*d020*/  UIMAD.WIDE.U32 UR4, UR36, UR8, URZ ;  /* 0x00000008240472a5 */ /* 0x000fe2000f8e003f */
[--C-:B------:R-:W-:Y:S02]  /*d030*/  IMAD R6, R25, 0x8, R2.reuse ;  /* 0x0000000819067824 */ /* 0x100fe400078e0202 */
[----:B---3--:R-:W-:Y:S01]  /*d040*/  IMAD R21, R21, R16, UR11 ;  /* 0x0000000b15157e24 */ /* 0x008fe2000f8e0210 */
[----:B------:R-:W-:Y:S01]  /*d050*/  UIADD3 UR6, UR5, UR6, URZ ;  /* 0x0000000605067290 */ /* 0x000fe2000fffe03f */
[----:B0-----:R-:W-:Y:S01]  /*d060*/  IMAD R12, R14, UR10, RZ ;  /* 0x0000000a0e0c7c24 */ /* 0x001fe2000f8e02ff */
[----:B------:R-:W0:Y:S01]  /*d070*/  @P0 LDC R13, c[0x0][0xbf0] ;  /* 0x0002fc00ff0d0b82 */ /* 0x000e220000000800 */
[----:B------:R-:W-:Y:S01]  /*d080*/  IMAD.U32 R7, RZ, RZ, UR5 ;  /* 0x00000005ff077e24 */ /* 0x000fe2000f8e00ff */
[----:B------:R-:W-:Y:S01]  /*d090*/  ULDC.64 UR8, c[0x0][0xb28] ;  /* 0x0002ca0000087ab9 */ /* 0x000fe20000000a00 */
[----:B-1----:R-:W-:-:S02]  /*d0a0*/  IMAD R2, R19, 0xc0, R2 ;  /* 0x000000c013027824 */ /* 0x002fc400078e0202 */
[----:B------:R-:W-:Y:S01]  /*d0b0*/  IMAD.U32 R7, RZ, RZ, UR6 ;  /* 0x00000006ff077e24 */ /* 0x000fe2000f8e00ff */
[----:B------:R-:W-:Y:S01]  /*d0c0*/  ULDC.64 UR6, c[0x0][0xb48] ;  /* 0x0002d20000067ab9 */ /* 0x000fe20000000a00 */
[----:B------:R-:W-:Y:S01]  /*d0d0*/  VIADD R16, R2, 0x8 ;  /* 0x0000000802107836 */ /* 0x000fe20000000000 */
[----:B------:R-:W1:Y:S01]  /*d0e0*/  @P0 LDC R27, c[0x0][0xbec] ;  /* 0x0002fb00ff1b0b82 */ /* 0x000e620000000800 */
[C---:B--2---:R-:W-:Y:S02]  /*d0f0*/  IMAD R8, R10.reuse, UR10, RZ ;  /* 0x0000000a0a087c24 */ /* 0x044fe4000f8e02ff */
[----:B------:R-:W-:-:S04]  /*d100*/  IMAD.WIDE.U32 R4, R10, UR12, R4 ;  /* 0x0000000c0a047c25 */ /* 0x000fc8000f8e0004 */
[----:B------:R-:W-:Y:S01]  /*d110*/  IMAD R11, R11, UR12, R8 ;  /* 0x0000000c0b0b7c24 */ /* 0x000fe2000f8e0208 */
[----:B------:R-:W2:Y:S01]  /*d120*/  @P0 LDC R18, c[0x0][0xbf0] ;  /* 0x0002fc00ff120b82 */ /* 0x000ea20000000800 */
[----:B------:R-:W-:Y:S02]  /*d130*/  IMAD R8, R19, 0xc0, R6 ;  /* 0x000000c013087824 */ /* 0x000fe400078e0206 */
[----:B------:R-:W-:Y:S01]  /*d140*/  IMAD.U32 R6, RZ, RZ, UR4 ;  /* 0x00000004ff067e24 */ /* 0x000fe2000f8e00ff */
[----:B------:R-:W-:Y:S01]  /*d150*/  ULDC.64 UR4, c[0x0][0xbe0] ;  /* 0x0002f80000047ab9 */ /* 0x000fe20000000a00 */
[----:B----4-:R-:W-:-:S04]  /*d160*/  @P0 IMAD.HI.U32 R10, R8, R9, RZ ;  /* 0x00000009080a0227 */ /* 0x010fc800078e00ff */
[----:B------:R-:W-:Y:S01]  /*d170*/  IMAD.MOV.U32 R9, RZ, RZ, R8 ;  /* 0x000000ffff097224 */ /* 0x000fe200078e0008 */
[----:B0-----:R-:W-:Y:S01]  /*d180*/  @P0 SHF.R.U32.HI R9, RZ, R13, R10 ;  /* 0x0000000dff090219 */ /* 0x001fe2000001160a */
[----:B------:R-:W-:Y:S01]  /*d190*/  IMAD R13, R15, UR12, R12 ;  /* 0x0000000c0f0d7c24 */ /* 0x000fe2000f8e020c */
[----:B------:R-:W-:Y:S01]  /*d1a0*/  SHF.R.S32.HI R12, RZ, 0x1f, R21 ;  /* 0x0000001fff0c7819 */ /* 0x000fe20000011415 */
[----:B------:R-:W-:-:S04]  /*d1b0*/  IMAD.WIDE.U32 R6, R14, UR12, R6 ;  /* 0x0000000c0e067c25 */ /* 0x000fc8000f8e0006 */
[----:B------:R-:W-:Y:S02]  /*d1c0*/  IMAD.IADD R5, R5, 0x1, R11 ;  /* 0x0000000105057824 */ /* 0x000fe400078e020b */
[----:B-1----:R-:W-:-:S04]  /*d1d0*/  @P0 IMAD.HI.U32 R27, R8, R27, RZ ;  /* 0x0000001b081b0227 */ /* 0x002fc800078e00ff */
[----:B------:R-:W-:Y:S02]  /*d1e0*/  IMAD.IADD R7, R7, 0x1, R13 ;  /* 0x0000000107077824 */ /* 0x000fe400078e020d */
[----:B------:R-:W-:Y:S02]  /*d1f0*/  IMAD R13, R12, UR6, RZ ;  /* 0x000000060c0d7c24 */ /* 0x000fe4000f8e02ff */
[----:B------:R-:W-:-:S04]  /*d200*/  IMAD.WIDE.U32 R4, R21, UR4, R4 ;  /* 0x0000000415047c25 */ /* 0x000fc8000f8e0004 */
[----:B------:R-:W-:Y:S01]  /*d210*/  IMAD.MOV.U32 R11, RZ, RZ, R8 ;  /* 0x000000ffff0b7224 */ /* 0x000fe200078e0008 */
[----:B--2---:R-:W-:Y:S01]  /*d220*/  @P0 SHF.R.U32.HI R11, RZ, R18, R27 ;  /* 0x00000012ff0b0219 */ /* 0x004fe2000001161b */
        /* <DEDUP_REMOVED lines=20> */
[----:B------:R-:W0:Y:S01]  /*d370*/  S2UR UR5, SR_CgaCtaId ;  /* 0x00000000000579c3 */ /* 0x000e220000008800 */
[----:B------:R-:W-:-:S02]  /*d380*/  UMOV UR4, 0x400 ;  /* 0x0000040000047882 */ /* 0x000fc40000000000 */
[----:B------:R-:W-:Y:S02]  /*d390*/  IMAD R8, R8, UR6, RZ ;  /* 0x0000000608087c24 */ /* 0x000fe4000f8e02ff */
        /* <DEDUP_REMOVED lines=9> */
[----:B------:R-:W-:Y:S02]  /*d430*/  ULDC UR6, c[0x0][0xa88] ;  /* 0x0002a20000067ab9 */ /* 0x000fe40000000800 */
[----:B------:R-:W-:Y:S01]  /*d440*/  IMAD.IADD R9, R5, 0x1, R11 ;  /* 0x0000000105097824 */ /* 0x000fe200078e020b */
[----:B------:R-:W-:Y:S01]  /*d450*/  LEA R18, P1, R6, UR8, 0x2 ;  /* 0x0000000806127c11 */ /* 0x000fe2000f8210ff */
[----:B------:R-:W-:Y:S01]  /*d460*/  IMAD.IADD R5, R7, 0x1, R15 ;  /* 0x0000000107057824 */ /* 0x000fe200078e020f */
[----:B0-----:R-:W-:Y:S01]  /*d470*/  ULEA UR4, UR5, UR4, 0x18 ;  /* 0x0000000405047291 */ /* 0x001fe2000f8ec03f */
[----:B------:R-:W-:Y:S01]  /*d480*/  IMAD R17, R17, UR6, RZ ;  /* 0x0000000611117c24 */ /* 0x000fe2000f8e02ff */
[----:B------:R-:W-:Y:S01]  /*d490*/  LEA.HI.X R9, R4, UR7, R9, 0x2, P0 ;  /* 0x0000000704097c11 */ /* 0x000fe200080f1409 */
[----:B------:R-:W-:Y:S01]  /*d4a0*/  IMAD.IADD R19, R22, 0x1, -R23 ;  /* 0x0000000116137824 */ /* 0x000fe200078e0a17 */
[----:B------:R-:W-:Y:S01]  /*d4b0*/  LEA.HI.X R20, R6, UR9, R5, 0x2, P1 ;  /* 0x0000000906147c11 */ /* 0x000fe200088f1405 */
[----:B------:R-:W-:Y:S01]  /*d4c0*/  SHFL.IDX PT, R4, R8, RZ, 0x1c1f ;  /* 0x001c1fff08047589 */ /* 0x000fe200000e0000 */
[----:B------:R-:W-:Y:S01]  /*d4d0*/  LOP3.LUT P0, RZ, R22, 0x3, RZ, 0xc0, !PT ;  /* 0x0000000316ff7812 */ /* 0x000fe2000780c0ff */
[----:B------:R-:W-:Y:S01]  /*d4e0*/  UIADD3 UR4, UR4, 0x16820, URZ ;  /* 0x0001682004047890 */ /* 0x000fe2000fffe03f */
[CC--:B------:R-:W-:Y:S01]  /*d4f0*/  ISETP.GE.AND P2, PT, R2.reuse, R17.reuse, PT ;  /* 0x000000110200720c */ /* 0x0c0fe20003f46270 */
[----:B------:R-:W0:Y:S01]  /*d500*/  SHFL.IDX PT, R5, R9, RZ, 0x1c1f ;  /* 0x001c1fff09057589 */ /* 0x000e2200000e0000 */
[-C--:B------:R-:W-:Y:S01]  /*d510*/  ISETP.GE.OR P1, PT, R2, R17.reuse, P0 ;  /* 0x000000110200720c */ /* 0x080fe20000726670 */
[----:B------:R-:W-:Y:S01]  /*d520*/  UPRMT UR4, URZ, 0x654, UR4 ;  /* 0x000006543f047896 */ /* 0x000fe20008000004 */
[----:B------:R-:W-:Y:S01]  /*d530*/  ISETP.GE.OR P0, PT, R16, R17, P0 ;  /* 0x000000111000720c */ /* 0x000fe20000706670 */
[----:B------:R-:W-:Y:S01]  /*d540*/  SHFL.IDX PT, R6, R8, 0x1, 0x1c1f ;  /* 0x003c1f0008067f89 */ /* 0x000fe200000e0000 */
[----:B------:R-:W-:-:S03]  /*d550*/  IMAD.SHL.U32 R19, R19, 0x2, RZ ;  /* 0x0000000213137824 */ /* 0x000fc600078e00ff */
[----:B------:R-:W1:Y:S03]  /*d560*/  SHFL.IDX PT, R7, R9, 0x1, 0x1c1f ;  /* 0x003c1f0009077f89 */ /* 0x000e6600000e0000 */
[----:B------:R-:W-:Y:S01]  /*d570*/  SYNCS.ARRIVE.TRANS64.RED.A1T0 RZ, [UR4], RZ ;  /* 0x000000ffffff79a7 */ /* 0x000fe20008100404 */
[----:B------:R2:W3:Y:S04]  /*d580*/  SHFL.IDX PT, R14, R18, RZ, 0x1c1f ;  /* 0x001c1fff120e7589 */ /* 0x0004e800000e0000 */
[----:B------:R2:W4:Y:S04]  /*d590*/  SHFL.IDX PT, R15, R20, RZ, 0x1c1f ;  /* 0x001c1fff140f7589 */ /* 0x00052800000e0000 */
[----:B0-----:R2:W-:Y:S04]  /*d5a0*/  @!P1 ST.E desc[UR48][R4.64], R3 ;  /* 0x0000000304009985 */ /* 0x0015e8000c101930 */
[----:B-1----:R2:W-:Y:S01]  /*d5b0*/  @!P0 ST.E desc[UR48][R6.64], R0 ;  /* 0x0000000006008985 */ /* 0x0025e2000c101930 */
[----:B------:R-:W-:Y:S05]  /*d5c0*/  @P2 BRA `(.L_x_896) ;  /* 0x0000000000b82947 */ /* 0x000fea0003800000 */
[----:B------:R-:W-:Y:S01]  /*d5d0*/  ULDC UR4, c[0x0][0xac8] ;  /* 0x0002b20000047ab9 */ /* 0x000fe20000000800 */
[C---:B--2---:R-:W-:Y:S01]  /*d5e0*/  VIADD R0, R19.reuse, 0x8 ;  /* 0x0000000813007836 */ /* 0x044fe20000000000 */
        /* <DEDUP_REMOVED lines=11> */
[----:B---34-:R-:W-:Y:S01]  /*d6a0*/  @!P0 IMAD.WIDE R2, R19, 0x4, R14 ;  /* 0x0000000413028825 */ /* 0x018fe200078e020e */
[----:B------:R-:W-:-:S02]  /*d6b0*/  ISETP.GE.AND P5, PT, R9, UR4, PT ;  /* 0x0000000409007c0c */ /* 0x000fc4000bfa6270 */
[----:B------:R-:W-:Y:S02]  /*d6c0*/  ISETP.GE.AND P6, PT, R11, UR4, PT ;  /* 0x000000040b007c0c */ /* 0x000fe4000bfc6270 */
[----:B------:R0:W-:Y:S01]  /*d6d0*/  @!P0 ST.E.64 desc[UR48][R2.64], R88 ;  /* 0x0000005802008985 */ /* 0x0001e2000c101b30 */
[----:B------:R-:W-:Y:S02]  /*d6e0*/  ISETP.GE.AND P0, PT, R0, UR4, PT ;  /* 0x0000000400007c0c */ /* 0x000fe4000bf06270 */
[----:B------:R-:W-:Y:S02]  /*d6f0*/  @!P1 LEA.HI R4, R4, R4, RZ, 0x1 ;  /* 0x0000000404049211 */ /* 0x000fe400078f08ff */
[----:B------:R-:W-:Y:S02]  /*d700*/  @!P3 LEA.HI R6, R6, R6, RZ, 0x1 ;  /* 0x000000060606b211 */ /* 0x000fe400078f08ff */
[----:B------:R-:W-:Y:S02]  /*d710*/  @!P4 LEA.HI R8, R7, R7, RZ, 0x1 ;  /* 0x000000070708c211 */ /* 0x000fe400078f08ff */
[----:B------:R-:W-:-:S02]  /*d720*/  @!P5 LEA.HI R10, R9, R9, RZ, 0x1 ;  /* 0x00000009090ad211 */ /* 0x000fc400078f08ff */
[----:B------:R-:W-:Y:S02]  /*d730*/  @!P6 LEA.HI R12, R11, R11, RZ, 0x1 ;  /* 0x0000000b0b0ce211 */ /* 0x000fe400078f08ff */
[----:B------:R-:W-:Y:S02]  /*d740*/  @!P3 LOP3.LUT R9, R6, 0xfffffffe, RZ, 0xc0, !PT ;  /* 0xfffffffe0609b812 */ /* 0x000fe400078ec0ff */
[----:B------:R-:W-:Y:S02]  /*d750*/  @!P0 LEA.HI R0, R0, R0, RZ, 0x1 ;  /* 0x0000000000008211 */ /* 0x000fe400078f08ff */
[----:B0-----:R-:W-:Y:S02]  /*d760*/  @!P2 LEA.HI R2, R5, R5, RZ, 0x1 ;  /* 0x000000050502a211 */ /* 0x001fe400078f08ff */
[----:B------:R-:W-:Y:S02]  /*d770*/  @!P0 LOP3.LUT R3, R0, 0xfffffffe, RZ, 0xc0, !PT ;  /* 0xfffffffe00038812 */ /* 0x000fe400078ec0ff */
[----:B------:R-:W-:-:S02]  /*d780*/  @!P1 LOP3.LUT R5, R4, 0xfffffffe, RZ, 0xc0, !PT ;  /* 0xfffffffe04059812 */ /* 0x000fc400078ec0ff */
[----:B------:R-:W-:Y:S01]  /*d790*/  @!P2 LOP3.LUT R7, R2, 0xfffffffe, RZ, 0xc0, !PT ;  /* 0xfffffffe0207a812 */ /* 0x000fe200078ec0ff */
[--C-:B------:R-:W-:Y:S01]  /*d7a0*/  @!P0 IMAD.WIDE R2, R3, 0x4, R14.reuse ;  /* 0x0000000403028825 */ /* 0x100fe200078e020e */
[----:B------:R-:W-:Y:S02]  /*d7b0*/  @!P4 LOP3.LUT R11, R8, 0xfffffffe, RZ, 0xc0, !PT ;  /* 0xfffffffe080bc812 */ /* 0x000fe400078ec0ff */
[----:B------:R-:W-:Y:S01]  /*d7c0*/  @!P5 LOP3.LUT R13, R10, 0xfffffffe, RZ, 0xc0, !PT ;  /* 0xfffffffe0a0dd812 */ /* 0x000fe200078ec0ff */
[--C-:B------:R-:W-:Y:S01]  /*d7d0*/  @!P1 IMAD.WIDE R4, R5, 0x4, R14.reuse ;  /* 0x0000000405049825 */ /* 0x100fe200078e020e */
[----:B------:R-:W-:Y:S01]  /*d7e0*/  @!P6 LOP3.LUT R21, R12, 0xfffffffe, RZ, 0xc0, !PT ;  /* 0xfffffffe0c15e812 */ /* 0x000fe200078ec0ff */
[----:B------:R0:W-:Y:S02]  /*d7f0*/  @!P0 ST.E.64 desc[UR48][R2.64], R92 ;  /* 0x0000005c02008985 */ /* 0x0001e4000c101b30 */
[--C-:B------:R-:W-:Y:S02]  /*d800*/  @!P2 IMAD.WIDE R6, R7, 0x4, R14.reuse ;  /* 0x000000040706a825 */ /* 0x100fe400078e020e */
        /* <DEDUP_REMOVED lines=8> */
[----:B------:R0:W-:Y:S04]  /*d890*/  @!P5 ST.E.64 desc[UR48][R12.64], R112 ;  /* 0x000000700c00d985 */ /* 0x0001e8000c101b30 */
[----:B------:R0:W-:Y:S02]  /*d8a0*/  @!P6 ST.E.64 desc[UR48][R14.64], R116 ;  /* 0x000000740e00e985 */ /* 0x0001e4000c101b30 */
.L_x_896:
[----:B------:R-:W-:Y:S05]  /*d8b0*/  BSYNC B0 ;  /* 0x0000000000007941 */ /* 0x000fea0003800000 */
.L_x_895:
[----:B------:R-:W-:Y:S01]  /*d8c0*/  ISETP.GE.AND P0, PT, R16, R17, PT ;  /* 0x000000111000720c */ /* 0x000fe20003f06270 */
[----:B0-----:R0:W1:Y:S04]  /*d8d0*/  SHFL.IDX PT, R13, R20, 0x1, 0x1c1f ;  /* 0x003c1f00140d7f89 */ /* 0x00106800000e0000 */
[----:B------:R0:W0:Y:S08]  /*d8e0*/  SHFL.IDX PT, R12, R18, 0x1, 0x1c1f ;  /* 0x003c1f00120c7f89 */ /* 0x00003000000e0000 */
[----:B------:R-:W-:Y:S05]  /*d8f0*/  @P0 BRA `(.L_x_815) ;  /* 0x0000003c00e80947 */ /* 0x000fea0003800000 */
[C---:B--2---:R-:W-:Y:S01]  /*d900*/  VIADD R0, R19.reuse, 0x8 ;  /* 0x0000000813007836 */ /* 0x044fe20000000000 */
[----:B------:R-:W-:Y:S01]  /*d910*/  ULDC UR4, c[0x0][0xac8] ;  /* 0x0002b20000047ab9 */ /* 0x000fe20000000800 */
[C---:B------:R-:W-:Y:S01]  /*d920*/  VIADD R6, R19.reuse, 0x10 ;  /* 0x0000001013067836 */ /* 0x040fe20000000000 */
[C---:B------:R-:W-:Y:S01]  /*d930*/  ISETP.GE.AND P0, PT, R19.reuse, UR4, PT ;  /* 0x0000000413007c0c */ /* 0x040fe2000bf06270 */
[C---:B------:R-:W-:Y:S01]  /*d940*/  VIADD R7, R19.reuse, 0x18 ;  /* 0x0000001813077836 */ /* 0x040fe20000000000 */
[----:B------:R-:W-:Y:S01]  /*d950*/  ISETP.GE.AND P1, PT, R0, UR4, PT ;  /* 0x0000000400007c0c */ /* 0x000fe2000bf26270 */
[C---:B------:R-:W-:Y:S01]  /*d960*/  VIADD R8, R19.reuse, 0x20 ;  /* 0x0000002013087836 */ /* 0x040fe20000000000 */
[----:B------:R-:W-:Y:S01]  /*d970*/  ISETP.GE.AND P2, PT, R6, UR4, PT ;  /* 0x0000000406007c0c */ /* 0x000fe2000bf46270 */
[----:B------:R-:W-:Y:S01]  /*d980*/  VIADD R9, R19, 0x28 ;  /* 0x0000002813097836 */ /* 0x000fe20000000000 */
[----:B------:R-:W-:Y:S01]  /*d990*/  ISETP.GE.AND P3, PT, R7, UR4, PT ;  /* 0x0000000407007c0c */ /* 0x000fe2000bf66270 */
[----:B------:R-:W-:Y:S01]  /*d9a0*/  VIADD R11, R19, 0x30 ;  /* 0x00000030130b7836 */ /* 0x000fe20000000000 */
[----:B------:R-:W-:-:S02]  /*d9b0*/  ISETP.GE.AND P4, PT, R8, UR4, PT ;  /* 0x0000000408007c0c */ /* 0x000fc4000bf86270 */
[----:B------:R-:W-:Y:S02]  /*d9c0*/  ISETP.GE.AND P5, PT, R9, UR4, PT ;  /* 0x0000000409007c0c */ /* 0x000fe4000bfa6270 */
[----:B------:R-:W-:Y:S01]  /*d9d0*/  ISETP.GE.AND P6, PT, R11, UR4, PT ;  /* 0x000000040b007c0c */ /* 0x000fe2000bfc6270 */
[C---:B01----:R-:W-:Y:S02]  /*d9e0*/  @!P0 IMAD.WIDE R2, R19.reuse, 0x4, R12 ;  /* 0x0000000413028825 */ /* 0x043fe400078e020c */
[----:B------:R-:W-:Y:S02]  /*d9f0*/  @!P1 LEA.HI R0, R0, R0, RZ, 0x1 ;  /* 0x0000000000009211 */ /* 0x000fe400078f08ff */
[----:B------:R-:W-:Y:S01]  /*da00*/  @!P2 LEA.HI R6, R6, R6, RZ, 0x1 ;  /* 0x000000060606a211 */ /* 0x000fe200078f08ff */
[----:B------:R0:W-:Y:S01]  /*da10*/  @!P0 ST.E.64 desc[UR48][R2.64], R90 ;  /* 0x0000005a02008985 */ /* 0x0001e2000c101b30 */
[----:B------:R-:W-:Y:S01]  /*da20*/  @!P1 LOP3.LUT R5, R0, 0xfffffffe, RZ, 0xc0, !PT ;  /* 0xfffffffe00059812 */ /* 0x000fe200078ec0ff */
[----:B------:R-:W-:Y:S01]  /*da30*/  VIADD R19, R19, 0x38 ;  /* 0x0000003813137836 */ /* 0x000fe20000000000 */
[----:B------:R-:W-:-:S02]  /*da40*/  @!P3 LEA.HI R0, R7, R7, RZ, 0x1 ;  /* 0x000000070700b211 */ /* 0x000fc400078f08ff */
[----:B------:R-:W-:Y:S01]  /*da50*/  @!P4 LEA.HI R8, R8, R8, RZ, 0x1 ;  /* 0x000000080808c211 */ /* 0x000fe200078f08ff */
[--C-:B------:R-:W-:Y:S01]  /*da60*/  @!P1 IMAD.WIDE R4, R5, 0x4, R12.reuse ;  /* 0x0000000405049825 */ /* 0x100fe200078e020c */
[----:B------:R-:W-:Y:S02]  /*da70*/  @!P5 LEA.HI R10, R9, R9, RZ, 0x1 ;  /* 0x00000009090ad211 */ /* 0x000fe400078f08ff */
[----:B---3--:R-:W-:Y:S02]  /*da80*/  @!P6 LEA.HI R14, R11, R11, RZ, 0x1 ;  /* 0x0000000b0b0ee211 */ /* 0x008fe400078f08ff */
[----:B------:R-:W-:Y:S01]  /*da90*/  @!P2 LOP3.LUT R7, R6, 0xfffffffe, RZ, 0xc0, !PT ;  /* 0xfffffffe0607a812 */ /* 0x000fe200078ec0ff */
[----:B------:R1:W-:Y:S01]  /*daa0*/  @!P1 ST.E.64 desc[UR48][R4.64], R94 ;  /* 0x0000005e04009985 */ /* 0x0003e2000c101b30 */
[----:B------:R-:W-:Y:S02]  /*dab0*/  @!P3 LOP3.LUT R9, R0, 0xfffffffe, RZ, 0xc0, !PT ;  /* 0xfffffffe0009b812 */ /* 0x000fe400078ec0ff */
[----:B------:R-:W-:Y:S01]  /*dac0*/  @!P4 LOP3.LUT R11, R8, 0xfffffffe, RZ, 0xc0, !PT ;  /* 0xfffffffe080bc812 */ /* 0x000fe200078ec0ff */
[----:B0-----:R-:W-:Y:S01]  /*dad0*/  @!P2 IMAD.WIDE R2, R7, 0x4, R12 ;  /* 0x000000040702a825 */ /* 0x001fe200078e020c */
[----:B----4-:R-:W-:-:S02]  /*dae0*/  @!P5 LOP3.LUT R15, R10, 0xfffffffe, RZ, 0xc0, !PT ;  /* 0xfffffffe0a0fd812 */ /* 0x010fc400078ec0ff */
[----:B------:R-:W-:Y:S01]  /*daf0*/  @!P6 LOP3.LUT R17, R14, 0xfffffffe, RZ, 0xc0, !PT ;  /* 0xfffffffe0e11e812 */ /* 0x000fe200078ec0ff */
[--C-:B------:R-:W-:Y:S01]  /*db00*/  @!P4 IMAD.WIDE R6, R11, 0x4, R12.reuse ;  /* 0x000000040b06c825 */ /* 0x100fe200078e020c */
[----:B------:R0:W-:Y:S01]  /*db10*/  @!P2 ST.E.64 desc[UR48][R2.64], R98 ;  /* 0x000000620200a985 */ /* 0x0001e2000c101b30 */
[----:B------:R-:W-:Y:S02]  /*db20*/  ISETP.GE.AND P0, PT, R19, UR4, PT ;  /* 0x0000000413007c0c */ /* 0x000fe4000bf06270 */
[----:B------:R-:W-:-:S04]  /*db30*/  @!P6 IMAD.WIDE R10, R17, 0x4, R12 ;  /* 0x00000004110ae825 */ /* 0x000fc800078e020c */
[----:B-1----:R-:W-:-:S04]  /*db40*/  @!P3 IMAD.WIDE R4, R9, 0x4, R12 ;  /* 0x000000040904b825 */ /* 0x002fc800078e020c */
[----:B------:R-:W-:Y:S01]  /*db50*/  @!P5 IMAD.WIDE R8, R15, 0x4, R12 ;  /* 0x000000040f08d825 */ /* 0x000fe200078e020c */
[----:B------:R0:W-:Y:S04]  /*db60*/  @!P3 ST.E.64 desc[UR48][R4.64], R102 ;  /* 0x000000660400b985 */ /* 0x0001e8000c101b30 */
[----:B------:R0:W-:Y:S04]  /*db70*/  @!P4 ST.E.64 desc[UR48][R6.64], R106 ;  /* 0x0000006a0600c985 */ /* 0x0001e8000c101b30 */
        /* <DEDUP_REMOVED lines=8> */
.L_x_894:
[----:B------:R-:W-:-:S05]  /*dc00*/  VIADD R0, R2, 0xffffff80 ;  /* 0xffffff8002007836 */ /* 0x000fca0000000000 */
[----:B------:R-:W-:-:S13]  /*dc10*/  ISETP.GT.AND P0, PT, R0, 0xbf, PT ;  /* 0x000000bf0000780c */ /* 0x000fda0003f04270 */
[----:B------:R-:W-:Y:S05]  /*dc20*/  @P0 BRA `(.L_x_815) ;  /* 0x0000003c001c0947 */ /* 0x000fea0003800000 */
[----:B------:R-:W0:Y:S01]  /*dc30*/  S2R R3, SR_CTAID.X ;  /* 0x0000000000037919 */ /* 0x000e220000002500 */
[----:B------:R-:W1:Y:S01]  /*dc40*/  LDC R6, c[0x0][0xbe8] ;  /* 0x0002fa00ff067b82 */ /* 0x000e620000000800 */
[----:B------:R-:W-:Y:S01]  /*dc50*/  ULDC UR4, c[0x0][0xa88] ;  /* 0x0002a20000047ab9 */ /* 0x000fe20000000800 */
[----:B0-----:R-:W-:Y:S02]  /*dc60*/  IMAD R2, R3, 0xc0, R2 ;  /* 0x000000c003027824 */ /* 0x001fe400078e0202 */
[----:B-1----:R-:W-:Y:S02]  /*dc70*/  IMAD R3, R6, UR4, RZ ;  /* 0x0000000406037c24 */ /* 0x002fe4000f8e02ff */
[----:B------:R-:W-:-:S05]  /*dc80*/  VIADD R0, R2, 0xffffff80 ;  /* 0xffffff8002007836 */ /* 0x000fca0000000000 */
[----:B------:R-:W-:-:S13]  /*dc90*/  ISETP.GE.AND P0, PT, R0, R3, PT ;  /* 0x000000030000720c */ /* 0x000fda0003f06270 */
[----:B------:R-:W-:Y:S05]  /*dca0*/  @P0 BRA `(.L_x_815) ;  /* 0x0000003800fc0947 */ /* 0x000fea0003800000 */
[----:B------:R-:W-:Y:S01]  /*dcb0*/  ISETP.NE.AND P0, PT, R6, 0x1, PT ;  /* 0x000000010600780c */ /* 0x000fe20003f05270 */
[----:B------:R-:W0:Y:S01]  /*dcc0*/  S2UR UR7, SR_CTAID.Z ;  /* 0x00000000000779c3 */ /* 0x000e220000002700 */
[----:B------:R-:W-:Y:S01]  /*dcd0*/  USHF.R.S32.HI UR6, URZ, 0x1f, UR36 ;  /* 0x0000001f3f067899 */ /* 0x000fe20008011424 */
[----:B------:R-:W-:Y:S01]  /*dce0*/  IMAD.MOV.U32 R5, RZ, RZ, R0 ;  /* 0x000000ffff057224 */ /* 0x000fe200078e0000 */
[----:B------:R-:W-:Y:S02]  /*dcf0*/  ULDC.64 UR8, c[0x0][0xbd0] ;  /* 0x0002f40000087ab9 */ /* 0x000fe40000000a00 */
[----:B------:R-:W-:Y:S02]  /*dd00*/  UIMAD UR6, UR6, UR8, URZ ;  /* 0x00000008060672a4 */ /* 0x000fe4000f8e023f */
[----:B------:R-:W-:Y:S01]  /*dd10*/  UIMAD.WIDE.U32 UR4, UR36, UR8, URZ ;  /* 0x00000008240472a5 */ /* 0x000fe2000f8e003f */
[----:B------:R-:W1:Y:S01]  /*dd20*/  LDC.64 R10, c[0x0][0xbd8] ;  /* 0x0002f600ff0a7b82 */ /* 0x000e620000000a00 */
[----:B------:R-:W-:-:S04]  /*dd30*/  UIMAD UR6, UR36, UR9, UR6 ;  /* 0x00000009240672a4 */ /* 0x000fc8000f8e0206 */
[----:B------:R-:W-:Y:S02]  /*dd40*/  UIADD3 UR6, UR5, UR6, URZ ;  /* 0x0000000605067290 */ /* 0x000fe4000fffe03f */
[----:B------:R-:W-:Y:S01]  /*dd50*/  IMAD.U32 R3, RZ, RZ, UR5 ;  /* 0x00000005ff037e24 */ /* 0x000fe2000f8e00ff */
[----:B------:R-:W2:Y:S01]  /*dd60*/  @P0 LDC R7, c[0x0][0xbec] ;  /* 0x0002fb00ff070b82 */ /* 0x000ea20000000800 */
[----:B------:R-:W-:Y:S01]  /*dd70*/  IMAD.U32 R2, RZ, RZ, UR4 ;  /* 0x00000004ff027e24 */ /* 0x000fe2000f8e00ff */
[----:B------:R-:W-:Y:S01]  /*dd80*/  ULDC.64 UR4, c[0x0][0xbe0] ;  /* 0x0002f80000047ab9 */ /* 0x000fe20000000a00 */
[----:B------:R-:W-:-:S05]  /*dd90*/  IMAD.U32 R3, RZ, RZ, UR6 ;  /* 0x00000006ff037e24 */ /* 0x000fca000f8e00ff */
[----:B------:R-:W3:Y:S01]  /*dda0*/  @P0 LDC R9, c[0x0][0xbf0] ;  /* 0x0002fc00ff090b82 */ /* 0x000ee20000000800 */
[----:B0-----:R-:W-:-:S07]  /*ddb0*/  USHF.R.S32.HI UR8, URZ, 0x1f, UR7 ;  /* 0x0000001f3f087899 */ /* 0x001fce0008011407 */
[----:B------:R-:W0:Y:S01]  /*ddc0*/  S2UR UR10, SR_CTAID.Y ;  /* 0x00000000000a79c3 */ /* 0x000e220000002600 */
[C---:B-1----:R-:W-:Y:S02]  /*ddd0*/  IMAD R12, R10.reuse, UR8, RZ ;  /* 0x000000080a0c7c24 */ /* 0x042fe4000f8e02ff */
[----:B------:R-:W-:-:S04]  /*dde0*/  IMAD.WIDE.U32 R2, R10, UR7, R2 ;  /* 0x000000070a027c25 */ /* 0x000fc8000f8e0002 */
[----:B------:R-:W-:Y:S01]  /*ddf0*/  IMAD R11, R11, UR7, R12 ;  /* 0x000000070b0b7c24 */ /* 0x000fe2000f8e020c */
[----:B------:R-:W0:Y:S01]  /*de00*/  LDC R8, c[0x0][0xc50] ;  /* 0x00031400ff087b82 */ /* 0x000e220000000800 */
[----:B--2---:R-:W-:-:S04]  /*de10*/  @P0 IMAD.HI.U32 R4, R0, R7, RZ ;  /* 0x0000000700040227 */ /* 0x004fc800078e00ff */
[----:B------:R-:W-:Y:S02]  /*de20*/  IMAD R7, RZ, RZ, -UR36 ;  /* 0x80000024ff077e24 */ /* 0x000fe4000f8e02ff */
[----:B------:R-:W-:Y:S01]  /*de30*/  IMAD.IADD R3, R11, 0x1, R3 ;  /* 0x000000010b037824 */ /* 0x000fe200078e0203 */
[----:B---3--:R-:W-:Y:S01]  /*de40*/  @P0 SHF.R.U32.HI R5, RZ, R9, R4 ;  /* 0x00000009ff050219 */ /* 0x008fe20000011604 */
[----:B0-----:R-:W-:-:S04]  /*de50*/  IMAD R9, R8, R7, UR10 ;  /* 0x0000000a08097e24 */ /* 0x001fc8000f8e0207 */
[----:B------:R-:W-:Y:S02]  /*de60*/  IMAD.MOV R7, RZ, RZ, -R5 ;  /* 0x000000ffff077224 */ /* 0x000fe400078e0a05 */
[----:B------:R-:W-:Y:S01]  /*de70*/  IMAD.WIDE.U32 R2, R9, UR4, R2 ;  /* 0x0000000409027c25 */ /* 0x000fe2000f8e0002 */
[----:B------:R-:W-:-:S03]  /*de80*/  SHF.R.S32.HI R4, RZ, 0x1f, R9 ;  /* 0x0000001fff047819 */ /* 0x000fc60000011409 */
[----:B------:R-:W-:Y:S01]  /*de90*/  IMAD R7, R6, R7, R0 ;  /* 0x0000000706077224 */ /* 0x000fe200078e0200 */
[----:B------:R-:W-:Y:S01]  /*dea0*/  IADD3 R2, P0, R5, R2, RZ ;  /* 0x0000000205027210 */ /* 0x000fe20007f1e0ff */
[----:B------:R-:W-:-:S03]  /*deb0*/  IMAD R4, R4, UR4, RZ ;  /* 0x0000000404047c24 */ /* 0x000fc6000f8e02ff */
[----:B------:R-:W-:Y:S01]  /*dec0*/  SHF.R.S32.HI R0, RZ, 0x1f, R7 ;  /* 0x0000001fff007819 */ /* 0x000fe20000011407 */
[----:B------:R-:W-:Y:S01]  /*ded0*/  IMAD R4, R9, UR5, R4 ;  /* 0x0000000509047c24 */ /* 0x000fe2000f8e0204 */
[----:B------:R-:W-:Y:S01]  /*dee0*/  SHF.R.S32.HI R9, RZ, 0x1f, R5 ;  /* 0x0000001fff097819 */ /* 0x000fe20000011405 */
[----:B------:R-:W-:Y:S02]  /*def0*/  ULDC.64 UR4, c[0x0][0xbc8] ;  /* 0x0002f20000047ab9 */ /* 0x000fe40000000a00 */
[----:B------:R-:W-:Y:S01]  /*df00*/  IMAD R0, R0, UR4, RZ ;  /* 0x0000000400007c24 */ /* 0x000fe2000f8e02ff */
[----:B------:R-:W-:-:S03]  /*df10*/  IADD3.X R3, R9, R3, R4, P0, !PT ;  /* 0x0000000309037210 */ /* 0x000fc600007fe404 */
        /* <DEDUP_REMOVED lines=9> */
.L_x_813:
        /* <DEDUP_REMOVED lines=18> */
.L_x_897:
[----:B------:R-:W-:Y:S01]  /*e0d0*/  ULDC UR7, c[0x0][0xc50] ;  /* 0x0003140000077ab9 */ /* 0x000fe20000000800 */
[----:B------:R-:W-:Y:S01]  /*e0e0*/  UMOV UR36, UR6 ;  /* 0x0000000600247c82 */ /* 0x000fe20008000000 */
[----:B------:R-:W-:-:S11]  /*e0f0*/  UISETP.NE.AND UP0, UPT, UR7, 0x1, UPT ;  /* 0x000000010700788c */ /* 0x000fd6000bf05270 */
[----:B------:R-:W-:Y:S01]  /*e100*/  @UP0 ULDC UR4, c[0x0][0xc54] ;  /* 0x0003150000040ab9 */ /* 0x000fe20000000800 */
[----:B------:R-:W-:Y:S01]  /*e110*/  @UP0 ULDC UR8, c[0x0][0xc58] ;  /* 0x0003160000080ab9 */ /* 0x000fe20000000800 */
[----:B------:R-:W-:-:S04]  /*e120*/  UIMAD.WIDE.U32 UR4, UR6, UR4, URZ ;  /* 0x00000004060472a5 */ /* 0x000fc8000f8e003f */
[----:B------:R-:W-:-:S12]  /*e130*/  @UP0 USHF.R.U32.HI UR36, URZ, UR8, UR5 ;  /* 0x000000083f240299 */ /* 0x000fd80008011605 */
.L_x_898:
[----:B------:R-:W-:Y:S01]  /*e140*/  ISETP.GE.AND P0, PT, R27, RZ, PT ;  /* 0x000000ff1b00720c */ /* 0x000fe20003f06270 */
[----:B------:R-:W-:Y:S01]  /*e150*/  UIADD3 UR42, -UR36, URZ, URZ ;  /* 0x0000003f242a7290 */ /* 0x000fe2000fffe13f */
[----:B------:R-:W-:Y:S02]  /*e160*/  IMAD.MOV.U32 R3, RZ, RZ, 0x1 ;  /* 0x00000001ff037424 */ /* 0x000fe400078e00ff */
[----:B------:R-:W-:Y:S01]  /*e170*/  IMAD.MOV.U32 R0, RZ, RZ, RZ ;  /* 0x000000ffff007224 */ /* 0x000fe200078e00ff */
[----:B------:R-:W-:Y:S01]  /*e180*/  UIMAD UR42, UR7, UR42, UR6 ;  /* 0x0000002a072a72a4 */ /* 0x000fe2000f8e0206 */
[----:B------:R-:W-:-:S07]  /*e190*/  IMAD.MOV.U32 R4, RZ, RZ, 0x1 ;  /* 0x00000001ff047424 */ /* 0x000fce00078e00ff */
[----:B------:R-:W-:Y:S05]  /*e1a0*/  @!P0 BRA `(.L_x_899) ;  /* 0x0000003400088947 */ /* 0x000fea0003800000 */
[----:B------:R-:W0:Y:S01]  /*e1b0*/  S2UR UR40, SR_CTAID.X ;  /* 0x00000000002879c3 */ /* 0x000e220000002500 */
[----:B------:R-:W-:Y:S01]  /*e1c0*/  ULDC.64 UR4, c[0x0][0x418] ;  /* 0x0001060000047ab9 */ /* 0x000fe20000000a00 */
[----:B------:R-:W-:Y:S01]  /*e1d0*/  ULDC UR6, c[0x0][0x448] ;  /* 0x0001120000067ab9 */ /* 0x000fe20000000800 */
[----:B------:R-:W-:Y:S02]  /*e1e0*/  UISETP.NE.U32.AND UP0, UPT, UR4, URZ, UPT ;  /* 0x0000003f0400728c */ /* 0x000fe4000bf05070 */
[----:B------:R-:W-:Y:S02]  /*e1f0*/  UISETP.NE.AND UP1, UPT, UR6, 0x1, UPT ;  /* 0x000000010600788c */ /* 0x000fe4000bf25270 */
[----:B------:R-:W-:Y:S01]  /*e200*/  UISETP.NE.AND.EX UP0, UPT, UR5, URZ, UPT, UP0 ;  /* 0x0000003f0500728c */ /* 0x000fe2000bf05300 */
[----:B------:R-:W-:Y:S02]  /*e210*/  ULDC UR6, c[0x0][0x424] ;  /* 0x0001090000067ab9 */ /* 0x000fe40000000800 */
[----:B------:R-:W-:Y:S01]  /*e220*/  ULDC.64 UR4, c[0x0][0x9e0] ;  /* 0x0002780000047ab9 */ /* 0x000fe20000000a00 */
[----:B------:R-:W-:-:S02]  /*e230*/  USEL UR9, UR6, 0x1, UP0 ;  /* 0x0000000106097887 */ /* 0x000fc40008000000 */
[----:B------:R-:W-:Y:S01]  /*e240*/  UISETP.GE.AND UP0, UPT, UR5, 0x1, UPT ;  /* 0x000000010500788c */ /* 0x000fe2000bf06270 */
[----:B------:R-:W-:Y:S02]  /*e250*/  ULDC UR10, c[0x0][0x288] ;  /* 0x0000a200000a7ab9 */ /* 0x000fe40000000800 */
[----:B------:R-:W-:Y:S01]  /*e260*/  @UP1 ULDC UR7, c[0x0][0x44c] ;  /* 0x0001130000071ab9 */ /* 0x000fe20000000800 */
[----:B------:R-:W-:Y:S01]  /*e270*/  ULDC UR12, c[0x0][0x2f0] ;  /* 0x0000bc00000c7ab9 */ /* 0x000fe20000000800 */
[----:B------:R-:W-:Y:S01]  /*e280*/  UIADD3 UR11, -UR10, 0x1, URZ ;  /* 0x000000010a0b7890 */ /* 0x000fe2000fffe13f */
[----:B------:R-:W-:Y:S01]  /*e290*/  PLOP3.LUT P1, PT, PT, PT, UP0, 0x80, 0x0 ;  /* 0x000000000000781c */ /* 0x000fe20003f2f008 */
[----:B------:R-:W-:Y:S01]  /*e2a0*/  UIMAD UR13, UR9, UR12, 0x7f ;  /* 0x0000007f090d74a4 */ /* 0x000fe2000f8e020c */
[----:B------:R-:W-:Y:S01]  /*e2b0*/  @UP1 ULDC UR14, c[0x0][0x450] ;  /* 0x00011400000e1ab9 */ /* 0x000fe20000000800 */
[----:B------:R-:W-:Y:S02]  /*e2c0*/  UIMAD UR11, UR9, UR12, UR11 ;  /* 0x0000000c090b72a4 */ /* 0x000fe4000f8e020b */
[----:B0-----:R-:W-:-:S04]  /*e2d0*/  UIMAD UR40, UR40, 0xc0, URZ ;  /* 0x000000c0282878a4 */ /* 0x001fc8000f8e023f */
[----:B------:R-:W-:-:S04]  /*e2e0*/  UIADD3 UR8, UR40, 0xbf, URZ ;  /* 0x000000bf28087890 */ /* 0x000fc8000fffe03f */
[----:B------:R-:W-:-:S04]  /*e2f0*/  UIMAD.WIDE.U32 UR6, UR8, UR7, URZ ;  /* 0x00000007080672a5 */ /* 0x000fc8000f8e003f */
[----:B------:R-:W-:Y:S02]  /*e300*/  @UP1 USHF.R.U32.HI UR8, URZ, UR14, UR7 ;  /* 0x0000000e3f081299 */ /* 0x000fe40008011607 */
[----:B------:R-:W-:Y:S02]  /*e310*/  USHF.R.S32.HI UR7, URZ, 0x1f, UR13 ;  /* 0x0000001f3f077899 */ /* 0x000fe4000801140d */
[----:B------:R-:W-:Y:S02]  /*e320*/  UIADD3 UR6, UR11, UR8, URZ ;  /* 0x000000080b067290 */ /* 0x000fe4000fffe03f */
[----:B------:R-:W-:Y:S02]  /*e330*/  ULEA.HI UR7, UR7, UR13, URZ, 0x7 ;  /* 0x0000000d07077291 */ /* 0x000fe4000f8f383f */
[----:B------:R-:W-:Y:S02]  /*e340*/  UIADD3 UR4, UR6, UR4, URZ ;  /* 0x0000000406047290 */ /* 0x000fe4000fffe03f */
[----:B------:R-:W-:Y:S01]  /*e350*/  USHF.R.S32.HI UR39, URZ, 0x7, UR7 ;  /* 0x000000073f277899 */ /* 0x000fe20008011407 */
[----:B------:R-:W-:Y:S11]  /*e360*/  @!P1 BRA `(.L_x_900) ;  /* 0x0000000000449947 */ /* 0x000ff60003800000 */
        /* <DEDUP_REMOVED lines=10> */
.L_x_901:
[----:B------:R-:W-:-:S11]  /*e410*/  UISETP.NE.AND UP0, UPT, UR5, 0x1, UPT ;  /* 0x000000010500788c */ /* 0x000fd6000bf05270 */
[----:B------:R-:W-:Y:S02]  /*e420*/  @UP0 ULDC.64 UR14, c[0x0][0x9e8] ;  /* 0x00027a00000e0ab9 */ /* 0x000fe40000000a00 */
[----:B------:R-:W-:-:S04]  /*e430*/  UIMAD.WIDE.U32 UR6, UR8, UR14, URZ ;  /* 0x0000000e080672a5 */ /* 0x000fc8000f8e003f */
[----:B------:R-:W-:-:S12]  /*e440*/  @UP0 USHF.R.U32.HI UR8, URZ, UR15, UR7 ;  /* 0x0000000f3f080299 */ /* 0x000fd80008011607 */
.L_x_902:
[----:B------:R-:W-:-:S04]  /*e450*/  UIMAD UR8, UR8, UR5, UR5 ;  /* 0x00000005080872a4 */ /* 0x000fc8000f8e0205 */
[----:B------:R-:W-:-:S04]  /*e460*/  UISETP.LT.AND UP0, UPT, UR4, UR8, UPT ;  /* 0x000000080400728c */ /* 0x000fc8000bf01270 */
[----:B------:R-:W-:-:S12]  /*e470*/  USEL UR4, UR4, UR8, UP0 ;  /* 0x0000000804047287 */ /* 0x000fd80008000000 */
.L_x_900:
[----:B------:R-:W-:Y:S01]  /*e480*/  UIADD3 UR4, UR4, 0x7f, URZ ;  /* 0x0000007f04047890 */ /* 0x000fe2000fffe03f */
[----:B------:R-:W-:Y:S01]  /*e490*/  @UP1 ULDC UR6, c[0x0][0x44c] ;  /* 0x0001130000061ab9 */ /* 0x000fe20000000800 */
[----:B------:R-:W-:Y:S02]  /*e4a0*/  @UP1 ULDC UR11, c[0x0][0x450] ;  /* 0x00011400000b1ab9 */ /* 0x000fe40000000800 */
[----:B------:R-:W-:Y:S02]  /*e4b0*/  USHF.R.S32.HI UR8, URZ, 0x1f, UR4 ;  /* 0x0000001f3f087899 */ /* 0x000fe40008011404 */
[----:B------:R-:W-:Y:S02]  /*e4c0*/  UIMAD.WIDE.U32 UR6, UR40, UR6, URZ ;  /* 0x00000006280672a5 */ /* 0x000fe4000f8e003f */
[----:B------:R-:W-:Y:S02]  /*e4d0*/  ULEA.HI UR8, UR8, UR4, URZ, 0x7 ;  /* 0x0000000408087291 */ /* 0x000fe4000f8f383f */
[----:B------:R-:W-:Y:S01]  /*e4e0*/  UIMAD UR9, UR9, UR12, -UR10 ;  /* 0x0000000c090972a4 */ /* 0x000fe2000f8e0a0a */
[----:B------:R-:W-:Y:S01]  /*e4f0*/  UMOV UR4, UR40 ;  /* 0x0000002800047c82 */ /* 0x000fe20008000000 */
[----:B------:R-:W-:-:S02]  /*e500*/  USHF.R.S32.HI UR44, URZ, 0x7, UR8 ;  /* 0x000000073f2c7899 */ /* 0x000fc40008011408 */
[----:B------:R-:W-:Y:S02]  /*e510*/  @UP1 USHF.R.U32.HI UR4, URZ, UR11, UR7 ;  /* 0x0000000b3f041299 */ /* 0x000fe40008011607 */
[----:B------:R-:W-:Y:S02]  /*e520*/  UISETP.LT.AND UP0, UPT, UR39, UR44, UPT ;  /* 0x0000002c2700728c */ /* 0x000fe4000bf01270 */
[----:B------:R-:W-:Y:S01]  /*e530*/  UIADD3 UR4, UR9, UR4, URZ ;  /* 0x0000000409047290 */ /* 0x000fe2000fffe03f */
[----:B------:R-:W-:Y:S01]  /*e540*/  ULDC UR8, c[0x0][0x9dc] ;  /* 0x0002770000087ab9 */ /* 0x000fe20000000800 */
[----:B------:R-:W-:Y:S02]  /*e550*/  USEL UR12, UR39, UR44, UP0 ;  /* 0x0000002c270c7287 */ /* 0x000fe40008000000 */
        /* <DEDUP_REMOVED lines=12> */
.L_x_904:
[----:B------:R-:W-:-:S11]  /*e620*/  UISETP.NE.AND UP0, UPT, UR5, 0x1, UPT ;  /* 0x000000010500788c */ /* 0x000fd6000bf05270 */
[----:B------:R-:W-:Y:S02]  /*e630*/  @UP0 ULDC.64 UR10, c[0x0][0x9e8] ;  /* 0x00027a00000a0ab9 */ /* 0x000fe40000000a00 */
[----:B------:R-:W-:-:S04]  /*e640*/  UIMAD.WIDE.U32 UR6, UR4, UR10, URZ ;  /* 0x0000000a040672a5 */ /* 0x000fc8000f8e003f */
[----:B------:R-:W-:-:S12]  /*e650*/  @UP0 USHF.R.U32.HI UR4, URZ, UR11, UR7 ;  /* 0x0000000b3f040299 */ /* 0x000fd80008011607 */
.L_x_905:
[----:B------:R-:W-:-:S04]  /*e660*/  UIMAD UR4, UR4, UR5, URZ ;  /* 0x00000005040472a4 */ /* 0x000fc8000f8e023f */
[----:B------:R-:W-:-:S04]  /*e670*/  UISETP.LT.AND UP0, UPT, UR8, UR4, UPT ;  /* 0x000000040800728c */ /* 0x000fc8000bf01270 */
[----:B------:R-:W-:-:S12]  /*e680*/  USEL UR8, UR8, UR4, !UP0 ;  /* 0x0000000408087287 */ /* 0x000fd8000c000000 */
.L_x_903:
[----:B------:R-:W-:Y:S02]  /*e690*/  USHF.R.S32.HI UR4, URZ, 0x1f, UR8 ;  /* 0x0000001f3f047899 */ /* 0x000fe40008011408 */
[----:B------:R-:W-:Y:S02]  /*e6a0*/  USHF.R.U32.HI UR9, URZ, 0x10, UR42 ;  /* 0x000000103f097899 */ /* 0x000fe4000801162a */
[----:B------:R-:W-:Y:S02]  /*e6b0*/  ULEA.HI UR4, UR4, UR8, URZ, 0x7 ;  /* 0x0000000804047291 */ /* 0x000fe4000f8f383f */
[----:B------:R-:W-:Y:S02]  /*e6c0*/  ULOP3.LUT UR42, UR42, 0xffff, URZ, 0xc0, !UPT ;  /* 0x0000ffff2a2a7892 */ /* 0x000fe4000f8ec03f */
[----:B------:R-:W-:Y:S01]  /*e6d0*/  USHF.R.S32.HI UR4, URZ, 0x7, UR4 ;  /* 0x000000073f047899 */ /* 0x000fe20008011404 */
[----:B------:R-:W-:-:S03]  /*e6e0*/  UMOV UR46, URZ ;  /* 0x0000003f002e7c82 */ /* 0x000fc60008000000 */
[----:B------:R-:W-:-:S04]  /*e6f0*/  UISETP.LT.AND UP0, UPT, URZ, UR4, UPT ;  /* 0x000000043f00728c */ /* 0x000fc8000bf01270 */
[----:B------:R-:W-:Y:S02]  /*e700*/  USEL UR43, URZ, UR4, !UP0 ;  /* 0x000000043f2b7287 */ /* 0x000fe4000c000000 */
[----:B------:R-:W-:Y:S02]  /*e710*/  UISETP.NE.AND UP0, UPT, UR9, URZ, UPT ;  /* 0x0000003f0900728c */ /* 0x000fe4000bf05270 */
[----:B------:R-:W-:-:S06]  /*e720*/  UISETP.GT.AND UP1, UPT, UR12, UR43, UPT ;  /* 0x0000002b0c00728c */ /* 0x000fcc000bf24270 */
[----:B------:R-:W-:-:S03]  /*e730*/  PLOP3.LUT P0, PT, PT, PT, UP1, 0x80, 0x0 ;  /* 0x000000000000781c */ /* 0x000fc60003f0f018 */
[----:B------:R-:W-:-:S10]  /*e740*/  @!UP0 ULDC UR9, c[0x0][0x9f0] ;  /* 0x00027c0000098ab9 */ /* 0x000fd40000000800 */
[----:B------:R-:W-:Y:S05]  /*e750*/  @!P0 BRA `(.L_x_906) ;  /* 0x0000000000848947 */ /* 0x000fea0003800000 */
[----:B------:R-:W-:Y:S01]  /*e760*/  IMAD.U32 R4, RZ, RZ, UR9 ;  /* 0x00000009ff047e24 */ /* 0x000fe2000f8e00ff */
[----:B------:R-:W-:-:S04]  /*e770*/  UIADD3 UR4, UR9, -0x1, UR12 ;  /* 0xffffffff09047890 */ /* 0x000fc8000fffe00c */
[-C--:B------:R-:W-:Y:S01]  /*e780*/  IABS R0, R4.reuse ;  /* 0x0000000400007213 */ /* 0x080fe20000000000 */
[----:B------:R-:W-:Y:S01]  /*e790*/  UIADD3 UR6, -UR43, UR4, URZ ;  /* 0x000000042b067290 */ /* 0x000fe2000fffe13f */
[----:B------:R-:W-:Y:S02]  /*e7a0*/  IABS R6, R4 ;  /* 0x0000000400067213 */ /* 0x000fe40000000000 */
[----:B------:R-:W-:Y:S01]  /*e7b0*/  R2UR UR10, R0 ;  /* 0x00000000000a72ca */ /* 0x000fe200000e0000 */
[----:B------:R-:W-:Y:S02]  /*e7c0*/  UMOV UR4, URZ ;  /* 0x0000003f00047c82 */ /* 0x000fe40008000000 */
[----:B------:R-:W-:Y:S01]  /*e7d0*/  IABS R5, UR6 ;  /* 0x0000000600057c13 */ /* 0x000fe20008000000 */
[----:B------:R-:W-:-:S04]  /*e7e0*/  ULOP3.LUT UR6, UR6, UR9, URZ, 0x3c, !UPT ;  /* 0x0000000906067292 */ /* 0x000fc8000f8e3c3f */
[----:B------:R-:W-:-:S05]  /*e7f0*/  IMAD.MOV.U32 R4, RZ, RZ, R5 ;  /* 0x000000ffff047224 */ /* 0x000fca00078e0005 */
[----:B------:R-:W0:Y:S01]  /*e800*/  I2F.RP R0, UR10 ;  /* 0x0000000a00007d06 */ /* 0x000e220008209400 */
[----:B------:R-:W-:-:S07]  /*e810*/  R2UR UR8, R4 ;  /* 0x00000000040872ca */ /* 0x000fce00000e0000 */
[----:B0-----:R-:W0:Y:S02]  /*e820*/  MUFU.RCP R0, R0 ;  /* 0x0000000000007308 */ /* 0x001e240000001000 */
[----:B0-----:R-:W-:Y:S02]  /*e830*/  VIADD R3, R0, 0xffffffe ;  /* 0x0ffffffe00037836 */ /* 0x001fe40000000000 */
[----:B------:R-:W-:-:S04]  /*e840*/  IMAD.MOV R0, RZ, RZ, -R6 ;  /* 0x000000ffff007224 */ /* 0x000fc800078e0a06 */
        /* <DEDUP_REMOVED lines=14> */
[----:B------:R-:W-:Y:S02]  /*e930*/  UISETP.NE.AND UP0, UPT, UR9, URZ, UPT ;  /* 0x0000003f0900728c */ /* 0x000fe4000bf05270 */
[----:B------:R-:W-:-:S09]  /*e940*/  @!UP1 UIADD3 UR5, -UR5, URZ, URZ ;  /* 0x0000003f05059290 */ /* 0x000fd2000fffe13f */
[----:B------:R-:W-:-:S07]  /*e950*/  @!UP0 ULOP3.LUT UR5, URZ, UR9, URZ, 0x33, !UPT ;  /* 0x000000093f058292 */ /* 0x000fce000f8e333f */
[----:B------:R-:W-:-:S05]  /*e960*/  UMOV UR46, UR5 ;  /* 0x00000005002e7c82 */ /* 0x000fca0008000000 */
.L_x_906:
[----:B------:R-:W-:Y:S01]  /*e970*/  UIMAD UR41, UR42, UR46, UR43 ;  /* 0x0000002e2a2972a4 */ /* 0x000fe2000f8e022b */
[----:B------:R-:W-:Y:S02]  /*e980*/  IMAD.U32 R26, RZ, RZ, UR12 ;  /* 0x0000000cff1a7e24 */ /* 0x000fe4000f8e00ff */
[----:B------:R-:W-:Y:S02]  /*e990*/  IMAD.MOV.U32 R0, RZ, RZ, RZ ;  /* 0x000000ffff007224 */ /* 0x000fe400078e00ff */
[----:B------:R-:W-:Y:S02]  /*e9a0*/  IMAD.MOV.U32 R4, RZ, RZ, 0x1 ;  /* 0x00000001ff047424 */ /* 0x000fe400078e00ff */
[----:B------:R-:W-:-:S05]  /*e9b0*/  IMAD.U32 R3, RZ, RZ, UR41 ;  /* 0x00000029ff037e24 */ /* 0x000fca000f8e00ff */
[----:B------:R-:W-:Y:S01]  /*e9c0*/  VIADDMNMX R26, R3, UR46, R26, PT ;  /* 0x0000002e031a7c46 */ /* 0x000fe2000b80011a */
[----:B------:R-:W-:-:S03]  /*e9d0*/  IMAD.MOV.U32 R3, RZ, RZ, 0x1 ;  /* 0x00000001ff037424 */ /* 0x000fc600078e00ff */
[----:B------:R-:W-:-:S13]  /*e9e0*/  ISETP.GT.AND P0, PT, R26, UR41, PT ;  /* 0x000000291a007c0c */ /* 0x000fda000bf04270 */
        /* <DEDUP_REMOVED lines=24> */
.L_x_907:
        /* <DEDUP_REMOVED lines=20> */
.L_x_909:
[----:B------:R0:W1:Y:S01]  /*ecb0*/  LDC.64 R14, c[0x4][R17] ;  /* 0x01000000110e7b82 */ /* 0x0000620000000a00 */
[----:B------:R-:W-:Y:S01]  /*ecc0*/  ULDC.64 UR4, c[0x4][0xa8] ;  /* 0x01002a0000047ab9 */ /* 0x000fe20000000a00 */
[----:B------:R-:W-:Y:S01]  /*ecd0*/  ULDC.64 UR6, c[0x4][0xb0] ;  /* 0x01002c0000067ab9 */ /* 0x000fe20000000a00 */
[----:B------:R-:W-:Y:S02]  /*ece0*/  IMAD.U32 R4, RZ, RZ, UR4 ;  /* 0x00000004ff047e24 */ /* 0x000fe4000f8e00ff */
        /* <DEDUP_REMOVED lines=11> */
.L_x_908:
[----:B------:R-:W0:Y:S01]  /*eda0*/  LDC.64 R4, c[0x0][0x9f8] ;  /* 0x00027e00ff047b82 */ /* 0x000e220000000a00 */
[----:B------:R-:W-:Y:S01]  /*edb0*/  IMAD.MOV.U32 R25, RZ, RZ, R27 ;  /* 0x000000ffff197224 */ /* 0x000fe200078e001b */
[----:B0-----:R-:W-:-:S04]  /*edc0*/  ISETP.NE.U32.AND P0, PT, R4, RZ, PT ;  /* 0x000000ff0400720c */ /* 0x001fc80003f05070 */
[----:B------:R-:W-:-:S13]  /*edd0*/  ISETP.NE.AND.EX P0, PT, R5, RZ, PT, P0 ;  /* 0x000000ff0500720c */ /* 0x000fda0003f05300 */
[----:B------:R-:W0:Y:S02]  /*ede0*/  @P0 LDC.64 R4, c[0x0][0x9f8] ;  /* 0x00027e00ff040b82 */ /* 0x000e240000000a00 */
[----:B0-----:R-:W-:-:S06]  /*edf0*/  @P0 IMAD.WIDE R6, R27, 0x4, R4 ;  /* 0x000000041b060825 */ /* 0x001fcc00078e0204 */
[----:B------:R-:W0:Y:S01]  /*ee00*/  LDC.64 R4, c[0x0][0x418] ;  /* 0x00010600ff047b82 */ /* 0x000e220000000a00 */
[----:B------:R-:W2:Y:S01]  /*ee10*/  @P0 LDG.E R25, desc[UR48][R6.64] ;  /* 0x0000003006190981 */ /* 0x000ea2000c1e1900 */
[----:B------:R-:W-:Y:S01]  /*ee20*/  UMOV UR4, 0xffffffff ;  /* 0xffffffff00047882 */ /* 0x000fe20000000000 */
[----:B------:R-:W-:Y:S01]  /*ee30*/  LOP3.LUT R18, R18, 0xfffffffe, RZ, 0xc0, !PT ;  /* 0xfffffffe12127812 */ /* 0x000fe200078ec0ff */
[----:B------:R-:W-:Y:S01]  /*ee40*/  VIADD R23, R26, 0xffffffff ;  /* 0xffffffff1a177836 */ /* 0x000fe20000000000 */
[----:B0-----:R-:W-:-:S04]  /*ee50*/  ISETP.NE.U32.AND P0, PT, R4, RZ, PT ;  /* 0x000000ff0400720c */ /* 0x001fc80003f05070 */
[----:B------:R-:W-:-:S13]  /*ee60*/  ISETP.NE.AND.EX P1, PT, R5, RZ, PT, P0 ;  /* 0x000000ff0500720c */ /* 0x000fda0003f25300 */
[----:B------:R-:W-:Y:S02]  /*ee70*/  @P1 LOP3.LUT R18, R18, 0x1, RZ, 0xfc, !PT ;  /* 0x0000000112121812 */ /* 0x000fe400078efcff */
[----:B--2---:R-:W-:Y:S02]  /*ee80*/  SHF.R.S32.HI R24, RZ, 0x1f, R25 ;  /* 0x0000001fff187819 */ /* 0x004fe40000011419 */
[----:B------:R-:W-:Y:S01]  /*ee90*/  SEL R22, R25, RZ, !P1 ;  /* 0x000000ff19167207 */ /* 0x000fe20004800000 */
[----:B------:R-:W-:Y:S06]  /*eea0*/  BRA.DIV UR4, `(.L_x_910) ;  /* 0x0000002e045c7947 */ /* 0x000fec000b800000 */
[----:B------:R0:W1:Y:S02]  /*eeb0*/  SHFL.IDX PT, R14, R16, RZ, 0x1f ;  /* 0x00001fff100e7589 */ /* 0x00006400000e0000 */
.L_x_978:
        /* <DEDUP_REMOVED lines=8> */
.L_x_981:
        /* <DEDUP_REMOVED lines=23> */
.L_x_913:
[----:B------:R-:W2:Y:S01]  /*f0b0*/  SYNCS.PHASECHK.TRANS64.TRYWAIT P0, [UR38+0x16840], R0 ;  /* 0x01684000ff0075a7 */ /* 0x000ea20008000166 */
[----:B------:R-:W-:Y:S01]  /*f0c0*/  ISETP.NE.AND P1, PT, R19, RZ, PT ;  /* 0x000000ff1300720c */ /* 0x000fe20003f25270 */
[----:B--2---:R-:W-:-:S12]  /*f0d0*/  @!P0 BRA `(.L_x_914) ;  /* 0x0000002c00108947 */ /* 0x004fd80003800000 */
.L_x_982:
[----:B------:R-:W-:Y:S05]  /*f0e0*/  @P1 BRA `(.L_x_915) ;  /* 0x0000000000141947 */ /* 0x000fea0003800000 */
[----:B------:R-:W-:Y:S01]  /*f0f0*/  LOP3.LUT P0, RZ, R2, 0x1f, RZ, 0xc0, !PT ;  /* 0x0000001f02ff7812 */ /* 0x000fe2000780c0ff */
[----:B--2---:R-:W-:-:S04]  /*f100*/  IMAD.MOV.U32 R0, RZ, RZ, 0x4000 ;  /* 0x00004000ff007424 */ /* 0x004fc800078e00ff */
[----:B------:R3:W-:Y:S08]  /*f110*/  SYNCS.ARRIVE.TRANS64 RZ, [UR38+0x16830], R0 ;  /* 0x01683000ffff79a7 */ /* 0x0007f00008000026 */
[----:B---3--:R-:W-:Y:S05]  /*f120*/  @!P0 BRA `(.L_x_915) ;  /* 0x0000000000048947 */ /* 0x008fea0003800000 */
[----:B------:R-:W-:Y:S01]  /*f130*/  BPT.TRAP 0x1 ;  /* 0x000000040000795c */ /* 0x000fe20000300000 */
.L_x_915:
        /* <DEDUP_REMOVED lines=11> */
[----:B------:R-:W-:Y:S01]  /*f1f0*/  USHF.L.U32 UR11, UR11, 0x7, URZ ;  /* 0x000000070b0b7899 */ /* 0x000fe2000800063f */
[----:B------:R-:W-:Y:S01]  /*f200*/  UMOV UR10, URZ ;  /* 0x0000003f000a7c82 */ /* 0x000fe20008000000 */
[----:B------:R-:W-:Y:S02]  /*f210*/  UMOV UR12, UR36 ;  /* 0x00000024000c7c82 */ /* 0x000fe40008000000 */
[----:B------:R-:W-:-:S05]  /*f220*/  @P0 LOP3.LUT R18, R18, 0x2, RZ, 0xfc, !PT ;  /* 0x0000000212120812 */ /* 0x000fca00078efcff */
[----:B------:R3:W-:Y:S02]  /*f230*/  UTMALDG.4D [UR8], [UR4], desc[UR6] ;  /* 0x00000608040075b4 */ /* 0x0007e40008019000 */
[----:B---3--:R-:W-:Y:S01]  /*f240*/  NOP ;  /* 0x0000000000007918 */ /* 0x008fe20000000000 */
.L_x_911:
[----:B------:R-:W-:Y:S05]  /*f250*/  WARPSYNC.ALL ;  /* 0x0000000000007948 */ /* 0x000fea0003800000 */
[----:B------:R-:W-:Y:S01]  /*f260*/  UIADD3 UR5, UR38, 0x8400, URZ ;  /* 0x0000840026057890 */ /* 0x000fe2000fffe03f */
[----:B------:R-:W-:Y:S01]  /*f270*/  BAR.SYNC.DEFER_BLOCKING 0x8, 0x200 ;  /* 0x0208000000007b1d */ /* 0x000fe20000010000 */
[----:B------:R-:W-:Y:S01]  /*f280*/  USHF.R.S32.HI UR4, URZ, 0x1f, UR36 ;  /* 0x0000001f3f047899 */ /* 0x000fe20008011424 */
[----:B------:R-:W-:Y:S01]  /*f290*/  SHF.R.S32.HI R17, RZ, 0x1f, R27 ;  /* 0x0000001fff117819 */ /* 0x000fe2000001141b */
[----:B------:R-:W-:-:S03]  /*f2a0*/  ULOP3.LUT UP0, URZ, UR5, 0x3ff, URZ, 0xc0, !UPT ;  /* 0x000003ff053f7892 */ /* 0x000fc6000f80c03f */
[----:B------:R-:W-:Y:S02]  /*f2b0*/  ULDC.64 UR6, c[0x0][0x2d8] ;  /* 0x0000b60000067ab9 */ /* 0x000fe40000000a00 */
[----:B------:R-:W-:Y:S01]  /*f2c0*/  UIMAD UR4, UR4, UR6, URZ ;  /* 0x00000006040472a4 */ /* 0x000fe2000f8e023f */
[----:B------:R-:W-:Y:S01]  /*f2d0*/  PLOP3.LUT P0, PT, PT, PT, UP0, 0x80, 0x0 ;  /* 0x000000000000781c */ /* 0x000fe20003f0f008 */
[----:B------:R-:W-:Y:S02]  /*f2e0*/  UIMAD.WIDE.U32 UR50, UR36, UR6, URZ ;  /* 0x00000006243272a5 */ /* 0x000fe4000f8e003f */
[----:B------:R-:W-:-:S04]  /*f2f0*/  UIMAD UR4, UR36, UR7, UR4 ;  /* 0x00000007240472a4 */ /* 0x000fc8000f8e0204 */
[----:B------:R-:W-:-:S06]  /*f300*/  UIADD3 UR47, UR51, UR4, URZ ;  /* 0x00000004332f7290 */ /* 0x000fcc000fffe03f */
[----:B------:R-:W-:Y:S06]  /*f310*/  @!P0 BRA `(.L_x_916) ;  /* 0x0000000000408947 */ /* 0x000fec0003800000 */
[----:B------:R-:W-:Y:S01]  /*f320*/  MOV R14, 0x0 ;  /* 0x00000000000e7802 */ /* 0x000fe20000000f00 */
[----:B------:R-:W-:Y:S01]  /*f330*/  ULDC.64 UR4, c[0x4][0xa8] ;  /* 0x01002a0000047ab9 */ /* 0x000fe20000000a00 */
[----:B------:R-:W-:Y:S01]  /*f340*/  ULDC.64 UR6, c[0x4][0xb0] ;  /* 0x01002c0000067ab9 */ /* 0x000fe20000000a00 */
[----:B-1----:R-:W-:Y:S02]  /*f350*/  IMAD.U32 R4, RZ, RZ, UR4 ;  /* 0x00000004ff047e24 */ /* 0x002fe4000f8e00ff */
[----:B------:R-:W-:Y:S01]  /*f360*/  IMAD.U32 R5, RZ, RZ, UR5 ;  /* 0x00000005ff057e24 */ /* 0x000fe2000f8e00ff */
[----:B------:R-:W1:Y:S01]  /*f370*/  LDC.64 R14, c[0x4][R14] ;  /* 0x010000000e0e7b82 */ /* 0x000e620000000a00 */
        /* <DEDUP_REMOVED lines=9> */
[----:B012---:R-:W-:Y:S05]  /*f410*/  CALL.ABS.NOINC R14 ;  /* 0x000000000e007343 */ /* 0x007fea0003c00000 */
.L_x_916:
[----:B--2---:R-:W2:Y:S01]  /*f420*/  LDC R3, c[0x0][0x448] ;  /* 0x00011200ff037b82 */ /* 0x004ea20000000800 */
[----:B-1----:R-:W-:Y:S01]  /*f430*/  IMAD.SHL.U32 R5, R2, 0x10, RZ ;  /* 0x0000001002057824 */ /* 0x002fe200078e00ff */
[----:B------:R-:W-:Y:S01]  /*f440*/  SHF.R.U32.HI R0, RZ, 0x3, R19 ;  /* 0x00000003ff007819 */ /* 0x000fe20000011613 */
[----:B------:R-:W-:Y:S01]  /*f450*/  UMOV UR4, UR50 ;  /* 0x0000003200047c82 */ /* 0x000fe20008000000 */
[----:B------:R-:W-:Y:S01]  /*f460*/  UMOV UR5, UR47 ;  /* 0x0000002f00057c82 */ /* 0x000fe20008000000 */
[----:B------:R-:W-:Y:S01]  /*f470*/  ULDC.64 UR6, c[0x0][0x2c8] ;  /* 0x0000b20000067ab9 */ /* 0x000fe20000000a00 */
[----:B------:R-:W-:Y:S02]  /*f480*/  LOP3.LUT R5, R0, 0x70, R5, 0xf8, !PT ;  /* 0x0000007000057812 */ /* 0x000fe400078ef805 */
[----:B------:R-:W1:Y:S03]  /*f490*/  LDC.64 R6, c[0x0][0x2e0] ;  /* 0x0000b800ff067b82 */ /* 0x000e660000000a00 */
[----:B------:R-:W-:-:S04]  /*f4a0*/  VIADD R10, R5, UR40 ;  /* 0x00000028050a7c36 */ /* 0x000fc80008000000 */
[----:B------:R-:W-:Y:S01]  /*f4b0*/  IMAD.MOV.U32 R11, RZ, RZ, R10 ;  /* 0x000000ffff0b7224 */ /* 0x000fe200078e000a */
[----:B--2---:R-:W-:-:S13]  /*f4c0*/  ISETP.NE.AND P0, PT, R3, 0x1, PT ;  /* 0x000000010300780c */ /* 0x004fda0003f05270 */
[----:B------:R-:W2:Y:S08]  /*f4d0*/  @P0 LDC R9, c[0x0][0x44c] ;  /* 0x00011300ff090b82 */ /* 0x000eb00000000800 */
[----:B------:R-:W3:Y:S08]  /*f4e0*/  @P0 LDC R13, c[0x0][0x450] ;  /* 0x00011400ff0d0b82 */ /* 0x000ef00000000800 */
[----:B------:R-:W4:Y:S08]  /*f4f0*/  @P0 LDC R15, c[0x0][0x44c] ;  /* 0x00011300ff0f0b82 */ /* 0x000f300000000800 */
[----:B------:R-:W5:Y:S01]  /*f500*/  @P0 LDC R21, c[0x0][0x450] ;  /* 0x00011400ff150b82 */ /* 0x000f620000000800 */
[----:B--2---:R-:W-:-:S05]  /*f510*/  @P0 IMAD.HI.U32 R4, R10, R9, RZ ;  /* 0x000000090a040227 */ /* 0x004fca00078e00ff */
[----:B---3--:R-:W-:Y:S01]  /*f520*/  @P0 SHF.R.U32.HI R11, RZ, R13, R4 ;  /* 0x0000000dff0b0219 */ /* 0x008fe20000011604 */
[----:B------:R-:W-:-:S04]  /*f530*/  VIADD R4, R10, 0x80 ;  /* 0x000000800a047836 */ /* 0x000fc80000000000 */
[----:B------:R-:W-:Y:S02]  /*f540*/  IMAD.MOV.U32 R5, RZ, RZ, R4 ;  /* 0x000000ffff057224 */ /* 0x000fe400078e0004 */
[----:B----4-:R-:W-:-:S05]  /*f550*/  @P0 IMAD.HI.U32 R8, R4, R15, RZ ;  /* 0x0000000f04080227 */ /* 0x010fca00078e00ff */
[----:B-----5:R-:W-:Y:S01]  /*f560*/  @P0 SHF.R.U32.HI R5, RZ, R21, R8 ;  /* 0x00000015ff050219 */ /* 0x020fe20000011608 */
[-C--:B-1----:R-:W-:Y:S02]  /*f570*/  IMAD R8, R17, R6.reuse, RZ ;  /* 0x0000000611087224 */ /* 0x082fe400078e02ff */
[----:B------:R-:W-:Y:S02]  /*f580*/  IMAD.SHL.U32 R17, R2, 0x8, RZ ;  /* 0x0000000802117824 */ /* 0x000fe400078e00ff */
[C---:B------:R-:W-:Y:S01]  /*f590*/  IMAD R9, R27.reuse, R7, R8 ;  /* 0x000000071b097224 */ /* 0x040fe200078e0208 */
[----:B------:R-:W-:Y:S01]  /*f5a0*/  SHF.R.S32.HI R8, RZ, 0x1f, R11 ;  /* 0x0000001fff087819 */ /* 0x000fe2000001140b */
[----:B------:R-:W-:Y:S01]  /*f5b0*/  IMAD.WIDE.U32 R6, R27, R6, UR4 ;  /* 0x000000041b067e25 */ /* 0x000fe2000f8e0006 */
[----:B------:R-:W-:-:S03]  /*f5c0*/  ULDC.64 UR4, c[0x0][0x2d0] ;  /* 0x0000b40000047ab9 */ /* 0x000fc60000000a00 */
[----:B------:R-:W-:Y:S02]  /*f5d0*/  IMAD R8, R8, UR4, RZ ;  /* 0x0000000408087c24 */ /* 0x000fe4000f8e02ff */
[----:B------:R-:W-:Y:S02]  /*f5e0*/  IMAD.IADD R7, R7, 0x1, R9 ;  /* 0x0000000107077824 */ /* 0x000fe400078e0209 */
[C---:B------:R-:W-:Y:S02]  /*f5f0*/  IMAD R13, R11.reuse, UR5, R8 ;  /* 0x000000050b0d7c24 */ /* 0x040fe4000f8e0208 */
[----:B------:R-:W-:-:S04]  /*f600*/  IMAD.WIDE.U32 R8, R11, UR4, R6 ;  /* 0x000000040b087c25 */ /* 0x000fc8000f8e0006 */
[----:B------:R-:W-:Y:S02]  /*f610*/  IMAD.MOV R11, RZ, RZ, -R11 ;  /* 0x000000ffff0b7224 */ /* 0x000fe400078e0a0b */
[----:B------:R-:W-:Y:S02]  /*f620*/  IMAD.IADD R9, R9, 0x1, R13 ;  /* 0x0000000109097824 */ /* 0x000fe400078e020d */
[----:B------:R-:W-:Y:S01]  /*f630*/  IMAD R13, R3, R11, R10 ;  /* 0x0000000b030d7224 */ /* 0x000fe200078e020a */
[--C-:B------:R-:W-:Y:S01]  /*f640*/  SHF.R.S32.HI R10, RZ, 0x1f, R5.reuse ;  /* 0x0000001fff0a7819 */ /* 0x100fe20000011405 */
[----:B------:R-:W-:Y:S02]  /*f650*/  IMAD.MOV R11, RZ, RZ, -R5 ;  /* 0x000000ffff0b7224 */ /* 0x000fe400078e0a05 */
[----:B------:R-:W-:-:S04]  /*f660*/  IMAD.WIDE.U32 R6, R5, UR4, R6 ;  /* 0x0000000405067c25 */ /* 0x000fc8000f8e0006 */
[----:B------:R-:W-:Y:S01]  /*f670*/  IMAD R11, R3, R11, R4 ;  /* 0x0000000b030b7224 */ /* 0x000fe200078e0204 */
[----:B------:R-:W-:Y:S01]  /*f680*/  SHF.R.S32.HI R4, RZ, 0x1f, R13 ;  /* 0x0000001fff047819 */ /* 0x000fe2000001140d */
[----:B------:R-:W-:Y:S02]  /*f690*/  IMAD R10, R10, UR4, RZ ;  /* 0x000000040a0a7c24 */ /* 0x000fe4000f8e02ff */
[----:B------:R-:W-:-:S04]  /*f6a0*/  IMAD.WIDE.U32 R8, R13, UR6, R8 ;  /* 0x000000060d087c25 */ /* 0x000fc8000f8e0008 */
[----:B------:R-:W-:Y:S02]  /*f6b0*/  IMAD R4, R4, UR6, RZ ;  /* 0x0000000604047c24 */ /* 0x000fe4000f8e02ff */
[----:B------:R-:W-:Y:S01]  /*f6c0*/  IMAD R15, R5, UR5, R10 ;  /* 0x00000005050f7c24 */ /* 0x000fe2000f8e020a */
[----:B------:R-:W-:Y:S01]  /*f6d0*/  ULDC.64 UR4, c[0x0][0x280] ;  /* 0x0000a00000047ab9 */ /* 0x000fe20000000a00 */
[----:B------:R-:W-:Y:S01]  /*f6e0*/  IMAD R5, R13, UR7, R4 ;  /* 0x000000070d057c24 */ /* 0x000fe2000f8e0204 */
[----:B------:R-:W-:Y:S01]  /*f6f0*/  SHF.R.S32.HI R4, RZ, 0x1f, R11 ;  /* 0x0000001fff047819 */ /* 0x000fe2000001140b */
[----:B------:R-:W-:Y:S02]  /*f700*/  IMAD.IADD R7, R7, 0x1, R15 ;  /* 0x0000000107077824 */ /* 0x000fe400078e020f */
[----:B------:R-:W-:Y:S01]  /*f710*/  IMAD.IADD R5, R9, 0x1, R5 ;  /* 0x0000000109057824 */ /* 0x000fe200078e0205 */
[----:B------:R-:W-:Y:S01]  /*f720*/  LEA R9, P0, R8, UR4, 0x1 ;  /* 0x0000000408097c11 */ /* 0x000fe2000f8008ff */
[----:B------:R-:W-:-:S02]  /*f730*/  IMAD R4, R4, UR6, RZ ;  /* 0x0000000604047c24 */ /* 0x000fc4000f8e02ff */
[----:B------:R-:W-:Y:S01]  /*f740*/  IMAD.WIDE.U32 R6, R11, UR6, R6 ;  /* 0x000000060b067c25 */ /* 0x000fe2000f8e0006 */
[----:B------:R-:W-:-:S03]  /*f750*/  LEA.HI.X R8, R8, UR5, R5, 0x1, P0 ;  /* 0x0000000508087c11 */ /* 0x000fc600080f0c05 */
[----:B------:R-:W-:Y:S02]  /*f760*/  IMAD R13, R11, UR7, R4 ;  /* 0x000000070b0d7c24 */ /* 0x000fe4000f8e0204 */
[----:B------:R-:W-:Y:S02]  /*f770*/  IMAD.SHL.U32 R10, R19, 0x8, RZ ;  /* 0x00000008130a7824 */ /* 0x000fe400078e00ff */
[----:B------:R-:W-:Y:S01]  /*f780*/  IMAD.IADD R5, R7, 0x1, R13 ;  /* 0x0000000107057824 */ /* 0x000fe200078e020d */
[----:B------:R-:W-:Y:S01]  /*f790*/  LEA R7, P0, R6, UR4, 0x1 ;  /* 0x0000000406077c11 */ /* 0x000fe2000f8008ff */
[----:B------:R-:W-:-:S03]  /*f7a0*/  ULDC UR4, c[0x0][0x2b8] ;  /* 0x0000ae0000047ab9 */ /* 0x000fc60000000800 */
        /* <DEDUP_REMOVED lines=8> */
[----:B------:R-:W1:Y:S01]  /*f830*/  SHFL.IDX PT, R14, R9, RZ, 0x181f ;  /* 0x00181fff090e7589 */ /* 0x000e6200000e0000 */
[----:B------:R-:W-:Y:S01]  /*f840*/  ULDC UR4, c[0x0][0x288] ;  /* 0x0000a20000047ab9 */ /* 0x000fe20000000800 */
[----:B------:R-:W-:Y:S02]  /*f850*/  VIADD R0, R0, UR40 ;  /* 0x0000002800007c36 */ /* 0x000fe40008000000 */
[----:B------:R-:W2:Y:S01]  /*f860*/  SHFL.IDX PT, R4, R8, RZ, 0x181f ;  /* 0x00181fff08047589 */ /* 0x000ea200000e0000 */
[----:B------:R-:W-:Y:S02]  /*f870*/  IMAD R3, R3, UR4, RZ ;  /* 0x0000000403037c24 */ /* 0x000fe4000f8e02ff */
[C---:B------:R-:W-:Y:S01]  /*f880*/  VIADD R12, R0.reuse, 0x10 ;  /* 0x00000010000c7836 */ /* 0x040fe20000000000 */
[----:B------:R-:W-:Y:S02]  /*f890*/  SHFL.IDX PT, R27, R8, 0x1, 0x181f ;  /* 0x00381f00081b7f89 */ /* 0x000fe400000e0000 */
[----:B------:R-:W-:-:S02]  /*f8a0*/  ISETP.GE.AND P1, PT, R0, R3, PT ;  /* 0x000000030000720c */ /* 0x000fc40003f26270 */
[----:B------:R-:W-:Y:S04]  /*f8b0*/  SHFL.IDX PT, R28, R9, 0x2, 0x181f ;  /* 0x00581f00091c7f89 */ /* 0x000fe800000e0000 */
[----:B------:R-:W-:Y:S07]  /*f8c0*/  SHFL.IDX PT, R20, R8, 0x2, 0x181f ;  /* 0x00581f0008147f89 */ /* 0x000fee00000e0000 */
[----:B------:R-:W-:-:S02]  /*f8d0*/  @!P1 LEA R21, R10, UR38, 0x1 ;  /* 0x000000260a159c11 */ /* 0x000fc4000f8e08ff */
[----:B-1----:R-:W-:-:S05]  /*f8e0*/  @!P1 LEA R14, P2, R17, R14, 0x1 ;  /* 0x0000000e110e9211 */ /* 0x002fca00078408ff */
[----:B--2---:R-:W-:Y:S02]  /*f8f0*/  @!P1 IMAD.X R5, RZ, RZ, R4, P2 ;  /* 0x000000ffff059224 */ /* 0x004fe400010e0604 */
[----:B------:R-:W-:Y:S02]  /*f900*/  @!P1 IMAD.MOV.U32 R4, RZ, RZ, R14 ;  /* 0x000000ffff049224 */ /* 0x000fe400078e000e */
[----:B------:R-:W1:Y:S04]  /*f910*/  SHFL.IDX PT, R14, R9, 0x1, 0x181f ;  /* 0x00381f00090e7f89 */ /* 0x000e6800000e0000 */
[----:B------:R2:W-:Y:S01]  /*f920*/  @!P1 LDGSTS.E.BYPASS.LTC128B.128 [R21+0x8400], desc[UR48][R4.64], !P0 ;  /* 0x0840000004159fae */ /* 0x0005e2000c101d70 */
[----:B------:R-:W-:Y:S01]  /*f930*/  ISETP.GE.AND P1, PT, R12, R3, PT ;  /* 0x000000030c00720c */ /* 0x000fe20003f26270 */
[----:B------:R-:W-:-:S05]  /*f940*/  VIADD R12, R0, 0x20 ;  /* 0x00000020000c7836 */ /* 0x000fca0000000000 */
[----:B------:R-:W-:Y:S01]  /*f950*/  ISETP.GE.AND P2, PT, R12, R3, PT ;  /* 0x000000030c00720c */ /* 0x000fe20003f46270 */
[----:B------:R-:W-:Y:S01]  /*f960*/  VIADD R12, R0, 0x30 ;  /* 0x00000030000c7836 */ /* 0x000fe20000000000 */
[----:B--2---:R-:W-:Y:S05]  /*f970*/  SHFL.IDX PT, R21, R8, 0x3, 0x181f ;  /* 0x00781f0008157f89 */ /* 0x004fea00000e0000 */
[----:B-1----:R-:W-:Y:S02]  /*f980*/  @!P1 LEA R4, P3, R17, R14, 0x1 ;  /* 0x0000000e11049211 */ /* 0x002fe400078608ff */
[----:B------:R-:W1:Y:S04]  /*f990*/  SHFL.IDX PT, R14, R9, 0x3, 0x181f ;  /* 0x00781f00090e7f89 */ /* 0x000e6800000e0000 */
[C---:B------:R-:W-:Y:S01]  /*f9a0*/  @!P2 LEA R29, R10.reuse, UR38, 0x1 ;  /* 0x000000260a1dac11 */ /* 0x040fe2000f8e08ff */
[----:B------:R-:W-:Y:S01]  /*f9b0*/  @!P1 IMAD.X R5, RZ, RZ, R27, P3 ;  /* 0x000000ffff059224 */ /* 0x000fe200018e061b */
[----:B------:R-:W-:-:S05]  /*f9c0*/  @!P1 LEA R27, R10, UR38, 0x1 ;  /* 0x000000260a1b9c11 */ /* 0x000fca000f8e08ff */
[----:B------:R2:W-:Y:S02]  /*f9d0*/  @!P1 LDGSTS.E.BYPASS.LTC128B.128 [R27+0x8c00], desc[UR48][R4.64], !P0 ;  /* 0x08c00000041b9fae */ /* 0x0005e4000c101d70 */
[----:B--2---:R-:W-:Y:S02]  /*f9e0*/  @!P2 LEA R4, P1, R17, R28, 0x1 ;  /* 0x0000001c1104a211 */ /* 0x004fe400078208ff */
[----:B------:R-:W2:Y:S03]  /*f9f0*/  SHFL.IDX PT, R28, R9, 0x4, 0x181f ;  /* 0x00981f00091c7f89 */ /* 0x000ea600000e0000 */
[----:B------:R-:W-:Y:S01]  /*fa00*/  @!P2 IMAD.X R5, RZ, RZ, R20, P1 ;  /* 0x000000ffff05a224 */ /* 0x000fe200008e0614 */
[----:B------:R-:W-:Y:S01]  /*fa10*/  ISETP.GE.AND P1, PT, R12, R3, PT ;  /* 0x000000030c00720c */ /* 0x000fe20003f26270 */
[----:B------:R-:W3:Y:S01]  /*fa20*/  SHFL.IDX PT, R20, R8, 0x4, 0x181f ;  /* 0x00981f0008147f89 */ /* 0x000ee200000e0000 */
[----:B------:R-:W-:-:S03]  /*fa30*/  VIADD R12, R0, 0x40 ;  /* 0x00000040000c7836 */ /* 0x000fc60000000000 */
[----:B------:R1:W-:Y:S02]  /*fa40*/  @!P2 LDGSTS.E.BYPASS.LTC128B.128 [R29+0x9400], desc[UR48][R4.64], !P0 ;  /* 0x09400000041dafae */ /* 0x0003e4000c101d70 */
[----:B------:R-:W-:Y:S01]  /*fa50*/  ISETP.GE.AND P2, PT, R12, R3, PT ;  /* 0x000000030c00720c */ /* 0x000fe20003f46270 */
[----:B------:R-:W-:-:S05]  /*fa60*/  VIADD R12, R0, 0x50 ;  /* 0x00000050000c7836 */ /* 0x000fca0000000000 */
[C---:B------:R-:W-:Y:S02]  /*fa70*/  @!P1 LEA R27, R10.reuse, UR38, 0x1 ;  /* 0x000000260a1b9c11 */ /* 0x040fe4000f8e08ff */
[C---:B-1----:R-:W-:Y:S02]  /*fa80*/  @!P1 LEA R4, P3, R17.reuse, R14, 0x1 ;  /* 0x0000000e11049211 */ /* 0x042fe400078608ff */
[----:B------:R-:W1:Y:S03]  /*fa90*/  SHFL.IDX PT, R14, R9, 0x5, 0x181f ;  /* 0x00b81f00090e7f89 */ /* 0x000e6600000e0000 */
[----:B------:R-:W-:Y:S01]  /*faa0*/  @!P2 LEA R29, R10, UR38, 0x1 ;  /* 0x000000260a1dac11 */ /* 0x000fe2000f8e08ff */
[----:B------:R-:W-:Y:S02]  /*fab0*/  @!P1 IMAD.X R5, RZ, RZ, R21, P3 ;  /* 0x000000ffff059224 */ /* 0x000fe400018e0615 */
[----:B------:R-:W4:Y:S04]  /*fac0*/  SHFL.IDX PT, R21, R8, 0x5, 0x181f ;  /* 0x00b81f0008157f89 */ /* 0x000f2800000e0000 */
[----:B------:R2:W-:Y:S02]  /*fad0*/  @!P1 LDGSTS.E.BYPASS.LTC128B.128 [R27+0x9c00], desc[UR48][R4.64], !P0 ;  /* 0x09c00000041b9fae */ /* 0x0005e4000c101d70 */
[----:B--2---:R-:W-:-:S02]  /*fae0*/  @!P2 LEA R4, P1, R17, R28, 0x1 ;  /* 0x0000001c1104a211 */ /* 0x004fc400078208ff */
[----:B------:R-:W2:Y:S03]  /*faf0*/  SHFL.IDX PT, R28, R9, 0x6, 0x181f ;  /* 0x00d81f00091c7f89 */ /* 0x000ea600000e0000 */
[----:B---3--:R-:W-:Y:S01]  /*fb00*/  @!P2 IMAD.X R5, RZ, RZ, R20, P1 ;  /* 0x000000ffff05a224 */ /* 0x008fe200008e0614 */
[----:B------:R-:W-:Y:S01]  /*fb10*/  ISETP.GE.AND P1, PT, R12, R3, PT ;  /* 0x000000030c00720c */ /* 0x000fe20003f26270 */
[----:B------:R-:W3:Y:S01]  /*fb20*/  SHFL.IDX PT, R20, R8, 0x6, 0x181f ;  /* 0x00d81f0008147f89 */ /* 0x000ee200000e0000 */
[----:B------:R-:W-:-:S03]  /*fb30*/  VIADD R12, R0, 0x60 ;  /* 0x00000060000c7836 */ /* 0x000fc60000000000 */
[----:B------:R1:W-:Y:S02]  /*fb40*/  @!P2 LDGSTS.E.BYPASS.LTC128B.128 [R29+0xa400], desc[UR48][R4.64], !P0 ;  /* 0x0a400000041dafae */ /* 0x0003e4000c101d70 */
[----:B------:R-:W-:Y:S01]  /*fb50*/  ISETP.GE.AND P2, PT, R12, R3, PT ;  /* 0x000000030c00720c */ /* 0x000fe20003f46270 */
[----:B------:R-:W-:Y:S01]  /*fb60*/  VIADD R12, R0, 0x70 ;  /* 0x00000070000c7836 */ /* 0x000fe20000000000 */
[----:B------:R-:W-:Y:S04]  /*fb70*/  SHFL.IDX PT, R8, R8, 0x7, 0x181f ;  /* 0x00f81f0008087f89 */ /* 0x000fe800000e0000 */
[C---:B-1----:R-:W-:Y:S02]  /*fb80*/  @!P1 LEA R4, P3, R17.reuse, R14, 0x1 ;  /* 0x0000000e11049211 */ /* 0x042fe400078608ff */
[----:B------:R-:W1:Y:S05]  /*fb90*/  SHFL.IDX PT, R14, R9, 0x7, 0x181f ;  /* 0x00f81f00090e7f89 */ /* 0x000e6a00000e0000 */
[C---:B------:R-:W-:Y:S01]  /*fba0*/  @!P2 LEA R27, R10.reuse, UR38, 0x1 ;  /* 0x000000260a1bac11 */ /* 0x040fe2000f8e08ff */
[----:B----4-:R-:W-:Y:S01]  /*fbb0*/  @!P1 IMAD.X R5, RZ, RZ, R21, P3 ;  /* 0x000000ffff059224 */ /* 0x010fe200018e0615 */
[----:B------:R-:W-:Y:S01]  /*fbc0*/  @!P1 LEA R21, R10, UR38, 0x1 ;  /* 0x000000260a159c11 */ /* 0x000fe2000f8e08ff */
[----:B------:R-:W-:Y:S04]  /*fbd0*/  SHFL.IDX PT, R9, R6, 0x1, 0x181f ;  /* 0x00381f0006097f89 */ /* 0x000fe800000e0000 */
[----:B------:R2:W-:Y:S02]  /*fbe0*/  @!P1 LDGSTS.E.BYPASS.LTC128B.128 [R21+0xac00], desc[UR48][R4.64], !P0 ;  /* 0x0ac0000004159fae */ /* 0x0005e4000c101d70 */
[----:B--2---:R-:W-:-:S02]  /*fbf0*/  @!P2 LEA R4, P1, R17, R28, 0x1 ;  /* 0x0000001c1104a211 */ /* 0x004fc400078208ff */
[----:B------:R-:W2:Y:S03]  /*fc00*/  SHFL.IDX PT, R28, R7, RZ, 0x181f ;  /* 0x00181fff071c7589 */ /* 0x000ea600000e0000 */
[----:B---3--:R-:W-:Y:S01]  /*fc10*/  @!P2 IMAD.X R5, RZ, RZ, R20, P1 ;  /* 0x000000ffff05a224 */ /* 0x008fe200008e0614 */
[----:B------:R-:W-:Y:S01]  /*fc20*/  ISETP.GE.AND P1, PT, R12, R3, PT ;  /* 0x000000030c00720c */ /* 0x000fe20003f26270 */
[----:B------:R-:W3:Y:S01]  /*fc30*/  SHFL.IDX PT, R20, R6, RZ, 0x181f ;  /* 0x00181fff06147589 */ /* 0x000ee200000e0000 */
[----:B------:R-:W-:-:S03]  /*fc40*/  VIADD R12, R0, 0x80 ;  /* 0x00000080000c7836 */ /* 0x000fc60000000000 */
[----:B------:R1:W-:Y:S02]  /*fc50*/  @!P2 LDGSTS.E.BYPASS.LTC128B.128 [R27+0xb400], desc[UR48][R4.64], !P0 ;  /* 0x0b400000041bafae */ /* 0x0003e4000c101d70 */
[----:B------:R-:W-:Y:S01]  /*fc60*/  ISETP.GE.AND P2, PT, R12, R3, PT ;  /* 0x000000030c00720c */ /* 0x000fe20003f46270 */
[----:B------:R-:W-:-:S05]  /*fc70*/  VIADD R12, R0, 0xa0 ;  /* 0x000000a0000c7836 */ /* 0x000fca0000000000 */
[C---:B------:R-:W-:Y:S02]  /*fc80*/  @!P1 LEA R21, R10.reuse, UR38, 0x1 ;  /* 0x000000260a159c11 */ /* 0x040fe4000f8e08ff */
[----:B-1----:R-:W-:Y:S02]  /*fc90*/  @!P1 LEA R4, P3, R17, R14, 0x1 ;  /* 0x0000000e11049211 */ /* 0x002fe400078608ff */
[----:B------:R-:W1:Y:S03]  /*fca0*/  SHFL.IDX PT, R14, R7, 0x1, 0x181f ;  /* 0x00381f00070e7f89 */ /* 0x000e6600000e0000 */
[----:B------:R-:W-:Y:S01]  /*fcb0*/  @!P2 LEA R27, R10, UR38, 0x1 ;  /* 0x000000260a1bac11 */ /* 0x000fe2000f8e08ff */
[----:B------:R-:W-:Y:S02]  /*fcc0*/  @!P1 IMAD.X R5, RZ, RZ, R8, P3 ;  /* 0x000000ffff059224 */ /* 0x000fe400018e0608 */
[----:B------:R-:W-:-:S03]  /*fcd0*/  VIADD R8, R0, 0x90 ;  /* 0x0000009000087836 */ /* 0x000fc60000000000 */
[----:B------:R2:W-:Y:S02]  /*fce0*/  @!P1 LDGSTS.E.BYPASS.LTC128B.128 [R21+0xbc00], desc[UR48][R4.64], !P0 ;  /* 0x0bc0000004159fae */ /* 0x0005e4000c101d70 */
[----:B--2---:R-:W-:-:S05]  /*fcf0*/  @!P2 LEA R4, P1, R17, R28, 0x1 ;  /* 0x0000001c1104a211 */ /* 0x004fca00078208ff */
[----:B---3--:R-:W-:Y:S01]  /*fd00*/  @!P2 IMAD.X R5, RZ, RZ, R20, P1 ;  /* 0x000000ffff05a224 */ /* 0x008fe200008e0614 */
[-C--:B------:R-:W-:Y:S01]  /*fd10*/  ISETP.GE.AND P1, PT, R8, R3.reuse, PT ;  /* 0x000000030800720c */ /* 0x080fe20003f26270 */
[----:B------:R-:W2:Y:S04]  /*fd20*/  SHFL.IDX PT, R20, R7, 0x2, 0x181f ;  /* 0x00581f0007147f89 */ /* 0x000ea800000e0000 */
[----:B------:R-:W3:Y:S04]  /*fd30*/  SHFL.IDX PT, R8, R6, 0x2, 0x181f ;  /* 0x00581f0006087f89 */ /* 0x000ee800000e0000 */
[----:B------:R1:W-:Y:S01]  /*fd40*/  @!P2 LDGSTS.E.BYPASS.LTC128B.128 [R27+0xc400], desc[UR48][R4.64], !P0 ;  /* 0x0c400000041bafae */ /* 0x0003e2000c101d70 */
[----:B------:R-:W-:-:S03]  /*fd50*/  ISETP.GE.AND P2, PT, R12, R3, PT ;  /* 0x000000030c00720c */ /* 0x000fc60003f46270 */
[----:B------:R-:W4:Y:S01]  /*fd60*/  SHFL.IDX PT, R6, R6, 0x3, 0x181f ;  /* 0x00781f0006067f89 */ /* 0x000f2200000e0000 */
[----:B-1----:R-:W-:-:S09]  /*fd70*/  @!P1 LEA R4, P3, R17, R14, 0x1 ;  /* 0x0000000e11049211 */ /* 0x002fd200078608ff */
[C---:B------:R-:W-:Y:S01]  /*fd80*/  @!P2 LEA R21, R10.reuse, UR38, 0x1 ;  /* 0x000000260a15ac11 */ /* 0x040fe2000f8e08ff */
[----:B------:R1:W0:Y:S01]  /*fd90*/  SHFL.IDX PT, R14, R7, 0x3, 0x181f ;  /* 0x00781f00070e7f89 */ /* 0x00022200000e0000 */
[----:B------:R-:W-:Y:S01]  /*fda0*/  @!P1 IMAD.X R5, RZ, RZ, R9, P3 ;  /* 0x000000ffff059224 */ /* 0x000fe200018e0609 */
[----:B------:R-:W-:-:S05]  /*fdb0*/  @!P1 LEA R9, R10, UR38, 0x1 ;  /* 0x000000260a099c11 */ /* 0x000fca000f8e08ff */
[----:B------:R2:W-:Y:S02]  /*fdc0*/  @!P1 LDGSTS.E.BYPASS.LTC128B.128 [R9+0xcc00], desc[UR48][R4.64], !P0 ;  /* 0x0cc0000004099fae */ /* 0x0005e4000c101d70 */
[----:B--2---:R-:W-:-:S05]  /*fdd0*/  @!P2 LEA R4, P1, R17, R20, 0x1 ;  /* 0x000000141104a211 */ /* 0x004fca00078208ff */
[----:B---3--:R-:W-:-:S05]  /*fde0*/  @!P2 IMAD.X R5, RZ, RZ, R8, P1 ;  /* 0x000000ffff05a224 */ /* 0x008fca00008e0608 */
[----:B0---4-:R1:W-:Y:S03]  /*fdf0*/  @!P2 LDGSTS.E.BYPASS.LTC128B.128 [R21+0xd400], desc[UR48][R4.64], !P0 ;  /* 0x0d4000000415afae */ /* 0x0113e6000c101d70 */
.L_x_1007:
[----:B------:R-:W-:-:S05]  /*fe00*/  VIADD R0, R0, 0xb0 ;  /* 0x000000b000007836 */ /* 0x000fca0000000000 */
[----:B------:R-:W-:Y:S01]  /*fe10*/  ISETP.GE.AND P1, PT, R0, R3, PT ;  /* 0x000000030000720c */ /* 0x000fe20003f26270 */
[----:B------:R-:W-:-:S05]  /*fe20*/  IMAD.MOV.U32 R0, RZ, RZ, 0x1 ;  /* 0x00000001ff007424 */ /* 0x000fca00078e00ff */
[----:B------:R-:W-:-:S07]  /*fe30*/  SHF.L.U32 R0, R0, 0x1f, RZ ;  /* 0x0000001f00007819 */ /* 0x000fce00000006ff */
[----:B-1----:R-:W-:Y:S02]  /*fe40*/  @!P1 LEA R4, P2, R17, R14, 0x1 ;  /* 0x0000000e11049211 */ /* 0x002fe400078408ff */
[----:B------:R-:W-:-:S03]  /*fe50*/  @!P1 LEA R3, R10, UR38, 0x1 ;  /* 0x000000260a039c11 */ /* 0x000fc6000f8e08ff */
[----:B------:R-:W-:-:S05]  /*fe60*/  @!P1 IMAD.X R5, RZ, RZ, R6, P2 ;  /* 0x000000ffff059224 */ /* 0x000fca00010e0606 */
        /* <DEDUP_REMOVED lines=9> */
[----:B0-----:R-:W-:-:S05]  /*ff00*/  VIADD R3, R26, 0xfffffffe ;  /* 0xfffffffe1a037836 */ /* 0x001fca0000000000 */
[----:B------:R-:W-:Y:S01]  /*ff10*/  ISETP.GE.AND P1, PT, R3, UR41, PT ;  /* 0x0000002903007c0c */ /* 0x000fe2000bf26270 */
[----:B------:R-:W0:Y:S02]  /*ff20*/  SYNCS.PHASECHK.TRANS64.TRYWAIT P0, [UR38+0x16820], R0 ;  /* 0x01682000ff0075a7 */ /* 0x000e240008000166 */
[----:B0-----:R-:W-:Y:S10]  /*ff30*/  @!P0 BRA `(.L_x_918) ;  /* 0x0000002c00288947 */ /* 0x001ff40003800000 */
.L_x_1008:
[----:B------:R-:W-:Y:S02]  /*ff40*/  IMAD.MOV.U32 R12, RZ, RZ, 0x1 ;  /* 0x00000001ff0c7424 */ /* 0x000fe400078e00ff */
[----:B0-----:R-:W-:Y:S01]  /*ff50*/  IMAD.MOV.U32 R0, RZ, RZ, RZ ;  /* 0x000000ffff007224 */ /* 0x001fe200078e00ff */
[----:B------:R-:W-:Y:S06]  /*ff60*/  @!P1 BRA `(.L_x_919) ;  /* 0x0000001000e09947 */ /* 0x000fec0003800000 */
[----:B------:R-:W-:Y:S01]  /*ff70*/  UIADD3 UR4, UR42, 0x1, URZ ;  /* 0x000000012a047890 */ /* 0x000fe2000fffe03f */
[----:B------:R-:W-:Y:S01]  /*ff80*/  LOP3.LUT R8, R2, 0x1f, RZ, 0xc0, !PT ;  /* 0x0000001f02087812 */ /* 0x000fe200078ec0ff */
[----:B------:R-:W-:Y:S01]  /*ff90*/  ULOP3.LUT UR5, URZ, UR44, URZ, 0x33, !UPT ;  /* 0x0000002c3f057292 */ /* 0x000fe2000f8e333f */
[----:B------:R-:W-:Y:S01]  /*ffa0*/  IMAD.MOV.U32 R12, RZ, RZ, 0x1 ;  /* 0x00000001ff0c7424 */ /* 0x000fe200078e00ff */
[----:B------:R-:W-:-:S04]  /*ffb0*/  UIMAD UR4, UR4, UR46, URZ ;  /* 0x0000002e040472a4 */ /* 0x000fc8000f8e023f */
[----:B------:R-:W-:Y:S01]  /*ffc0*/  IMAD.U32 R5, RZ, RZ, UR5 ;  /* 0x00000005ff057e24 */ /* 0x000fe2000f8e00ff */
[----:B------:R-:W-:Y:S01]  /*ffd0*/  ULOP3.LUT UR5, URZ, UR41, URZ, 0x33, !UPT ;  /* 0x000000293f057292 */ /* 0x000fe2000f8e333f */
[----:B------:R-:W-:Y:S01]  /*ffe0*/  LOP3.LUT R4, RZ, UR4, RZ, 0x33, !PT ;  /* 0x00000004ff047c12 */ /* 0x000fe2000f8e33ff */
[----:B------:R-:W-:-:S03]  /*fff0*/  ULOP3.LUT UR4, URZ, UR39, URZ, 0x33, !UPT ;  /* 0x000000273f047292 */ /* 0x000fc6000f8e333f */
[----:B------:R-:W-:Y:S01]  /*10000*/  VIADDMNMX R4, R4, -UR43, R5, !PT ;  /* 0x8000002b04047c46 */ /* 0x000fe2000f800105 */
[----:B------:R-:W-:-:S03]  /*10010*/  IMAD.MOV.U32 R5, RZ, RZ, 0x2 ;  /* 0x00000002ff057424 */ /* 0x000fc600078e00ff */
[----:B------:R-:W-:-:S04]  /*10020*/  VIMNMX R4, R4, UR4, !PT ;  /* 0x0000000404047c48 */ /* 0x000fc8000ffe0100 */
[----:B------:R-:W-:Y:S02]  /*10030*/  VIADDMNMX R5, R4, R5, UR5, !PT ;  /* 0x0000000504057e46 */ /* 0x000fe4000f800105 */
[----:B------:R-:W-:-:S03]  /*10040*/  LOP3.LUT R6, RZ, R4, RZ, 0x33, !PT ;  /* 0x00000004ff067212 */ /* 0x000fc600078e33ff */
[C---:B------:R-:W-:Y:S02]  /*10050*/  VIADD R7, R5.reuse, 0xfffffffe ;  /* 0xfffffffe05077836 */ /* 0x040fe40000000000 */
[----:B------:R-:W-:Y:S02]  /*10060*/  IMAD.IADD R10, R5, 0x1, R6 ;  /* 0x00000001050a7824 */ /* 0x000fe400078e0206 */
[----:B------:R-:W-:Y:S01]  /*10070*/  IMAD.MOV.U32 R6, RZ, RZ, R22 ;  /* 0x000000ffff067224 */ /* 0x000fe200078e0016 */
[----:B------:R-:W-:Y:S02]  /*10080*/  ISETP.NE.AND P0, PT, R7, R4, PT ;  /* 0x000000040700720c */ /* 0x000fe40003f05270 */
[----:B------:R-:W-:-:S11]  /*10090*/  LOP3.LUT R9, R10, 0x1, RZ, 0xc0, !PT ;  /* 0x000000010a097812 */ /* 0x000fd600078ec0ff */
[----:B------:R-:W-:Y:S05]  /*100a0*/  @!P0 BRA `(.L_x_920) ;  /* 0x0000000c00148947 */ /* 0x000fea0003800000 */
[----:B------:R-:W-:Y:S01]  /*100b0*/  BSSY B0, `(.L_x_920) ;  /* 0x00000c4000007945 */ /* 0x000fe20003800000 */
[----:B------:R-:W-:Y:S02]  /*100c0*/  IMAD.IADD R10, R10, 0x1, -R9 ;  /* 0x000000010a0a7824 */ /* 0x000fe400078e0a09 */
[----:B------:R-:W-:Y:S02]  /*100d0*/  IMAD.MOV.U32 R11, RZ, RZ, 0x1 ;  /* 0x00000001ff0b7424 */ /* 0x000fe400078e00ff */
[----:B------:R-:W-:-:S07]  /*100e0*/  IMAD.MOV.U32 R6, RZ, RZ, R22 ;  /* 0x000000ffff067224 */ /* 0x000fce00078e0016 */
.L_x_947:
        /* <DEDUP_REMOVED lines=9> */
[----:B------:R-:W0:Y:S01]  /*10180*/  LDC R14, c[0x0][0x43c] ;  /* 0x00010f00ff0e7b82 */ /* 0x000e220000000800 */
[----:B------:R-:W-:Y:S01]  /*10190*/  IMAD.MOV.U32 R13, RZ, RZ, R3 ;  /* 0x000000ffff0d7224 */ /* 0x000fe200078e0003 */
[----:B------:R-:W-:Y:S01]  /*101a0*/  ULDC.64 UR4, c[0x0][0x428] ;  /* 0x00010a0000047ab9 */ /* 0x000fe20000000a00 */
[----:B0-----:R-:W-:-:S13]  /*101b0*/  ISETP.NE.AND P0, PT, R14, 0x1, PT ;  /* 0x000000010e00780c */ /* 0x001fda0003f05270 */
[----:B------:R-:W0:Y:S02]  /*101c0*/  @P0 LDC.64 R4, c[0x0][0x440] ;  /* 0x00011000ff040b82 */ /* 0x000e240000000a00 */
[----:B0-----:R-:W-:-:S05]  /*101d0*/  @P0 IMAD.HI.U32 R4, R3, R4, RZ ;  /* 0x0000000403040227 */ /* 0x001fca00078e00ff */
        /* <DEDUP_REMOVED lines=13> */
.L_x_923:
[----:B------:R-:W1:Y:S01]  /*102b0*/  SYNCS.PHASECHK.TRANS64.TRYWAIT P0, [UR38+0x16848], R12 ;  /* 0x0168480cff0075a7 */ /* 0x000e620008000166 */
[----:B------:R-:W-:Y:S01]  /*102c0*/  BSSY B2, `(.L_x_924) ;  /* 0x0000003000027945 */ /* 0x000fe20003800000 */
[----:B------:R-:W-:-:S03]  /*102d0*/  ISETP.NE.AND P2, PT, R19, RZ, PT ;  /* 0x000000ff1300720c */ /* 0x000fc60003f45270 */
[----:B-1----:R-:W-:Y:S10]  /*102e0*/  @!P0 BRA `(.L_x_925) ;  /* 0x0000002800548947 */ /* 0x002ff40003800000 */
.L_x_1009:
[----:B------:R-:W-:Y:S05]  /*102f0*/  BSYNC B2 ;  /* 0x0000000000027941 */ /* 0x000fea0003800000 */
.L_x_924:
[----:B------:R-:W-:Y:S04]  /*10300*/  BSSY B2, `(.L_x_926) ;  /* 0x0000007000027945 */ /* 0x000fe80003800000 */
[----:B------:R-:W-:Y:S05]  /*10310*/  @P2 BRA `(.L_x_927) ;  /* 0x0000000000142947 */ /* 0x000fea0003800000 */
[----:B------:R-:W-:Y:S01]  /*10320*/  ISETP.NE.AND P0, PT, R8, RZ, PT ;  /* 0x000000ff0800720c */ /* 0x000fe20003f05270 */
[----:B0-----:R-:W-:-:S04]  /*10330*/  IMAD.MOV.U32 R4, RZ, RZ, 0x4000 ;  /* 0x00004000ff047424 */ /* 0x001fc800078e00ff */
[----:B------:R1:W-:Y:S08]  /*10340*/  SYNCS.ARRIVE.TRANS64 RZ, [UR38+0x16838], R4 ;  /* 0x01683804ffff79a7 */ /* 0x0003f00008000026 */
[----:B-1----:R-:W-:Y:S05]  /*10350*/  @!P0 BRA `(.L_x_927) ;  /* 0x0000000000048947 */ /* 0x002fea0003800000 */
[----:B------:R-:W-:Y:S01]  /*10360*/  BPT.TRAP 0x1 ;  /* 0x000000040000795c */ /* 0x000fe20000300000 */
.L_x_927:
[----:B------:R-:W-:Y:S05]  /*10370*/  BSYNC B2 ;  /* 0x0000000000027941 */ /* 0x000fea0003800000 */
.L_x_926:
[----:B------:R-:W-:Y:S01]  /*10380*/  IMAD.MOV.U32 R7, RZ, RZ, RZ ;  /* 0x000000ffff077224 */ /* 0x000fe200078e00ff */
[----:B------:R-:W-:Y:S01]  /*10390*/  ULDC.64 UR4, c[0x0][0x198] ;  /* 0x0000660000047ab9 */ /* 0x000fe20000000a00 */
[----:B------:R-:W-:Y:S01]  /*103a0*/  PLOP3.LUT P0, PT, PT, PT, PT, 0x80, 0x0 ;  /* 0x000000000000781c */ /* 0x000fe20003f0f070 */
[----:B------:R-:W-:Y:S01]  /*103b0*/  UIADD3 UR4, UP0, UR4, 0x370, URZ ;  /* 0x0000037004047890 */ /* 0x000fe2000ff1e03f */
[----:B0-----:R-:W-:Y:S01]  /*103c0*/  IMAD.SHL.U32 R4, R14, 0x80, RZ ;  /* 0x000000800e047824 */ /* 0x001fe200078e00ff */
[----:B------:R-:W-:Y:S01]  /*103d0*/  R2UR UR34, R7 ;  /* 0x00000000072272ca */ /* 0x000fe200000e0000 */
[----:B------:R-:W-:Y:S02]  /*103e0*/  UIADD3 UR32, UR38, 0x12400, URZ ;  /* 0x0001240026207890 */ /* 0x000fe4000fffe03f */
[----:B------:R-:W-:Y:S02]  /*103f0*/  UIADD3 UR33, UR38, 0x16838, URZ ;  /* 0x0001683826217890 */ /* 0x000fe4000fffe03f */
[----:B------:R-:W-:Y:S01]  /*10400*/  UIADD3.X UR5, URZ, UR5, URZ, UP0, !UPT ;  /* 0x000000053f057290 */ /* 0x000fe200087fe43f */
[----:B------:R-:W-:Y:S01]  /*10410*/  UMOV UR6, 0x0 ;  /* 0x0000000000067882 */ /* 0x000fe20000000000 */
[----:B------:R-:W-:-:S10]  /*10420*/  UMOV UR7, 0x14f00000 ;  /* 0x14f0000000077882 */ /* 0x000fd40000000000 */
.L_x_928:
[----:B------:R-:W-:-:S13]  /*10430*/  @P0 ELECT P3, URZ, PT ;  /* 0x00000000003f082f */ /* 0x000fda0003860000 */
[----:B-----5:R-:W-:Y:S02]  /*10440*/  @P3 R2UR UR37, R6 ;  /* 0x00000000062532ca */ /* 0x020fe400000e0000 */
[----:B------:R-:W-:Y:S02]  /*10450*/  @P3 R2UR UR35, R4 ;  /* 0x00000000042332ca */ /* 0x000fe400000e0000 */
[----:B------:R-:W-:Y:S02]  /*10460*/  @P3 PLOP3.LUT P0, PT, P3, PT, PT, 0x8, 0x0 ;  /* 0x000000000000381c */ /* 0x000fe40001f0e170 */
[----:B------:R-:W-:-:S09]  /*10470*/  PLOP3.LUT P3, PT, PT, PT, PT, 0x8, 0x0 ;  /* 0x000000000000781c */ /* 0x000fd20003f6e170 */
[----:B------:R0:W-:Y:S02]  /*10480*/  UTMALDG.4D [UR32], [UR4], desc[UR6] ;  /* 0x00000620040075b4 */ /* 0x0001e40008019000 */
[----:B0-----:R-:W-:Y:S05]  /*10490*/  @P0 BRA.U.ANY `(.L_x_928) ;  /* 0xfffffffd00e40947 */ /* 0x001fea000393ffff */
[----:B------:R-:W0:Y:S01]  /*104a0*/  SYNCS.PHASECHK.TRANS64.TRYWAIT P0, [UR38+0x16860], R12 ;  /* 0x0168600cff0075a7 */ /* 0x000e220008000166 */
[----:B------:R-:W-:Y:S04]  /*104b0*/  BSSY B2, `(.L_x_929) ;  /* 0x0000002000027945 */ /* 0x000fe80003800000 */
[----:B0-----:R-:W-:Y:S05]  /*104c0*/  @!P0 BRA `(.L_x_930) ;  /* 0x0000002400f48947 */ /* 0x001fea0003800000 */
.L_x_1010:
[----:B------:R-:W-:Y:S05]  /*104d0*/  BSYNC B2 ;  /* 0x0000000000027941 */ /* 0x000fea0003800000 */
.L_x_929:
[----:B------:R-:W-:Y:S01]  /*104e0*/  BSSY B2, `(.L_x_931) ;  /* 0x0000009000027945 */ /* 0x000fe20003800000 */
[----:B------:R-:W-:Y:S02]  /*104f0*/  IMAD.MOV.U32 R4, RZ, RZ, 0x0 ;  /* 0x00000000ff047424 */ /* 0x000fe400078e00ff */
[----:B0-----:R-:W-:Y:S01]  /*10500*/  IMAD.MOV.U32 R5, RZ, RZ, 0x14f00000 ;  /* 0x14f00000ff057424 */ /* 0x001fe200078e00ff */
[----:B------:R-:W-:Y:S06]  /*10510*/  @P2 BRA `(.L_x_932) ;  /* 0x0000000000142947 */ /* 0x000fec0003800000 */
[----:B------:R-:W-:Y:S01]  /*10520*/  ISETP.NE.AND P0, PT, R8, RZ, PT ;  /* 0x000000ff0800720c */ /* 0x000fe20003f05270 */
[----:B------:R-:W-:-:S04]  /*10530*/  IMAD.MOV.U32 R12, RZ, RZ, 0x4000 ;  /* 0x00004000ff0c7424 */ /* 0x000fc800078e00ff */
[----:B------:R0:W-:Y:S08]  /*10540*/  SYNCS.ARRIVE.TRANS64 RZ, [UR38+0x16850], R12 ;  /* 0x0168500cffff79a7 */ /* 0x0001f00008000026 */
[----:B0-----:R-:W-:Y:S05]  /*10550*/  @!P0 BRA `(.L_x_932) ;  /* 0x0000000000048947 */ /* 0x001fea0003800000 */
[----:B------:R-:W-:Y:S01]  /*10560*/  BPT.TRAP 0x1 ;  /* 0x000000040000795c */ /* 0x000fe20000300000 */
.L_x_932:
[----:B------:R-:W-:Y:S05]  /*10570*/  BSYNC B2 ;  /* 0x0000000000027941 */ /* 0x000fea0003800000 */
.L_x_931:
[----:B------:R-:W-:Y:S01]  /*10580*/  R2UR UR7, R5 ;  /* 0x00000000050772ca */ /* 0x000fe200000e0000 */
[----:B------:R-:W-:Y:S01]  /*10590*/  ULDC.64 UR4, c[0x0][0x198] ;  /* 0x0000660000047ab9 */ /* 0x000fe20000000a00 */
[----:B------:R-:W-:Y:S01]  /*105a0*/  R2UR UR10, R7 ;  /* 0x00000000070a72ca */ /* 0x000fe200000e0000 */
[----:B------:R-:W-:Y:S01]  /*105b0*/  UIADD3 UR4, UP0, UR4, 0x470, URZ ;  /* 0x0000047004047890 */ /* 0x000fe2000ff1e03f */
[----:B------:R-:W-:Y:S01]  /*105c0*/  R2UR UR6, R4 ;  /* 0x00000000040672ca */ /* 0x000fe200000e0000 */
[----:B------:R-:W-:Y:S01]  /*105d0*/  IMAD.SHL.U32 R4, R23, 0x80, RZ ;  /* 0x0000008017047824 */ /* 0x000fe200078e00ff */
[----:B------:R-:W-:Y:S01]  /*105e0*/  PLOP3.LUT P0, PT, PT, PT, PT, 0x80, 0x0 ;  /* 0x000000000000781c */ /* 0x000fe20003f0f070 */
[----:B------:R-:W-:Y:S02]  /*105f0*/  UIADD3 UR8, UR38, 0x400, URZ ;  /* 0x0000040026087890 */ /* 0x000fe4000fffe03f */
[----:B------:R-:W-:Y:S02]  /*10600*/  UIADD3 UR9, UR38, 0x16850, URZ ;  /* 0x0001685026097890 */ /* 0x000fe4000fffe03f */
[----:B------:R-:W-:-:S12]  /*10610*/  UIADD3.X UR5, URZ, UR5, URZ, UP0, !UPT ;  /* 0x000000053f057290 */ /* 0x000fd800087fe43f */
.L_x_933:
[----:B------:R-:W-:-:S13]  /*10620*/  @P0 ELECT P2, URZ, PT ;  /* 0x00000000003f082f */ /* 0x000fda0003840000 */
[----:B------:R-:W-:Y:S01]  /*10630*/  @P2 R2UR UR13, R22 ;  /* 0x00000000160d22ca */ /* 0x000fe200000e0000 */
[----:B------:R-:W-:Y:S01]  /*10640*/  UMOV UR12, UR36 ;  /* 0x00000024000c7c82 */ /* 0x000fe20008000000 */
[----:B------:R-:W-:Y:S02]  /*10650*/  @P2 R2UR UR11, R4 ;  /* 0x00000000040b22ca */ /* 0x000fe400000e0000 */
[----:B------:R-:W-:Y:S02]  /*10660*/  @P2 PLOP3.LUT P0, PT, P2, PT, PT, 0x8, 0x0 ;  /* 0x000000000000281c */ /* 0x000fe4000170e170 */
[----:B------:R-:W-:-:S09]  /*10670*/  PLOP3.LUT P2, PT, PT, PT, PT, 0x8, 0x0 ;  /* 0x000000000000781c */ /* 0x000fd20003f4e170 */
[----:B------:R0:W-:Y:S02]  /*10680*/  UTMALDG.4D [UR8], [UR4], desc[UR6] ;  /* 0x00000608040075b4 */ /* 0x0001e40008019000 */
[----:B0-----:R-:W-:Y:S05]  /*10690*/  @P0 BRA.U.ANY `(.L_x_933) ;  /* 0xfffffffd00e00947 */ /* 0x001fea000393ffff */
[----:B------:R-:W-:Y:S02]  /*106a0*/  IMAD.MOV.U32 R23, RZ, RZ, R14 ;  /* 0x000000ffff177224 */ /* 0x000fe400078e000e */
[----:B------:R-:W-:-:S07]  /*106b0*/  IMAD.MOV.U32 R22, RZ, RZ, R6 ;  /* 0x000000ffff167224 */ /* 0x000fce00078e0006 */
.L_x_922:
[----:B------:R-:W-:Y:S05]  /*106c0*/  BSYNC B1 ;  /* 0x0000000000017941 */ /* 0x000fea0003800000 */
.L_x_921:
        /* <DEDUP_REMOVED lines=27> */
.L_x_936:
[----:B------:R-:W1:Y:S01]  /*10880*/  SYNCS.PHASECHK.TRANS64.TRYWAIT P0, [UR38+0x16840], R14 ;  /* 0x0168400eff0075a7 */ /* 0x000e620008000166 */
[----:B------:R-:W-:Y:S01]  /*10890*/  BSSY B2, `(.L_x_937) ;  /* 0x0000003000027945 */ /* 0x000fe20003800000 */
[----:B------:R-:W-:-:S03]  /*108a0*/  ISETP.NE.AND P2, PT, R19, RZ, PT ;  /* 0x000000ff1300720c */ /* 0x000fc60003f45270 */
[----:B-1----:R-:W-:Y:S10]  /*108b0*/  @!P0 BRA `(.L_x_938) ;  /* 0x0000002400108947 */ /* 0x002ff40003800000 */
.L_x_1011:
[----:B------:R-:W-:Y:S05]  /*108c0*/  BSYNC B2 ;  /* 0x0000000000027941 */ /* 0x000fea0003800000 */
.L_x_937:
[----:B------:R-:W-:Y:S04]  /*108d0*/  BSSY B2, `(.L_x_939) ;  /* 0x0000007000027945 */ /* 0x000fe80003800000 */
[----:B------:R-:W-:Y:S05]  /*108e0*/  @P2 BRA `(.L_x_940) ;  /* 0x0000000000142947 */ /* 0x000fea0003800000 */
[----:B------:R-:W-:Y:S01]  /*108f0*/  ISETP.NE.AND P0, PT, R8, RZ, PT ;  /* 0x000000ff0800720c */ /* 0x000fe20003f05270 */
[----:B0-----:R-:W-:-:S04]  /*10900*/  IMAD.MOV.U32 R4, RZ, RZ, 0x4000 ;  /* 0x00004000ff047424 */ /* 0x001fc800078e00ff */
[----:B------:R1:W-:Y:S08]  /*10910*/  SYNCS.ARRIVE.TRANS64 RZ, [UR38+0x16830], R4 ;  /* 0x01683004ffff79a7 */ /* 0x0003f00008000026 */
[----:B-1----:R-:W-:Y:S05]  /*10920*/  @!P0 BRA `(.L_x_940) ;  /* 0x0000000000048947 */ /* 0x002fea0003800000 */
[----:B------:R-:W-:Y:S01]  /*10930*/  BPT.TRAP 0x1 ;  /* 0x000000040000795c */ /* 0x000fe20000300000 */
.L_x_940:
[----:B------:R-:W-:Y:S05]  /*10940*/  BSYNC B2 ;  /* 0x0000000000027941 */ /* 0x000fea0003800000 */
.L_x_939:
        /* <DEDUP_REMOVED lines=11> */
.L_x_941:
[----:B------:R-:W-:-:S13]  /*10a00*/  @P0 ELECT P3, URZ, PT ;  /* 0x00000000003f082f */ /* 0x000fda0003860000 */
[----:B-----5:R-:W-:Y:S01]  /*10a10*/  @P3 R2UR UR13, R6 ;  /* 0x00000000060d32ca */ /* 0x020fe200000e0000 */
[----:B------:R-:W-:Y:S01]  /*10a20*/  UMOV UR12, UR36 ;  /* 0x00000024000c7c82 */ /* 0x000fe20008000000 */
[----:B------:R-:W-:Y:S02]  /*10a30*/  @P3 R2UR UR11, R4 ;  /* 0x00000000040b32ca */ /* 0x000fe400000e0000 */
[----:B------:R-:W-:Y:S02]  /*10a40*/  @P3 PLOP3.LUT P0, PT, P3, PT, PT, 0x8, 0x0 ;  /* 0x000000000000381c */ /* 0x000fe40001f0e170 */
[----:B------:R-:W-:-:S09]  /*10a50*/  PLOP3.LUT P3, PT, PT, PT, PT, 0x8, 0x0 ;  /* 0x000000000000781c */ /* 0x000fd20003f6e170 */
[----:B------:R0:W-:Y:S02]  /*10a60*/  UTMALDG.4D [UR8], [UR4], desc[UR6] ;  /* 0x00000608040075b4 */ /* 0x0001e40008019000 */
[----:B0-----:R-:W-:Y:S05]  /*10a70*/  @P0 BRA.U.ANY `(.L_x_941) ;  /* 0xfffffffd00e00947 */ /* 0x001fea000393ffff */
[----:B------:R-:W-:Y:S01]  /*10a80*/  SHF.L.U32 R4, R11, 0x1f, RZ ;  /* 0x0000001f0b047819 */ /* 0x000fe200000006ff */
[----:B------:R-:W-:Y:S03]  /*10a90*/  BSSY B2, `(.L_x_942) ;  /* 0x0000003000027945 */ /* 0x000fe60003800000 */
[----:B------:R-:W0:Y:S02]  /*10aa0*/  SYNCS.PHASECHK.TRANS64.TRYWAIT P0, [UR38+0x16868], R4 ;  /* 0x01686804ff0075a7 */ /* 0x000e240008000166 */
[----:B0-----:R-:W-:Y:S05]  /*10ab0*/  @!P0 BRA `(.L_x_943) ;  /* 0x0000002000a88947 */ /* 0x001fea0003800000 */
.L_x_1012:
[----:B------:R-:W-:Y:S05]  /*10ac0*/  BSYNC B2 ;  /* 0x0000000000027941 */ /* 0x000fea0003800000 */
.L_x_942:
[----:B------:R-:W-:Y:S01]  /*10ad0*/  BSSY B2, `(.L_x_944) ;  /* 0x0000009000027945 */ /* 0x000fe20003800000 */
[----:B0-----:R-:W-:Y:S02]  /*10ae0*/  IMAD.MOV.U32 R4, RZ, RZ, 0x0 ;  /* 0x00000000ff047424 */ /* 0x001fe400078e00ff */
[----:B------:R-:W-:Y:S01]  /*10af0*/  IMAD.MOV.U32 R5, RZ, RZ, 0x14f00000 ;  /* 0x14f00000ff057424 */ /* 0x000fe200078e00ff */
[----:B------:R-:W-:Y:S06]  /*10b00*/  @P2 BRA `(.L_x_945) ;  /* 0x0000000000142947 */ /* 0x000fec0003800000 */
[----:B------:R-:W-:Y:S01]  /*10b10*/  ISETP.NE.AND P0, PT, R8, RZ, PT ;  /* 0x000000ff0800720c */ /* 0x000fe20003f05270 */
[----:B------:R-:W-:-:S04]  /*10b20*/  IMAD.MOV.U32 R11, RZ, RZ, 0x4000 ;  /* 0x00004000ff0b7424 */ /* 0x000fc800078e00ff */
[----:B------:R0:W-:Y:S08]  /*10b30*/  SYNCS.ARRIVE.TRANS64 RZ, [UR38+0x16858], R11 ;  /* 0x0168580bffff79a7 */ /* 0x0001f00008000026 */
[----:B0-----:R-:W-:Y:S05]  /*10b40*/  @!P0 BRA `(.L_x_945) ;  /* 0x0000000000048947 */ /* 0x001fea0003800000 */
[----:B------:R-:W-:Y:S01]  /*10b50*/  BPT.TRAP 0x1 ;  /* 0x000000040000795c */ /* 0x000fe20000300000 */
.L_x_945:
[----:B------:R-:W-:Y:S05]  /*10b60*/  BSYNC B2 ;  /* 0x0000000000027941 */ /* 0x000fea0003800000 */
.L_x_944:
        /* <DEDUP_REMOVED lines=10> */
.L_x_946:
        /* <DEDUP_REMOVED lines=10> */
.L_x_935:
[----:B------:R-:W-:Y:S05]  /*10cb0*/  BSYNC B1 ;  /* 0x0000000000017941 */ /* 0x000fea0003800000 */
.L_x_934:
[----:B------:R-:W-:Y:S02]  /*10cc0*/  VIADD R3, R3, 0xfffffffe ;  /* 0xfffffffe03037836 */ /* 0x000fe40000000000 */
[----:B------:R-:W-:Y:S01]  /*10cd0*/  IMAD.MOV.U32 R11, RZ, RZ, R12 ;  /* 0x000000ffff0b7224 */ /* 0x000fe200078e000c */
[----:B------:R-:W-:Y:S06]  /*10ce0*/  @P1 BRA `(.L_x_947) ;  /* 0xfffffff400001947 */ /* 0x000fec000383ffff */
[----:B------:R-:W-:Y:S05]  /*10cf0*/  BSYNC B0 ;  /* 0x0000000000007941 */ /* 0x000fea0003800000 */
.L_x_920:
        /* <DEDUP_REMOVED lines=9> */
[----:B------:R-:W0:Y:S01]  /*10d90*/  LDC R13, c[0x0][0x43c] ;  /* 0x00010f00ff0d7b82 */ /* 0x000e220000000800 */
[----:B------:R-:W-:Y:S01]  /*10da0*/  IMAD.MOV.U32 R11, RZ, RZ, R3 ;  /* 0x000000ffff0b7224 */ /* 0x000fe200078e0003 */
[----:B------:R-:W-:Y:S02]  /*10db0*/  ULDC.64 UR4, c[0x0][0x428] ;  /* 0x00010a0000047ab9 */ /* 0x000fe40000000a00 */
[----:B------:R-:W-:-:S04]  /*10dc0*/  IMAD R24, R24, UR4, RZ ;  /* 0x0000000418187c24 */ /* 0x000fc8000f8e02ff */
[----:B------:R-:W-:Y:S01]  /*10dd0*/  IMAD R15, R25, UR5, R24 ;  /* 0x00000005190f7c24 */ /* 0x000fe2000f8e0218 */
[----:B0-----:R-:W-:-:S13]  /*10de0*/  ISETP.NE.AND P0, PT, R13, 0x1, PT ;  /* 0x000000010d00780c */ /* 0x001fda0003f05270 */
[----:B------:R-:W0:Y:S02]  /*10df0*/  @P0 LDC.64 R4, c[0x0][0x440] ;  /* 0x00011000ff040b82 */ /* 0x000e240000000a00 */
[----:B0-----:R-:W-:-:S05]  /*10e00*/  @P0 IMAD.HI.U32 R4, R3, R4, RZ ;  /* 0x0000000403040227 */ /* 0x001fca00078e00ff */
[----:B------:R-:W-:-:S04]  /*10e10*/  @P0 SHF.R.U32.HI R11, RZ, R5, R4 ;  /* 0x00000005ff0b0219 */ /* 0x000fc80000011604 */
[--C-:B------:R-:W-:Y:S01]  /*10e20*/  SHF.R.S32.HI R5, RZ, 0x1f, R11.reuse ;  /* 0x0000001fff057819 */ /* 0x100fe2000001140b */
        /* <DEDUP_REMOVED lines=9> */
.L_x_949:
[----:B------:R-:W1:Y:S01]  /*10ec0*/  SYNCS.PHASECHK.TRANS64.TRYWAIT P0, [UR38+0x16848], R9 ;  /* 0x01684809ff0075a7 */ /* 0x000e620008000166 */
[----:B------:R-:W-:Y:S01]  /*10ed0*/  BSSY B1, `(.L_x_950) ;  /* 0x0000003000017945 */ /* 0x000fe20003800000 */
[----:B------:R-:W-:-:S03]  /*10ee0*/  ISETP.NE.AND P1, PT, R19, RZ, PT ;  /* 0x000000ff1300720c */ /* 0x000fc60003f25270 */
[----:B-1----:R-:W-:Y:S10]  /*10ef0*/  @!P0 BRA `(.L_x_951) ;  /* 0x0000001c00b08947 */ /* 0x002ff40003800000 */
.L_x_1013:
[----:B------:R-:W-:Y:S05]  /*10f00*/  BSYNC B1 ;  /* 0x0000000000017941 */ /* 0x000fea0003800000 */
.L_x_950:
[----:B------:R-:W-:Y:S04]  /*10f10*/  BSSY B1, `(.L_x_952) ;  /* 0x0000007000017945 */ /* 0x000fe80003800000 */
[----:B------:R-:W-:Y:S05]  /*10f20*/  @P1 BRA `(.L_x_953) ;  /* 0x0000000000141947 */ /* 0x000fea0003800000 */
[----:B------:R-:W-:Y:S01]  /*10f30*/  ISETP.NE.AND P0, PT, R8, RZ, PT ;  /* 0x000000ff0800720c */ /* 0x000fe20003f05270 */
[----:B0-----:R-:W-:-:S04]  /*10f40*/  IMAD.MOV.U32 R4, RZ, RZ, 0x4000 ;  /* 0x00004000ff047424 */ /* 0x001fc800078e00ff */
[----:B------:R1:W-:Y:S08]  /*10f50*/  SYNCS.ARRIVE.TRANS64 RZ, [UR38+0x16838], R4 ;  /* 0x01683804ffff79a7 */ /* 0x0003f00008000026 */
[----:B-1----:R-:W-:Y:S05]  /*10f60*/  @!P0 BRA `(.L_x_953) ;  /* 0x0000000000048947 */ /* 0x002fea0003800000 */
[----:B------:R-:W-:Y:S01]  /*10f70*/  BPT.TRAP 0x1 ;  /* 0x000000040000795c */ /* 0x000fe20000300000 */
.L_x_953:
[----:B------:R-:W-:Y:S05]  /*10f80*/  BSYNC B1 ;  /* 0x0000000000017941 */ /* 0x000fea0003800000 */
.L_x_952:
        /* <DEDUP_REMOVED lines=11> */
.L_x_954:
        /* <DEDUP_REMOVED lines=11> */
.L_x_1014:
[----:B------:R-:W-:Y:S05]  /*110f0*/  BSYNC B1 ;  /* 0x0000000000017941 */ /* 0x000fea0003800000 */
.L_x_955:
        /* <DEDUP_REMOVED lines=9> */
.L_x_958:
[----:B------:R-:W-:Y:S05]  /*11190*/  BSYNC B1 ;  /* 0x0000000000017941 */ /* 0x000fea0003800000 */
.L_x_957:
        /* <DEDUP_REMOVED lines=10> */
.L_x_959:
        /* <DEDUP_REMOVED lines=10> */
.L_x_948:
[----:B------:R-:W-:Y:S05]  /*112e0*/  BSYNC B0 ;  /* 0x0000000000007941 */ /* 0x000fea0003800000 */
.L_x_919:
[----:B------:R-:W-:Y:S01]  /*112f0*/  LOP3.LUT P0, RZ, R18, 0x2, RZ, 0xc0, !PT ;  /* 0x0000000212ff7812 */ /* 0x000fe2000780c0ff */
[----:B------:R-:W-:-:S12]  /*11300*/  BSSY B0, `(.L_x_960) ;  /* 0x0000026000007945 */ /* 0x000fd80003800000 */
[----:B------:R-:W-:Y:S05]  /*11310*/  @!P0 BRA `(.L_x_961) ;  /* 0x0000000000908947 */ /* 0x000fea0003800000 */
[----:B------:R-:W-:Y:S01]  /*11320*/  LEA R4, R0, UR38, 0x3 ;  /* 0x0000002600047c11 */ /* 0x000fe2000f8e18ff */
[----:B------:R-:W-:Y:S01]  /*11330*/  BSSY B1, `(.L_x_962) ;  /* 0x0000005000017945 */ /* 0x000fe20003800000 */
[----:B------:R-:W-:Y:S02]  /*11340*/  SHF.L.U32 R3, R12, 0x1f, RZ ;  /* 0x0000001f0c037819 */ /* 0x000fe400000006ff */
[----:B------:R-:W-:Y:S02]  /*11350*/  ISETP.NE.AND P1, PT, R19, RZ, PT ;  /* 0x000000ff1300720c */ /* 0x000fe40003f25270 */
[----:B------:R-:W0:Y:S02]  /*11360*/  SYNCS.PHASECHK.TRANS64.TRYWAIT P0, [R4+URZ+0x16860], R3 ;  /* 0x01686003040075a7 */ /* 0x000e24000800017f */
[----:B0-----:R-:W-:Y:S09]  /*11370*/  @!P0 BRA `(.L_x_963) ;  /* 0x0000001800c08947 */ /* 0x001ff20003800000 */
.L_x_1015:
[----:B------:R-:W-:Y:S05]  /*11380*/  BSYNC B1 ;  /* 0x0000000000017941 */ /* 0x000fea0003800000 */
.L_x_962:
[----:B------:R-:W-:Y:S04]  /*11390*/  BSSY B1, `(.L_x_964) ;  /* 0x0000007000017945 */ /* 0x000fe80003800000 */
[----:B------:R-:W-:Y:S05]  /*113a0*/  @P1 BRA `(.L_x_965) ;  /* 0x0000000000141947 */ /* 0x000fea0003800000 */
[----:B------:R-:W-:Y:S01]  /*113b0*/  LOP3.LUT P0, RZ, R2, 0x1f, RZ, 0xc0, !PT ;  /* 0x0000001f02ff7812 */ /* 0x000fe2000780c0ff */
[----:B0-----:R-:W-:-:S04]  /*113c0*/  IMAD.MOV.U32 R3, RZ, RZ, 0x4000 ;  /* 0x00004000ff037424 */ /* 0x001fc800078e00ff */
[----:B------:R1:W-:Y:S08]  /*113d0*/  SYNCS.ARRIVE.TRANS64 RZ, [R4+URZ+0x16850], R3 ;  /* 0x0168500304ff79a7 */ /* 0x0003f0000800003f */
[----:B------:R-:W-:Y:S05]  /*113e0*/  @!P0 BRA `(.L_x_965) ;  /* 0x0000000000048947 */ /* 0x000fea0003800000 */
[----:B------:R-:W-:Y:S01]  /*113f0*/  BPT.TRAP 0x1 ;  /* 0x000000040000795c */ /* 0x000fe20000300000 */
.L_x_965:
[----:B------:R-:W-:Y:S05]  /*11400*/  BSYNC B1 ;  /* 0x0000000000017941 */ /* 0x000fea0003800000 */
.L_x_964:
[----:B------:R-:W-:Y:S01]  /*11410*/  R2UR UR8, R0 ;  /* 0x00000000000872ca */ /* 0x000fe200000e0000 */
[----:B------:R-:W-:Y:S01]  /*11420*/  ULDC.64 UR4, c[0x0][0x198] ;  /* 0x0000660000047ab9 */ /* 0x000fe20000000a00 */
[----:B------:R-:W-:Y:S01]  /*11430*/  R2UR UR9, R4 ;  /* 0x00000000040972ca */ /* 0x000fe200000e0000 */
[----:B------:R-:W-:Y:S01]  /*11440*/  UIADD3 UR4, UP0, UR4, 0x470, URZ ;  /* 0x0000047004047890 */ /* 0x000fe2000ff1e03f */
[----:B------:R-:W-:Y:S01]  /*11450*/  PLOP3.LUT P0, PT, PT, PT, PT, 0x80, 0x0 ;  /* 0x000000000000781c */ /* 0x000fe20003f0f070 */
[----:B------:R-:W-:Y:S01]  /*11460*/  IMAD.SHL.U32 R23, R23, 0x80, RZ ;  /* 0x0000008017177824 */ /* 0x000fe200078e00ff */
[----:B------:R-:W-:Y:S01]  /*11470*/  UMOV UR6, 0x0 ;  /* 0x0000000000067882 */ /* 0x000fe20000000000 */
[----:B------:R-:W-:Y:S01]  /*11480*/  UIADD3.X UR5, URZ, UR5, URZ, UP0, !UPT ;  /* 0x000000053f057290 */ /* 0x000fe200087fe43f */
[----:B------:R-:W-:Y:S01]  /*11490*/  UMOV UR7, 0x14f00000 ;  /* 0x14f0000000077882 */ /* 0x000fe20000000000 */
[----:B------:R-:W-:-:S04]  /*114a0*/  UMOV UR10, URZ ;  /* 0x0000003f000a7c82 */ /* 0x000fc80008000000 */
[----:B------:R-:W-:Y:S02]  /*114b0*/  ULEA UR8, UR8, UR38, 0xe ;  /* 0x0000002608087291 */ /* 0x000fe4000f8e703f */
[----:B------:R-:W-:Y:S02]  /*114c0*/  UIADD3 UR9, UR9, 0x16850, URZ ;  /* 0x0001685009097890 */ /* 0x000fe4000fffe03f */
[----:B------:R-:W-:-:S12]  /*114d0*/  UIADD3 UR8, UR8, 0x400, URZ ;  /* 0x0000040008087890 */ /* 0x000fd8000fffe03f */
.L_x_966:
        /* <DEDUP_REMOVED lines=8> */
.L_x_961:
[----:B------:R-:W-:Y:S05]  /*11560*/  BSYNC B0 ;  /* 0x0000000000007941 */ /* 0x000fea0003800000 */
.L_x_960:
[----:B------:R-:W-:Y:S02]  /*11570*/  VIADD R0, R0, 0x1 ;  /* 0x0000000100007836 */ /* 0x000fe40000000000 */
[----:B01----:R-:W-:-:S03]  /*11580*/  IMAD.MOV.U32 R4, RZ, RZ, RZ ;  /* 0x000000ffff047224 */ /* 0x003fc600078e00ff */
[----:B------:R-:W-:-:S04]  /*11590*/  ISETP.NE.AND P0, PT, R0, 0x2, PT ;  /* 0x000000020000780c */ /* 0x000fc80003f05270 */
[----:B------:R-:W-:Y:S02]  /*115a0*/  SEL R3, RZ, 0x1, P0 ;  /* 0x00000001ff037807 */ /* 0x000fe40000000000 */
[----:B------:R-:W-:Y:S02]  /*115b0*/  SEL R0, R0, RZ, P0 ;  /* 0x000000ff00007207 */ /* 0x000fe40000000000 */
[----:B------:R-:W-:-:S07]  /*115c0*/  LOP3.LUT R3, R12, R3, RZ, 0x3c, !PT ;  /* 0x000000030c037212 */ /* 0x000fce00078e3cff */
.L_x_899:
[----:B------:R-:W0:Y:S01]  /*115d0*/  S2R R5, SR_CgaCtaId ;  /* 0x0000000000057919 */ /* 0x000e220000008800 */
[----:B------:R-:W-:Y:S02]  /*115e0*/  MOV R2, 0x400 ;  /* 0x0000040000027802 */ /* 0x000fe40000000f00 */
[----:B------:R-:W-:Y:S02]  /*115f0*/  SHF.L.U32 R4, R4, 0x1f, RZ ;  /* 0x0000001f04047819 */ /* 0x000fe400000006ff */
[----:B0-----:R-:W-:-:S04]  /*11600*/  LEA R7, R5, R2, 0x18 ;  /* 0x0000000205077211 */ /* 0x001fc800078ec0ff */
[----:B------:R-:W0:Y:S02]  /*11610*/  SYNCS.PHASECHK.TRANS64.TRYWAIT P0, [R7+URZ+0x16820], R4 ;  /* 0x01682004070075a7 */ /* 0x000e24000800017f */
[----:B0-----:R-:W-:Y:S05]  /*11620*/  @!P0 BRA `(.L_x_967) ;  /* 0x0000001800288947 */ /* 0x001fea0003800000 */
.L_x_1016:
[----:B------:R-:W-:-:S03]  /*11630*/  UMOV UR4, 0xffffffff ;  /* 0xffffffff00047882 */ /* 0x000fc60000000000 */
[----:B------:R-:W-:Y:S05]  /*11640*/  BRA.DIV UR4, `(.L_x_968) ;  /* 0x0000001a04347947 */ /* 0x000fea000b800000 */
[----:B------:R1:W2:Y:S02]  /*11650*/  SHFL.IDX PT, R14, R16, RZ, 0x1f ;  /* 0x00001fff100e7589 */ /* 0x0002a400000e0000 */
.L_x_1019:
[----:B--2---:R-:W-:-:S13]  /*11660*/  ISETP.NE.AND P0, PT, R14, RZ, PT ;  /* 0x000000ff0e00720c */ /* 0x004fda0003f05270 */
[----:B------:R-:W-:Y:S05]  /*11670*/  @P0 BRA `(.L_x_815) ;  /* 0x0000000000880947 */ /* 0x000fea0003800000 */
[----:B------:R-:W-:-:S03]  /*11680*/  UMOV UR4, 0xffffffff ;  /* 0xffffffff00047882 */ /* 0x000fc60000000000 */
[----:B------:R-:W-:Y:S05]  /*11690*/  BRA.DIV UR4, `(.L_x_969) ;  /* 0x0000001a04487947 */ /* 0x000fea000b800000 */
[----:B------:R-:W-:-:S13]  /*116a0*/  ELECT P6, URZ, PT ;  /* 0x00000000003f782f */ /* 0x000fda00038c0000 */
.L_x_1022:
[----:B------:R-:W-:Y:S05]  /*116b0*/  @!P6 BRA `(.L_x_815) ;  /* 0x000000000078e947 */ /* 0x000fea0003800000 */
[----:B------:R-:W-:-:S06]  /*116c0*/  ULOP3.LUT UR4, UR45, 0x2, URZ, 0xfc, !UPT ;  /* 0x000000022d047892 */ /* 0x000fcc000f8efc3f */
[----:B------:R-:W-:-:S05]  /*116d0*/  IMAD.U32 R2, RZ, RZ, UR4 ;  /* 0x00000004ff027e24 */ /* 0x000fca000f8e00ff */
[----:B------:R-:W-:-:S13]  /*116e0*/  ISETP.NE.AND P2, PT, R2, 0x3, PT ;  /* 0x000000030200780c */ /* 0x000fda0003f45270 */
[----:B------:R-:W-:Y:S05]  /*116f0*/  @!P2 BRA `(.L_x_970) ;  /* 0x000000000004a947 */ /* 0x000fea0003800000 */
[----:B------:R-:W-:Y:S01]  /*11700*/  BPT.TRAP 0x1 ;  /* 0x000000040000795c */ /* 0x000fe20000300000 */
.L_x_970:
[----:B------:R-:W-:Y:S01]  /*11710*/  VIADD R9, R7, 0x16840 ;  /* 0x0001684007097836 */ /* 0x000fe20000000000 */
[----:B------:R-:W-:Y:S01]  /*11720*/  SHF.L.U32 R5, R3, 0x1f, RZ ;  /* 0x0000001f03057819 */ /* 0x000fe200000006ff */
[C---:B------:R-:W-:Y:S02]  /*11730*/  VIADD R2, R0.reuse, 0x1 ;  /* 0x0000000100027836 */ /* 0x040fe40000000000 */
[----:B------:R-:W-:-:S03]  /*11740*/  IMAD R6, R0, 0x8, R9 ;  /* 0x0000000800067824 */ /* 0x000fc600078e0209 */
[C---:B------:R-:W-:Y:S01]  /*11750*/  ISETP.NE.AND P1, PT, R2.reuse, 0x2, PT ;  /* 0x000000020200780c */ /* 0x040fe20003f25270 */
[----:B------:R-:W2:Y:S03]  /*11760*/  SYNCS.PHASECHK.TRANS64.TRYWAIT P0, [R6+URZ], R5 ;  /* 0x00000005060075a7 */ /* 0x000ea6000800017f */
[----:B0-----:R-:W-:Y:S02]  /*11770*/  SEL R4, RZ, 0x1, P1 ;  /* 0x00000001ff047807 */ /* 0x001fe40000800000 */
[----:B------:R-:W-:Y:S02]  /*11780*/  SEL R8, R2, RZ, P1 ;  /* 0x000000ff02087207 */ /* 0x000fe40000800000 */
[----:B------:R-:W-:-:S03]  /*11790*/  LOP3.LUT R2, R3, R4, RZ, 0x3c, !PT ;  /* 0x0000000403027212 */ /* 0x000fc600078e3cff */
[----:B------:R-:W-:Y:S01]  /*117a0*/  IMAD R3, R8, 0x8, R9 ;  /* 0x0000000808037824 */ /* 0x000fe200078e0209 */
[----:B------:R-:W-:Y:S01]  /*117b0*/  SHF.L.U32 R2, R2, 0x1f, RZ ;  /* 0x0000001f02027819 */ /* 0x000fe200000006ff */
[----:B--2---:R-:W-:Y:S06]  /*117c0*/  @!P0 BRA `(.L_x_971) ;  /* 0x00000018001c8947 */ /* 0x004fec0003800000 */
.L_x_1023:
[----:B------:R-:W2:Y:S02]  /*117d0*/  SYNCS.PHASECHK.TRANS64.TRYWAIT P0, [R3+URZ], R2 ;  /* 0x00000002030075a7 */ /* 0x000ea4000800017f */
[----:B--2---:R-:W-:Y:S05]  /*117e0*/  @!P0 BRA `(.L_x_972) ;  /* 0x0000001800288947 */ /* 0x004fea0003800000 */
.L_x_1024:
[----:B------:R-:W-:Y:S05]  /*117f0*/  @!P2 BRA `(.L_x_973) ;  /* 0x000000000004a947 */ /* 0x000fea0003800000 */
[----:B------:R-:W-:Y:S01]  /*11800*/  BPT.TRAP 0x1 ;  /* 0x000000040000795c */ /* 0x000fe20000300000 */
.L_x_973:
[----:B--2---:R-:W-:-:S04]  /*11810*/  VIADD R3, R7, 0x16860 ;  /* 0x0001686007037836 */ /* 0x004fc80000000000 */
[----:B------:R-:W-:-:S04]  /*11820*/  IMAD R0, R0, 0x8, R3 ;  /* 0x0000000800007824 */ /* 0x000fc800078e0203 */
[----:B------:R-:W2:Y:S02]  /*11830*/  SYNCS.PHASECHK.TRANS64.TRYWAIT P0, [R0+URZ], R5 ;  /* 0x00000005000075a7 */ /* 0x000ea4000800017f */
[----:B--2---:R-:W-:Y:S05]  /*11840*/  @!P0 BRA `(.L_x_974) ;  /* 0x0000001800248947 */ /* 0x004fea0003800000 */
.L_x_1025:
[----:B------:R-:W-:-:S07]  /*11850*/  IMAD R3, R8, 0x8, R3 ;  /* 0x0000000808037824 */ /* 0x000fce00078e0203 */
.L_x_975:
[----:B---3--:R3:W4:Y:S02]  /*11860*/  SYNCS.PHASECHK.TRANS64.TRYWAIT P0, [R3+URZ], R2 ;  /* 0x00000002030075a7 */ /* 0x008724000800017f */
[----:B----4-:R-:W-:Y:S05]  /*11870*/  @!P0 NANOSLEEP.SYNCS 0x989680 ;  /* 0x009896800000895d */ /* 0x010fea0003900000 */
[----:B------:R-:W4:Y:S02]  /*11880*/  @!P0 SYNCS.PHASECHK.TRANS64 P0, [R3+URZ], R2 ;  /* 0x00000002030085a7 */ /* 0x000f24000800007f */
[----:B----4-:R-:W-:Y:S05]  /*11890*/  @!P0 BRA `(.L_x_975) ;  /* 0xfffffffc00f08947 */ /* 0x010fea000383ffff */
.L_x_815:
[----:B------:R-:W-:Y:S05]  /*118a0*/  BSYNC B6 ;  /* 0x0000000000067941 */ /* 0x000fea0003800000 */
.L_x_812:
[----:B------:R-:W-:Y:S05]  /*118b0*/  EXIT ;  /* 0x000000000000794d */ /* 0x000fea0003800000 */
.L_x_825:
[----:B0-----:R-:W-:-:S04]  /*118c0*/  IMAD.U32 R3, RZ, RZ, UR38 ;  /* 0x00000026ff037e24 */ /* 0x001fc8000f8e00ff */
[----:B------:R0:W1:Y:S03]  /*118d0*/  SYNCS.PHASECHK.TRANS64.TRYWAIT P0, [R3+URZ+0x16800], R0 ;  /* 0x01680000030075a7 */ /* 0x000066000800017f */
[----:B-1----:R-:W-:Y:S05]  /*118e0*/  @!P0 NANOSLEEP.SYNCS 0x989680 ;  /* 0x009896800000895d */ /* 0x002fea0003900000 */
[----:B------:R-:W1:Y:S02]  /*118f0*/  @!P0 SYNCS.PHASECHK.TRANS64 P0, [R3+URZ+0x16800], R0 ;  /* 0x01680000030085a7 */ /* 0x000e64000800007f */
[----:B-1----:R-:W-:Y:S05]  /*11900*/  @!P0 BRA `(.L_x_825) ;  /* 0xfffffffc00ec8947 */ /* 0x002fea000383ffff */
[----:B------:R-:W-:Y:S05]  /*11910*/  BRA `(.L_x_976) ;  /* 0xfffffefc00607947 */ /* 0x000fea000383ffff */
.L_x_829:
[----:B-1----:R-:W-:-:S04]  /*11920*/  IMAD.U32 R3, RZ, RZ, UR38 ;  /* 0x00000026ff037e24 */ /* 0x002fc8000f8e00ff */
[----:B------:R1:W2:Y:S03]  /*11930*/  SYNCS.PHASECHK.TRANS64.TRYWAIT P2, [R3+URZ+0x16830], R0 ;  /* 0x01683000030075a7 */ /* 0x0002a6000804017f */
[----:B--2---:R-:W-:Y:S05]  /*11940*/  @!P2 NANOSLEEP.SYNCS 0x989680 ;  /* 0x009896800000a95d */ /* 0x004fea0003900000 */
[----:B------:R-:W2:Y:S02]  /*11950*/  @!P2 SYNCS.PHASECHK.TRANS64 P2, [R3+URZ+0x16830], R0 ;  /* 0x016830000300a5a7 */ /* 0x000ea4000804007f */
[----:B--2---:R-:W-:Y:S05]  /*11960*/  @!P2 BRA `(.L_x_829) ;  /* 0xfffffffc00eca947 */ /* 0x004fea000383ffff */
[----:B------:R-:W-:Y:S05]  /*11970*/  BRA `(.L_x_828) ;  /* 0xfffffefc00807947 */ /* 0x000fea000383ffff */
.L_x_845:
[----:B-1----:R-:W-:-:S04]  /*11980*/  IMAD.U32 R8, RZ, RZ, UR10 ;  /* 0x0000000aff087e24 */ /* 0x002fc8000f8e00ff */
[----:B------:R1:W2:Y:S03]  /*11990*/  SYNCS.PHASECHK.TRANS64.TRYWAIT P2, [R8+URZ+0x16830], R7 ;  /* 0x01683007080075a7 */ /* 0x0002a6000804017f */
[----:B--2---:R-:W-:Y:S05]  /*119a0*/  @!P2 NANOSLEEP.SYNCS 0x989680 ;  /* 0x009896800000a95d */ /* 0x004fea0003900000 */
[----:B------:R-:W2:Y:S02]  /*119b0*/  @!P2 SYNCS.PHASECHK.TRANS64 P2, [R8+URZ+0x16830], R7 ;  /* 0x016830070800a5a7 */ /* 0x000ea4000804007f */
[----:B--2---:R-:W-:Y:S05]  /*119c0*/  @!P2 BRA `(.L_x_845) ;  /* 0xfffffffc00eca947 */ /* 0x004fea000383ffff */
[----:B------:R-:W-:Y:S05]  /*119d0*/  BRA `(.L_x_842) ;  /* 0xffffff30006c7947 */ /* 0x000fea000383ffff */
.L_x_849:
[----:B-1----:R-:W-:-:S04]  /*119e0*/  IMAD.U32 R8, RZ, RZ, UR10 ;  /* 0x0000000aff087e24 */ /* 0x002fc8000f8e00ff */
[----:B------:R1:W2:Y:S03]  /*119f0*/  SYNCS.PHASECHK.TRANS64.TRYWAIT P2, [R8+URZ+0x16850], R7 ;  /* 0x01685007080075a7 */ /* 0x0002a6000804017f */
[----:B--2---:R-:W-:Y:S05]  /*11a00*/  @!P2 NANOSLEEP.SYNCS 0x989680 ;  /* 0x009896800000a95d */ /* 0x004fea0003900000 */
[----:B------:R-:W2:Y:S02]  /*11a10*/  @!P2 SYNCS.PHASECHK.TRANS64 P2, [R8+URZ+0x16850], R7 ;  /* 0x016850070800a5a7 */ /* 0x000ea4000804007f */
[----:B--2---:R-:W-:Y:S05]  /*11a20*/  @!P2 BRA `(.L_x_849) ;  /* 0xfffffffc00eca947 */ /* 0x004fea000383ffff */
[----:B------:R-:W-:Y:S05]  /*11a30*/  BRA `(.L_x_846) ;  /* 0xffffff3000e47947 */ /* 0x000fea000383ffff */
.L_x_866:
[----:B-1----:R-:W-:-:S04]  /*11a40*/  IMAD.U32 R7, RZ, RZ, UR10 ;  /* 0x0000000aff077e24 */ /* 0x002fc8000f8e00ff */
[----:B------:R1:W2:Y:S03]  /*11a50*/  SYNCS.PHASECHK.TRANS64.TRYWAIT P2, [R7+URZ+0x16830], R6 ;  /* 0x01683006070075a7 */ /* 0x0002a6000804017f */
[----:B--2---:R-:W-:Y:S05]  /*11a60*/  @!P2 NANOSLEEP.SYNCS 0x989680 ;  /* 0x009896800000a95d */ /* 0x004fea0003900000 */
[----:B------:R-:W2:Y:S02]  /*11a70*/  @!P2 SYNCS.PHASECHK.TRANS64 P2, [R7+URZ+0x16830], R6 ;  /* 0x016830060700a5a7 */ /* 0x000ea4000804007f */
[----:B--2---:R-:W-:Y:S05]  /*11a80*/  @!P2 BRA `(.L_x_866) ;  /* 0xfffffffc00eca947 */ /* 0x004fea000383ffff */
[----:B------:R-:W-:Y:S05]  /*11a90*/  BRA `(.L_x_863) ;  /* 0xffffff60005c7947 */ /* 0x000fea000383ffff */
.L_x_870:
[----:B-1----:R-:W-:-:S04]  /*11aa0*/  IMAD.U32 R7, RZ, RZ, UR10 ;  /* 0x0000000aff077e24 */ /* 0x002fc8000f8e00ff */
[----:B------:R1:W2:Y:S03]  /*11ab0*/  SYNCS.PHASECHK.TRANS64.TRYWAIT P2, [R7+URZ+0x16850], R6 ;  /* 0x01685006070075a7 */ /* 0x0002a6000804017f */
[----:B--2---:R-:W-:Y:S05]  /*11ac0*/  @!P2 NANOSLEEP.SYNCS 0x989680 ;  /* 0x009896800000a95d */ /* 0x004fea0003900000 */
[----:B------:R-:W2:Y:S02]  /*11ad0*/  @!P2 SYNCS.PHASECHK.TRANS64 P2, [R7+URZ+0x16850], R6 ;  /* 0x016850060700a5a7 */ /* 0x000ea4000804007f */
[----:B--2---:R-:W-:Y:S05]  /*11ae0*/  @!P2 BRA `(.L_x_870) ;  /* 0xfffffffc00eca947 */ /* 0x004fea000383ffff */
[----:B------:R-:W-:Y:S05]  /*11af0*/  BRA `(.L_x_867) ;  /* 0xffffff6000d47947 */ /* 0x000fea000383ffff */
.L_x_876:
[----:B-1----:R-:W-:-:S04]  /*11b00*/  IMAD.U32 R7, RZ, RZ, UR10 ;  /* 0x0000000aff077e24 */ /* 0x002fc8000f8e00ff */
[----:B------:R1:W2:Y:S03]  /*11b10*/  SYNCS.PHASECHK.TRANS64.TRYWAIT P2, [R7+URZ+0x16830], R6 ;  /* 0x01683006070075a7 */ /* 0x0002a6000804017f */
[----:B--2---:R-:W-:Y:S05]  /*11b20*/  @!P2 NANOSLEEP.SYNCS 0x989680 ;  /* 0x009896800000a95d */ /* 0x004fea0003900000 */
[----:B------:R-:W2:Y:S02]  /*11b30*/  @!P2 SYNCS.PHASECHK.TRANS64 P2, [R7+URZ+0x16830], R6 ;  /* 0x016830060700a5a7 */ /* 0x000ea4000804007f */
[----:B--2---:R-:W-:Y:S05]  /*11b40*/  @!P2 BRA `(.L_x_876) ;  /* 0xfffffffc00eca947 */ /* 0x004fea000383ffff */
[----:B------:R-:W-:Y:S05]  /*11b50*/  BRA `(.L_x_873) ;  /* 0xffffff7c00807947 */ /* 0x000fea000383ffff */
.L_x_880:
[----:B-1----:R-:W-:-:S04]  /*11b60*/  IMAD.U32 R7, RZ, RZ, UR10 ;  /* 0x0000000aff077e24 */ /* 0x002fc8000f8e00ff */
[----:B------:R1:W2:Y:S03]  /*11b70*/  SYNCS.PHASECHK.TRANS64.TRYWAIT P2, [R7+URZ+0x16850], R6 ;  /* 0x01685006070075a7 */ /* 0x0002a6000804017f */
[----:B--2---:R-:W-:Y:S05]  /*11b80*/  @!P2 NANOSLEEP.SYNCS 0x989680 ;  /* 0x009896800000a95d */ /* 0x004fea0003900000 */
[----:B------:R-:W2:Y:S02]  /*11b90*/  @!P2 SYNCS.PHASECHK.TRANS64 P2, [R7+URZ+0x16850], R6 ;  /* 0x016850060700a5a7 */ /* 0x000ea4000804007f */
[----:B--2---:R-:W-:Y:S05]  /*11ba0*/  @!P2 BRA `(.L_x_880) ;  /* 0xfffffffc00eca947 */ /* 0x004fea000383ffff */
[----:B------:R-:W-:Y:S05]  /*11bb0*/  BRA `(.L_x_877) ;  /* 0xffffff7c00f47947 */ /* 0x000fea000383ffff */
.L_x_893:
[----:B-1----:R-:W-:-:S04]  /*11bc0*/  IMAD.U32 R3, RZ, RZ, UR7 ;  /* 0x00000007ff037e24 */ /* 0x002fc8000f8e00ff */
[----:B------:R1:W2:Y:S03]  /*11bd0*/  SYNCS.PHASECHK.TRANS64.TRYWAIT P0, [R3+URZ+0x16850], R0 ;  /* 0x01685000030075a7 */ /* 0x0002a6000800017f */
[----:B--2---:R-:W-:Y:S05]  /*11be0*/  @!P0 NANOSLEEP.SYNCS 0x989680 ;  /* 0x009896800000895d */ /* 0x004fea0003900000 */
[----:B------:R-:W2:Y:S02]  /*11bf0*/  @!P0 SYNCS.PHASECHK.TRANS64 P0, [R3+URZ+0x16850], R0 ;  /* 0x01685000030085a7 */ /* 0x000ea4000800007f */
[----:B--2---:R-:W-:Y:S05]  /*11c00*/  @!P0 BRA `(.L_x_893) ;  /* 0xfffffffc00ec8947 */ /* 0x004fea000383ffff */
[----:B------:R-:W-:Y:S05]  /*11c10*/  BRA `(.L_x_892) ;  /* 0xffffffa8006c7947 */ /* 0x000fea000383ffff */
.L_x_910:
[----:B------:R-:W-:Y:S02]  /*11c20*/  IMAD.MOV.U32 R13, RZ, RZ, R16 ;  /* 0x000000ffff0d7224 */ /* 0x000fe400078e0010 */
[----:B------:R-:W-:Y:S02]  /*11c30*/  IMAD.MOV.U32 R12, RZ, RZ, RZ ;  /* 0x000000ffff0c7224 */ /* 0x000fe400078e00ff */
[----:B------:R-:W-:Y:S02]  /*11c40*/  IMAD.MOV.U32 R11, RZ, RZ, 0x1f ;  /* 0x0000001fff0b7424 */ /* 0x000fe400078e00ff */
[----:B------:R-:W-:-:S07]  /*11c50*/  IMAD.MOV.U32 R15, RZ, RZ, -0x1 ;  /* 0xffffffffff0f7424 */ /* 0x000fce00078e00ff */
[----:B------:R-:W-:Y:S05]  /*11c60*/  WARPSYNC.COLLECTIVE R15, `(.L_x_977) ;  /* 0x000000000f087348 */ /* 0x000fea0003c00000 */
[----:B------:R0:W1:Y:S02]  /*11c70*/  SHFL.IDX P6, R14, R13, R12, R11 ;  /* 0x0000000c0d0e7389 */ /* 0x00006400000c000b */
[----:B01----:R-:W-:Y:S01]  /*11c80*/  ENDCOLLECTIVE ;  /* 0x000000000000791b */ /* 0x003fe20003800000 */
.L_x_977:
[----:B------:R-:W-:Y:S05]  /*11c90*/  BRA `(.L_x_978) ;  /* 0xffffffd000887947 */ /* 0x000fea000383ffff */
.L_x_912:
[----:B------:R-:W-:Y:S01]  /*11ca0*/  BSSY B0, `(.L_x_979) ;  /* 0x0000006000007945 */ /* 0x000fe20003800000 */
[----:B------:R-:W-:-:S07]  /*11cb0*/  IMAD.MOV.U32 R15, RZ, RZ, -0x1 ;  /* 0xffffffffff0f7424 */ /* 0x000fce00078e00ff */
[----:B0-----:R-:W-:Y:S05]  /*11cc0*/  WARPSYNC.COLLECTIVE R15, `(.L_x_980) ;  /* 0x000000000f0c7348 */ /* 0x001fea0003c00000 */
[----:B------:R-:W-:Y:S02]  /*11cd0*/  ELECT P6, UR62, PT ;  /* 0x00000000003e782f */ /* 0x000fe400038c0000 */
[----:B------:R-:W-:Y:S01]  /*11ce0*/  MOV R14, UR62 ;  /* 0x0000003e000e7c02 */ /* 0x000fe20008000f00 */
[----:B0-----:R-:W-:Y:S10]  /*11cf0*/  ENDCOLLECTIVE ;  /* 0x000000000000791b */ /* 0x001ff40003800000 */
.L_x_980:
[----:B------:R-:W-:Y:S05]  /*11d00*/  BSYNC B0 ;  /* 0x0000000000007941 */ /* 0x000fea0003800000 */
.L_x_979:
[----:B------:R-:W-:Y:S05]  /*11d10*/  BRA `(.L_x_981) ;  /* 0xffffffd000887947 */ /* 0x000fea000383ffff */
.L_x_914:
[----:B--2---:R-:W-:-:S04]  /*11d20*/  IMAD.U32 R3, RZ, RZ, UR38 ;  /* 0x00000026ff037e24 */ /* 0x004fc8000f8e00ff */
[----:B------:R2:W3:Y:S03]  /*11d30*/  SYNCS.PHASECHK.TRANS64.TRYWAIT P0, [R3+URZ+0x16840], R0 ;  /* 0x01684000030075a7 */ /* 0x0004e6000800017f */
[----:B---3--:R-:W-:Y:S05]  /*11d40*/  @!P0 NANOSLEEP.SYNCS 0x989680 ;  /* 0x009896800000895d */ /* 0x008fea0003900000 */
[----:B------:R-:W3:Y:S02]  /*11d50*/  @!P0 SYNCS.PHASECHK.TRANS64 P0, [R3+URZ+0x16840], R0 ;  /* 0x01684000030085a7 */ /* 0x000ee4000800007f */
[----:B---3--:R-:W-:Y:S05]  /*11d60*/  @!P0 BRA `(.L_x_914) ;  /* 0xfffffffc00ec8947 */ /* 0x008fea000383ffff */
[----:B------:R-:W-:Y:S05]  /*11d70*/  BRA `(.L_x_982) ;  /* 0xffffffd000d87947 */ /* 0x000fea000383ffff */
.L_x_917:
[----:B------:R-:W-:Y:S02]  /*11d80*/  IMAD.MOV.U32 R13, RZ, RZ, R8 ;  /* 0x000000ffff0d7224 */ /* 0x000fe400078e0008 */
[----:B------:R-:W-:Y:S02]  /*11d90*/  IMAD.MOV.U32 R12, RZ, RZ, RZ ;  /* 0x000000ffff0c7224 */ /* 0x000fe400078e00ff */
[----:B------:R-:W-:Y:S02]  /*11da0*/  IMAD.MOV.U32 R11, RZ, RZ, 0x181f ;  /* 0x0000181fff0b7424 */ /* 0x000fe400078e00ff */
[----:B------:R-:W-:Y:S02]  /*11db0*/  IMAD.MOV.U32 R15, RZ, RZ, -0x1 ;  /* 0xffffffffff0f7424 */ /* 0x000fe400078e00ff */
[----:B------:R-:W-:-:S07]  /*11dc0*/  VIADD R0, R0, UR40 ;  /* 0x0000002800007c36 */ /* 0x000fce0008000000 */
[----:B0-----:R-:W-:Y:S05]  /*11dd0*/  WARPSYNC.COLLECTIVE R15, `(.L_x_983) ;  /* 0x000000000f087348 */ /* 0x001fea0003c00000 */
[----:B------:R1:W2:Y:S02]  /*11de0*/  SHFL.IDX P6, R14, R13, R12, R11 ;  /* 0x0000000c0d0e7389 */ /* 0x0002a400000c000b */
[----:B012---:R-:W-:Y:S01]  /*11df0*/  ENDCOLLECTIVE ;  /* 0x000000000000791b */ /* 0x007fe20003800000 */
.L_x_983:
[----:B------:R-:W-:Y:S02]  /*11e00*/  IMAD.MOV.U32 R13, RZ, RZ, R9 ;  /* 0x000000ffff0d7224 */ /* 0x000fe400078e0009 */
[----:B------:R-:W-:-:S07]  /*11e10*/  IMAD.MOV.U32 R4, RZ, RZ, R14 ;  /* 0x000000ffff047224 */ /* 0x000fce00078e000e */
[----:B------:R-:W-:Y:S05]  /*11e20*/  WARPSYNC.COLLECTIVE R15, `(.L_x_984) ;  /* 0x000000000f087348 */ /* 0x000fea0003c00000 */
[----:B------:R0:W1:Y:S02]  /*11e30*/  SHFL.IDX P6, R14, R13, R12, R11 ;  /* 0x0000000c0d0e7389 */ /* 0x00006400000c000b */
[----:B01----:R-:W-:Y:S01]  /*11e40*/  ENDCOLLECTIVE ;  /* 0x000000000000791b */ /* 0x003fe20003800000 */
.L_x_984:
[----:B------:R-:W-:Y:S02]  /*11e50*/  ULDC UR4, c[0x0][0x288] ;  /* 0x0000a20000047ab9 */ /* 0x000fe40000000800 */
[----:B------:R-:W-:-:S05]  /*11e60*/  IMAD R3, R3, UR4, RZ ;  /* 0x0000000403037c24 */ /* 0x000fca000f8e02ff */
[C---:B------:R-:W-:Y:S01]  /*11e70*/  ISETP.GE.AND P1, PT, R0.reuse, R3, PT ;  /* 0x000000030000720c */ /* 0x040fe20003f26270 */
[----:B------:R-:W-:Y:S02]  /*11e80*/  VIADD R12, R0, 0x10 ;  /* 0x00000010000c7836 */ /* 0x000fe40000000000 */
[----:B------:R-:W-:-:S10]  /*11e90*/  IMAD.MOV.U32 R13, RZ, RZ, R8 ;  /* 0x000000ffff0d7224 */ /* 0x000fd400078e0008 */
[----:B------:R-:W-:Y:S02]  /*11ea0*/  @!P1 LEA R21, R10, UR38, 0x1 ;  /* 0x000000260a159c11 */ /* 0x000fe4000f8e08ff */
[----:B------:R-:W-:-:S05]  /*11eb0*/  @!P1 LEA R14, P2, R17, R14, 0x1 ;  /* 0x0000000e110e9211 */ /* 0x000fca00078408ff */
[----:B------:R-:W-:Y:S02]  /*11ec0*/  @!P1 IMAD.X R5, RZ, RZ, R4, P2 ;  /* 0x000000ffff059224 */ /* 0x000fe400010e0604 */
[----:B------:R-:W-:-:S05]  /*11ed0*/  @!P1 IMAD.MOV.U32 R4, RZ, RZ, R14 ;  /* 0x000000ffff049224 */ /* 0x000fca00078e000e */
[----:B------:R-:W-:Y:S01]  /*11ee0*/  @!PT LDS RZ, [RZ] ;  /* 0x00000000fffff984 */ /* 0x000fe20000000800 */
[----:B------:R-:W-:Y:S01]  /*11ef0*/  @!PT LDS RZ, [RZ] ;  /* 0x00000000fffff984 */ /* 0x000fe20000000800 */
[----:B------:R-:W-:Y:S01]  /*11f00*/  @!PT LDS RZ, [RZ] ;  /* 0x00000000fffff984 */ /* 0x000fe20000000800 */
[----:B------:R0:W-:Y:S01]  /*11f10*/  @!P1 LDGSTS.E.BYPASS.LTC128B.128 [R21+0x8400], desc[UR48][R4.64], !P0 ;  /* 0x0840000004159fae */ /* 0x0001e2000c101d70 */
[----:B------:R-:W-:Y:S01]  /*11f20*/  ISETP.GE.AND P1, PT, R12, R3, PT ;  /* 0x000000030c00720c */ /* 0x000fe20003f26270 */
[----:B------:R-:W-:-:S12]  /*11f30*/  IMAD.MOV.U32 R12, RZ, RZ, 0x1 ;  /* 0x00000001ff0c7424 */ /* 0x000fd800078e00ff */
[----:B0-----:R-:W-:Y:S05]  /*11f40*/  WARPSYNC.COLLECTIVE R15, `(.L_x_985) ;  /* 0x000000000f087348 */ /* 0x001fea0003c00000 */
[----:B------:R1:W2:Y:S02]  /*11f50*/  SHFL.IDX P6, R14, R13, R12, R11 ;  /* 0x0000000c0d0e7389 */ /* 0x0002a400000c000b */
[----:B012---:R-:W-:Y:S01]  /*11f60*/  ENDCOLLECTIVE ;  /* 0x000000000000791b */ /* 0x007fe20003800000 */
.L_x_985:
[----:B------:R-:W-:Y:S02]  /*11f70*/  IMAD.MOV.U32 R13, RZ, RZ, R9 ;  /* 0x000000ffff0d7224 */ /* 0x000fe400078e0009 */
[----:B------:R-:W-:-:S07]  /*11f80*/  IMAD.MOV.U32 R27, RZ, RZ, R14 ;  /* 0x000000ffff1b7224 */ /* 0x000fce00078e000e */
[----:B------:R-:W-:Y:S05]  /*11f90*/  WARPSYNC.COLLECTIVE R15, `(.L_x_986) ;  /* 0x000000000f087348 */ /* 0x000fea0003c00000 */
[----:B------:R0:W1:Y:S02]  /*11fa0*/  SHFL.IDX P6, R14, R13, R12, R11 ;  /* 0x0000000c0d0e7389 */ /* 0x00006400000c000b */
[----:B01----:R-:W-:Y:S01]  /*11fb0*/  ENDCOLLECTIVE ;  /* 0x000000000000791b */ /* 0x003fe20003800000 */
.L_x_986:
        /* <DEDUP_REMOVED lines=9> */
.L_x_987:
[----:B------:R-:W-:-:S05]  /*12050*/  @!P1 LEA R27, R10, UR38, 0x1 ;  /* 0x000000260a1b9c11 */ /* 0x000fca000f8e08ff */
[----:B------:R-:W-:Y:S01]  /*12060*/  @!PT LDS RZ, [RZ] ;  /* 0x00000000fffff984 */ /* 0x000fe20000000800 */
[----:B------:R-:W-:Y:S01]  /*12070*/  @!PT LDS RZ, [RZ] ;  /* 0x00000000fffff984 */ /* 0x000fe20000000800 */
[----:B------:R-:W-:Y:S01]  /*12080*/  @!PT LDS RZ, [RZ] ;  /* 0x00000000fffff984 */ /* 0x000fe20000000800 */
[----:B------:R0:W-:Y:S01]  /*12090*/  @!P1 LDGSTS.E.BYPASS.LTC128B.128 [R27+0x8c00], desc[UR48][R4.64], !P0 ;  /* 0x08c00000041b9fae */ /* 0x0001e2000c101d70 */
[----:B------:R-:W-:Y:S01]  /*120a0*/  @!P2 LEA R29, R10, UR38, 0x1 ;  /* 0x000000260a1dac11 */ /* 0x000fe2000f8e08ff */
[----:B------:R-:W-:Y:S02]  /*120b0*/  IMAD.MOV.U32 R13, RZ, RZ, R9 ;  /* 0x000000ffff0d7224 */ /* 0x000fe400078e0009 */
[----:B------:R-:W-:-:S07]  /*120c0*/  IMAD.MOV.U32 R20, RZ, RZ, R14 ;  /* 0x000000ffff147224 */ /* 0x000fce00078e000e */
[----:B0-----:R-:W-:Y:S05]  /*120d0*/  WARPSYNC.COLLECTIVE R15, `(.L_x_988) ;  /* 0x000000000f087348 */ /* 0x001fea0003c00000 */
[----:B------:R1:W2:Y:S02]  /*120e0*/  SHFL.IDX P6, R14, R13, R12, R11 ;  /* 0x0000000c0d0e7389 */ /* 0x0002a400000c000b */
[----:B012---:R-:W-:Y:S01]  /*120f0*/  ENDCOLLECTIVE ;  /* 0x000000000000791b */ /* 0x007fe20003800000 */
.L_x_988:
[----:B------:R-:W-:Y:S02]  /*12100*/  IMAD.MOV.U32 R13, RZ, RZ, R8 ;  /* 0x000000ffff0d7224 */ /* 0x000fe400078e0008 */
[----:B------:R-:W-:Y:S02]  /*12110*/  IMAD.MOV.U32 R12, RZ, RZ, 0x3 ;  /* 0x00000003ff0c7424 */ /* 0x000fe400078e00ff */
[----:B------:R-:W-:Y:S02]  /*12120*/  IMAD.MOV.U32 R28, RZ, RZ, R14 ;  /* 0x000000ffff1c7224 */ /* 0x000fe400078e000e */
[----:B------:R-:W-:-:S03]  /*12130*/  VIADD R14, R0, 0x30 ;  /* 0x00000030000e7836 */ /* 0x000fc60000000000 */
[----:B------:R-:W-:-:S05]  /*12140*/  @!P2 LEA R4, P1, R17, R28, 0x1 ;  /* 0x0000001c1104a211 */ /* 0x000fca00078208ff */
[----:B------:R-:W-:Y:S01]  /*12150*/  @!P2 IMAD.X R5, RZ, RZ, R20, P1 ;  /* 0x000000ffff05a224 */ /* 0x000fe200008e0614 */
[----:B------:R-:W-:-:S13]  /*12160*/  ISETP.GE.AND P1, PT, R14, R3, PT ;  /* 0x000000030e00720c */ /* 0x000fda0003f26270 */
[----:B------:R-:W-:Y:S05]  /*12170*/  WARPSYNC.COLLECTIVE R15, `(.L_x_989) ;  /* 0x000000000f087348 */ /* 0x000fea0003c00000 */
[----:B------:R0:W1:Y:S02]  /*12180*/  SHFL.IDX P6, R14, R13, R12, R11 ;  /* 0x0000000c0d0e7389 */ /* 0x00006400000c000b */
[----:B01----:R-:W-:Y:S01]  /*12190*/  ENDCOLLECTIVE ;  /* 0x000000000000791b */ /* 0x003fe20003800000 */
.L_x_989:
        /* <DEDUP_REMOVED lines=10> */
.L_x_990:
        /* <DEDUP_REMOVED lines=9> */
.L_x_991:
        /* <DEDUP_REMOVED lines=10> */
.L_x_992:
        /* <DEDUP_REMOVED lines=10> */
.L_x_993:
        /* <DEDUP_REMOVED lines=9> */
.L_x_994:
        /* <DEDUP_REMOVED lines=9> */
.L_x_995:
        /* <DEDUP_REMOVED lines=11> */
.L_x_996:
[----:B------:R-:W-:Y:S02]  /*125e0*/  IMAD.MOV.U32 R13, RZ, RZ, R8 ;  /* 0x000000ffff0d7224 */ /* 0x000fe400078e0008 */
[----:B------:R-:W-:Y:S02]  /*125f0*/  IMAD.MOV.U32 R12, RZ, RZ, 0x7 ;  /* 0x00000007ff0c7424 */ /* 0x000fe400078e00ff */
[----:B------:R-:W-:-:S07]  /*12600*/  IMAD.MOV.U32 R28, RZ, RZ, R14 ;  /* 0x000000ffff1c7224 */ /* 0x000fce00078e000e */
[----:B------:R-:W-:Y:S05]  /*12610*/  WARPSYNC.COLLECTIVE R15, `(.L_x_997) ;  /* 0x000000000f087348 */ /* 0x000fea0003c00000 */
[----:B------:R0:W1:Y:S02]  /*12620*/  SHFL.IDX P6, R14, R13, R12, R11 ;  /* 0x0000000c0d0e7389 */ /* 0x00006400000c000b */
[----:B01----:R-:W-:Y:S01]  /*12630*/  ENDCOLLECTIVE ;  /* 0x000000000000791b */ /* 0x003fe20003800000 */
.L_x_997:
[----:B------:R-:W-:-:S05]  /*12640*/  @!P2 LEA R4, P1, R17, R28, 0x1 ;  /* 0x0000001c1104a211 */ /* 0x000fca00078208ff */
[----:B------:R-:W-:-:S05]  /*12650*/  @!P2 IMAD.X R5, RZ, RZ, R20, P1 ;  /* 0x000000ffff05a224 */ /* 0x000fca00008e0614 */
        /* <DEDUP_REMOVED lines=9> */
.L_x_998:
[----:B------:R-:W-:-:S05]  /*126f0*/  VIADD R4, R0, 0x70 ;  /* 0x0000007000047836 */ /* 0x000fca0000000000 */
[----:B------:R-:W-:Y:S01]  /*12700*/  ISETP.GE.AND P1, PT, R4, R3, PT ;  /* 0x000000030400720c */ /* 0x000fe20003f26270 */
[----:B------:R-:W-:Y:S02]  /*12710*/  IMAD.MOV.U32 R13, RZ, RZ, R6 ;  /* 0x000000ffff0d7224 */ /* 0x000fe400078e0006 */
[----:B------:R-:W-:-:S10]  /*12720*/  IMAD.MOV.U32 R12, RZ, RZ, RZ ;  /* 0x000000ffff0c7224 */ /* 0x000fd400078e00ff */
[----:B------:R-:W-:Y:S02]  /*12730*/  @!P1 LEA R21, R10, UR38, 0x1 ;  /* 0x000000260a159c11 */ /* 0x000fe4000f8e08ff */
[----:B------:R-:W-:-:S13]  /*12740*/  @!P1 LEA R4, P3, R17, R14, 0x1 ;  /* 0x0000000e11049211 */ /* 0x000fda00078608ff */
[----:B------:R-:W-:Y:S05]  /*12750*/  WARPSYNC.COLLECTIVE R15, `(.L_x_999) ;  /* 0x000000000f087348 */ /* 0x000fea0003c00000 */
[----:B------:R0:W1:Y:S02]  /*12760*/  SHFL.IDX P6, R14, R13, R12, R11 ;  /* 0x0000000c0d0e7389 */ /* 0x00006400000c000b */
[----:B01----:R-:W-:Y:S01]  /*12770*/  ENDCOLLECTIVE ;  /* 0x000000000000791b */ /* 0x003fe20003800000 */
.L_x_999:
        /* <DEDUP_REMOVED lines=8> */
[----:B------:R-:W-:-:S10]  /*12800*/  IMAD.MOV.U32 R13, RZ, RZ, R7 ;  /* 0x000000ffff0d7224 */ /* 0x000fd400078e0007 */
[----:B------:R-:W-:Y:S01]  /*12810*/  @!P2 LEA R27, R10, UR38, 0x1 ;  /* 0x000000260a1bac11 */ /* 0x000fe2000f8e08ff */
[----:B0-----:R-:W-:-:S07]  /*12820*/  IMAD.MOV.U32 R20, RZ, RZ, R14 ;  /* 0x000000ffff147224 */ /* 0x001fce00078e000e */
[----:B------:R-:W-:Y:S05]  /*12830*/  WARPSYNC.COLLECTIVE R15, `(.L_x_1000) ;  /* 0x000000000f087348 */ /* 0x000fea0003c00000 */
[----:B------:R0:W1:Y:S02]  /*12840*/  SHFL.IDX P6, R14, R13, R12, R11 ;  /* 0x0000000c0d0e7389 */ /* 0x00006400000c000b */
[----:B01----:R-:W-:Y:S01]  /*12850*/  ENDCOLLECTIVE ;  /* 0x000000000000791b */ /* 0x003fe20003800000 */
.L_x_1000:
[----:B------:R-:W-:Y:S02]  /*12860*/  IMAD.MOV.U32 R13, RZ, RZ, R6 ;  /* 0x000000ffff0d7224 */ /* 0x000fe400078e0006 */
[----:B------:R-:W-:Y:S02]  /*12870*/  IMAD.MOV.U32 R12, RZ, RZ, 0x1 ;  /* 0x00000001ff0c7424 */ /* 0x000fe400078e00ff */
[----:B------:R-:W-:-:S07]  /*12880*/  IMAD.MOV.U32 R28, RZ, RZ, R14 ;  /* 0x000000ffff1c7224 */ /* 0x000fce00078e000e */
[----:B------:R-:W-:Y:S05]  /*12890*/  WARPSYNC.COLLECTIVE R15, `(.L_x_1001) ;  /* 0x000000000f087348 */ /* 0x000fea0003c00000 */
[----:B------:R0:W1:Y:S02]  /*128a0*/  SHFL.IDX P6, R14, R13, R12, R11 ;  /* 0x0000000c0d0e7389 */ /* 0x00006400000c000b */
[----:B01----:R-:W-:Y:S01]  /*128b0*/  ENDCOLLECTIVE ;  /* 0x000000000000791b */ /* 0x003fe20003800000 */
.L_x_1001:
[----:B------:R-:W-:-:S05]  /*128c0*/  @!P2 LEA R4, P1, R17, R28, 0x1 ;  /* 0x0000001c1104a211 */ /* 0x000fca00078208ff */
[----:B------:R-:W-:Y:S01]  /*128d0*/  @!P2 IMAD.X R5, RZ, RZ, R20, P1 ;  /* 0x000000ffff05a224 */ /* 0x000fe200008e0614 */
[----:B------:R-:W-:-:S04]  /*128e0*/  ISETP.GE.AND P1, PT, R8, R3, PT ;  /* 0x000000030800720c */ /* 0x000fc80003f26270 */
        /* <DEDUP_REMOVED lines=9> */
.L_x_1002:
[----:B------:R-:W-:Y:S02]  /*12980*/  IMAD.MOV.U32 R13, RZ, RZ, R6 ;  /* 0x000000ffff0d7224 */ /* 0x000fe400078e0006 */
[----:B------:R-:W-:Y:S01]  /*12990*/  IMAD.MOV.U32 R12, RZ, RZ, 0x2 ;  /* 0x00000002ff0c7424 */ /* 0x000fe200078e00ff */
[----:B------:R-:W-:-:S13]  /*129a0*/  @!P1 LEA R4, P3, R17, R14, 0x1 ;  /* 0x0000000e11049211 */ /* 0x000fda00078608ff */
[----:B------:R-:W-:Y:S05]  /*129b0*/  WARPSYNC.COLLECTIVE R15, `(.L_x_1003) ;  /* 0x000000000f087348 */ /* 0x000fea0003c00000 */
[----:B------:R0:W1:Y:S02]  /*129c0*/  SHFL.IDX P6, R14, R13, R12, R11 ;  /* 0x0000000c0d0e7389 */ /* 0x00006400000c000b */
[----:B01----:R-:W-:Y:S01]  /*129d0*/  ENDCOLLECTIVE ;  /* 0x000000000000791b */ /* 0x003fe20003800000 */
.L_x_1003:
[----:B------:R-:W-:Y:S01]  /*129e0*/  @!P1 IMAD.X R5, RZ, RZ, R9, P3 ;  /* 0x000000ffff059224 */ /* 0x000fe200018e0609 */
[----:B------:R-:W-:-:S05]  /*129f0*/  @!P1 LEA R9, R10, UR38, 0x1 ;  /* 0x000000260a099c11 */ /* 0x000fca000f8e08ff */
[----:B------:R-:W-:Y:S01]  /*12a00*/  @!PT LDS RZ, [RZ] ;  /* 0x00000000fffff984 */ /* 0x000fe20000000800 */
[----:B------:R-:W-:Y:S01]  /*12a10*/  @!PT LDS RZ, [RZ] ;  /* 0x00000000fffff984 */ /* 0x000fe20000000800 */
[----:B------:R-:W-:Y:S01]  /*12a20*/  @!PT LDS RZ, [RZ] ;  /* 0x00000000fffff984 */ /* 0x000fe20000000800 */
[----:B------:R0:W-:Y:S01]  /*12a30*/  @!P1 LDGSTS.E.BYPASS.LTC128B.128 [R9+0xcc00], desc[UR48][R4.64], !P0 ;  /* 0x0cc0000004099fae */ /* 0x0001e2000c101d70 */
[----:B------:R-:W-:Y:S02]  /*12a40*/  IMAD.MOV.U32 R13, RZ, RZ, R7 ;  /* 0x000000ffff0d7224 */ /* 0x000fe400078e0007 */
[----:B0-----:R-:W-:Y:S02]  /*12a50*/  VIADD R4, R0, 0xa0 ;  /* 0x000000a000047836 */ /* 0x001fe40000000000 */
[----:B------:R-:W-:-:S07]  /*12a60*/  IMAD.MOV.U32 R8, RZ, RZ, R14 ;  /* 0x000000ffff087224 */ /* 0x000fce00078e000e */
[----:B------:R-:W-:Y:S05]  /*12a70*/  WARPSYNC.COLLECTIVE R15, `(.L_x_1004) ;  /* 0x000000000f087348 */ /* 0x000fea0003c00000 */
[----:B------:R0:W1:Y:S02]  /*12a80*/  SHFL.IDX P6, R14, R13, R12, R11 ;  /* 0x0000000c0d0e7389 */ /* 0x00006400000c000b */
[----:B01----:R-:W-:Y:S01]  /*12a90*/  ENDCOLLECTIVE ;  /* 0x000000000000791b */ /* 0x003fe20003800000 */
.L_x_1004:
[----:B------:R-:W-:Y:S01]  /*12aa0*/  ISETP.GE.AND P2, PT, R4, R3, PT ;  /* 0x000000030400720c */ /* 0x000fe20003f46270 */
[----:B------:R-:W-:-:S12]  /*12ab0*/  IMAD.MOV.U32 R13, RZ, RZ, R6 ;  /* 0x000000ffff0d7224 */ /* 0x000fd800078e0006 */
[----:B------:R-:W-:Y:S01]  /*12ac0*/  @!P2 LEA R21, R10, UR38, 0x1 ;  /* 0x000000260a15ac11 */ /* 0x000fe2000f8e08ff */
[----:B------:R-:W-:Y:S02]  /*12ad0*/  IMAD.MOV.U32 R12, RZ, RZ, 0x3 ;  /* 0x00000003ff0c7424 */ /* 0x000fe400078e00ff */
[----:B------:R-:W-:-:S07]  /*12ae0*/  IMAD.MOV.U32 R20, RZ, RZ, R14 ;  /* 0x000000ffff147224 */ /* 0x000fce00078e000e */
[----:B------:R-:W-:Y:S05]  /*12af0*/  WARPSYNC.COLLECTIVE R15, `(.L_x_1005) ;  /* 0x000000000f087348 */ /* 0x000fea0003c00000 */
[----:B------:R0:W1:Y:S02]  /*12b00*/  SHFL.IDX P6, R14, R13, R12, R11 ;  /* 0x0000000c0d0e7389 */ /* 0x00006400000c000b */
[----:B01----:R-:W-:Y:S01]  /*12b10*/  ENDCOLLECTIVE ;  /* 0x000000000000791b */ /* 0x003fe20003800000 */
.L_x_1005:
        /* <DEDUP_REMOVED lines=11> */
.L_x_1006:
[----:B------:R-:W-:Y:S05]  /*12bd0*/  BRA `(.L_x_1007) ;  /* 0xffffffd000887947 */ /* 0x000fea000383ffff */
.L_x_918:
[----:B0-----:R-:W-:-:S04]  /*12be0*/  IMAD.U32 R5, RZ, RZ, UR38 ;  /* 0x00000026ff057e24 */ /* 0x001fc8000f8e00ff */
[----:B------:R0:W1:Y:S03]  /*12bf0*/  SYNCS.PHASECHK.TRANS64.TRYWAIT P0, [R5+URZ+0x16820], R0 ;  /* 0x01682000050075a7 */ /* 0x000066000800017f */
[----:B-1----:R-:W-:Y:S05]  /*12c00*/  @!P0 NANOSLEEP.SYNCS 0x989680 ;  /* 0x009896800000895d */ /* 0x002fea0003900000 */
[----:B------:R-:W1:Y:S02]  /*12c10*/  @!P0 SYNCS.PHASECHK.TRANS64 P0, [R5+URZ+0x16820], R0 ;  /* 0x01682000050085a7 */ /* 0x000e64000800007f */
[----:B-1----:R-:W-:Y:S05]  /*12c20*/  @!P0 BRA `(.L_x_918) ;  /* 0xfffffffc00ec8947 */ /* 0x002fea000383ffff */
[----:B------:R-:W-:Y:S05]  /*12c30*/  BRA `(.L_x_1008) ;  /* 0xffffffd000c07947 */ /* 0x000fea000383ffff */
.L_x_925:
[----:B0-----:R-:W-:-:S04]  /*12c40*/  IMAD.U32 R5, RZ, RZ, UR38 ;  /* 0x00000026ff057e24 */ /* 0x001fc8000f8e00ff */
[----:B------:R0:W1:Y:S03]  /*12c50*/  SYNCS.PHASECHK.TRANS64.TRYWAIT P0, [R5+URZ+0x16848], R12 ;  /* 0x0168480c050075a7 */ /* 0x000066000800017f */
[----:B-1----:R-:W-:Y:S05]  /*12c60*/  @!P0 NANOSLEEP.SYNCS 0x989680 ;  /* 0x009896800000895d */ /* 0x002fea0003900000 */
[----:B------:R-:W1:Y:S02]  /*12c70*/  @!P0 SYNCS.PHASECHK.TRANS64 P0, [R5+URZ+0x16848], R12 ;  /* 0x0168480c050085a7 */ /* 0x000e64000800007f */
[----:B-1----:R-:W-:Y:S05]  /*12c80*/  @!P0 BRA `(.L_x_925) ;  /* 0xfffffffc00ec8947 */ /* 0x002fea000383ffff */
[----:B------:R-:W-:Y:S05]  /*12c90*/  BRA `(.L_x_1009) ;  /* 0xffffffd400947947 */ /* 0x000fea000383ffff */
.L_x_930:
[----:B0-----:R-:W-:-:S04]  /*12ca0*/  IMAD.U32 R5, RZ, RZ, UR38 ;  /* 0x00000026ff057e24 */ /* 0x001fc8000f8e00ff */
[----:B------:R0:W1:Y:S03]  /*12cb0*/  SYNCS.PHASECHK.TRANS64.TRYWAIT P0, [R5+URZ+0x16860], R12 ;  /* 0x0168600c050075a7 */ /* 0x000066000800017f */
[----:B-1----:R-:W-:Y:S05]  /*12cc0*/  @!P0 NANOSLEEP.SYNCS 0x989680 ;  /* 0x009896800000895d */ /* 0x002fea0003900000 */
[----:B------:R-:W1:Y:S02]  /*12cd0*/  @!P0 SYNCS.PHASECHK.TRANS64 P0, [R5+URZ+0x16860], R12 ;  /* 0x0168600c050085a7 */ /* 0x000e64000800007f */
[----:B-1----:R-:W-:Y:S05]  /*12ce0*/  @!P0 BRA `(.L_x_930) ;  /* 0xfffffffc00ec8947 */ /* 0x002fea000383ffff */
[----:B------:R-:W-:Y:S05]  /*12cf0*/  BRA `(.L_x_1010) ;  /* 0xffffffd400f47947 */ /* 0x000fea000383ffff */
.L_x_938:
[----:B0-----:R-:W-:-:S04]  /*12d00*/  IMAD.U32 R5, RZ, RZ, UR38 ;  /* 0x00000026ff057e24 */ /* 0x001fc8000f8e00ff */
[----:B------:R0:W1:Y:S03]  /*12d10*/  SYNCS.PHASECHK.TRANS64.TRYWAIT P0, [R5+URZ+0x16840], R14 ;  /* 0x0168400e050075a7 */ /* 0x000066000800017f */
[----:B-1----:R-:W-:Y:S05]  /*12d20*/  @!P0 NANOSLEEP.SYNCS 0x989680 ;  /* 0x009896800000895d */ /* 0x002fea0003900000 */
[----:B------:R-:W1:Y:S02]  /*12d30*/  @!P0 SYNCS.PHASECHK.TRANS64 P0, [R5+URZ+0x16840], R14 ;  /* 0x0168400e050085a7 */ /* 0x000e64000800007f */
[----:B-1----:R-:W-:Y:S05]  /*12d40*/  @!P0 BRA `(.L_x_938) ;  /* 0xfffffffc00ec8947 */ /* 0x002fea000383ffff */
[----:B------:R-:W-:Y:S05]  /*12d50*/  BRA `(.L_x_1011) ;  /* 0xffffffd800d87947 */ /* 0x000fea000383ffff */
.L_x_943:
[----:B0-----:R-:W-:-:S04]  /*12d60*/  IMAD.U32 R5, RZ, RZ, UR38 ;  /* 0x00000026ff057e24 */ /* 0x001fc8000f8e00ff */
[----:B------:R0:W1:Y:S03]  /*12d70*/  SYNCS.PHASECHK.TRANS64.TRYWAIT P0, [R5+URZ+0x16868], R4 ;  /* 0x01686804050075a7 */ /* 0x000066000800017f */
[----:B-1----:R-:W-:Y:S05]  /*12d80*/  @!P0 NANOSLEEP.SYNCS 0x989680 ;  /* 0x009896800000895d */ /* 0x002fea0003900000 */
[----:B------:R-:W1:Y:S02]  /*12d90*/  @!P0 SYNCS.PHASECHK.TRANS64 P0, [R5+URZ+0x16868], R4 ;  /* 0x01686804050085a7 */ /* 0x000e64000800007f */
[----:B-1----:R-:W-:Y:S05]  /*12da0*/  @!P0 BRA `(.L_x_943) ;  /* 0xfffffffc00ec8947 */ /* 0x002fea000383ffff */
[----:B------:R-:W-:Y:S05]  /*12db0*/  BRA `(.L_x_1012) ;  /* 0xffffffdc00407947 */ /* 0x000fea000383ffff */
.L_x_951:
[----:B0-----:R-:W-:-:S04]  /*12dc0*/  IMAD.U32 R4, RZ, RZ, UR38 ;  /* 0x00000026ff047e24 */ /* 0x001fc8000f8e00ff */
[----:B------:R0:W1:Y:S03]  /*12dd0*/  SYNCS.PHASECHK.TRANS64.TRYWAIT P0, [R4+URZ+0x16848], R9 ;  /* 0x01684809040075a7 */ /* 0x000066000800017f */
[----:B-1----:R-:W-:Y:S05]  /*12de0*/  @!P0 NANOSLEEP.SYNCS 0x989680 ;  /* 0x009896800000895d */ /* 0x002fea0003900000 */
[----:B------:R-:W1:Y:S02]  /*12df0*/  @!P0 SYNCS.PHASECHK.TRANS64 P0, [R4+URZ+0x16848], R9 ;  /* 0x01684809040085a7 */ /* 0x000e64000800007f */
[----:B-1----:R-:W-:Y:S05]  /*12e00*/  @!P0 BRA `(.L_x_951) ;  /* 0xfffffffc00ec8947 */ /* 0x002fea000383ffff */
[----:B------:R-:W-:Y:S05]  /*12e10*/  BRA `(.L_x_1013) ;  /* 0xffffffe000387947 */ /* 0x000fea000383ffff */
.L_x_956:
[----:B0-----:R-:W-:-:S04]  /*12e20*/  IMAD.U32 R4, RZ, RZ, UR38 ;  /* 0x00000026ff047e24 */ /* 0x001fc8000f8e00ff */
[----:B------:R0:W1:Y:S03]  /*12e30*/  SYNCS.PHASECHK.TRANS64.TRYWAIT P0, [R4+URZ+0x16860], R9 ;  /* 0x01686009040075a7 */ /* 0x000066000800017f */
[----:B-1----:R-:W-:Y:S05]  /*12e40*/  @!P0 NANOSLEEP.SYNCS 0x989680 ;  /* 0x009896800000895d */ /* 0x002fea0003900000 */
[----:B------:R-:W1:Y:S02]  /*12e50*/  @!P0 SYNCS.PHASECHK.TRANS64 P0, [R4+URZ+0x16860], R9 ;  /* 0x01686009040085a7 */ /* 0x000e64000800007f */
[----:B-1----:R-:W-:Y:S05]  /*12e60*/  @!P0 BRA `(.L_x_956) ;  /* 0xfffffffc00ec8947 */ /* 0x002fea000383ffff */
[----:B------:R-:W-:Y:S05]  /*12e70*/  BRA `(.L_x_1014) ;  /* 0xffffffe0009c7947 */ /* 0x000fea000383ffff */
.L_x_963:
[----:B0-----:R0:W1:Y:S02]  /*12e80*/  SYNCS.PHASECHK.TRANS64.TRYWAIT P0, [R4+URZ+0x16860], R3 ;  /* 0x01686003040075a7 */ /* 0x001064000800017f */
[----:B-1----:R-:W-:Y:S05]  /*12e90*/  @!P0 NANOSLEEP.SYNCS 0x989680 ;  /* 0x009896800000895d */ /* 0x002fea0003900000 */
[----:B------:R-:W1:Y:S02]  /*12ea0*/  @!P0 SYNCS.PHASECHK.TRANS64 P0, [R4+URZ+0x16860], R3 ;  /* 0x01686003040085a7 */ /* 0x000e64000800007f */
[----:B-1----:R-:W-:Y:S05]  /*12eb0*/  @!P0 BRA `(.L_x_963) ;  /* 0xfffffffc00f08947 */ /* 0x002fea000383ffff */
[----:B------:R-:W-:Y:S05]  /*12ec0*/  BRA `(.L_x_1015) ;  /* 0xffffffe4002c7947 */ /* 0x000fea000383ffff */
.L_x_967:
[----:B0-----:R0:W1:Y:S02]  /*12ed0*/  SYNCS.PHASECHK.TRANS64.TRYWAIT P0, [R7+URZ+0x16820], R4 ;  /* 0x01682004070075a7 */ /* 0x001064000800017f */
[----:B-1----:R-:W-:Y:S05]  /*12ee0*/  @!P0 NANOSLEEP.SYNCS 0x989680 ;  /* 0x009896800000895d */ /* 0x002fea0003900000 */
[----:B------:R-:W1:Y:S02]  /*12ef0*/  @!P0 SYNCS.PHASECHK.TRANS64 P0, [R7+URZ+0x16820], R4 ;  /* 0x01682004070085a7 */ /* 0x000e64000800007f */
[----:B-1----:R-:W-:Y:S05]  /*12f00*/  @!P0 BRA `(.L_x_967) ;  /* 0xfffffffc00f08947 */ /* 0x002fea000383ffff */
[----:B------:R-:W-:Y:S05]  /*12f10*/  BRA `(.L_x_1016) ;  /* 0xffffffe400c47947 */ /* 0x000fea000383ffff */
.L_x_968:
[----:B------:R-:W-:Y:S01]  /*12f20*/  BSSY B0, `(.L_x_1017) ;  /* 0x0000008000007945 */ /* 0x000fe20003800000 */
[----:B------:R-:W-:Y:S02]  /*12f30*/  IMAD.MOV.U32 R13, RZ, RZ, R16 ;  /* 0x000000ffff0d7224 */ /* 0x000fe400078e0010 */
[----:B------:R-:W-:Y:S02]  /*12f40*/  IMAD.MOV.U32 R12, RZ, RZ, RZ ;  /* 0x000000ffff0c7224 */ /* 0x000fe400078e00ff */
[----:B------:R-:W-:Y:S02]  /*12f50*/  IMAD.MOV.U32 R11, RZ, RZ, 0x1f ;  /* 0x0000001fff0b7424 */ /* 0x000fe400078e00ff */
[----:B------:R-:W-:-:S07]  /*12f60*/  IMAD.MOV.U32 R15, RZ, RZ, -0x1 ;  /* 0xffffffffff0f7424 */ /* 0x000fce00078e00ff */
[----:B0-----:R-:W-:Y:S05]  /*12f70*/  WARPSYNC.COLLECTIVE R15, `(.L_x_1018) ;  /* 0x000000000f087348 */ /* 0x001fea0003c00000 */
[----:B------:R1:W2:Y:S02]  /*12f80*/  SHFL.IDX P6, R14, R13, R12, R11 ;  /* 0x0000000c0d0e7389 */ /* 0x0002a400000c000b */
[----:B012---:R-:W-:Y:S01]  /*12f90*/  ENDCOLLECTIVE ;  /* 0x000000000000791b */ /* 0x007fe20003800000 */
.L_x_1018:
[----:B------:R-:W-:Y:S05]  /*12fa0*/  BSYNC B0 ;  /* 0x0000000000007941 */ /* 0x000fea0003800000 */
.L_x_1017:
[----:B------:R-:W-:Y:S05]  /*12fb0*/  BRA `(.L_x_1019) ;  /* 0xffffffe400a87947 */ /* 0x000fea000383ffff */
.L_x_969:
[----:B------:R-:W-:Y:S01]  /*12fc0*/  BSSY B0, `(.L_x_1020) ;  /* 0x0000006000007945 */ /* 0x000fe20003800000 */
[----:B------:R-:W-:-:S07]  /*12fd0*/  IMAD.MOV.U32 R15, RZ, RZ, -0x1 ;  /* 0xffffffffff0f7424 */ /* 0x000fce00078e00ff */
[----:B01----:R-:W-:Y:S05]  /*12fe0*/  WARPSYNC.COLLECTIVE R15, `(.L_x_1021) ;  /* 0x000000000f0c7348 */ /* 0x003fea0003c00000 */
[----:B------:R-:W-:Y:S02]  /*12ff0*/  ELECT P6, UR62, PT ;  /* 0x00000000003e782f */ /* 0x000fe400038c0000 */
[----:B------:R-:W-:Y:S01]  /*13000*/  MOV R14, UR62 ;  /* 0x0000003e000e7c02 */ /* 0x000fe20008000f00 */
[----:B01----:R-:W-:Y:S10]  /*13010*/  ENDCOLLECTIVE ;  /* 0x000000000000791b */ /* 0x003ff40003800000 */
.L_x_1021:
[----:B------:R-:W-:Y:S05]  /*13020*/  BSYNC B0 ;  /* 0x0000000000007941 */ /* 0x000fea0003800000 */
.L_x_1020:
[----:B------:R-:W-:Y:S05]  /*13030*/  BRA `(.L_x_1022) ;  /* 0xffffffe4009c7947 */ /* 0x000fea000383ffff */
.L_x_971:
[----:B0-----:R0:W2:Y:S02]  /*13040*/  SYNCS.PHASECHK.TRANS64.TRYWAIT P0, [R6+URZ], R5 ;  /* 0x00000005060075a7 */ /* 0x0010a4000800017f */
[----:B--2---:R-:W-:Y:S05]  /*13050*/  @!P0 NANOSLEEP.SYNCS 0x989680 ;  /* 0x009896800000895d */ /* 0x004fea0003900000 */
[----:B------:R-:W2:Y:S02]  /*13060*/  @!P0 SYNCS.PHASECHK.TRANS64 P0, [R6+URZ], R5 ;  /* 0x00000005060085a7 */ /* 0x000ea4000800007f */
[----:B--2---:R-:W-:Y:S05]  /*13070*/  @!P0 BRA `(.L_x_971) ;  /* 0xfffffffc00f08947 */ /* 0x004fea000383ffff */
[----:B------:R-:W-:Y:S05]  /*13080*/  BRA `(.L_x_1023) ;  /* 0xffffffe400d07947 */ /* 0x000fea000383ffff */
.L_x_972:
[----:B--2---:R2:W3:Y:S02]  /*13090*/  SYNCS.PHASECHK.TRANS64.TRYWAIT P0, [R3+URZ], R2 ;  /* 0x00000002030075a7 */ /* 0x0044e4000800017f */
[----:B---3--:R-:W-:Y:S05]  /*130a0*/  @!P0 NANOSLEEP.SYNCS 0x989680 ;  /* 0x009896800000895d */ /* 0x008fea0003900000 */
[----:B------:R-:W3:Y:S02]  /*130b0*/  @!P0 SYNCS.PHASECHK.TRANS64 P0, [R3+URZ], R2 ;  /* 0x00000002030085a7 */ /* 0x000ee4000800007f */
[----:B---3--:R-:W-:Y:S05]  /*130c0*/  @!P0 BRA `(.L_x_972) ;  /* 0xfffffffc00f08947 */ /* 0x008fea000383ffff */
[----:B------:R-:W-:Y:S05]  /*130d0*/  BRA `(.L_x_1024) ;  /* 0xffffffe400c47947 */ /* 0x000fea000383ffff */
.L_x_974:
[----:B--2---:R2:W3:Y:S02]  /*130e0*/  SYNCS.PHASECHK.TRANS64.TRYWAIT P0, [R0+URZ], R5 ;  /* 0x00000005000075a7 */ /* 0x0044e4000800017f */
[----:B---3--:R-:W-:Y:S05]  /*130f0*/  @!P0 NANOSLEEP.SYNCS 0x989680 ;  /* 0x009896800000895d */ /* 0x008fea0003900000 */
[----:B------:R-:W3:Y:S02]  /*13100*/  @!P0 SYNCS.PHASECHK.TRANS64 P0, [R0+URZ], R5 ;  /* 0x00000005000085a7 */ /* 0x000ee4000800007f */
[----:B---3--:R-:W-:Y:S05]  /*13110*/  @!P0 BRA `(.L_x_974) ;  /* 0xfffffffc00f08947 */ /* 0x008fea000383ffff */
[----:B------:R-:W-:Y:S05]  /*13120*/  BRA `(.L_x_1025) ;  /* 0xffffffe400c87947 */ /* 0x000fea000383ffff */
.L_x_1026:
        /* <DEDUP_REMOVED lines=13> */
.L_x_2705:


//--------------------- .text._ZN7cutlass13device_kernelIN5flash11enable_sm90INS1_16FlashAttnFwdSm90INS1_25CollectiveMainloopFwdSm90ILi2EN4cute5tupleIJNS5_1CILi1EEES8_S8_EEENS6_IJNS7_ILi192EEENS7_ILi128EEENS7_ILi64EEEEEELi64ENS_6half_tEfNS_4arch4Sm90ELb0ELb1ELb0ELb1ELb0ELb0ELb0ELb1ELb1ELb1ELb1ELb0EEENS1_21CollectiveEpilogueFwdINS6_IJSA_SC_SB_EEES9_SE_SG_Li384ELb1ELb1ELb1ELb0EEENS1_36VarlenDynamicPersistentTileSchedulerILi192ELi128ELi384ELi128ELb1ELb1ELb1ELb1ELb0ELb1EEEEEEEEEvNT_6ParamsE --------------------------
	.section	.text._ZN7cutlass13device_kernelIN5flash11enable_sm90INS1_16FlashAttnFwdSm90INS1_25CollectiveMainloopFwdSm90ILi2EN4cute5tupleIJNS5_1CILi1EEES8_S8_EEENS6_IJNS7_ILi192EEENS7_ILi128EEENS7_ILi64EEEEEELi64ENS_6half_tEfNS_4arch4Sm90ELb0ELb1ELb0ELb1ELb0ELb0ELb0ELb1ELb1ELb1ELb1ELb0EEENS1_21CollectiveEpilogueFwdINS6_IJSA_SC_SB_EEES9_SE_SG_Li384ELb1ELb1ELb1ELb0EEENS1_36VarlenDynamicPersistentTileSchedulerILi192ELi128ELi384ELi128ELb1ELb1ELb1ELb1ELb0ELb1EEEEEEEEEvNT_6ParamsE,"ax",@progbits
	.align	128
.text._ZN7cutlass13device_kernelIN5flash11enable_sm90INS1_16FlashAttnFwdSm90INS1_25CollectiveMainloopFwdSm90ILi2EN4cute5tupleIJNS5_1CILi1EEES8_S8_EEENS6_IJNS7_ILi192EEENS7_ILi128EEENS7_ILi64EEEEEELi64ENS_6half_tEfNS_4arch4Sm90ELb0ELb1ELb0ELb1ELb0ELb0ELb0ELb1ELb1ELb1ELb1ELb0EEENS1_21CollectiveEpilogueFwdINS6_IJSA_SC_SB_EEES9_SE_SG_Li384ELb1ELb1ELb1ELb0EEENS1_36VarlenDynamicPersistentTileSchedulerILi192ELi128ELi384ELi128ELb1ELb1ELb1ELb1ELb0ELb1EEEEEEEEEvNT_6ParamsE:
        .type           _ZN7cutlass13device_kernelIN5flash11enable_sm90INS1_16FlashAttnFwdSm90INS1_25CollectiveMainloopFwdSm90ILi2EN4cute5tupleIJNS5_1CILi1EEES8_S8_EEENS6_IJNS7_ILi192EEENS7_ILi128EEENS7_ILi64EEEEEELi64ENS_6half_tEfNS_4arch4Sm90ELb0ELb1ELb0ELb1ELb0ELb0ELb0ELb1ELb1ELb1ELb1ELb0EEENS1_21CollectiveEpilogueFwdINS6_IJSA_SC_SB_EEES9_SE_SG_Li384ELb1ELb1ELb1ELb0EEENS1_36VarlenDynamicPersistentTileSchedulerILi192ELi128ELi384ELi128ELb1ELb1ELb1ELb1ELb0ELb1EEEEEEEEEvNT_6ParamsE,@function
        .size           _ZN7cutlass13device_kernelIN5flash11enable_sm90INS1_16FlashAttnFwdSm90INS1_25CollectiveMainloopFwdSm90ILi2EN4cute5tupleIJNS5_1CILi1EEES8_S8_EEENS6_IJNS7_ILi192EEENS7_ILi128EEENS7_ILi64EEEEEELi64ENS_6half_tEfNS_4arch4Sm90ELb0ELb1ELb0ELb1ELb0ELb0ELb0ELb1ELb1ELb1ELb1ELb0EEENS1_21CollectiveEpilogueFwdINS6_IJSA_SC_SB_EEES9_SE_SG_Li384ELb1ELb1ELb1ELb0EEENS1_36VarlenDynamicPersistentTileSchedulerILi192ELi128ELi384ELi128ELb1ELb1ELb1ELb1ELb0ELb1EEEEEEEEEvNT_6ParamsE,(.L_x_2706 - _ZN7cutlass13device_kernelIN5flash11enable_sm90INS1_16FlashAttnFwdSm90INS1_25CollectiveMainloopFwdSm90ILi2EN4cute5tupleIJNS5_1CILi1EEES8_S8_EEENS6_IJNS7_ILi192EEENS7_ILi128EEENS7_ILi64EEEEEELi64ENS_6half_tEfNS_4arch4Sm90ELb0ELb1ELb0ELb1ELb0ELb0ELb0ELb1ELb1ELb1ELb1ELb0EEENS1_21CollectiveEpilogueFwdINS6_IJSA_SC_SB_EEES9_SE_SG_Li384ELb1ELb1ELb1ELb0EEENS1_36VarlenDynamicPersistentTileSchedulerILi192ELi128ELi384ELi128ELb1ELb1ELb1ELb1ELb0ELb1EEEEEEEEEvNT_6ParamsE)
        .other          _ZN7cutlass13device_kernelIN5flash11enable_sm90INS1_16FlashAttnFwdSm90INS1_25CollectiveMainloopFwdSm90ILi2EN4cute5tupleIJNS5_1CILi1EEES8_S8_EEENS6_IJNS7_ILi192EEENS7_ILi128EEENS7_ILi64EEEEEELi64ENS_6half_tEfNS_4arch4Sm90ELb0ELb1ELb0ELb1ELb0ELb0ELb0ELb1ELb1ELb1ELb1ELb0EEENS1_21CollectiveEpilogueFwdINS6_IJSA_SC_SB_EEES9_SE_SG_Li384ELb1ELb1ELb1ELb0EEENS1_36VarlenDynamicPersistentTileSchedulerILi192ELi128ELi384ELi128ELb1ELb1ELb1ELb1ELb0ELb1EEEEEEEEEvNT_6ParamsE,@"STO_CUDA_ENTRY STV_DEFAULT"
_ZN7cutlass13device_kernelIN5flash11enable_sm90INS1_16FlashAttnFwdSm90INS1_25CollectiveMainloopFwdSm90ILi2EN4cute5tupleIJNS5_1CILi1EEES8_S8_EEENS6_IJNS7_ILi192EEENS7_ILi128EEENS7_ILi64EEEEEELi64ENS_6half_tEfNS_4arch4Sm90ELb0ELb1ELb0ELb1ELb0ELb0ELb0ELb1ELb1ELb1ELb1ELb0EEENS1_21CollectiveEpilogueFwdINS6_IJSA_SC_SB_EEES9_SE_SG_Li384ELb1ELb1ELb1ELb0EEENS1_36VarlenDynamicPersistentTileSchedulerILi192ELi128ELi384ELi128ELb1ELb1ELb1ELb1ELb0ELb1EEEEEEEEEvNT_6ParamsE:
[----:B------:R-:W0:Y:S02]  /*0000*/  LDC R1, c[0x0][0x28] ;  /* 0x00000a00ff017b82 */ /* 0x000e240000000800 */
[----:B0-----:R-:W-:Y:S01]  /*0010*/  VIADD R1, R1, 0xffffffb8 ;  /* 0xffffffb801017836 */ /* 0x001fe20000000000 */
[----:B------:R-:W0:Y:S01]  /*0020*/  S2R R3, SR_TID.X ;  /* 0x0000000000037919 */ /* 0x000e220000002100 */
[----:B------:R-:W-:Y:S01]  /*0030*/  ELECT P0, URZ, PT ;  /* 0x00000000003f782f */ /* 0x000fe20003800000 */
[----:B------:R-:W-:Y:S01]  /*0040*/  BSSY B0, `(.L_x_1027) ;  /* 0x000000e000007945 */ /* 0x000fe20003800000 */
[--C-:B0-----:R-:W-:Y:S02]  /*0050*/  SHF.R.U32.HI R0, RZ, 0x5, R3.reuse ;  /* 0x00000005ff007819 */ /* 0x101fe40000011603 */
[----:B------:R-:W-:-:S03]  /*0060*/  SHF.R.U32.HI R3, RZ, 0x7, R3 ;  /* 0x00000007ff037819 */ /* 0x000fc60000011603 */
        /* <DEDUP_REMOVED lines=11> */
.L_x_1028:
[----:B------:R-:W-:Y:S05]  /*0120*/  BSYNC B0 ;  /* 0x0000000000007941 */ /* 0x000fea0003800000 */
.L_x_1027:
        /* <DEDUP_REMOVED lines=41> */
.L_x_1029:
        /* <DEDUP_REMOVED lines=22> */
.L_x_1030:
        /* <DEDUP_REMOVED lines=18> */
.L_x_1031:
        /* <DEDUP_REMOVED lines=22> */
.L_x_1032:
        /* <DEDUP_REMOVED lines=22> */
.L_x_1033:
[----:B------:R-:W-:Y:S01]  /*0900*/  PLOP3.LUT P0, PT, PT, PT, UP0, 0x80, 0x0 ;  /* 0x000000000000781c */ /* 0x000fe20003f0f008 */
[----:B------:R-:W-:Y:S01]  /*0910*/  UMOV UR36, 0x1 ;  /* 0x0000000100247882 */ /* 0x000fe20000000000 */
[----:B------:R-:W-:Y:S01]  /*0920*/  NOP ;  /* 0x0000000000007918 */ /* 0x000fe20000000000 */
[----:B------:R-:W-:Y:S01]  /*0930*/  USEL UR36, UR36, 0x2, !UP0 ;  /* 0x0000000224247887 */ /* 0x000fe2000c000000 */
[----:B------:R-:W-:Y:S01]  /*0940*/  ULDC.64 UR52, c[0x0][0x208] ;  /* 0x0000820000347ab9 */ /* 0x000fe20000000a00 */
[----:B012-4-:R-:W-:Y:S08]  /*0950*/  BAR.SYNC.DEFER_BLOCKING 0x0 ;  /* 0x0000000000007b1d */ /* 0x017ff00000010000 */
[----:B------:R-:W-:Y:S05]  /*0960*/  @!P0 BRA `(.L_x_1034) ;  /* 0x000000ec008c8947 */ /* 0x000fea0003800000 */
.L_x_1035:
[----:B------:R-:W-:-:S08]  /*0970*/  NOP ;  /* 0x0000000000007918 */ /* 0x000fd00000000000 */
[----:B------:R-:W0:Y:S02]  /*0980*/  USETMAXREG.TRY_ALLOC.CTAPOOL UP0, 0xa0 ;  /* 0x000000a0000079c8 */ /* 0x000e240008000600 */
[----:B0-----:R-:W-:-:S13]  /*0990*/  PLOP3.LUT P0, PT, PT, PT, UP0, 0x80, 0x0 ;  /* 0x000000000000781c */ /* 0x001fda0003f0f008 */
[----:B------:R-:W-:Y:S05]  /*09a0*/  @!P0 BRA `(.L_x_1035) ;  /* 0xfffffffc00f08947 */ /* 0x000fea000383ffff */
[----:B------:R-:W0:Y:S01]  /*09b0*/  S2R R2, SR_TID.X ;  /* 0x0000000000027919 */ /* 0x000e220000002100 */
[----:B------:R-:W1:Y:S01]  /*09c0*/  S2UR UR5, SR_CgaCtaId ;  /* 0x00000000000579c3 */ /* 0x000e620000008800 */
[----:B------:R-:W-:-:S07]  /*09d0*/  UMOV UR4, 0x400 ;  /* 0x0000040000047882 */ /* 0x000fce0000000000 */
[----:B------:R-:W-:Y:S06]  /*09e0*/  BAR.ARV 0x8, 0x200 ;  /* 0x0208000000007b1d */ /* 0x000fec0000002000 */
[----:B-1----:R-:W-:Y:S01]  /*09f0*/  ULEA UR4, UR5, UR4, 0x18 ;  /* 0x0000000405047291 */ /* 0x002fe2000f8ec03f */
[----:B0-----:R-:W-:-:S04]  /*0a00*/  LOP3.LUT R0, R2, 0xffffff80, RZ, 0xc0, !PT ;  /* 0xffffff8002007812 */ /* 0x001fc800078ec0ff */
[----:B------:R-:W-:-:S13]  /*0a10*/  ISETP.NE.AND P0, PT, R0, 0x80, PT ;  /* 0x000000800000780c */ /* 0x000fda0003f05270 */
[----:B------:R-:W-:Y:S08]  /*0a20*/  @!P0 BAR.ARV 0x9, 0x100 ;  /* 0x0244000000008b1d */ /* 0x000ff00000002000 */
[----:B------:R-:W-:Y:S06]  /*0a30*/  BAR.SYNC.DEFER_BLOCKING 0x5, 0x200 ;  /* 0x0148000000007b1d */ /* 0x000fec0000010000 */
[----:B------:R-:W0:Y:S01]  /*0a40*/  LDS.128 R8, [UR4+0x168d0] ;  /* 0x0168d004ff087984 */ /* 0x000e220008000c00 */
[----:B------:R-:W-:Y:S01]  /*0a50*/  ULDC UR4, c[0x0][0xc3c] ;  /* 0x00030f0000047ab9 */ /* 0x000fe20000000800 */
[----:B------:R-:W-:Y:S06]  /*0a60*/  BAR.ARV 0x4, 0x200 ;  /* 0x0108000000007b1d */ /* 0x000fec0000002000 */
[----:B0-----:R-:W-:-:S13]  /*0a70*/  ISETP.GE.AND P0, PT, R11, UR4, PT ;  /* 0x000000040b007c0c */ /* 0x001fda000bf06270 */
[----:B------:R-:W-:Y:S05]  /*0a80*/  @P0 EXIT ;  /* 0x000000000000094d */ /* 0x000fea0003800000 */
[----:B------:R-:W-:Y:S01]  /*0a90*/  VIADD R13, R2, 0xffffff80 ;  /* 0xffffff80020d7836 */ /* 0x000fe20000000000 */
[----:B------:R-:W-:Y:S01]  /*0aa0*/  R2UR UR5, R9 ;  /* 0x00000000090572ca */ /* 0x000fe200000e0000 */
[----:B------:R-:W-:Y:S01]  /*0ab0*/  ULOP3.LUT UR49, UR36, 0x1, URZ, 0xfc, !UPT ;  /* 0x0000000124317892 */ /* 0x000fe2000f8efc3f */
[----:B------:R-:W-:Y:S01]  /*0ac0*/  R2UR UR7, R10 ;  /* 0x000000000a0772ca */ /* 0x000fe200000e0000 */
[----:B------:R-:W-:Y:S01]  /*0ad0*/  UMOV UR48, URZ ;  /* 0x0000003f00307c82 */ /* 0x000fe20008000000 */
[----:B------:R-:W-:Y:S01]  /*0ae0*/  SHF.R.S32.HI R0, RZ, 0x1f, R13 ;  /* 0x0000001fff007819 */ /* 0x000fe2000001140d */
[----:B------:R-:W-:Y:S01]  /*0af0*/  UMOV UR50, URZ ;  /* 0x0000003f00327c82 */ /* 0x000fe20008000000 */
[----:B------:R-:W-:Y:S01]  /*0b00*/  R2UR UR6, R11 ;  /* 0x000000000b0672ca */ /* 0x000fe200000e0000 */
[----:B------:R-:W-:Y:S01]  /*0b10*/  UMOV UR47, URZ ;  /* 0x0000003f002f7c82 */ /* 0x000fe20008000000 */
[CC--:B------:R-:W-:Y:S02]  /*0b20*/  LEA.HI R2, R0.reuse, R13.reuse, RZ, 0x7 ;  /* 0x0000000d00027211 */ /* 0x0c0fe400078f38ff */
[----:B------:R-:W-:-:S02]  /*0b30*/  LEA.HI R4, R0, R13, RZ, 0x5 ;  /* 0x0000000d00047211 */ /* 0x000fc400078f28ff */
[----:B------:R-:W-:Y:S02]  /*0b40*/  LEA.HI R3, R0, R13, RZ, 0x4 ;  /* 0x0000000d00037211 */ /* 0x000fe400078f20ff */
[----:B------:R-:W-:Y:S01]  /*0b50*/  LOP3.LUT R6, R2, 0xffffff80, RZ, 0xc0, !PT ;  /* 0xffffff8002067812 */ /* 0x000fe200078ec0ff */
[----:B------:R-:W-:Y:S01]  /*0b60*/  IMAD.SHL.U32 R5, R4, 0x20, RZ ;  /* 0x0000002004057824 */ /* 0x000fe200078e00ff */
[----:B------:R-:W-:Y:S02]  /*0b70*/  LOP3.LUT R4, R3, 0x3fffff0, RZ, 0xc0, !PT ;  /* 0x03fffff003047812 */ /* 0x000fe400078ec0ff */
[----:B------:R-:W-:Y:S01]  /*0b80*/  SHF.R.S32.HI R14, RZ, 0x7, R2 ;  /* 0x00000007ff0e7819 */ /* 0x000fe20000011402 */
[----:B------:R-:W-:Y:S01]  /*0b90*/  IMAD.IADD R12, R13, 0x1, -R6 ;  /* 0x000000010d0c7824 */ /* 0x000fe200078e0a06 */
[----:B------:R-:W-:Y:S01]  /*0ba0*/  LOP3.LUT R5, R5, 0xfffffc00, RZ, 0xc0, !PT ;  /* 0xfffffc0005057812 */ /* 0x000fe200078ec0ff */
[----:B------:R-:W-:Y:S01]  /*0bb0*/  IMAD.IADD R4, R13, 0x1, -R4 ;  /* 0x000000010d047824 */ /* 0x000fe200078e0a04 */
[----:B------:R-:W-:Y:S01]  /*0bc0*/  SHF.R.S32.HI R6, RZ, 0x4, R3 ;  /* 0x00000004ff067819 */ /* 0x000fe20000011403 */
[----:B------:R-:W-:Y:S01]  /*0bd0*/  IMAD.HI R2, R14, 0x55555556, RZ ;  /* 0x555555560e027827 */ /* 0x000fe200078e02ff */
[----:B------:R-:W-:-:S02]  /*0be0*/  SHF.R.S32.HI R7, RZ, 0x1f, R12 ;  /* 0x0000001fff077819 */ /* 0x000fc4000001140c */
[----:B------:R-:W-:Y:S01]  /*0bf0*/  LEA.HI R3, R3, R6, RZ, 0x1 ;  /* 0x0000000603037211 */ /* 0x000fe200078f08ff */
[----:B------:R-:W-:Y:S01]  /*0c00*/  IMAD R4, R4, 0x40, R5 ;  /* 0x0000004004047824 */ /* 0x000fe200078e0205 */
[CC--:B------:R-:W-:Y:S02]  /*0c10*/  LEA.HI R5, R7.reuse, R12.reuse, RZ, 0x2 ;  /* 0x0000000c07057211 */ /* 0x0c0fe400078f10ff */
[----:B------:R-:W-:Y:S02]  /*0c20*/  LEA.HI R7, R7, R12, RZ, 0x5 ;  /* 0x0000000c07077211 */ /* 0x000fe400078f28ff */
[--C-:B------:R-:W-:Y:S02]  /*0c30*/  SHF.R.S32.HI R8, RZ, 0x2, R5.reuse ;  /* 0x00000002ff087819 */ /* 0x100fe40000011405 */
[----:B------:R-:W-:Y:S02]  /*0c40*/  SHF.R.S32.HI R9, RZ, 0x1f, R5 ;  /* 0x0000001fff097819 */ /* 0x000fe40000011405 */
[----:B------:R-:W-:-:S02]  /*0c50*/  LOP3.LUT R3, R3, 0x1ffffffe, RZ, 0xc0, !PT ;  /* 0x1ffffffe03037812 */ /* 0x000fc400078ec0ff */
[----:B------:R-:W-:Y:S02]  /*0c60*/  LEA.HI R9, R9, R8, RZ, 0x3 ;  /* 0x0000000809097211 */ /* 0x000fe400078f18ff */
[----:B------:R-:W-:Y:S01]  /*0c70*/  LEA.HI R2, R2, R2, RZ, 0x1 ;  /* 0x0000000202027211 */ /* 0x000fe200078f08ff */
[----:B------:R-:W-:Y:S01]  /*0c80*/  IMAD.IADD R3, R6, 0x1, -R3 ;  /* 0x0000000106037824 */ /* 0x000fe200078e0a03 */
[----:B------:R-:W-:Y:S02]  /*0c90*/  LOP3.LUT R9, R9, 0xfffffff8, RZ, 0xc0, !PT ;  /* 0xfffffff809097812 */ /* 0x000fe400078ec0ff */
[----:B------:R-:W-:Y:S01]  /*0ca0*/  SHF.R.S32.HI R7, RZ, 0x5, R7 ;  /* 0x00000005ff077819 */ /* 0x000fe20000011407 */
[----:B------:R-:W-:Y:S01]  /*0cb0*/  IMAD R2, R2, -0x3, R14 ;  /* 0xfffffffd02027824 */ /* 0x000fe200078e020e */
[-C--:B------:R-:W-:Y:S01]  /*0cc0*/  LEA.HI R10, R0, R13.reuse, RZ, 0x2 ;  /* 0x0000000d000a7211 */ /* 0x080fe200078f10ff */
[----:B------:R-:W-:Y:S01]  /*0cd0*/  IMAD.IADD R8, R8, 0x1, -R9 ;  /* 0x0000000108087824 */ /* 0x000fe200078e0a09 */
[----:B------:R-:W-:Y:S01]  /*0ce0*/  LEA.HI R0, R0, R13, RZ, 0x3 ;  /* 0x0000000d00007211 */ /* 0x000fe200078f18ff */
[----:B------:R-:W-:Y:S01]  /*0cf0*/  IMAD R3, R3, 0x8, R4 ;  /* 0x0000000803037824 */ /* 0x000fe200078e0204 */
[----:B------:R-:W-:Y:S01]  /*0d00*/  LOP3.LUT R10, R10, 0xfffffffc, RZ, 0xc0, !PT ;  /* 0xfffffffc0a0a7812 */ /* 0x000fe200078ec0ff */
[----:B------:R-:W-:Y:S01]  /*0d10*/  IMAD R7, R7, 0x10, R8 ;  /* 0x0000001007077824 */ /* 0x000fe200078e0208 */
[----:B------:R-:W-:-:S02]  /*0d20*/  LOP3.LUT R5, R5, 0x7ffffffc, RZ, 0xc0, !PT ;  /* 0x7ffffffc05057812 */ /* 0x000fc400078ec0ff */
[----:B------:R0:W-:Y:S01]  /*0d30*/  STL [R1+0x38], R3 ;  /* 0x0000380301007387 */ /* 0x0001e20000100800 */
[----:B------:R-:W-:Y:S01]  /*0d40*/  IMAD R2, R2, 0x40, R7 ;  /* 0x0000004002027824 */ /* 0x000fe200078e0207 */
[----:B------:R-:W-:Y:S01]  /*0d50*/  LOP3.LUT R18, R0, 0xfffffff8, RZ, 0xc0, !PT ;  /* 0xfffffff800127812 */ /* 0x000fe200078ec0ff */
[C---:B------:R-:W-:Y:S01]  /*0d60*/  IMAD.IADD R10, R13.reuse, 0x1, -R10 ;  /* 0x000000010d0a7824 */ /* 0x040fe200078e0a0a */
[----:B------:R-:W-:Y:S01]  /*0d70*/  SHF.R.S32.HI R157, RZ, 0x3, R0 ;  /* 0x00000003ff9d7819 */ /* 0x000fe20000011400 */
[----:B------:R-:W-:Y:S01]  /*0d80*/  IMAD.IADD R5, R12, 0x1, -R5 ;  /* 0x000000010c057824 */ /* 0x000fe200078e0a05 */
[----:B------:R1:W-:Y:S01]  /*0d90*/  STL [R1+0x34], R2 ;  /* 0x0000340201007387 */ /* 0x0003e20000100800 */
[----:B------:R-:W-:Y:S02]  /*0da0*/  IMAD.IADD R18, R13, 0x1, -R18 ;  /* 0x000000010d127824 */ /* 0x000fe400078e0a12 */
[----:B------:R-:W-:Y:S01]  /*0db0*/  IMAD.SHL.U32 R16, R5, 0x2, RZ ;  /* 0x0000000205107824 */ /* 0x000fe200078e00ff */
[----:B0-----:R-:W-:Y:S01]  /*0dc0*/  LEA.HI R3, R10, R10, RZ, 0x1 ;  /* 0x0000000a0a037211 */ /* 0x001fe200078f08ff */
[----:B------:R-:W-:-:S02]  /*0dd0*/  IMAD.SHL.U32 R19, R18, 0x8, RZ ;  /* 0x0000000812137824 */ /* 0x000fc400078e00ff */
[C---:B------:R-:W-:Y:S01]  /*0de0*/  VIADD R156, R16.reuse, 0x8 ;  /* 0x00000008109c7836 */ /* 0x040fe20000000000 */
[----:B------:R-:W-:Y:S01]  /*0df0*/  LOP3.LUT R3, R3, 0x1ffffffe, RZ, 0xc0, !PT ;  /* 0x1ffffffe03037812 */ /* 0x000fe200078ec0ff */
[C---:B------:R-:W-:Y:S01]  /*0e00*/  VIADD R155, R16.reuse, 0x10 ;  /* 0x00000010109b7836 */ /* 0x040fe20000000000 */
[----:B------:R-:W-:Y:S01]  /*0e10*/  SHF.R.S32.HI R0, RZ, 0x1f, R16 ;  /* 0x0000001fff007819 */ /* 0x000fe20000011410 */
        /* <DEDUP_REMOVED lines=8> */
[----:B------:R-:W-:Y:S01]  /*0ea0*/  VIADD R22, R16, 0x38 ;  /* 0x0000003810167836 */ /* 0x000fe20000000000 */
[----:B------:R-:W-:Y:S01]  /*0eb0*/  SHF.R.S32.HI R0, RZ, 0x1f, R153 ;  /* 0x0000001fff007819 */ /* 0x000fe20000011499 */
[----:B------:R-:W-:Y:S01]  /*0ec0*/  IMAD.IADD R3, R10, 0x1, -R3 ;  /* 0x000000010a037824 */ /* 0x000fe200078e0a03 */
[----:B------:R-:W-:-:S02]  /*0ed0*/  SHF.R.S32.HI R5, RZ, 0x1f, R152 ;  /* 0x0000001fff057819 */ /* 0x000fc40000011498 */
[----:B------:R-:W-:Y:S01]  /*0ee0*/  SHF.R.S32.HI R4, RZ, 0x1f, R23 ;  /* 0x0000001fff047819 */ /* 0x000fe20000011417 */
[----:B------:R-:W-:Y:S01]  /*0ef0*/  IMAD R17, R3, 0x8, R2 ;  /* 0x0000000803117824 */ /* 0x000fe200078e0202 */
[----:B-1----:R-:W-:-:S07]  /*0f00*/  SHF.R.S32.HI R0, RZ, 0x1f, R22 ;  /* 0x0000001fff007819 */ /* 0x002fce0000011416 */
.L_x_1127:
[----:B------:R-:W-:Y:S02]  /*0f10*/  ULDC.64 UR8, c[0x0][0xa28] ;  /* 0x00028a0000087ab9 */ /* 0x000fe40000000a00 */
[----:B------:R-:W-:-:S04]  /*0f20*/  UISETP.NE.U32.AND UP0, UPT, UR8, URZ, UPT ;  /* 0x0000003f0800728c */ /* 0x000fc8000bf05070 */
[----:B------:R-:W-:-:S03]  /*0f30*/  UISETP.NE.AND.EX UP0, UPT, UR9, URZ, UPT, UP0 ;  /* 0x0000003f0900728c */ /* 0x000fc6000bf05300 */
[----:B------:R-:W-:Y:S02]  /*0f40*/  ULDC.64 UR8, c[0x0][0xa18] ;  /* 0x0002860000087ab9 */ /* 0x000fe40000000a00 */
[----:B------:R-:W-:Y:S01]  /*0f50*/  UISETP.NE.U32.AND UP1, UPT, UR8, URZ, UPT ;  /* 0x0000003f0800728c */ /* 0x000fe2000bf25070 */
[----:B------:R-:W-:-:S03]  /*0f60*/  PLOP3.LUT P0, PT, PT, PT, UP0, 0x80, 0x0 ;  /* 0x000000000000781c */ /* 0x000fc60003f0f008 */
[----:B------:R-:W-:-:S03]  /*0f70*/  UISETP.NE.AND.EX UP1, UPT, UR9, URZ, UPT, UP1 ;  /* 0x0000003f0900728c */ /* 0x000fc6000bf25310 */
[----:B------:R-:W-:Y:S02]  /*0f80*/  @UP0 ULDC.64 UR8, c[0x0][0xa28] ;  /* 0x00028a0000080ab9 */ /* 0x000fe40000000a00 */
[----:B------:R-:W-:Y:S01]  /*0f90*/  @UP0 UIMAD.WIDE UR8, UR6, 0x4, UR8 ;  /* 0x00000004060808a5 */ /* 0x000fe2000f8e0208 */
[----:B------:R-:W-:-:S05]  /*0fa0*/  PLOP3.LUT P2, PT, PT, PT, UP1, 0x80, 0x0 ;  /* 0x000000000000781c */ /* 0x000fca0003f4f018 */
[----:B------:R-:W-:Y:S01]  /*0fb0*/  @UP1 ULDC.64 UR10, c[0x0][0xa18] ;  /* 0x00028600000a1ab9 */ /* 0x000fe20000000a00 */
[----:B0123--:R-:W-:Y:S02]  /*0fc0*/  IMAD.U32 R2, RZ, RZ, UR8 ;  /* 0x00000008ff027e24 */ /* 0x00ffe4000f8e00ff */
[----:B------:R-:W-:Y:S01]  /*0fd0*/  IMAD.U32 R3, RZ, RZ, UR9 ;  /* 0x00000009ff037e24 */ /* 0x000fe2000f8e00ff */
[----:B------:R-:W-:Y:S02]  /*0fe0*/  @UP1 UIMAD.WIDE UR8, UR6, 0x4, UR10 ;  /* 0x00000004060818a5 */ /* 0x000fe4000f8e020a */
[----:B------:R-:W-:Y:S02]  /*0ff0*/  ULOP3.LUT UR4, UR7, 0xff000000, URZ, 0xc0, !UPT ;  /* 0xff00000007047892 */ /* 0x000fe4000f8ec03f */
[----:B------:R-:W2:Y:S01]  /*1000*/  @P0 LDG.E R2, desc[UR52][R2.64] ;  /* 0x0000003402020981 */ /* 0x000ea2000c1e1900 */
[----:B------:R-:W-:Y:S01]  /*1010*/  ULDC.64 UR10, c[0x0][0xa20] ;  /* 0x00028800000a7ab9 */ /* 0x000fe20000000a00 */
[----:B------:R-:W-:-:S02]  /*1020*/  IMAD.U32 R4, RZ, RZ, UR8 ;  /* 0x00000008ff047e24 */ /* 0x000fc4000f8e00ff */
[----:B------:R-:W-:Y:S01]  /*1030*/  IMAD.U32 R5, RZ, RZ, UR9 ;  /* 0x00000009ff057e24 */ /* 0x000fe2000f8e00ff */
[----:B------:R-:W-:-:S04]  /*1040*/  ULDC.64 UR8, c[0x0][0x418] ;  /* 0x0001060000087ab9 */ /* 0x000fc80000000a00 */
[----:B------:R-:W3:Y:S01]  /*1050*/  @P2 LDG.E R4, desc[UR52][R4.64] ;  /* 0x0000003404042981 */ /* 0x000ee2000c1e1900 */
[----:B------:R-:W-:Y:S01]  /*1060*/  UISETP.NE.U32.AND UP0, UPT, UR8, URZ, UPT ;  /* 0x0000003f0800728c */ /* 0x000fe2000bf05070 */
[----:B------:R-:W-:Y:S01]  /*1070*/  ISETP.NE.U32.AND P1, PT, RZ, UR10, PT ;  /* 0x0000000aff007c0c */ /* 0x000fe2000bf25070 */
[----:B------:R-:W-:Y:S02]  /*1080*/  ULOP3.LUT UR42, UR7, 0xff0000, URZ, 0xc0, !UPT ;  /* 0x00ff0000072a7892 */ /* 0x000fe4000f8ec03f */
[----:B------:R-:W-:Y:S01]  /*1090*/  UISETP.NE.AND.EX UP0, UPT, UR9, URZ, UPT, UP0 ;  /* 0x0000003f0900728c */ /* 0x000fe2000bf05300 */
[----:B------:R-:W-:Y:S01]  /*10a0*/  ISETP.NE.AND.EX P1, PT, RZ, UR11, PT, P1 ;  /* 0x0000000bff007c0c */ /* 0x000fe2000bf25310 */
[----:B------:R-:W-:Y:S01]  /*10b0*/  ULDC UR8, c[0x0][0x424] ;  /* 0x0001090000087ab9 */ /* 0x000fe20000000800 */
[----:B------:R-:W-:Y:S02]  /*10c0*/  USHF.R.U32.HI UR4, URZ, 0x8, UR4 ;  /* 0x000000083f047899 */ /* 0x000fe40008011604 */
[----:B------:R-:W-:Y:S01]  /*10d0*/  USEL UR8, UR8, 0x1, UP0 ;  /* 0x0000000108087887 */ /* 0x000fe20008000000 */
[----:B------:R-:W-:Y:S01]  /*10e0*/  ULDC UR9, c[0x0][0x2f0] ;  /* 0x0000bc0000097ab9 */ /* 0x000fe20000000800 */
[----:B------:R-:W-:Y:S01]  /*10f0*/  UMOV UR40, URZ ;  /* 0x0000003f00287c82 */ /* 0x000fe20008000000 */
[----:B------:R-:W-:Y:S01]  /*1100*/  ULEA.HI UR42, UR42, UR4, URZ, 0x10 ;  /* 0x000000042a2a7291 */ /* 0x000fe2000f8f803f */
[----:B------:R-:W-:Y:S01]  /*1110*/  ULDC UR46, c[0x0][0x288] ;  /* 0x0000a200002e7ab9 */ /* 0x000fe20000000800 */
[----:B------:R-:W-:-:S02]  /*1120*/  UIMAD UR4, UR8, UR9, URZ ;  /* 0x00000009080472a4 */ /* 0x000fc4000f8e023f */
[----:B------:R-:W-:Y:S01]  /*1130*/  ULOP3.LUT UR37, UR7, 0xffff, URZ, 0xc0, !UPT ;  /* 0x0000ffff07257892 */ /* 0x000fe2000f8ec03f */
[----:B--2---:R-:W-:Y:S02]  /*1140*/  @P0 R2UR UR40, R2 ;  /* 0x00000000022802ca */ /* 0x004fe400000e0000 */
[----:B---3--:R-:W-:Y:S01]  /*1150*/  @P2 R2UR UR46, R4 ;  /* 0x00000000042e22ca */ /* 0x008fe200000e0000 */
[----:B----45:R-:W-:-:S14]  /*1160*/  @P2 BRA `(.L_x_1036) ;  /* 0x0000000000342947 */ /* 0x030fdc0003800000 */
[----:B------:R-:W-:Y:S02]  /*1170*/  ULDC.64 UR8, c[0x0][0xa00] ;  /* 0x0002800000087ab9 */ /* 0x000fe40000000a00 */
[----:B------:R-:W-:-:S04]  /*1180*/  ISETP.NE.U32.AND P0, PT, RZ, UR8, PT ;  /* 0x00000008ff007c0c */ /* 0x000fc8000bf05070 */
[----:B------:R-:W-:-:S13]  /*1190*/  ISETP.NE.AND.EX P0, PT, RZ, UR9, PT, P0 ;  /* 0x00000009ff007c0c */ /* 0x000fda000bf05300 */
[----:B------:R-:W-:Y:S05]  /*11a0*/  @!P0 BRA `(.L_x_1036) ;  /* 0x0000000000248947 */ /* 0x000fea0003800000 */
[----:B------:R-:W-:Y:S02]  /*11b0*/  ULDC.64 UR8, c[0x0][0xa00] ;  /* 0x0002800000087ab9 */ /* 0x000fe40000000a00 */
[----:B------:R-:W-:-:S06]  /*11c0*/  UIMAD.WIDE UR8, UR6, 0x4, UR8 ;  /* 0x00000004060878a5 */ /* 0x000fcc000f8e0208 */
[----:B------:R-:W-:Y:S02]  /*11d0*/  IMAD.U32 R2, RZ, RZ, UR8 ;  /* 0x00000008ff027e24 */ /* 0x000fe4000f8e00ff */
[----:B------:R-:W-:-:S05]  /*11e0*/  IMAD.U32 R3, RZ, RZ, UR9 ;  /* 0x00000009ff037e24 */ /* 0x000fca000f8e00ff */
[----:B------:R-:W2:Y:S04]  /*11f0*/  LDG.E R4, desc[UR52][R2.64] ;  /* 0x0000003402047981 */ /* 0x000ea8000c1e1900 */
[----:B------:R-:W3:Y:S01]  /*1200*/  LDG.E R0, desc[UR52][R2.64+0x4] ;  /* 0x0000043402007981 */ /* 0x000ee2000c1e1900 */
[----:B--2---:R-:W-:Y:S02]  /*1210*/  R2UR UR46, R4 ;  /* 0x00000000042e72ca */ /* 0x004fe400000e0000 */
[----:B---3--:R-:W-:-:S13]  /*1220*/  R2UR UR7, R0 ;  /* 0x00000000000772ca */ /* 0x008fda00000e0000 */
[----:B------:R-:W-:-:S12]  /*1230*/  UIADD3 UR46, -UR46, UR7, URZ ;  /* 0x000000072e2e7290 */ /* 0x000fd8000fffe13f */
.L_x_1036:
[----:B------:R-:W-:Y:S01]  /*1240*/  UMOV UR38, UR6 ;  /* 0x0000000600267c82 */ /* 0x000fe20008000000 */
[----:B------:R-:W-:Y:S05]  /*1250*/  @!P1 BRA `(.L_x_1037) ;  /* 0x00000000001c9947 */ /* 0x000fea0003800000 */
[----:B------:R-:W-:Y:S02]  /*1260*/  ULDC.64 UR8, c[0x0][0xa20] ;  /* 0x0002880000087ab9 */ /* 0x000fe40000000a00 */
[----:B------:R-:W-:-:S06]  /*1270*/  UIMAD.WIDE UR6, UR6, 0x4, UR8 ;  /* 0x00000004060678a5 */ /* 0x000fcc000f8e0208 */
[----:B------:R-:W-:Y:S02]  /*1280*/  IMAD.U32 R2, RZ, RZ, UR6 ;  /* 0x00000006ff027e24 */ /* 0x000fe4000f8e00ff */
[----:B------:R-:W-:-:S05]  /*1290*/  IMAD.U32 R3, RZ, RZ, UR7 ;  /* 0x00000007ff037e24 */ /* 0x000fca000f8e00ff */
[----:B------:R-:W2:Y:S02]  /*12a0*/  LDG.E R2, desc[UR52][R2.64] ;  /* 0x0000003402027981 */ /* 0x000ea4000c1e1900 */
[----:B--2---:R-:W-:Y:S01]  /*12b0*/  R2UR UR4, R2 ;  /* 0x00000000020472ca */ /* 0x004fe200000e0000 */
[----:B------:R-:W-:-:S14]  /*12c0*/  BRA `(.L_x_1038) ;  /* 0x0000000000347947 */ /* 0x000fdc0003800000 */
.L_x_1037:
        /* <DEDUP_REMOVED lines=13> */
.L_x_1038:
[----:B------:R-:W-:Y:S01]  /*13a0*/  ULDC UR6, c[0x0][0x448] ;  /* 0x0001120000067ab9 */ /* 0x000fe20000000800 */
[----:B------:R-:W-:Y:S02]  /*13b0*/  UIMAD UR39, UR5, 0xc0, URZ ;  /* 0x000000c0052778a4 */ /* 0x000fe4000f8e023f */
[----:B------:R-:W-:Y:S02]  /*13c0*/  UISETP.NE.AND UP0, UPT, UR6, 0x1, UPT ;  /* 0x000000010600788c */ /* 0x000fe4000bf05270 */
[----:B------:R-:W-:Y:S02]  /*13d0*/  UIADD3 UR40, -UR40, UR4, URZ ;  /* 0x0000000428287290 */ /* 0x000fe4000fffe13f */
[----:B------:R-:W-:Y:S01]  /*13e0*/  UIADD3 UR8, UR39, 0xbf, URZ ;  /* 0x000000bf27087890 */ /* 0x000fe2000fffe03f */
[----:B------:R-:W-:Y:S01]  /*13f0*/  ULDC.64 UR4, c[0x0][0x9e0] ;  /* 0x0002780000047ab9 */ /* 0x000fe20000000a00 */
[----:B------:R-:W-:Y:S02]  /*1400*/  UIADD3 UR9, UR40, 0x1, -UR46 ;  /* 0x0000000128097890 */ /* 0x000fe4000fffe82e */
[----:B------:R-:W-:-:S03]  /*1410*/  UISETP.GE.AND UP1, UPT, UR5, 0x1, UPT ;  /* 0x000000010500788c */ /* 0x000fc6000bf26270 */
[----:B------:R-:W-:Y:S01]  /*1420*/  @UP0 ULDC UR6, c[0x0][0x44c] ;  /* 0x0001130000060ab9 */ /* 0x000fe20000000800 */
[----:B------:R-:W-:Y:S01]  /*1430*/  @UP0 ULDC UR10, c[0x0][0x450] ;  /* 0x00011400000a0ab9 */ /* 0x000fe20000000800 */
[----:B------:R-:W-:Y:S01]  /*1440*/  UIMAD.WIDE.U32 UR6, UR8, UR6, URZ ;  /* 0x00000006080672a5 */ /* 0x000fe2000f8e003f */
[----:B------:R-:W-:-:S03]  /*1450*/  PLOP3.LUT P1, PT, PT, PT, UP1, 0x80, 0x0 ;  /* 0x000000000000781c */ /* 0x000fc60003f2f018 */
[----:B------:R-:W-:-:S04]  /*1460*/  @UP0 USHF.R.U32.HI UR8, URZ, UR10, UR7 ;  /* 0x0000000a3f080299 */ /* 0x000fc80008011607 */
[----:B------:R-:W-:-:S04]  /*1470*/  UIADD3 UR9, UR9, UR8, URZ ;  /* 0x0000000809097290 */ /* 0x000fc8000fffe03f */
[----:B------:R-:W-:Y:S02]  /*1480*/  UIADD3 UR4, UR9, UR4, URZ ;  /* 0x0000000409047290 */ /* 0x000fe4000fffe03f */
[----:B------:R-:W-:Y:S10]  /*1490*/  @!P1 BRA `(.L_x_1039) ;  /* 0x0000000000449947 */ /* 0x000ff40003800000 */
        /* <DEDUP_REMOVED lines=10> */
.L_x_1040:
[----:B------:R-:W-:-:S11]  /*1540*/  UISETP.NE.AND UP1, UPT, UR5, 0x1, UPT ;  /* 0x000000010500788c */ /* 0x000fd6000bf25270 */
[----:B------:R-:W-:Y:S02]  /*1550*/  @UP1 ULDC.64 UR10, c[0x0][0x9e8] ;  /* 0x00027a00000a1ab9 */ /* 0x000fe40000000a00 */
[----:B------:R-:W-:-:S04]  /*1560*/  UIMAD.WIDE.U32 UR6, UR8, UR10, URZ ;  /* 0x0000000a080672a5 */ /* 0x000fc8000f8e003f */
[----:B------:R-:W-:-:S12]  /*1570*/  @UP1 USHF.R.U32.HI UR8, URZ, UR11, UR7 ;  /* 0x0000000b3f081299 */ /* 0x000fd80008011607 */
.L_x_1041:
[----:B------:R-:W-:-:S04]  /*1580*/  UIMAD UR8, UR8, UR5, UR5 ;  /* 0x00000005080872a4 */ /* 0x000fc8000f8e0205 */
[----:B------:R-:W-:-:S04]  /*1590*/  UISETP.LT.AND UP1, UPT, UR4, UR8, UPT ;  /* 0x000000080400728c */ /* 0x000fc8000bf21270 */
[----:B------:R-:W-:-:S12]  /*15a0*/  USEL UR4, UR4, UR8, UP1 ;  /* 0x0000000804047287 */ /* 0x000fd80008800000 */
.L_x_1039:
[----:B------:R-:W-:Y:S02]  /*15b0*/  UIADD3 UR8, UR40, 0x7f, URZ ;  /* 0x0000007f28087890 */ /* 0x000fe4000fffe03f */
[----:B------:R-:W-:Y:S02]  /*15c0*/  UIADD3 UR9, UR4, 0x7f, URZ ;  /* 0x0000007f04097890 */ /* 0x000fe4000fffe03f */
[----:B------:R-:W-:Y:S02]  /*15d0*/  USHF.R.S32.HI UR4, URZ, 0x1f, UR8 ;  /* 0x0000001f3f047899 */ /* 0x000fe40008011408 */
[----:B------:R-:W-:Y:S01]  /*15e0*/  USHF.R.S32.HI UR10, URZ, 0x1f, UR9 ;  /* 0x0000001f3f0a7899 */ /* 0x000fe20008011409 */
[----:B------:R-:W-:Y:S01]  /*15f0*/  @UP0 ULDC UR6, c[0x0][0x44c] ;  /* 0x0001130000060ab9 */ /* 0x000fe20000000800 */
[----:B------:R-:W-:Y:S02]  /*1600*/  ULEA.HI UR4, UR4, UR8, URZ, 0x7 ;  /* 0x0000000804047291 */ /* 0x000fe4000f8f383f */
[----:B------:R-:W-:-:S02]  /*1610*/  ULEA.HI UR10, UR10, UR9, URZ, 0x7 ;  /* 0x000000090a0a7291 */ /* 0x000fc4000f8f383f */
[----:B------:R-:W-:Y:S01]  /*1620*/  UIMAD.WIDE.U32 UR6, UR39, UR6, URZ ;  /* 0x00000006270672a5 */ /* 0x000fe2000f8e003f */
[----:B------:R-:W-:Y:S01]  /*1630*/  @UP0 ULDC UR12, c[0x0][0x450] ;  /* 0x00011400000c0ab9 */ /* 0x000fe20000000800 */
[----:B------:R-:W-:Y:S01]  /*1640*/  UMOV UR11, UR39 ;  /* 0x00000027000b7c82 */ /* 0x000fe20008000000 */
[----:B------:R-:W-:Y:S02]  /*1650*/  USHF.R.S32.HI UR4, URZ, 0x7, UR4 ;  /* 0x000000073f047899 */ /* 0x000fe40008011404 */
[----:B------:R-:W-:Y:S02]  /*1660*/  USHF.R.S32.HI UR10, URZ, 0x7, UR10 ;  /* 0x000000073f0a7899 */ /* 0x000fe4000801140a */
[----:B------:R-:W-:Y:S02]  /*1670*/  UIADD3 UR51, UR40, -UR46, URZ ;  /* 0x8000002e28337290 */ /* 0x000fe4000fffe03f */
[----:B------:R-:W-:Y:S02]  /*1680*/  @UP0 USHF.R.U32.HI UR11, URZ, UR12, UR7 ;  /* 0x0000000c3f0b0299 */ /* 0x000fe40008011607 */
[----:B------:R-:W-:-:S02]  /*1690*/  UISETP.LT.AND UP0, UPT, UR4, UR10, UPT ;  /* 0x0000000a0400728c */ /* 0x000fc4000bf01270 */
        /* <DEDUP_REMOVED lines=15> */
.L_x_1043:
[----:B------:R-:W-:-:S11]  /*1790*/  UISETP.NE.AND UP0, UPT, UR5, 0x1, UPT ;  /* 0x000000010500788c */ /* 0x000fd6000bf05270 */
[----:B------:R-:W-:Y:S02]  /*17a0*/  @UP0 ULDC.64 UR10, c[0x0][0x9e8] ;  /* 0x00027a00000a0ab9 */ /* 0x000fe40000000a00 */
[----:B------:R-:W-:-:S04]  /*17b0*/  UIMAD.WIDE.U32 UR8, UR7, UR10, URZ ;  /* 0x0000000a070872a5 */ /* 0x000fc8000f8e003f */
[----:B------:R-:W-:-:S12]  /*17c0*/  @UP0 USHF.R.U32.HI UR7, URZ, UR11, UR9 ;  /* 0x0000000b3f070299 */ /* 0x000fd80008011609 */
.L_x_1044:
[----:B------:R-:W-:-:S04]  /*17d0*/  UIMAD UR5, UR7, UR5, URZ ;  /* 0x00000005070572a4 */ /* 0x000fc8000f8e023f */
[----:B------:R-:W-:-:S04]  /*17e0*/  UISETP.LT.AND UP0, UPT, UR4, UR5, UPT ;  /* 0x000000050400728c */ /* 0x000fc8000bf01270 */
[----:B------:R-:W-:-:S12]  /*17f0*/  USEL UR4, UR4, UR5, !UP0 ;  /* 0x0000000504047287 */ /* 0x000fd8000c000000 */
.L_x_1042:
[----:B------:R-:W-:Y:S02]  /*1800*/  USHF.R.S32.HI UR5, URZ, 0x1f, UR4 ;  /* 0x0000001f3f057899 */ /* 0x000fe40008011404 */
[----:B------:R-:W-:Y:S02]  /*1810*/  ULOP3.LUT UR41, UR42, 0xff, URZ, 0xc0, !UPT ;  /* 0x000000ff2a297892 */ /* 0x000fe4000f8ec03f */
[----:B------:R-:W-:Y:S02]  /*1820*/  ULEA.HI UR5, UR5, UR4, URZ, 0x7 ;  /* 0x0000000405057291 */ /* 0x000fe4000f8f383f */
[----:B------:R-:W-:Y:S02]  /*1830*/  USHF.R.U32.HI UR42, URZ, 0x10, UR42 ;  /* 0x000000103f2a7899 */ /* 0x000fe4000801162a */
[----:B------:R-:W-:Y:S01]  /*1840*/  USHF.R.S32.HI UR5, URZ, 0x7, UR5 ;  /* 0x000000073f057899 */ /* 0x000fe20008011405 */
[----:B------:R-:W-:-:S03]  /*1850*/  UMOV UR4, URZ ;  /* 0x0000003f00047c82 */ /* 0x000fc60008000000 */
[----:B------:R-:W-:-:S04]  /*1860*/  UISETP.LT.AND UP0, UPT, URZ, UR5, UPT ;  /* 0x000000053f00728c */ /* 0x000fc8000bf01270 */
[----:B------:R-:W-:-:S04]  /*1870*/  USEL UR43, URZ, UR5, !UP0 ;  /* 0x000000053f2b7287 */ /* 0x000fc8000c000000 */
[----:B------:R-:W-:-:S06]  /*1880*/  UISETP.GT.AND UP0, UPT, UR6, UR43, UPT ;  /* 0x0000002b0600728c */ /* 0x000fcc000bf04270 */
[----:B------:R-:W-:-:S13]  /*1890*/  PLOP3.LUT P0, PT, PT, PT, UP0, 0x80, 0x0 ;  /* 0x000000000000781c */ /* 0x000fda0003f0f008 */
[----:B------:R-:W-:Y:S05]  /*18a0*/  @!P0 BRA `(.L_x_1045) ;  /* 0x0000000000948947 */ /* 0x000fea0003800000 */
[----:B------:R-:W-:Y:S01]  /*18b0*/  UISETP.NE.AND UP0, UPT, UR42, URZ, UPT ;  /* 0x0000003f2a00728c */ /* 0x000fe2000bf05270 */
[----:B------:R-:W-:-:S03]  /*18c0*/  ULDC UR4, c[0x0][0x9f0] ;  /* 0x00027c0000047ab9 */ /* 0x000fc60000000800 */
[----:B------:R-:W-:-:S04]  /*18d0*/  USEL UR10, UR42, UR4, UP0 ;  /* 0x000000042a0a7287 */ /* 0x000fc80008000000 */
[----:B------:R-:W-:Y:S02]  /*18e0*/  UIADD3 UR4, UR10, -0x1, UR6 ;  /* 0xffffffff0a047890 */ /* 0x000fe4000fffe006 */
[----:B------:R-:W-:Y:S02]  /*18f0*/  IMAD.U32 R3, RZ, RZ, UR10 ;  /* 0x0000000aff037e24 */ /* 0x000fe4000f8e00ff */
[----:B------:R-:W-:-:S03]  /*1900*/  UIADD3 UR7, -UR43, UR4, URZ ;  /* 0x000000042b077290 */ /* 0x000fc6000fffe13f */
[-C--:B------:R-:W-:Y:S01]  /*1910*/  IABS R0, R3.reuse ;  /* 0x0000000300007213 */ /* 0x080fe20000000000 */
[----:B------:R-:W-:Y:S01]  /*1920*/  UMOV UR4, URZ ;  /* 0x0000003f00047c82 */ /* 0x000fe20008000000 */
[----:B------:R-:W-:Y:S01]  /*1930*/  IABS R5, R3 ;  /* 0x0000000300057213 */ /* 0x000fe20000000000 */
[----:B------:R-:W-:Y:S01]  /*1940*/  IMAD.U32 R4, RZ, RZ, UR7 ;  /* 0x00000007ff047e24 */ /* 0x000fe2000f8e00ff */
[----:B------:R-:W-:Y:S01]  /*1950*/  R2UR UR11, R0 ;  /* 0x00000000000b72ca */ /* 0x000fe200000e0000 */
[----:B------:R-:W-:-:S03]  /*1960*/  ULOP3.LUT UR7, UR7, UR10, URZ, 0x3c, !UPT ;  /* 0x0000000a07077292 */ /* 0x000fc6000f8e3c3f */
[----:B------:R-:W-:-:S05]  /*1970*/  IABS R4, R4 ;  /* 0x0000000400047213 */ /* 0x000fca0000000000 */
[----:B------:R-:W-:-:S04]  /*1980*/  IMAD.MOV.U32 R3, RZ, RZ, R4 ;  /* 0x000000ffff037224 */ /* 0x000fc800078e0004 */
        /* <DEDUP_REMOVED lines=23> */
.L_x_1045:
[----:B------:R-:W-:Y:S01]  /*1b00*/  UIMAD UR43, UR41, UR4, UR43 ;  /* 0x00000004292b72a4 */ /* 0x000fe2000f8e022b */
[----:B------:R-:W-:Y:S01]  /*1b10*/  IMAD.U32 R88, RZ, RZ, UR6 ;  /* 0x00000006ff587e24 */ /* 0x000fe2000f8e00ff */
[----:B------:R-:W-:Y:S01]  /*1b20*/  PLOP3.LUT P0, PT, PT, PT, PT, 0x80, 0x0 ;  /* 0x000000000000781c */ /* 0x000fe20003f0f070 */
[----:B------:R-:W-:Y:S01]  /*1b30*/  IMAD.U32 R3, RZ, RZ, UR4 ;  /* 0x00000004ff037e24 */ /* 0x000fe2000f8e00ff */
[----:B------:R-:W-:Y:S02]  /*1b40*/  CS2R R20, SRZ ;  /* 0x0000000000147805 */ /* 0x000fe4000001ff00 */
[----:B------:R-:W-:Y:S02]  /*1b50*/  CS2R R118, SRZ ;  /* 0x0000000000767805 */ /* 0x000fe4000001ff00 */
[----:B------:R-:W-:Y:S02]  /*1b60*/  CS2R R116, SRZ ;  /* 0x0000000000747805 */ /* 0x000fe4000001ff00 */
[----:B------:R-:W-:-:S02]  /*1b70*/  CS2R R114, SRZ ;  /* 0x0000000000727805 */ /* 0x000fc4000001ff00 */
[----:B------:R-:W-:Y:S02]  /*1b80*/  VIADDMNMX R88, R3, UR43, R88, PT ;  /* 0x0000002b03587c46 */ /* 0x000fe4000b800158 */
[----:B------:R-:W-:Y:S02]  /*1b90*/  CS2R R112, SRZ ;  /* 0x0000000000707805 */ /* 0x000fe4000001ff00 */
[----:B------:R-:W-:Y:S02]  /*1ba0*/  CS2R R110, SRZ ;  /* 0x00000000006e7805 */ /* 0x000fe4000001ff00 */
[----:B------:R-:W-:Y:S02]  /*1bb0*/  CS2R R108, SRZ ;  /* 0x00000000006c7805 */ /* 0x000fe4000001ff00 */
[----:B------:R-:W-:Y:S02]  /*1bc0*/  ISETP.GT.AND P1, PT, R88, UR43, PT ;  /* 0x0000002b58007c0c */ /* 0x000fe4000bf24270 */
        /* <DEDUP_REMOVED lines=10> */
[----:B------:R-:W-:Y:S06]  /*1c70*/  @!P1 BRA `(.L_x_1046) ;  /* 0x000000b400c89947 */ /* 0x000fec0003800000 */
[----:B------:R-:W0:Y:S01]  /*1c80*/  S2R R0, SR_TID.X ;  /* 0x0000000000007919 */ /* 0x000e220000002100 */
[----:B------:R-:W1:Y:S01]  /*1c90*/  S2UR UR6, SR_CgaCtaId ;  /* 0x00000000000679c3 */ /* 0x000e620000008800 */
[----:B------:R-:W-:Y:S02]  /*1ca0*/  UMOV UR45, 0x400 ;  /* 0x00000400002d7882 */ /* 0x000fe40000000000 */
[----:B-1----:R-:W-:Y:S01]  /*1cb0*/  ULEA UR45, UR6, UR45, 0x18 ;  /* 0x0000002d062d7291 */ /* 0x002fe2000f8ec03f */
[----:B0-----:R-:W-:-:S05]  /*1cc0*/  VIADD R4, R0, 0xffffff80 ;  /* 0xffffff8000047836 */ /* 0x001fca0000000000 */
[----:B------:R-:W-:-:S04]  /*1cd0*/  SHF.R.S32.HI R0, RZ, 0x1f, R4 ;  /* 0x0000001fff007819 */ /* 0x000fc80000011404 */
[----:B------:R-:W-:-:S04]  /*1ce0*/  LEA.HI R0, R0, R4, RZ, 0x7 ;  /* 0x0000000400007211 */ /* 0x000fc800078f38ff */
[----:B------:R-:W-:-:S06]  /*1cf0*/  SHF.R.S32.HI R0, RZ, 0x7, R0 ;  /* 0x00000007ff007819 */ /* 0x000fcc0000011400 */
[----:B------:R-:W0:Y:S02]  /*1d00*/  SHFL.IDX PT, R0, R0, RZ, 0x1f ;  /* 0x00001fff00007589 */ /* 0x000e2400000e0000 */
[----:B0-----:R-:W-:-:S13]  /*1d10*/  R2UR UR44, R0 ;  /* 0x00000000002c72ca */ /* 0x001fda00000e0000 */
        /* <DEDUP_REMOVED lines=26> */
.L_x_1047:
[----:B------:R-:W-:Y:S01]  /*1ec0*/  ULEA.HI UR4, UR48, UR48, URZ, 0x1 ;  /* 0x0000003030047291 */ /* 0x000fe2000f8f083f */
[----:B------:R-:W-:-:S03]  /*1ed0*/  IMAD.U32 R2, RZ, RZ, UR49 ;  /* 0x00000031ff027e24 */ /* 0x000fc6000f8e00ff */
[----:B------:R-:W-:Y:S02]  /*1ee0*/  ULOP3.LUT UR4, UR4, 0xfffffffe, URZ, 0xc0, !UPT ;  /* 0xfffffffe04047892 */ /* 0x000fe4000f8ec03f */
[----:B------:R-:W-:Y:S02]  /*1ef0*/  ISETP.NE.AND P0, PT, R2, 0x3, PT ;  /* 0x000000030200780c */ /* 0x000fe40003f05270 */
[----:B------:R-:W-:-:S06]  /*1f00*/  UIADD3 UR4, UR48, -UR4, URZ ;  /* 0x8000000430047290 */ /* 0x000fcc000fffe03f */
[----:B------:R-:W-:-:S05]  /*1f10*/  IMAD.U32 R0, RZ, RZ, UR4 ;  /* 0x00000004ff007e24 */ /* 0x000fca000f8e00ff */
[----:B------:R-:W-:-:S04]  /*1f20*/  SHF.L.U32 R0, R0, 0x1f, RZ ;  /* 0x0000001f00007819 */ /* 0x000fc800000006ff */
[----:B------:R-:W0:Y:S02]  /*1f30*/  SYNCS.PHASECHK.TRANS64.TRYWAIT P1, [UR45+0x16800], R0 ;  /* 0x01680000ff0075a7 */ /* 0x000e24000802016d */
[----:B0-----:R-:W-:Y:S05]  /*1f40*/  @!P1 BRA `(.L_x_1048) ;  /* 0x0000013c008c9947 */ /* 0x001fea0003800000 */
.L_x_1250:
[----:B------:R-:W-:Y:S05]  /*1f50*/  @!P0 BRA `(.L_x_1049) ;  /* 0x0000000000048947 */ /* 0x000fea0003800000 */
[----:B------:R-:W-:Y:S01]  /*1f60*/  BPT.TRAP 0x1 ;  /* 0x000000040000795c */ /* 0x000fe20000300000 */
.L_x_1049:
[----:B0-----:R-:W-:Y:S02]  /*1f70*/  IMAD.U32 R3, RZ, RZ, UR47 ;  /* 0x0000002fff037e24 */ /* 0x001fe4000f8e00ff */
[----:B------:R-:W-:-:S03]  /*1f80*/  IMAD.U32 R0, RZ, RZ, UR50 ;  /* 0x00000032ff007e24 */ /* 0x000fc6000f8e00ff */
[----:B------:R-:W-:Y:S02]  /*1f90*/  LEA R3, R3, UR45, 0x3 ;  /* 0x0000002d03037c11 */ /* 0x000fe4000f8e18ff */
[----:B------:R-:W-:-:S04]  /*1fa0*/  SHF.L.U32 R0, R0, 0x1f, RZ ;  /* 0x0000001f00007819 */ /* 0x000fc800000006ff */
[----:B------:R0:W1:Y:S01]  /*1fb0*/  SYNCS.PHASECHK.TRANS64.TRYWAIT P2, [R3+URZ+0x16830], R0 ;  /* 0x01683000030075a7 */ /* 0x000062000804017f */
[----:B------:R-:W-:Y:S05]  /*1fc0*/  @!P0 BRA `(.L_x_1050) ;  /* 0x0000000000048947 */ /* 0x000fea0003800000 */
[----:B------:R-:W-:Y:S01]  /*1fd0*/  BPT.TRAP 0x1 ;  /* 0x000000040000795c */ /* 0x000fe20000300000 */
.L_x_1050:
[----:B------:R-:W2:Y:S02]  /*1fe0*/  S2R R2, SR_TID.X ;  /* 0x0000000000027919 */ /* 0x000ea40000002100 */
[----:B--2---:R-:W-:Y:S01]  /*1ff0*/  LOP3.LUT P1, RZ, R2, 0x7f, RZ, 0xc0, !PT ;  /* 0x0000007f02ff7812 */ /* 0x004fe2000782c0ff */
[----:B-1----:R-:W-:-:S12]  /*2000*/  @P2 BRA `(.L_x_1051) ;  /* 0x0000000000082947 */ /* 0x002fd80003800000 */
[----:B------:R-:W1:Y:S02]  /*2010*/  SYNCS.PHASECHK.TRANS64.TRYWAIT P2, [R3+URZ+0x16830], R0 ;  /* 0x01683000030075a7 */ /* 0x000e64000804017f */
[----:B-1----:R-:W-:Y:S05]  /*2020*/  @!P2 BRA `(.L_x_1052) ;  /* 0x0000013c006ca947 */ /* 0x002fea0003800000 */
.L_x_1051:
[----:B------:R-:W-:Y:S05]  /*2030*/  WARPSYNC.ALL ;  /* 0x0000000000007948 */ /* 0x000fea0003800000 */
[----:B------:R-:W-:Y:S01]  /*2040*/  UIADD3 UR4, UR45, 0xe400, URZ ;  /* 0x0000e4002d047890 */ /* 0x000fe2000fffe03f */
[----:B------:R-:W-:Y:S01]  /*2050*/  WARPGROUP.ARRIVE ;  /* 0x00000000000079c5 */ /* 0x000fe20000000000 */
[----:B------:R-:W-:Y:S01]  /*2060*/  ULOP3.LUT UR16, UR54, 0x10000, URZ, 0xfc, !UPT ;  /* 0x0001000036107892 */ /* 0x000fe2000f8efc3f */
[----:B01----:R-:W-:Y:S01]  /*2070*/  VIADD R0, R17, UR39 ;  /* 0x0000002711007c36 */ /* 0x003fe20008000000 */
[----:B------:R-:W-:Y:S01]  /*2080*/  USHF.R.U32.HI UR4, URZ, 0x4, UR4 ;  /* 0x000000043f047899 */ /* 0x000fe20008011604 */
[----:B------:R-:W-:Y:S01]  /*2090*/  LEA R5, R88, 0xffffff80, 0x7 ;  /* 0xffffff8058057811 */ /* 0x000fe200078e38ff */
[----:B------:R-:W-:Y:S01]  /*20a0*/  UMOV UR17, 0x40000040 ;  /* 0x4000004000117882 */ /* 0x000fe20000000000 */
[----:B------:R-:W-:Y:S01]  /*20b0*/  UMOV UR19, 0x40000040 ;  /* 0x4000004000137882 */ /* 0x000fe20000000000 */
[----:B------:R-:W-:Y:S01]  /*20c0*/  ULOP3.LUT UR4, UR4, 0x3fff, URZ, 0xc0, !UPT ;  /* 0x00003fff04047892 */ /* 0x000fe2000f8ec03f */
[----:B------:R-:W-:Y:S01]  /*20d0*/  IMAD.MOV.U32 R2, RZ, RZ, R0 ;  /* 0x000000ffff027224 */ /* 0x000fe200078e0000 */
[----:B------:R-:W-:Y:S01]  /*20e0*/  UMOV UR5, 0x40000040 ;  /* 0x4000004000057882 */ /* 0x000fe20000000000 */
[----:B------:R-:W-:Y:S01]  /*20f0*/  UMOV UR7, 0x40000040 ;  /* 0x4000004000077882 */ /* 0x000fe20000000000 */
[----:B------:R-:W-:-:S02]  /*2100*/  ULOP3.LUT UR20, UR4, 0x10000, URZ, 0xfc, !UPT ;  /* 0x0001000004147892 */ /* 0x000fc4000f8efc3f */
[----:B------:R-:W-:Y:S02]  /*2110*/  UIADD3 UR4, UR16, 0x2, URZ ;  /* 0x0000000210047890 */ /* 0x000fe4000fffe03f */
[----:B------:R-:W-:Y:S02]  /*2120*/  ULEA UR18, UR47, UR20, 0xa ;  /* 0x000000142f127291 */ /* 0x000fe4000f8e503f */
[----:B------:R-:W-:Y:S02]  /*2130*/  UIADD3 UR8, UR16, 0x4, URZ ;  /* 0x0000000410087890 */ /* 0x000fe4000fffe03f */
[----:B------:R-:W-:Y:S02]  /*2140*/  UIADD3 UR6, UR18, 0x2, URZ ;  /* 0x0000000212067890 */ /* 0x000fe4000fffe03f */
[----:B------:R-:W-:Y:S01]  /*2150*/  UIADD3 UR10, UR18, 0x4, URZ ;  /* 0x00000004120a7890 */ /* 0x000fe2000fffe03f */
[----:B------:R-:W-:Y:S02]  /*2160*/  UMOV UR9, 0x40000040 ;  /* 0x4000004000097882 */ /* 0x000fe40000000000 */
[----:B------:R-:W-:Y:S01]  /*2170*/  HGMMA.64x128x16.F32 R24, gdesc[UR16], RZ, !UPT, gsb0 ;  /* 0x01e00000101879f0 */ /* 0x000fe2000c0008ff */
[----:B------:R-:W-:Y:S01]  /*2180*/  UMOV UR11, 0x40000040 ;  /* 0x40000040000b7882 */ /* 0x000fe20000000000 */
[----:B------:R-:W-:-:S02]  /*2190*/  UIADD3 UR12, UR16, 0x6, URZ ;  /* 0x00000006100c7890 */ /* 0x000fc4000fffe03f */
[----:B------:R-:W-:Y:S01]  /*21a0*/  UIADD3 UR14, UR18, 0x6, URZ ;  /* 0x00000006120e7890 */ /* 0x000fe2000fffe03f */
[----:B------:R-:W-:Y:S01]  /*21b0*/  UMOV UR13, 0x40000040 ;  /* 0x40000040000d7882 */ /* 0x000fe20000000000 */
[----:B------:R-:W-:Y:S01]  /*21c0*/  UMOV UR15, 0x40000040 ;  /* 0x40000040000f7882 */ /* 0x000fe20000000000 */
[----:B------:R-:W-:Y:S01]  /*21d0*/  ULDC UR23, c[0x0][0x9dc] ;  /* 0x0002770000177ab9 */ /* 0x000fe20000000800 */
[----:B------:R-:W-:Y:S02]  /*21e0*/  WARPGROUP.DEPBAR.LE gsb0, 0x0 ;  /* 0x00008000000079c5 */ /* 0x000fe40000010000 */
[----:B------:R-:W-:-:S06]  /*21f0*/  WARPGROUP.ARRIVE ;  /* 0x00000000000079c5 */ /* 0x000fcc0000000000 */
[----:B------:R-:W-:Y:S01]  /*2200*/  HGMMA.64x128x16.F32 R24, gdesc[UR4], R24, gsb0 ;  /* 0x01e00000041879f0 */ /* 0x000fe20008000818 */
[----:B------:R-:W-:Y:S02]  /*2210*/  ULDC UR6, c[0x0][0x448] ;  /* 0x0001120000067ab9 */ /* 0x000fe40000000800 */
[----:B------:R-:W-:-:S06]  /*2220*/  UISETP.NE.AND UP0, UPT, UR6, 0x1, UPT ;  /* 0x000000010600788c */ /* 0x000fcc000bf05270 */
[----:B------:R-:W-:Y:S02]  /*2230*/  PLOP3.LUT P2, PT, PT, PT, UP0, 0x80, 0x0 ;  /* 0x000000000000781c */ /* 0x000fe40003f4f008 */
[----:B------:R-:W-:-:S03]  /*2240*/  PLOP3.LUT P3, PT, PT, PT, UP0, 0x80, 0x0 ;  /* 0x000000000000781c */ /* 0x000fc60003f6f008 */
[----:B------:R-:W-:-:S08]  /*2250*/  @UP0 ULDC UR6, c[0x0][0x44c] ;  /* 0x0001130000060ab9 */ /* 0x000fd00000000800 */
[----:B------:R-:W-:Y:S01]  /*2260*/  @P2 IMAD.HI.U32 R4, R0, UR6, RZ ;  /* 0x0000000600042c27 */ /* 0x000fe2000f8e00ff */
[----:B------:R-:W-:-:S03]  /*2270*/  @UP0 ULDC UR6, c[0x0][0x450] ;  /* 0x0001140000060ab9 */ /* 0x000fc60000000800 */
[----:B------:R-:W-:Y:S01]  /*2280*/  @!P1 VIADD R0, R3, 0x16840 ;  /* 0x0001684003009836 */ /* 0x000fe20000000000 */
[----:B------:R-:W-:Y:S01]  /*2290*/  @P3 SHF.R.U32.HI R2, RZ, UR6, R4 ;  /* 0x00000006ff023c19 */ /* 0x000fe20008011604 */
[----:B------:R-:W-:Y:S01]  /*22a0*/  IMAD.MOV.U32 R3, RZ, RZ, -0x80 ;  /* 0xffffff80ff037424 */ /* 0x000fe200078e00ff */
[----:B------:R-:W-:Y:S02]  /*22b0*/  ULDC.64 UR6, c[0x0][0x9e0] ;  /* 0x0002780000067ab9 */ /* 0x000fe40000000a00 */
[----:B------:R-:W-:Y:S01]  /*22c0*/  UISETP.GE.AND UP1, UPT, UR7, 0x1, UPT ;  /* 0x000000010700788c */ /* 0x000fe2000bf26270 */
[----:B------:R-:W0:Y:S01]  /*22d0*/  SHFL.IDX PT, R11, R2, RZ, 0x1c1f ;  /* 0x001c1fff020b7589 */ /* 0x000e2200000e0000 */
[----:B------:R-:W-:Y:S01]  /*22e0*/  @!P1 PRMT R0, RZ, 0x654, R0 ;  /* 0x00000654ff009816 */ /* 0x000fe20000000000 */
[----:B------:R-:W-:Y:S02]  /*22f0*/  IMAD R7, R88, R3, 0x80 ;  /* 0x0000008058077424 */ /* 0x000fe400078e0203 */
[----:B------:R-:W-:Y:S01]  /*2300*/  IMAD.U32 R3, RZ, RZ, UR46 ;  /* 0x0000002eff037e24 */ /* 0x000fe2000f8e00ff */
[----:B------:R-:W-:-:S02]  /*2310*/  PLOP3.LUT P2, PT, PT, PT, UP1, 0x40, 0x0 ;  /* 0x000000000000781c */ /* 0x000fc40003f4e818 */
[----:B------:R-:W-:Y:S01]  /*2320*/  IADD3 R6, -R16, UR40, R7 ;  /* 0x0000002810067c10 */ /* 0x000fe2000fffe107 */
[----:B------:R-:W-:Y:S02]  /*2330*/  WARPGROUP.DEPBAR.LE gsb0, 0x0 ;  /* 0x00008000000079c5 */ /* 0x000fe40000010000 */
[----:B------:R-:W-:-:S06]  /*2340*/  WARPGROUP.ARRIVE ;  /* 0x00000000000079c5 */ /* 0x000fcc0000000000 */
[----:B------:R-:W-:Y:S01]  /*2350*/  HGMMA.64x128x16.F32 R24, gdesc[UR8], R24, gsb0 ;  /* 0x01e00000081879f0 */ /* 0x000fe20008000818 */
[----:B------:R-:W-:Y:S02]  /*2360*/  ULOP3.LUT UR10, URZ, UR23, URZ, 0x33, !UPT ;  /* 0x000000173f0a7292 */ /* 0x000fe4000f8e333f */
[----:B------:R-:W-:Y:S02]  /*2370*/  WARPGROUP.DEPBAR.LE gsb0, 0x0 ;  /* 0x00008000000079c5 */ /* 0x000fe40000010000 */
[----:B------:R-:W-:-:S07]  /*2380*/  WARPGROUP.ARRIVE ;  /* 0x00000000000079c5 */ /* 0x000fce0000000000 */
[----:B------:R-:W-:Y:S03]  /*2390*/  HGMMA.64x128x16.F32 R24, gdesc[UR12], R24, gsb0 ;  /* 0x01e000000c1879f0 */ /* 0x000fe60008000818 */
[----:B------:R-:W-:Y:S02]  /*23a0*/  WARPGROUP.DEPBAR.LE gsb0, 0x0 ;  /* 0x00008000000079c5 */ /* 0x000fe40000010000 */
[----:B------:R1:W-:Y:S02]  /*23b0*/  @!P1 SYNCS.ARRIVE.TRANS64.RED.A1T0 RZ, [R0+URZ], RZ ;  /* 0x000000ff00ff99a7 */ /* 0x0003e4000810043f */
[----:B-1----:R-:W-:-:S04]  /*23c0*/  IADD3 R0, -R16, 0x1, R7 ;  /* 0x0000000110007810 */ /* 0x002fc80007ffe107 */
[----:B------:R-:W-:-:S05]  /*23d0*/  IADD3 R0, -R3, UR40, R0 ;  /* 0x0000002803007c10 */ /* 0x000fca000fffe100 */
[C---:B------:R-:W-:Y:S02]  /*23e0*/  VIADD R9, R0.reuse, UR6 ;  /* 0x0000000600097c36 */ /* 0x040fe40008000000 */
[----:B------:R-:W-:-:S03]  /*23f0*/  VIADD R8, R0, UR10 ;  /* 0x0000000a00087c36 */ /* 0x000fc60008000000 */
[----:B0-----:R-:W-:Y:S01]  /*2400*/  VIADDMNMX R0, R11, R9, R6, PT ;  /* 0x000000090b007246 */ /* 0x001fe20003800106 */
[----:B------:R-:W-:Y:S01]  /*2410*/  IMAD.IADD R4, R8, 0x1, R11 ;  /* 0x0000000108047824 */ /* 0x000fe200078e020b */
[----:B------:R-:W-:Y:S06]  /*2420*/  @P2 BRA `(.L_x_1053) ;  /* 0x00000000005c2947 */ /* 0x000fec0003800000 */
[----:B------:R-:W-:Y:S01]  /*2430*/  IMAD.U32 R10, RZ, RZ, UR46 ;  /* 0x0000002eff0a7e24 */ /* 0x000fe2000f8e00ff */
[----:B------:R-:W-:Y:S04]  /*2440*/  BSSY B0, `(.L_x_1054) ;  /* 0x0000011000007945 */ /* 0x000fe80003800000 */
[----:B------:R-:W-:-:S04]  /*2450*/  IADD3 R3, -R10, UR40, R11 ;  /* 0x000000280a037c10 */ /* 0x000fc8000fffe10b */
        /* <DEDUP_REMOVED lines=10> */
.L_x_1055:
[----:B------:R-:W-:-:S06]  /*2500*/  UISETP.NE.AND UP2, UPT, UR7, 0x1, UPT ;  /* 0x000000010700788c */ /* 0x000fcc000bf45270 */
[----:B------:R-:W-:-:S05]  /*2510*/  PLOP3.LUT P2, PT, PT, PT, UP2, 0x80, 0x0 ;  /* 0x000000000000781c */ /* 0x000fca0003f4f028 */
[----:B------:R-:W-:-:S08]  /*2520*/  @UP2 ULDC.64 UR10, c[0x0][0x9e8] ;  /* 0x00027a00000a2ab9 */ /* 0x000fd00000000a00 */
[----:B------:R-:W-:-:S05]  /*2530*/  @P2 IMAD.HI.U32 R10, R3, UR10, RZ ;  /* 0x0000000a030a2c27 */ /* 0x000fca000f8e00ff */
[----:B------:R-:W-:-:S07]  /*2540*/  @P2 SHF.R.U32.HI R3, RZ, UR11, R10 ;  /* 0x0000000bff032c19 */ /* 0x000fce000801160a */
.L_x_1056:
[----:B------:R-:W-:Y:S05]  /*2550*/  BSYNC B0 ;  /* 0x0000000000007941 */ /* 0x000fea0003800000 */
.L_x_1054:
[----:B------:R-:W-:-:S04]  /*2560*/  IMAD R3, R3, UR7, -R5 ;  /* 0x0000000703037c24 */ /* 0x000fc8000f8e0a05 */
[----:B------:R-:W-:-:S05]  /*2570*/  IMAD.IADD R3, R3, 0x1, -R16 ;  /* 0x0000000103037824 */ /* 0x000fca00078e0a10 */
[----:B------:R-:W-:Y:S02]  /*2580*/  VIMNMX R4, R4, R3, !PT ;  /* 0x0000000304047248 */ /* 0x000fe40007fe0100 */
[----:B------:R-:W-:-:S07]  /*2590*/  VIADDMNMX R0, R3, UR7, R0, PT ;  /* 0x0000000703007c46 */ /* 0x000fce000b800100 */
.L_x_1053:
[----:B------:R-:W2:Y:S01]  /*25a0*/  LDL.LU R10, [R1] ;  /* 0x00000000010a7983 */ /* 0x000ea20000300800 */
[C---:B------:R-:W-:Y:S02]  /*25b0*/  ISETP.GE.AND P4, PT, R7.reuse, 0x9, PT ;  /* 0x000000090700780c */ /* 0x040fe40003f86270 */
[C---:B------:R-:W-:Y:S02]  /*25c0*/  ISETP.GE.AND P2, PT, R7.reuse, 0x2, PT ;  /* 0x000000020700780c */ /* 0x040fe40003f46270 */
[----:B------:R-:W-:Y:S02]  /*25d0*/  ISETP.GE.AND P5, PT, R7, 0xa, PT ;  /* 0x0000000a0700780c */ /* 0x000fe40003fa6270 */
[----:B------:R-:W-:-:S04]  /*25e0*/  ISETP.GT.AND P3, PT, R4, 0x1, !P2 ;  /* 0x000000010400780c */ /* 0x000fc80005764270 */
[----:B------:R-:W-:-:S04]  /*25f0*/  ISETP.LT.OR P3, PT, R0, 0x2, P3 ;  /* 0x000000020000780c */ /* 0x000fc80001f61670 */
[----:B------:R-:W-:Y:S02]  /*2600*/  FSEL R25, R25, -INF , !P3 ;  /* 0xff80000019197808 */ /* 0x000fe40005800000 */
[----:B------:R-:W-:-:S04]  /*2610*/  ISETP.GT.AND P3, PT, R4, 0x9, !P5 ;  /* 0x000000090400780c */ /* 0x000fc80006f64270 */
[----:B------:R-:W-:-:S04]  /*2620*/  ISETP.LT.OR P3, PT, R0, 0xa, P3 ;  /* 0x0000000a0000780c */ /* 0x000fc80001f61670 */
[----:B------:R-:W-:Y:S02]  /*2630*/  FSEL R29, R29, -INF , !P3 ;  /* 0xff8000001d1d7808 */ /* 0x000fe40005800000 */
[----:B--2---:R-:W-:-:S04]  /*2640*/  LOP3.LUT R10, R10, 0xfffffffd, RZ, 0xc0, !PT ;  /* 0xfffffffd0a0a7812 */ /* 0x004fc800078ec0ff */
[----:B------:R-:W-:Y:S02]  /*2650*/  @P4 LOP3.LUT R10, R10, 0x2, RZ, 0xfc, !PT ;  /* 0x000000020a0a4812 */ /* 0x000fe400078efcff */
[----:B------:R-:W-:Y:S02]  /*2660*/  ISETP.GT.AND P4, PT, R4, 0x8, !P4 ;  /* 0x000000080400780c */ /* 0x000fe40006784270 */
[----:B------:R-:W-:Y:S02]  /*2670*/  LOP3.LUT R10, R10, 0xfffffffb, RZ, 0xc0, !PT ;  /* 0xfffffffb0a0a7812 */ /* 0x000fe400078ec0ff */
[----:B------:R-:W-:Y:S02]  /*2680*/  ISETP.LT.OR P4, PT, R0, 0x9, P4 ;  /* 0x000000090000780c */ /* 0x000fe40002781670 */
[----:B------:R-:W-:Y:S02]  /*2690*/  @P5 LOP3.LUT R10, R10, 0x4, RZ, 0xfc, !PT ;  /* 0x000000040a0a5812 */ /* 0x000fe400078efcff */
[----:B------:R-:W-:-:S02]  /*26a0*/  ISETP.GE.AND P5, PT, R7, 0x11, PT ;  /* 0x000000110700780c */ /* 0x000fc40003fa6270 */
[----:B------:R-:W-:Y:S02]  /*26b0*/  FSEL R28, R28, -INF , !P4 ;  /* 0xff8000001c1c7808 */ /* 0x000fe40006000000 */
        /* <DEDUP_REMOVED lines=9> */
[----:B------:R-:W-:Y:S02]  /*2750*/  ISETP.GE.AND P4, PT, R7, 0x19, PT ;  /* 0x000000190700780c */ /* 0x000fe40003f86270 */
[----:B------:R-:W-:Y:S02]  /*2760*/  ISETP.LT.OR P3, PT, R0, 0x12, P3 ;  /* 0x000000120000780c */ /* 0x000fe40001f61670 */
[----:B------:R-:W-:Y:S02]  /*2770*/  LOP3.LUT R10, R10, 0xfeffffff, RZ, 0xc0, !PT ;  /* 0xfeffffff0a0a7812 */ /* 0x000fe400078ec0ff */
        /* <DEDUP_REMOVED lines=150> */
[----:B------:R-:W-:Y:S02]  /*30e0*/  ISETP.GE.AND P6, PT, R7, 0x7a, PT ;  /* 0x0000007a0700780c */ /* 0x000fe40003fc6270 */
[----:B------:R-:W0:Y:S11]  /*30f0*/  SHFL.IDX PT, R7, R2, 0x1, 0x1c1f ;  /* 0x003c1f0002077f89 */ /* 0x000e3600000e0000 */
[----:B------:R-:W-:-:S02]  /*3100*/  @P6 LOP3.LUT R10, R10, 0x8000000, RZ, 0xfc, !PT ;  /* 0x080000000a0a6812 */ /* 0x000fc400078efcff */
[----:B------:R-:W-:-:S03]  /*3110*/  ISETP.GT.AND P6, PT, R4, 0x79, !P6 ;  /* 0x000000790400780c */ /* 0x000fc600077c4270 */
[----:B------:R1:W-:Y:S01]  /*3120*/  STL [R1], R10 ;  /* 0x0000000a01007387 */ /* 0x0003e20000100800 */
[----:B------:R-:W-:-:S04]  /*3130*/  ISETP.LT.OR P6, PT, R0, 0x7a, P6 ;  /* 0x0000007a0000780c */ /* 0x000fc800037c1670 */
[----:B------:R-:W-:Y:S02]  /*3140*/  FSEL R85, R85, -INF , !P6 ;  /* 0xff80000055557808 */ /* 0x000fe40007000000 */
[----:B------:R-:W-:Y:S01]  /*3150*/  PLOP3.LUT P6, PT, PT, PT, UP1, 0x40, 0x0 ;  /* 0x000000000000781c */ /* 0x000fe20003fce818 */
[----:B0-----:R-:W-:Y:S01]  /*3160*/  IMAD.IADD R4, R8, 0x1, R7 ;  /* 0x0000000108047824 */ /* 0x001fe200078e0207 */
[----:B------:R-:W-:-:S11]  /*3170*/  VIADDMNMX R0, R7, R9, R6, PT ;  /* 0x0000000907007246 */ /* 0x000fd60003800106 */
[----:B-1----:R-:W-:Y:S05]  /*3180*/  @P6 BRA `(.L_x_1057) ;  /* 0x0000000000646947 */ /* 0x002fea0003800000 */
        /* <DEDUP_REMOVED lines=14> */
.L_x_1059:
[----:B------:R-:W-:-:S06]  /*3270*/  UISETP.NE.AND UP2, UPT, UR7, 0x1, UPT ;  /* 0x000000010700788c */ /* 0x000fcc000bf45270 */
[----:B------:R-:W-:-:S05]  /*3280*/  PLOP3.LUT P6, PT, PT, PT, UP2, 0x80, 0x0 ;  /* 0x000000000000781c */ /* 0x000fca0003fcf028 */
[----:B------:R-:W-:-:S08]  /*3290*/  @UP2 ULDC.64 UR10, c[0x0][0x9e8] ;  /* 0x00027a00000a2ab9 */ /* 0x000fd00000000a00 */
[----:B------:R-:W-:Y:S01]  /*32a0*/  @P6 IMAD.HI.U32 R6, R2, UR10, RZ ;  /* 0x0000000a02066c27 */ /* 0x000fe2000f8e00ff */
[----:B------:R-:W-:-:S13]  /*32b0*/  PLOP3.LUT P6, PT, PT, PT, UP2, 0x80, 0x0 ;  /* 0x000000000000781c */ /* 0x000fda0003fcf028 */
[----:B------:R-:W-:-:S07]  /*32c0*/  @P6 SHF.R.U32.HI R2, RZ, UR11, R6 ;  /* 0x0000000bff026c19 */ /* 0x000fce0008011606 */
.L_x_1060:
[----:B------:R-:W-:Y:S05]  /*32d0*/  BSYNC B0 ;  /* 0x0000000000007941 */ /* 0x000fea0003800000 */
.L_x_1058:
[----:B------:R-:W-:-:S04]  /*32e0*/  IMAD R5, R2, UR7, -R5 ;  /* 0x0000000702057c24 */ /* 0x000fc8000f8e0a05 */
[----:B------:R-:W-:-:S05]  /*32f0*/  IMAD.IADD R5, R5, 0x1, -R16 ;  /* 0x0000000105057824 */ /* 0x000fca00078e0a10 */
[----:B------:R-:W-:Y:S02]  /*3300*/  VIMNMX R4, R4, R5, !PT ;  /* 0x0000000504047248 */ /* 0x000fe40007fe0100 */
[----:B------:R-:W-:-:S07]  /*3310*/  VIADDMNMX R0, R5, UR7, R0, PT ;  /* 0x0000000705007c46 */ /* 0x000fce000b800100 */
.L_x_1057:
[----:B------:R-:W-:Y:S01]  /*3320*/  ISETP.GT.AND P2, PT, R4, 0x1, !P2 ;  /* 0x000000010400780c */ /* 0x000fe20005744270 */
[----:B------:R-:W-:Y:S01]  /*3330*/  ULDC UR21, c[0x0][0x988] ;  /* 0x0002620000157ab9 */ /* 0x000fe20000000800 */
[----:B------:R-:W-:Y:S01]  /*3340*/  LOP3.LUT P6, RZ, R10, 0x8, RZ, 0xc0, !PT ;  /* 0x000000080aff7812 */ /* 0x000fe200078cc0ff */
[----:B------:R-:W-:Y:S01]  /*3350*/  @UP0 ULDC UR10, c[0x0][0x44c] ;  /* 0x00011300000a0ab9 */ /* 0x000fe20000000800 */
[----:B------:R-:W-:Y:S01]  /*3360*/  ISETP.LT.OR P2, PT, R0, 0x2, P2 ;  /* 0x000000020000780c */ /* 0x000fe20001741670 */
[----:B------:R-:W-:Y:S01]  /*3370*/  UIMAD.WIDE.U32 UR10, UR39, UR10, URZ ;  /* 0x0000000a270a72a5 */ /* 0x000fe2000f8e003f */
[----:B------:R-:W-:Y:S01]  /*3380*/  FMNMX.FTZ R5, R3, R25, !PT ;  /* 0x0000001903057209 */ /* 0x000fe20007810000 */
[----:B------:R-:W-:Y:S01]  /*3390*/  @UP0 ULDC UR15, c[0x0][0x450] ;  /* 0x00011400000f0ab9 */ /* 0x000fe20000000800 */
[----:B------:R-:W-:Y:S01]  /*33a0*/  FSEL R27, R27, -INF , !P2 ;  /* 0xff8000001b1b7808 */ /* 0x000fe20005000000 */
[----:B------:R-:W-:Y:S01]  /*33b0*/  UMOV UR14, UR39 ;  /* 0x00000027000e7c82 */ /* 0x000fe20008000000 */
[----:B------:R-:W-:Y:S01]  /*33c0*/  LOP3.LUT P2, RZ, R10, 0x2, RZ, 0xc0, !PT ;  /* 0x000000020aff7812 */ /* 0x000fe2000784c0ff */
[----:B------:R-:W-:Y:S01]  /*33d0*/  @UP0 USHF.R.U32.HI UR14, URZ, UR15, UR11 ;  /* 0x0000000f3f0e0299 */ /* 0x000fe2000801160b */
[----:B------:R-:W-:-:S02]  /*33e0*/  FMNMX.FTZ R2, R28, R5, !PT ;  /* 0x000000051c027209 */ /* 0x000fc40007810000 */
[----:B------:R-:W-:Y:S01]  /*33f0*/  ISETP.GT.AND P2, PT, R4, 0x8, !P2 ;  /* 0x000000080400780c */ /* 0x000fe20005744270 */
[----:B------:R-:W-:Y:S01]  /*3400*/  UIADD3 UR51, UR51, UR14, URZ ;  /* 0x0000000e33337290 */ /* 0x000fe2000fffe03f */
[----:B------:R-:W-:Y:S02]  /*3410*/  FMNMX.FTZ R5, R29, R2, !PT ;  /* 0x000000021d057209 */ /* 0x000fe40007810000 */
[----:B------:R-:W-:Y:S01]  /*3420*/  ISETP.LT.OR P2, PT, R0, 0x9, P2 ;  /* 0x000000090000780c */ /* 0x000fe20001741670 */
[----:B------:R-:W-:Y:S01]  /*3430*/  UIADD3 UR6, UR51, UR6, URZ ;  /* 0x0000000633067290 */ /* 0x000fe2000fffe03f */
        /* <DEDUP_REMOVED lines=9> */
[----:B------:R-:W-:Y:S02]  /*34d0*/  ISETP.GT.AND P2, PT, R4, 0x10, !P6 ;  /* 0x000000100400780c */ /* 0x000fe40007744270 */
[----:B------:R-:W-:Y:S02]  /*34e0*/  FMNMX.FTZ R2, R40, R5, !PT ;  /* 0x0000000528027209 */ /* 0x000fe40007810000 */
[----:B------:R-:W-:Y:S02]  /*34f0*/  ISETP.LT.OR P2, PT, R0, 0x11, P2 ;  /* 0x000000110000780c */ /* 0x000fe40001741670 */
[----:B------:R-:W-:Y:S02]  /*3500*/  LOP3.LUT P6, RZ, R10, 0x8000, RZ, 0xc0, !PT ;  /* 0x000080000aff7812 */ /* 0x000fe400078cc0ff */
        /* <DEDUP_REMOVED lines=55> */
[----:B------:R-:W-:Y:S01]  /*3880*/  ISETP.GT.AND P3, PT, R4, 0x70, !P3 ;  /* 0x000000700400780c */ /* 0x000fe20005f64270 */
[----:B------:R-:W0:Y:S01]  /*3890*/  SHFL.BFLY PT, R2, R5, 0x2, 0x1f ;  /* 0x0c401f0005027f89 */ /* 0x000e2200000e0000 */
[----:B------:R-:W-:-:S02]  /*38a0*/  FSEL R50, R50, -INF , !P2 ;  /* 0xff80000032327808 */ /* 0x000fc40005000000 */
[----:B------:R-:W-:Y:S02]  /*38b0*/  LOP3.LUT P2, RZ, R10, 0x20000, RZ, 0xc0, !PT ;  /* 0x000200000aff7812 */ /* 0x000fe4000784c0ff */
[C---:B------:R-:W-:Y:S02]  /*38c0*/  ISETP.GT.AND P4, PT, R4.reuse, 0x71, !P4 ;  /* 0x000000710400780c */ /* 0x040fe40006784270 */
[C---:B------:R-:W-:Y:S02]  /*38d0*/  ISETP.GT.AND P2, PT, R4.reuse, 0x31, !P2 ;  /* 0x000000310400780c */ /* 0x040fe40005744270 */
[----:B------:R-:W-:Y:S02]  /*38e0*/  ISETP.GT.AND P5, PT, R4, 0x78, !P5 ;  /* 0x000000780400780c */ /* 0x000fe40006fa4270 */
[C---:B------:R-:W-:Y:S02]  /*38f0*/  ISETP.LT.OR P2, PT, R0.reuse, 0x32, P2 ;  /* 0x000000320000780c */ /* 0x040fe40001741670 */
[----:B------:R-:W-:-:S02]  /*3900*/  ISETP.LT.OR P3, PT, R0, 0x71, P3 ;  /* 0x000000710000780c */ /* 0x000fc40001f61670 */
[----:B------:R-:W-:Y:S02]  /*3910*/  FSEL R51, R51, -INF , !P2 ;  /* 0xff80000033337808 */ /* 0x000fe40005000000 */
[----:B------:R-:W-:Y:S02]  /*3920*/  LOP3.LUT P2, RZ, R10, 0x10000, RZ, 0xc0, !PT ;  /* 0x000100000aff7812 */ /* 0x000fe4000784c0ff */
[----:B------:R-:W-:Y:S02]  /*3930*/  ISETP.LT.OR P4, PT, R0, 0x72, P4 ;  /* 0x000000720000780c */ /* 0x000fe40002781670 */
[----:B------:R-:W-:Y:S02]  /*3940*/  ISETP.GT.AND P2, PT, R4, 0x38, !P2 ;  /* 0x000000380400780c */ /* 0x000fe40005744270 */
[----:B------:R-:W-:Y:S02]  /*3950*/  FSEL R82, R82, -INF , !P3 ;  /* 0xff80000052527808 */ /* 0x000fe40005800000 */
[----:B------:R-:W-:-:S02]  /*3960*/  ISETP.LT.OR P2, PT, R0, 0x39, P2 ;  /* 0x000000390000780c */ /* 0x000fc40001741670 */
[----:B0-----:R-:W-:Y:S02]  /*3970*/  FMNMX.FTZ R7, R5, R2, !PT ;  /* 0x0000000205077209 */ /* 0x001fe40007810000 */
[----:B------:R-:W-:Y:S02]  /*3980*/  FSEL R54, R54, -INF , !P2 ;  /* 0xff80000036367808 */ /* 0x000fe40005000000 */
[----:B------:R-:W-:Y:S01]  /*3990*/  ISETP.GT.AND P2, PT, R4, 0x39, !P6 ;  /* 0x000000390400780c */ /* 0x000fe20007744270 */
[----:B------:R-:W0:Y:S01]  /*39a0*/  SHFL.BFLY PT, R2, R7, 0x1, 0x1f ;  /* 0x0c201f0007027f89 */ /* 0x000e2200000e0000 */
[----:B------:R-:W-:Y:S02]  /*39b0*/  LOP3.LUT P6, RZ, R10, 0x10, RZ, 0xc0, !PT ;  /* 0x000000100aff7812 */ /* 0x000fe400078cc0ff */
[C---:B------:R-:W-:Y:S02]  /*39c0*/  ISETP.LT.OR P2, PT, R0.reuse, 0x3a, P2 ;  /* 0x0000003a0000780c */ /* 0x040fe40001741670 */
[----:B------:R-:W-:-:S02]  /*39d0*/  ISETP.LT.OR P5, PT, R0, 0x79, P5 ;  /* 0x000000790000780c */ /* 0x000fc40002fa1670 */
[----:B------:R-:W-:Y:S02]  /*39e0*/  FSEL R55, R55, -INF , !P2 ;  /* 0xff80000037377808 */ /* 0x000fe40005000000 */
[----:B------:R-:W-:Y:S02]  /*39f0*/  LOP3.LUT P2, RZ, R10, 0x4000, RZ, 0xc0, !PT ;  /* 0x000040000aff7812 */ /* 0x000fe4000784c0ff */
[----:B------:R-:W-:Y:S02]  /*3a00*/  FSEL R83, R83, -INF , !P4 ;  /* 0xff80000053537808 */ /* 0x000fe40006000000 */
[----:B------:R-:W-:Y:S02]  /*3a10*/  ISETP.GT.AND P2, PT, R4, 0x40, !P2 ;  /* 0x000000400400780c */ /* 0x000fe40005744270 */
[----:B------:R-:W-:Y:S02]  /*3a20*/  FSEL R86, R86, -INF , !P5 ;  /* 0xff80000056567808 */ /* 0x000fe40006800000 */
[----:B------:R-:W-:-:S04]  /*3a30*/  ISETP.LT.OR P2, PT, R0, 0x41, P2 ;  /* 0x000000410000780c */ /* 0x000fc80001741670 */
[----:B------:R-:W-:Y:S02]  /*3a40*/  FSEL R58, R58, -INF , !P2 ;  /* 0xff8000003a3a7808 */ /* 0x000fe40005000000 */
[----:B------:R-:W-:Y:S02]  /*3a50*/  LOP3.LUT P2, RZ, R10, 0x2000, RZ, 0xc0, !PT ;  /* 0x000020000aff7812 */ /* 0x000fe4000784c0ff */
[----:B0-----:R-:W-:Y:S02]  /*3a60*/  FMNMX.FTZ R2, R7, R2, !PT ;  /* 0x0000000207027209 */ /* 0x001fe40007810000 */
[----:B------:R-:W-:-:S03]  /*3a70*/  ISETP.GT.AND P2, PT, R4, 0x41, !P2 ;  /* 0x000000410400780c */ /* 0x000fc60005744270 */
[----:B------:R-:W-:Y:S01]  /*3a80*/  FMUL.FTZ R6, R2, UR21 ;  /* 0x0000001502067c20 */ /* 0x000fe20008410000 */
        /* <DEDUP_REMOVED lines=42> */
[--C-:B------:R-:W-:Y:S01]  /*3d30*/  FFMA.FTZ R148, R3, UR21, -R6.reuse ;  /* 0x0000001503947c23 */ /* 0x100fe20008010806 */
[----:B------:R-:W-:Y:S01]  /*3d40*/  ISETP.LT.OR P2, PT, R0, 0x1, P2 ;  /* 0x000000010000780c */ /* 0x000fe20001741670 */
[--C-:B------:R-:W-:Y:S01]  /*3d50*/  FFMA.FTZ R3, R25, UR21, -R6.reuse ;  /* 0x0000001519037c23 */ /* 0x100fe20008010806 */
[----:B------:R-:W-:Y:S01]  /*3d60*/  ISETP.GT.AND P6, PT, R4, 0x79, !P6 ;  /* 0x000000790400780c */ /* 0x000fe200077c4270 */
[--C-:B------:R-:W-:Y:S01]  /*3d70*/  FFMA.FTZ R5, R29, UR21, -R6.reuse ;  /* 0x000000151d057c23 */ /* 0x100fe20008010806 */
[----:B------:R-:W-:Y:S01]  /*3d80*/  FSEL R26, R26, -INF , !P2 ;  /* 0xff8000001a1a7808 */ /* 0x000fe20005000000 */
[--C-:B------:R-:W-:Y:S01]  /*3d90*/  FFMA.FTZ R41, R41, UR21, -R6.reuse ;  /* 0x0000001529297c23 */ /* 0x100fe20008010806 */
[----:B------:R-:W-:Y:S01]  /*3da0*/  LOP3.LUT P2, RZ, R10, 0x4000000, RZ, 0xc0, !PT ;  /* 0x040000000aff7812 */ /* 0x000fe2000784c0ff */
[--C-:B------:R-:W-:Y:S01]  /*3db0*/  FFMA.FTZ R53, R53, UR21, -R6.reuse ;  /* 0x0000001535357c23 */ /* 0x100fe20008010806 */
[----:B------:R-:W-:Y:S01]  /*3dc0*/  FMNMX.FTZ R7, R26, R27, !PT ;  /* 0x0000001b1a077209 */ /* 0x000fe20007810000 */
[--C-:B------:R-:W-:Y:S01]  /*3dd0*/  FFMA.FTZ R150, R28, UR21, -R6.reuse ;  /* 0x000000151c967c23 */ /* 0x100fe20008010806 */
[----:B------:R-:W-:Y:S01]  /*3de0*/  ISETP.GT.AND P2, PT, R4, 0x69, !P2 ;  /* 0x000000690400780c */ /* 0x000fe20005744270 */
[----:B------:R-:W-:Y:S01]  /*3df0*/  MUFU.EX2 R148, R148 ;  /* 0x0000009400947308 */ /* 0x000fe20000000800 */
[----:B------:R-:W-:Y:S01]  /*3e00*/  FMNMX.FTZ R8, R30, R7, !PT ;  /* 0x000000071e087209 */ /* 0x000fe20007810000 */
[--C-:B------:R-:W-:Y:S01]  /*3e10*/  FFMA.FTZ R144, R32, UR21, -R6.reuse ;  /* 0x0000001520907c23 */ /* 0x100fe20008010806 */
[----:B------:R-:W-:Y:S01]  /*3e20*/  ISETP.LT.OR P2, PT, R0, 0x6a, P2 ;  /* 0x0000006a0000780c */ /* 0x000fe20001741670 */
[--C-:B------:R-:W-:Y:S01]  /*3e30*/  FFMA.FTZ R33, R33, UR21, -R6.reuse ;  /* 0x0000001521217c23 */ /* 0x100fe20008010806 */
[----:B------:R-:W-:Y:S01]  /*3e40*/  FMNMX.FTZ R7, R31, R8, !PT ;  /* 0x000000081f077209 */ /* 0x000fe20007810000 */
[--C-:B------:R-:W-:Y:S01]  /*3e50*/  FFMA.FTZ R146, R36, UR21, -R6.reuse ;  /* 0x0000001524927c23 */ /* 0x100fe20008010806 */
[----:B------:R-:W-:Y:S01]  /*3e60*/  FSEL R79, R79, -INF , !P2 ;  /* 0xff8000004f4f7808 */ /* 0x000fe20005000000 */
[----:B------:R-:W0:Y:S01]  /*3e70*/  MUFU.EX2 R3, R3 ;  /* 0x0000000300037308 */ /* 0x000e220000000800 */
[----:B------:R-:W-:Y:S01]  /*3e80*/  FMNMX.FTZ R8, R34, R7, !PT ;  /* 0x0000000722087209 */ /* 0x000fe20007810000 */
[--C-:B------:R-:W-:Y:S01]  /*3e90*/  FFMA.FTZ R37, R37, UR21, -R6.reuse ;  /* 0x0000001525257c23 */ /* 0x100fe20008010806 */
[----:B------:R-:W-:Y:S01]  /*3ea0*/  ISETP.LT.OR P6, PT, R0, 0x7a, P6 ;  /* 0x0000007a0000780c */ /* 0x000fe200037c1670 */
[--C-:B------:R-:W-:Y:S01]  /*3eb0*/  FFMA.FTZ R140, R40, UR21, -R6.reuse ;  /* 0x00000015288c7c23 */ /* 0x100fe20008010806 */
[----:B------:R-:W-:Y:S01]  /*3ec0*/  FMNMX.FTZ R9, R35, R8, !PT ;  /* 0x0000000823097209 */ /* 0x000fe20007810000 */
[--C-:B------:R-:W-:Y:S01]  /*3ed0*/  FFMA.FTZ R45, R45, UR21, -R6.reuse ;  /* 0x000000152d2d7c23 */ /* 0x100fe20008010806 */
[----:B------:R-:W-:Y:S01]  /*3ee0*/  FSEL R87, R87, -INF , !P6 ;  /* 0xff80000057577808 */ /* 0x000fe20007000000 */
[----:B------:R-:W1:Y:S01]  /*3ef0*/  MUFU.EX2 R150, R150 ;  /* 0x0000009600967308 */ /* 0x000e620000000800 */
[----:B------:R-:W-:Y:S01]  /*3f00*/  FMNMX.FTZ R8, R38, R9, !PT ;  /* 0x0000000926087209 */ /* 0x000fe20007810000 */
[--C-:B------:R-:W-:Y:S01]  /*3f10*/  FFMA.FTZ R49, R49, UR21, -R6.reuse ;  /* 0x0000001531317c23 */ /* 0x100fe20008010806 */
[--C-:B------:R-:W-:Y:S01]  /*3f20*/  FFMA.FTZ R142, R44, UR21, -R6.reuse ;  /* 0x000000152c8e7c23 */ /* 0x100fe20008010806 */
[--C-:B------:R-:W-:Y:S01]  /*3f30*/  FFMA.FTZ R136, R48, UR21, -R6.reuse ;  /* 0x0000001530887c23 */ /* 0x100fe20008010806 */
[----:B------:R-:W-:Y:S01]  /*3f40*/  FMNMX.FTZ R9, R39, R8, !PT ;  /* 0x0000000827097209 */ /* 0x000fe20007810000 */
[--C-:B------:R-:W-:Y:S01]  /*3f50*/  FFMA.FTZ R138, R52, UR21, -R6.reuse ;  /* 0x00000015348a7c23 */ /* 0x100fe20008010806 */
[--C-:B------:R-:W-:Y:S01]  /*3f60*/  FFMA.FTZ R132, R56, UR21, -R6.reuse ;  /* 0x0000001538847c23 */ /* 0x100fe20008010806 */
[----:B------:R-:W2:Y:S01]  /*3f70*/  MUFU.EX2 R5, R5 ;  /* 0x0000000500057308 */ /* 0x000ea20000000800 */
[----:B------:R-:W-:Y:S01]  /*3f80*/  FMNMX.FTZ R8, R42, R9, !PT ;  /* 0x000000092a087209 */ /* 0x000fe20007810000 */
[--C-:B------:R-:W-:Y:S01]  /*3f90*/  FFMA.FTZ R57, R57, UR21, -R6.reuse ;  /* 0x0000001539397c23 */ /* 0x100fe20008010806 */
[--C-:B------:R-:W-:Y:S01]  /*3fa0*/  FFMA.FTZ R134, R60, UR21, -R6.reuse ;  /* 0x000000153c867c23 */ /* 0x100fe20008010806 */
[--C-:B------:R-:W-:Y:S01]  /*3fb0*/  FFMA.FTZ R128, R64, UR21, -R6.reuse ;  /* 0x0000001540807c23 */ /* 0x100fe20008010806 */
[----:B------:R-:W-:Y:S01]  /*3fc0*/  FMNMX.FTZ R11, R43, R8, !PT ;  /* 0x000000082b0b7209 */ /* 0x000fe20007810000 */
[--C-:B------:R-:W-:Y:S01]  /*3fd0*/  FFMA.FTZ R130, R68, UR21, -R6.reuse ;  /* 0x0000001544827c23 */ /* 0x100fe20008010806 */
[--C-:B------:R-:W-:Y:S01]  /*3fe0*/  FFMA.FTZ R124, R72, UR21, -R6.reuse ;  /* 0x00000015487c7c23 */ /* 0x100fe20008010806 */
[----:B------:R-:W3:Y:S01]  /*3ff0*/  MUFU.EX2 R144, R144 ;  /* 0x0000009000907308 */ /* 0x000ee20000000800 */
[----:B------:R-:W-:Y:S01]  /*4000*/  FMNMX.FTZ R8, R46, R11, !PT ;  /* 0x0000000b2e087209 */ /* 0x000fe20007810000 */
[--C-:B------:R-:W-:Y:S01]  /*4010*/  FFMA.FTZ R126, R76, UR21, -R6.reuse ;  /* 0x000000154c7e7c23 */ /* 0x100fe20008010806 */
[--C-:B------:R-:W-:Y:S01]  /*4020*/  FFMA.FTZ R120, R80, UR21, -R6.reuse ;  /* 0x0000001550787c23 */ /* 0x100fe20008010806 */
[----:B------:R-:W-:Y:S01]  /*4030*/  FFMA.FTZ R122, R84, UR21, -R6 ;  /* 0x00000015547a7c23 */ /* 0x000fe20008010806 */
[----:B------:R-:W-:-:S03]  /*4040*/  FMNMX.FTZ R11, R47, R8, !PT ;  /* 0x000000082f0b7209 */ /* 0x000fc60007810000 */
[----:B------:R4:W5:Y:S01]  /*4050*/  MUFU.EX2 R7, R33 ;  /* 0x0000002100077308 */ /* 0x0009620000000800 */
[----:B------:R-:W-:-:S04]  /*4060*/  FMNMX.FTZ R8, R50, R11, !PT ;  /* 0x0000000b32087209 */ /* 0x000fc80007810000 */
[----:B------:R-:W-:-:S03]  /*4070*/  FMNMX.FTZ R13, R51, R8, !PT ;  /* 0x00000008330d7209 */ /* 0x000fc60007810000 */
[----:B------:R-:W-:Y:S01]  /*4080*/  MUFU.EX2 R11, R41 ;  /* 0x00000029000b7308 */ /* 0x000fe20000000800 */
[----:B------:R-:W-:Y:S01]  /*4090*/  FMNMX.FTZ R8, R54, R13, !PT ;  /* 0x0000000d36087209 */ /* 0x000fe20007810000 */
[----:B----4-:R-:W-:-:S03]  /*40a0*/  FFMA.FTZ R33, R65, UR21, -R6 ;  /* 0x0000001541217c23 */ /* 0x010fc60008010806 */
[----:B------:R-:W-:-:S03]  /*40b0*/  FMNMX.FTZ R13, R55, R8, !PT ;  /* 0x00000008370d7209 */ /* 0x000fc60007810000 */
[----:B------:R-:W4:Y:S01]  /*40c0*/  MUFU.EX2 R146, R146 ;  /* 0x0000009200927308 */ /* 0x000f220000000800 */
[----:B------:R-:W-:-:S04]  /*40d0*/  FMNMX.FTZ R8, R58, R13, !PT ;  /* 0x0000000d3a087209 */ /* 0x000fc80007810000 */
[----:B------:R-:W-:-:S03]  /*40e0*/  FMNMX.FTZ R15, R59, R8, !PT ;  /* 0x000000083b0f7209 */ /* 0x000fc60007810000 */
[----:B------:R0:W4:Y:S01]  /*40f0*/  MUFU.EX2 R9, R37 ;  /* 0x0000002500097308 */ /* 0x0001220000000800 */
[----:B------:R-:W-:-:S04]  /*4100*/  FMNMX.FTZ R8, R62, R15, !PT ;  /* 0x0000000f3e087209 */ /* 0x000fc80007810000 */
[----:B------:R-:W-:-:S03]  /*4110*/  FMNMX.FTZ R15, R63, R8, !PT ;  /* 0x000000083f0f7209 */ /* 0x000fc60007810000 */
[----:B------:R-:W4:Y:S01]  /*4120*/  MUFU.EX2 R140, R140 ;  /* 0x0000008c008c7308 */ /* 0x000f220000000800 */
[----:B------:R-:W-:Y:S01]  /*4130*/  FMNMX.FTZ R8, R66, R15, !PT ;  /* 0x0000000f42087209 */ /* 0x000fe20007810000 */
[----:B0-----:R-:W-:-:S03]  /*4140*/  FFMA.FTZ R37, R69, UR21, -R6 ;  /* 0x0000001545257c23 */ /* 0x001fc60008010806 */
[----:B------:R-:W-:-:S03]  /*4150*/  FMNMX.FTZ R21, R67, R8, !PT ;  /* 0x0000000843157209 */ /* 0x000fc60007810000 */
[----:B------:R0:W-:Y:S01]  /*4160*/  MUFU.EX2 R13, R45 ;  /* 0x0000002d000d7308 */ /* 0x0001e20000000800 */
[----:B------:R-:W-:-:S04]  /*4170*/  FMNMX.FTZ R8, R70, R21, !PT ;  /* 0x0000001546087209 */ /* 0x000fc80007810000 */
[----:B------:R-:W-:-:S03]  /*4180*/  FMNMX.FTZ R21, R71, R8, !PT ;  /* 0x0000000847157209 */ /* 0x000fc60007810000 */
[----:B------:R1:W-:Y:S01]  /*4190*/  MUFU.EX2 R15, R49 ;  /* 0x00000031000f7308 */ /* 0x0003e20000000800 */
[----:B------:R-:W-:Y:S01]  /*41a0*/  FMNMX.FTZ R8, R74, R21, !PT ;  /* 0x000000154a087209 */ /* 0x000fe20007810000 */
[----:B0-----:R-:W-:-:S03]  /*41b0*/  FFMA.FTZ R45, R77, UR21, -R6 ;  /* 0x000000154d2d7c23 */ /* 0x001fc60008010806 */
[----:B------:R-:W-:-:S03]  /*41c0*/  FMNMX.FTZ R25, R75, R8, !PT ;  /* 0x000000084b197209 */ /* 0x000fc60007810000 */
[----:B------:R0:W-:Y:S01]  /*41d0*/  MUFU.EX2 R21, R53 ;  /* 0x0000003500157308 */ /* 0x0001e20000000800 */
[----:B------:R-:W-:Y:S01]  /*41e0*/  FMNMX.FTZ R4, R78, R25, !PT ;  /* 0x000000194e047209 */ /* 0x000fe20007810000 */
[----:B-1----:R-:W-:-:S03]  /*41f0*/  FFMA.FTZ R49, R81, UR21, -R6 ;  /* 0x0000001551317c23 */ /* 0x002fc60008010806 */
[----:B------:R-:W-:-:S03]  /*4200*/  FMNMX.FTZ R25, R79, R4, !PT ;  /* 0x000000044f197209 */ /* 0x000fc60007810000 */
[----:B------:R-:W-:Y:S01]  /*4210*/  MUFU.EX2 R142, R142 ;  /* 0x0000008e008e7308 */ /* 0x000fe20000000800 */
[----:B------:R-:W-:-:S04]  /*4220*/  FMNMX.FTZ R4, R82, R25, !PT ;  /* 0x0000001952047209 */ /* 0x000fc80007810000 */
[----:B------:R-:W-:-:S03]  /*4230*/  FMNMX.FTZ R29, R83, R4, !PT ;  /* 0x00000004531d7209 */ /* 0x000fc60007810000 */
[----:B------:R-:W-:Y:S01]  /*4240*/  MUFU.EX2 R136, R136 ;  /* 0x0000008800887308 */ /* 0x000fe20000000800 */
[----:B------:R-:W-:Y:S01]  /*4250*/  FMNMX.FTZ R0, R86, R29, !PT ;  /* 0x0000001d56007209 */ /* 0x000fe20007810000 */
[----:B------:R-:W-:-:S03]  /*4260*/  FFMA.FTZ R29, R61, UR21, -R6 ;  /* 0x000000153d1d7c23 */ /* 0x000fc60008010806 */
[----:B------:R-:W-:-:S03]  /*4270*/  FMNMX.FTZ R0, R87, R0, !PT ;  /* 0x0000000057007209 */ /* 0x000fc60007810000 */
[----:B------:R-:W-:Y:S02]  /*4280*/  MUFU.EX2 R138, R138 ;  /* 0x0000008a008a7308 */ /* 0x000fe40000000800 */
[----:B------:R-:W1:Y:S06]  /*4290*/  SHFL.BFLY PT, R41, R0, 0x2, 0x1f ;  /* 0x0c401f0000297f89 */ /* 0x000e6c00000e0000 */
[----:B------:R-:W-:Y:S08]  /*42a0*/  MUFU.EX2 R132, R132 ;  /* 0x0000008400847308 */ /* 0x000ff00000000800 */
[----:B------:R-:W-:Y:S08]  /*42b0*/  MUFU.EX2 R25, R57 ;  /* 0x0000003900197308 */ /* 0x000ff00000000800 */
[----:B------:R-:W-:Y:S01]  /*42c0*/  MUFU.EX2 R134, R134 ;  /* 0x0000008600867308 */ /* 0x000fe20000000800 */
[----:B-1----:R-:W-:Y:S01]  /*42d0*/  FMNMX.FTZ R4, R0, R41, !PT ;  /* 0x0000002900047209 */ /* 0x002fe20007810000 */
[----:B------:R-:W-:-:S04]  /*42e0*/  FFMA.FTZ R41, R73, UR21, -R6 ;  /* 0x0000001549297c23 */ /* 0x000fc80008010806 */
[----:B0-----:R-:W0:Y:S02]  /*42f0*/  SHFL.BFLY PT, R53, R4, 0x1, 0x1f ;  /* 0x0c201f0004357f89 */ /* 0x001e2400000e0000 */
[----:B------:R-:W-:Y:S08]  /*4300*/  MUFU.EX2 R29, R29 ;  /* 0x0000001d001d7308 */ /* 0x000ff00000000800 */
[----:B------:R-:W-:Y:S08]  /*4310*/  MUFU.EX2 R128, R128 ;  /* 0x0000008000807308 */ /* 0x000ff00000000800 */
[----:B------:R-:W-:Y:S01]  /*4320*/  MUFU.EX2 R33, R33 ;  /* 0x0000002100217308 */ /* 0x000fe20000000800 */
[----:B0-----:R-:W-:Y:S01]  /*4330*/  FMNMX.FTZ R0, R4, R53, !PT ;  /* 0x0000003504007209 */ /* 0x001fe20007810000 */
[----:B------:R-:W-:-:S06]  /*4340*/  FFMA.FTZ R53, R85, UR21, -R6 ;  /* 0x0000001555357c23 */ /* 0x000fcc0008010806 */
[----:B------:R-:W-:Y:S01]  /*4350*/  MUFU.EX2 R130, R130 ;  /* 0x0000008200827308 */ /* 0x000fe20000000800 */
[C---:B------:R-:W-:Y:S01]  /*4360*/  FSETP.NEU.FTZ.AND P2, PT, R0.reuse, -INF , PT ;  /* 0xff8000000000780b */ /* 0x040fe20003f5d000 */
[----:B------:R-:W-:-:S05]  /*4370*/  FMUL.FTZ R24, R0, UR21 ;  /* 0x0000001500187c20 */ /* 0x000fca0008410000 */
[----:B------:R-:W-:Y:S01]  /*4380*/  FSEL R24, R24, RZ, P2 ;  /* 0x000000ff18187208 */ /* 0x000fe20001000000 */
[----:B------:R-:W-:Y:S01]  /*4390*/  MUFU.EX2 R37, R37 ;  /* 0x0000002500257308 */ /* 0x000fe20000000800 */
[----:B------:R-:W-:-:S03]  /*43a0*/  PLOP3.LUT P2, PT, PT, PT, UP1, 0x40, 0x0 ;  /* 0x000000000000781c */ /* 0x000fc60003f4e818 */
[--C-:B------:R-:W-:Y:S01]  /*43b0*/  FFMA.FTZ R4, R27, UR21, -R24.reuse ;  /* 0x000000151b047c23 */ /* 0x100fe20008010818 */
[----:B------:R-:W-:Y:S01]  /*43c0*/  FADD.FTZ R27, R148, R3 ;  /* 0x00000003941b7221 */ /* 0x000fe20000010000 */
[--C-:B------:R-:W-:Y:S01]  /*43d0*/  FFMA.FTZ R149, R26, UR21, -R24.reuse ;  /* 0x000000151a957c23 */ /* 0x100fe20008010818 */
[--C-:B------:R-:W-:Y:S01]  /*43e0*/  FFMA.FTZ R151, R30, UR21, -R24.reuse ;  /* 0x000000151e977c23 */ /* 0x100fe20008010818 */
[--C-:B------:R-:W-:Y:S01]  /*43f0*/  FFMA.FTZ R6, R31, UR21, -R24.reuse ;  /* 0x000000151f067c23 */ /* 0x100fe20008010818 */
[----:B------:R-:W-:Y:S01]  /*4400*/  FADD.FTZ R26, R150, R27 ;  /* 0x0000001b961a7221 */ /* 0x000fe20000010000 */
[----:B------:R-:W-:Y:S01]  /*4410*/  MUFU.EX2 R4, R4 ;  /* 0x0000000400047308 */ /* 0x000fe20000000800 */
[--C-:B------:R-:W-:Y:S01]  /*4420*/  FFMA.FTZ R145, R34, UR21, -R24.reuse ;  /* 0x0000001522917c23 */ /* 0x100fe20008010818 */
[----:B------:R-:W-:Y:S01]  /*4430*/  FFMA.FTZ R8, R35, UR21, -R24 ;  /* 0x0000001523087c23 */ /* 0x000fe20008010818 */
[----:B--2---:R-:W-:Y:S01]  /*4440*/  FADD.FTZ R27, R5, R26 ;  /* 0x0000001a051b7221 */ /* 0x004fe20000010000 */
[--C-:B------:R-:W-:Y:S01]  /*4450*/  FFMA.FTZ R147, R38, UR21, -R24.reuse ;  /* 0x0000001526937c23 */ /* 0x100fe20008010818 */
[--C-:B------:R-:W-:Y:S01]  /*4460*/  FFMA.FTZ R10, R39, UR21, -R24.reuse ;  /* 0x00000015270a7c23 */ /* 0x100fe20008010818 */
[--C-:B------:R-:W-:Y:S01]  /*4470*/  FFMA.FTZ R141, R42, UR21, -R24.reuse ;  /* 0x000000152a8d7c23 */ /* 0x100fe20008010818 */
[----:B---3--:R-:W-:Y:S01]  /*4480*/  FADD.FTZ R28, R144, R27 ;  /* 0x0000001b901c7221 */ /* 0x008fe20000010000 */
[----:B------:R-:W0:Y:S01]  /*4490*/  MUFU.EX2 R149, R149 ;  /* 0x0000009500957308 */ /* 0x000e220000000800 */
[--C-:B------:R-:W-:Y:S01]  /*44a0*/  FFMA.FTZ R12, R43, UR21, -R24.reuse ;  /* 0x000000152b0c7c23 */ /* 0x100fe20008010818 */
[----:B------:R-:W-:Y:S01]  /*44b0*/  FFMA.FTZ R143, R46, UR21, -R24 ;  /* 0x000000152e8f7c23 */ /* 0x000fe20008010818 */
[----:B-----5:R-:W-:Y:S01]  /*44c0*/  FADD.FTZ R27, R7, R28 ;  /* 0x0000001c071b7221 */ /* 0x020fe20000010000 */
[--C-:B------:R-:W-:Y:S01]  /*44d0*/  FFMA.FTZ R14, R47, UR21, -R24.reuse ;  /* 0x000000152f0e7c23 */ /* 0x100fe20008010818 */
[--C-:B------:R-:W-:Y:S01]  /*44e0*/  FFMA.FTZ R137, R50, UR21, -R24.reuse ;  /* 0x0000001532897c23 */ /* 0x100fe20008010818 */
[--C-:B------:R-:W-:Y:S01]  /*44f0*/  FFMA.FTZ R20, R51, UR21, -R24.reuse ;  /* 0x0000001533147c23 */ /* 0x100fe20008010818 */
[----:B----4-:R-:W-:Y:S01]  /*4500*/  FADD.FTZ R28, R146, R27 ;  /* 0x0000001b921c7221 */ /* 0x010fe20000010000 */
[----:B------:R-:W1:Y:S01]  /*4510*/  MUFU.EX2 R151, R151 ;  /* 0x0000009700977308 */ /* 0x000e620000000800 */
[--C-:B------:R-:W-:Y:S01]  /*4520*/  FFMA.FTZ R139, R54, UR21, -R24.reuse ;  /* 0x00000015368b7c23 */ /* 0x100fe20008010818 */
[----:B------:R-:W-:Y:S01]  /*4530*/  FFMA.FTZ R26, R55, UR21, -R24 ;  /* 0x00000015371a7c23 */ /* 0x000fe20008010818 */
[----:B------:R-:W-:Y:S01]  /*4540*/  FADD.FTZ R27, R9, R28 ;  /* 0x0000001c091b7221 */ /* 0x000fe20000010000 */
[--C-:B------:R-:W-:Y:S01]  /*4550*/  FFMA.FTZ R133, R58, UR21, -R24.reuse ;  /* 0x000000153a857c23 */ /* 0x100fe20008010818 */
[----:B------:R-:W-:Y:S01]  /*4560*/  FFMA.FTZ R28, R59, UR21, -R24 ;  /* 0x000000153b1c7c23 */ /* 0x000fe20008010818 */
[----:B------:R-:W-:Y:S01]  /*4570*/  F2FP.F16.F32.PACK_AB R148, R3, R148 ;  /* 0x000000940394723e */ /* 0x000fe200000000ff */
[----:B------:R-:W-:Y:S01]  /*4580*/  FADD.FTZ R30, R140, R27 ;  /* 0x0000001b8c1e7221 */ /* 0x000fe20000010000 */
[----:B------:R-:W2:Y:S01]  /*4590*/  MUFU.EX2 R6, R6 ;  /* 0x0000000600067308 */ /* 0x000ea20000000800 */
[----:B0-----:R-:W-:Y:S01]  /*45a0*/  FADD.FTZ R32, R149, R4 ;  /* 0x0000000495207221 */ /* 0x001fe20000010000 */
[----:B------:R-:W-:Y:S01]  /*45b0*/  FFMA.FTZ R135, R62, UR21, -R24 ;  /* 0x000000153e877c23 */ /* 0x000fe20008010818 */
[----:B------:R-:W-:Y:S01]  /*45c0*/  FADD.FTZ R27, R11, R30 ;  /* 0x0000001e0b1b7221 */ /* 0x000fe20000010000 */
[--C-:B------:R-:W-:Y:S01]  /*45d0*/  FFMA.FTZ R129, R66, UR21, -R24.reuse ;  /* 0x0000001542817c23 */ /* 0x100fe20008010818 */
[--C-:B------:R-:W-:Y:S01]  /*45e0*/  FFMA.FTZ R131, R70, UR21, -R24.reuse ;  /* 0x0000001546837c23 */ /* 0x100fe20008010818 */
[----:B------:R-:W-:Y:S01]  /*45f0*/  FFMA.FTZ R74, R74, UR21, -R24 ;  /* 0x000000154a4a7c23 */ /* 0x000fe20008010818 */
[----:B------:R-:W-:Y:S01]  /*4600*/  FADD.FTZ R30, R142, R27 ;  /* 0x0000001b8e1e7221 */ /* 0x000fe20000010000 */
[----:B------:R-:W0:Y:S01]  /*4610*/  MUFU.EX2 R145, R145 ;  /* 0x0000009100917308 */ /* 0x000e220000000800 */
[----:B-1----:R-:W-:Y:S01]  /*4620*/  FADD.FTZ R27, R151, R32 ;  /* 0x00000020971b7221 */ /* 0x002fe20000010000 */
[----:B------:R-:W-:Y:S01]  /*4630*/  FFMA.FTZ R75, R75, UR21, -R24 ;  /* 0x000000154b4b7c23 */ /* 0x000fe20008010818 */
[----:B------:R-:W-:Y:S01]  /*4640*/  FADD.FTZ R31, R13, R30 ;  /* 0x0000001e0d1f7221 */ /* 0x000fe20000010000 */
[--C-:B------:R-:W-:Y:S01]  /*4650*/  FFMA.FTZ R30, R63, UR21, -R24.reuse ;  /* 0x000000153f1e7c23 */ /* 0x100fe20008010818 */
[--C-:B------:R-:W-:Y:S01]  /*4660*/  FFMA.FTZ R78, R78, UR21, -R24.reuse ;  /* 0x000000154e4e7c23 */ /* 0x100fe20008010818 */
[--C-:B------:R-:W-:Y:S01]  /*4670*/  FFMA.FTZ R79, R79, UR21, -R24.reuse ;  /* 0x000000154f4f7c23 */ /* 0x100fe20008010818 */
[----:B------:R-:W-:Y:S01]  /*4680*/  FADD.FTZ R34, R136, R31 ;  /* 0x0000001f88227221 */ /* 0x000fe20000010000 */
[----:B------:R-:W1:Y:S01]  /*4690*/  MUFU.EX2 R8, R8 ;  /* 0x0000000800087308 */ /* 0x000e620000000800 */
[----:B--2---:R-:W-:Y:S01]  /*46a0*/  FADD.FTZ R32, R6, R27 ;  /* 0x0000001b06207221 */ /* 0x004fe20000010000 */
[----:B------:R-:W-:Y:S01]  /*46b0*/  FFMA.FTZ R82, R82, UR21, -R24 ;  /* 0x0000001552527c23 */ /* 0x000fe20008010818 */
[----:B------:R-:W-:Y:S01]  /*46c0*/  FADD.FTZ R31, R15, R34 ;  /* 0x000000220f1f7221 */ /* 0x000fe20000010000 */
[----:B------:R-:W-:Y:S01]  /*46d0*/  F2FP.F16.F32.PACK_AB R150, R5, R150 ;  /* 0x000000960596723e */ /* 0x000fe200000000ff */
        /* <DEDUP_REMOVED lines=13> */
[----:B------:R-:W-:Y:S01]  /*47b0*/  F2FP.F16.F32.PACK_AB R144, R7, R144 ;  /* 0x000000900790723e */ /* 0x000fe200000000ff */
[----:B------:R-:W-:Y:S01]  /*47c0*/  FADD.FTZ R31, R25, R38 ;  /* 0x00000026191f7221 */ /* 0x000fe20000010000 */
[----:B------:R-:W-:-:S02]  /*47d0*/  F2FP.F16.F32.PACK_AB R146, R9, R146 ;  /* 0x000000920992723e */ /* 0x000fc400000000ff */
[----:B------:R-:W-:Y:S01]  /*47e0*/  F2FP.F16.F32.PACK_AB R140, R11, R140 ;  /* 0x0000008c0b8c723e */ /* 0x000fe200000000ff */
[----:B------:R-:W-:Y:S01]  /*47f0*/  FADD.FTZ R38, R134, R31 ;  /* 0x0000001f86267221 */ /* 0x000fe20000010000 */
[----:B------:R-:W1:Y:S01]  /*4800*/  MUFU.EX2 R141, R141 ;  /* 0x0000008d008d7308 */ /* 0x000e620000000800 */
[----:B--2---:R-:W-:Y:S01]  /*4810*/  FADD.FTZ R27, R147, R36 ;  /* 0x00000024931b7221 */ /* 0x004fe20000010000 */
[----:B------:R-:W-:Y:S01]  /*4820*/  F2FP.F16.F32.PACK_AB R142, R13, R142 ;  /* 0x0000008e0d8e723e */ /* 0x000fe200000000ff */
[----:B------:R-:W-:Y:S01]  /*4830*/  FADD.FTZ R31, R29, R38 ;  /* 0x000000261d1f7221 */ /* 0x000fe20000010000 */
[----:B------:R-:W-:Y:S02]  /*4840*/  F2FP.F16.F32.PACK_AB R136, R15, R136 ;  /* 0x000000880f88723e */ /* 0x000fe400000000ff */
[----:B------:R-:W-:Y:S01]  /*4850*/  F2FP.F16.F32.PACK_AB R138, R21, R138 ;  /* 0x0000008a158a723e */ /* 0x000fe200000000ff */
[----:B------:R-:W-:Y:S01]  /*4860*/  FADD.FTZ R38, R128, R31 ;  /* 0x0000001f80267221 */ /* 0x000fe20000010000 */
[----:B------:R-:W2:Y:S01]  /*4870*/  MUFU.EX2 R12, R12 ;  /* 0x0000000c000c7308 */ /* 0x000ea20000000800 */
[----:B0-----:R-:W-:Y:S01]  /*4880*/  FADD.FTZ R36, R10, R27 ;  /* 0x0000001b0a247221 */ /* 0x001fe20000010000 */
[----:B------:R-:W-:-:S02]  /*4890*/  F2FP.F16.F32.PACK_AB R132, R25, R132 ;  /* 0x000000841984723e */ /* 0x000fc400000000ff */
[----:B------:R-:W-:Y:S02]  /*48a0*/  F2FP.F16.F32.PACK_AB R134, R29, R134 ;  /* 0x000000861d86723e */ /* 0x000fe400000000ff */
[----:B------:R-:W-:Y:S02]  /*48b0*/  F2FP.F16.F32.PACK_AB R128, R33, R128 ;  /* 0x000000802180723e */ /* 0x000fe400000000ff */
[----:B------:R-:W0:Y:S01]  /*48c0*/  MUFU.EX2 R143, R143 ;  /* 0x0000008f008f7308 */ /* 0x000e220000000800 */
[----:B-1----:R-:W-:Y:S01]  /*48d0*/  FADD.FTZ R27, R141, R36 ;  /* 0x000000248d1b7221 */ /* 0x002fe20000010000 */
[----:B------:R-:W-:Y:S02]  /*48e0*/  F2FP.F16.F32.PACK_AB R151, R6, R151 ;  /* 0x000000970697723e */ /* 0x000fe400000000ff */
[----:B------:R-:W-:Y:S02]  /*48f0*/  F2FP.F16.F32.PACK_AB R145, R8, R145 ;  /* 0x000000910891723e */ /* 0x000fe400000000ff */
[----:B------:R-:W-:-:S02]  /*4900*/  F2FP.F16.F32.PACK_AB R147, R10, R147 ;  /* 0x000000930a93723e */ /* 0x000fc400000000ff */
[----:B------:R-:W1:Y:S01]  /*4910*/  MUFU.EX2 R14, R14 ;  /* 0x0000000e000e7308 */ /* 0x000e620000000800 */
[C---:B--2---:R-:W-:Y:S01]  /*4920*/  FADD.FTZ R36, R12.reuse, R27 ;  /* 0x0000001b0c247221 */ /* 0x044fe20000010000 */
[----:B------:R-:W-:-:S06]  /*4930*/  F2FP.F16.F32.PACK_AB R141, R12, R141 ;  /* 0x0000008d0c8d723e */ /* 0x000fcc00000000ff */
[----:B------:R-:W2:Y:S01]  /*4940*/  MUFU.EX2 R137, R137 ;  /* 0x0000008900897308 */ /* 0x000ea20000000800 */
[----:B0-----:R-:W-:-:S07]  /*4950*/  FADD.FTZ R27, R143, R36 ;  /* 0x000000248f1b7221 */ /* 0x001fce0000010000 */
[----:B------:R-:W0:Y:S01]  /*4960*/  MUFU.EX2 R20, R20 ;  /* 0x0000001400147308 */ /* 0x000e220000000800 */
[C---:B-1----:R-:W-:Y:S01]  /*4970*/  FADD.FTZ R36, R14.reuse, R27 ;  /* 0x0000001b0e247221 */ /* 0x042fe20000010000 */
[----:B------:R-:W-:Y:S01]  /*4980*/  FADD.FTZ R27, R33, R38 ;  /* 0x00000026211b7221 */ /* 0x000fe20000010000 */
[----:B------:R-:W-:-:S03]  /*4990*/  F2FP.F16.F32.PACK_AB R143, R14, R143 ;  /* 0x0000008f0e8f723e */ /* 0x000fc600000000ff */
[----:B------:R-:W-:Y:S01]  /*49a0*/  FADD.FTZ R38, R130, R27 ;  /* 0x0000001b82267221 */ /* 0x000fe20000010000 */
[----:B------:R-:W-:Y:S01]  /*49b0*/  F2FP.F16.F32.PACK_AB R130, R37, R130 ;  /* 0x000000822582723e */ /* 0x000fe200000000ff */
[----:B------:R-:W1:Y:S01]  /*49c0*/  MUFU.EX2 R139, R139 ;  /* 0x0000008b008b7308 */ /* 0x000e620000000800 */
[----:B--2---:R-:W-:Y:S01]  /*49d0*/  FADD.FTZ R3, R137, R36 ;  /* 0x0000002489037221 */ /* 0x004fe20000010000 */
[----:B------:R-:W-:-:S06]  /*49e0*/  FADD.FTZ R5, R37, R38 ;  /* 0x0000002625057221 */ /* 0x000fcc0000010000 */
        /* <DEDUP_REMOVED lines=31> */
[----:B0-----:R-:W-:-:S07]  /*4be0*/  FADD.FTZ R38, R124, R5 ;  /* 0x000000057c267221 */ /* 0x001fce0000010000 */
[----:B------:R-:W0:Y:S01]  /*4bf0*/  MUFU.EX2 R78, R78 ;  /* 0x0000004e004e7308 */ /* 0x000e220000000800 */
[C---:B-1----:R-:W-:Y:S01]  /*4c00*/  FADD.FTZ R3, R75.reuse, R4 ;  /* 0x000000044b037221 */ /* 0x042fe20000010000 */
[----:B------:R-:W-:-:S06]  /*4c10*/  F2FP.F16.F32.PACK_AB R125, R75, R74 ;  /* 0x0000004a4b7d723e */ /* 0x000fcc00000000ff */
[----:B------:R-:W1:Y:S01]  /*4c20*/  MUFU.EX2 R126, R126 ;  /* 0x0000007e007e7308 */ /* 0x000e620000000800 */
[C---:B--2---:R-:W-:Y:S01]  /*4c30*/  FADD.FTZ R5, R41.reuse, R38 ;  /* 0x0000002629057221 */ /* 0x044fe20000010000 */
[----:B------:R-:W-:-:S06]  /*4c40*/  F2FP.F16.F32.PACK_AB R124, R41, R124 ;  /* 0x0000007c297c723e */ /* 0x000fcc00000000ff */
[----:B------:R-:W2:Y:S01]  /*4c50*/  MUFU.EX2 R79, R79 ;  /* 0x0000004f004f7308 */ /* 0x000ea20000000800 */
[----:B0-----:R-:W-:-:S07]  /*4c60*/  FADD.FTZ R4, R78, R3 ;  /* 0x000000034e047221 */ /* 0x001fce0000010000 */
[----:B------:R-:W0:Y:S01]  /*4c70*/  MUFU.EX2 R45, R45 ;  /* 0x0000002d002d7308 */ /* 0x000e220000000800 */
[----:B-1----:R-:W-:-:S07]  /*4c80*/  FADD.FTZ R38, R126, R5 ;  /* 0x000000057e267221 */ /* 0x002fce0000010000 */
[----:B------:R-:W1:Y:S01]  /*4c90*/  MUFU.EX2 R82, R82 ;  /* 0x0000005200527308 */ /* 0x000e620000000800 */
[C---:B--2---:R-:W-:Y:S01]  /*4ca0*/  FADD.FTZ R3, R79.reuse, R4 ;  /* 0x000000044f037221 */ /* 0x044fe20000010000 */
[----:B------:R-:W-:-:S06]  /*4cb0*/  F2FP.F16.F32.PACK_AB R127, R79, R78 ;  /* 0x0000004e4f7f723e */ /* 0x000fcc00000000ff */
[----:B------:R-:W2:Y:S01]  /*4cc0*/  MUFU.EX2 R120, R120 ;  /* 0x0000007800787308 */ /* 0x000ea20000000800 */
[C---:B0-----:R-:W-:Y:S01]  /*4cd0*/  FADD.FTZ R5, R45.reuse, R38 ;  /* 0x000000262d057221 */ /* 0x041fe20000010000 */
[----:B------:R-:W-:-:S06]  /*4ce0*/  F2FP.F16.F32.PACK_AB R126, R45, R126 ;  /* 0x0000007e2d7e723e */ /* 0x000fcc00000000ff */
[----:B------:R-:W0:Y:S01]  /*4cf0*/  MUFU.EX2 R83, R83 ;  /* 0x0000005300537308 */ /* 0x000e220000000800 */
[----:B-1----:R-:W-:-:S07]  /*4d00*/  FADD.FTZ R4, R82, R3 ;  /* 0x0000000352047221 */ /* 0x002fce0000010000 */
        /* <DEDUP_REMOVED lines=9> */
[----:B--2---:R-:W-:Y:S01]  /*4da0*/  FADD.FTZ R4, R86, R3 ;  /* 0x0000000356047221 */ /* 0x004fe20000010000 */
[----:B------:R-:W-:-:S06]  /*4db0*/  VIADD R3, R88, 0xfffffffe ;  /* 0xfffffffe58037836 */ /* 0x000fcc0000000000 */
[----:B------:R-:W2:Y:S01]  /*4dc0*/  MUFU.EX2 R53, R53 ;  /* 0x0000003500357308 */ /* 0x000ea20000000800 */
[----:B0-----:R-:W-:Y:S01]  /*4dd0*/  FADD.FTZ R38, R122, R5 ;  /* 0x000000057a267221 */ /* 0x001fe20000010000 */
[C---:B-1----:R-:W-:Y:S01]  /*4de0*/  FADD.FTZ R4, R123.reuse, R4 ;  /* 0x000000047b047221 */ /* 0x042fe20000010000 */
[----:B------:R-:W-:Y:S02]  /*4df0*/  F2FP.F16.F32.PACK_AB R123, R123, R86 ;  /* 0x000000567b7b723e */ /* 0x000fe400000000ff */
        /* <DEDUP_REMOVED lines=13> */
.L_x_1062:
[----:B------:R-:W-:-:S11]  /*4ed0*/  UISETP.NE.AND UP2, UPT, UR7, 0x1, UPT ;  /* 0x000000010700788c */ /* 0x000fd6000bf45270 */
[----:B------:R-:W-:Y:S02]  /*4ee0*/  @UP2 ULDC.64 UR18, c[0x0][0x9e8] ;  /* 0x00027a0000122ab9 */ /* 0x000fe40000000a00 */
[----:B------:R-:W-:-:S04]  /*4ef0*/  UIMAD.WIDE.U32 UR10, UR14, UR18, URZ ;  /* 0x000000120e0a72a5 */ /* 0x000fc8000f8e003f */
[----:B------:R-:W-:-:S12]  /*4f00*/  @UP2 USHF.R.U32.HI UR14, URZ, UR19, UR11 ;  /* 0x000000133f0e2299 */ /* 0x000fd8000801160b */
.L_x_1063:
[----:B------:R-:W-:-:S04]  /*4f10*/  UIMAD UR7, UR14, UR7, UR7 ;  /* 0x000000070e0772a4 */ /* 0x000fc8000f8e0207 */
[----:B------:R-:W-:-:S04]  /*4f20*/  UISETP.LT.AND UP2, UPT, UR6, UR7, UPT ;  /* 0x000000070600728c */ /* 0x000fc8000bf41270 */
[----:B------:R-:W-:-:S12]  /*4f30*/  USEL UR6, UR6, UR7, UP2 ;  /* 0x0000000706067287 */ /* 0x000fd80009000000 */
.L_x_1061:
[----:B------:R-:W-:Y:S01]  /*4f40*/  USHF.R.S32.HI UR7, URZ, 0x1f, UR6 ;  /* 0x0000001f3f077899 */ /* 0x000fe20008011406 */
[----:B------:R-:W-:Y:S02]  /*4f50*/  CS2R R118, SRZ ;  /* 0x0000000000767805 */ /* 0x000fe4000001ff00 */
[----:B------:R-:W-:Y:S02]  /*4f60*/  CS2R R116, SRZ ;  /* 0x0000000000747805 */ /* 0x000fe4000001ff00 */
[----:B------:R-:W-:Y:S01]  /*4f70*/  CS2R R114, SRZ ;  /* 0x0000000000727805 */ /* 0x000fe2000001ff00 */
[----:B------:R-:W-:Y:S01]  /*4f80*/  ULEA.HI UR7, UR7, UR6, URZ, 0x7 ;  /* 0x0000000607077291 */ /* 0x000fe2000f8f383f */
[----:B------:R-:W-:Y:S02]  /*4f90*/  CS2R R112, SRZ ;  /* 0x0000000000707805 */ /* 0x000fe4000001ff00 */
[----:B------:R-:W-:Y:S02]  /*4fa0*/  CS2R R110, SRZ ;  /* 0x00000000006e7805 */ /* 0x000fe4000001ff00 */
[----:B------:R-:W-:Y:S01]  /*4fb0*/  CS2R R108, SRZ ;  /* 0x00000000006c7805 */ /* 0x000fe2000001ff00 */
        /* <DEDUP_REMOVED lines=10> */
[----:B------:R-:W-:Y:S02]  /*5060*/  CS2R R92, SRZ ;  /* 0x00000000005c7805 */ /* 0x000fe4000001ff00 */
[----:B------:R-:W-:Y:S02]  /*5070*/  CS2R R90, SRZ ;  /* 0x00000000005a7805 */ /* 0x000fe4000001ff00 */
[----:B------:R-:W-:Y:S02]  /*5080*/  CS2R R88, SRZ ;  /* 0x0000000000587805 */ /* 0x000fe4000001ff00 */
[----:B------:R-:W-:-:S13]  /*5090*/  ISETP.GE.AND P2, PT, R3, UR27, PT ;  /* 0x0000001b03007c0c */ /* 0x000fda000bf46270 */
[----:B------:R-:W-:Y:S05]  /*50a0*/  @!P2 BRA `(.L_x_1064) ;  /* 0x0000002c007ca947 */ /* 0x000fea0003800000 */
[----:B------:R-:W-:Y:S01]  /*50b0*/  IMAD.MOV.U32 R119, RZ, RZ, RZ ;  /* 0x000000ffff777224 */ /* 0x000fe200078e00ff */
[----:B------:R-:W-:Y:S01]  /*50c0*/  ULDC UR22, c[0x0][0x9e4] ;  /* 0x0002790000167ab9 */ /* 0x000fe20000000800 */
[----:B------:R-:W-:Y:S01]  /*50d0*/  ULDC UR23, c[0x0][0x9dc] ;  /* 0x0002770000177ab9 */ /* 0x000fe20000000800 */
[----:B------:R-:W-:Y:S01]  /*50e0*/  ULDC UR21, c[0x0][0x988] ;  /* 0x0002620000157ab9 */ /* 0x000fe20000000800 */
[----:B------:R-:W-:-:S05]  /*50f0*/  ULDC UR24, c[0x0][0x9e0] ;  /* 0x0002780000187ab9 */ /* 0x000fca0000000800 */
.L_x_1081:
        /* <DEDUP_REMOVED lines=9> */
.L_x_1066:
[----:B------:R-:W-:Y:S01]  /*5190*/  ULEA UR6, UR26, UR45, 0x3 ;  /* 0x0000002d1a067291 */ /* 0x000fe2000f8e183f */
[----:B------:R-:W-:-:S05]  /*51a0*/  IMAD.U32 R6, RZ, RZ, UR25 ;  /* 0x00000019ff067e24 */ /* 0x000fca000f8e00ff */
[----:B------:R-:W-:-:S04]  /*51b0*/  SHF.L.U32 R6, R6, 0x1f, RZ ;  /* 0x0000001f06067819 */ /* 0x000fc800000006ff */
[----:B------:R0:W1:Y:S01]  /*51c0*/  SYNCS.PHASECHK.TRANS64.TRYWAIT P2, [UR6+0x16830], R6 ;  /* 0x01683006ff0075a7 */ /* 0x0000620008040146 */
[----:B------:R-:W-:Y:S05]  /*51d0*/  @!P0 BRA `(.L_x_1067) ;  /* 0x0000000000048947 */ /* 0x000fea0003800000 */
[----:B------:R-:W-:Y:S01]  /*51e0*/  BPT.TRAP 0x1 ;  /* 0x000000040000795c */ /* 0x000fe20000300000 */
.L_x_1067:
[----:B-1----:R-:W-:Y:S05]  /*51f0*/  @P2 BRA `(.L_x_1065) ;  /* 0x0000000000082947 */ /* 0x002fea0003800000 */
[----:B------:R-:W1:Y:S02]  /*5200*/  SYNCS.PHASECHK.TRANS64.TRYWAIT P2, [UR6+0x16830], R6 ;  /* 0x01683006ff0075a7 */ /* 0x000e640008040146 */
[----:B-1----:R-:W-:Y:S05]  /*5210*/  @!P2 BRA `(.L_x_1068) ;  /* 0x0000010c0004a947 */ /* 0x002fea0003800000 */
.L_x_1065:
[----:B-1----:R-:W1:Y:S01]  /*5220*/  S2R R7, SR_TID.X ;  /* 0x0000000000077919 */ /* 0x002e620000002100 */
[----:B------:R-:W-:Y:S01]  /*5230*/  ULEA UR18, UR26, UR20, 0xa ;  /* 0x000000141a127291 */ /* 0x000fe2000f8e503f */
[----:B------:R-:W-:Y:S01]  /*5240*/  UMOV UR19, 0x40000040 ;  /* 0x4000004000137882 */ /* 0x000fe20000000000 */
[----:B------:R-:W-:Y:S02]  /*5250*/  UMOV UR7, 0x40000040 ;  /* 0x4000004000077882 */ /* 0x000fe40000000000 */
[----:B------:R-:W-:Y:S02]  /*5260*/  UIADD3 UR6, UR18, 0x2, URZ ;  /* 0x0000000212067890 */ /* 0x000fe4000fffe03f */
        /* <DEDUP_REMOVED lines=22> */
.L_x_1070:
[----:B------:R-:W-:Y:S01]  /*53d0*/  ULEA UR6, UR47, UR45, 0x3 ;  /* 0x0000002d2f067291 */ /* 0x000fe2000f8e183f */
[----:B------:R-:W-:-:S05]  /*53e0*/  IMAD.U32 R6, RZ, RZ, UR50 ;  /* 0x00000032ff067e24 */ /* 0x000fca000f8e00ff */
[----:B------:R-:W-:-:S04]  /*53f0*/  SHF.L.U32 R6, R6, 0x1f, RZ ;  /* 0x0000001f06067819 */ /* 0x000fc800000006ff */
[----:B------:R0:W1:Y:S01]  /*5400*/  SYNCS.PHASECHK.TRANS64.TRYWAIT P2, [UR6+0x16850], R6 ;  /* 0x01685006ff0075a7 */ /* 0x0000620008040146 */
[----:B------:R-:W-:Y:S05]  /*5410*/  @!P0 BRA `(.L_x_1071) ;  /* 0x0000000000048947 */ /* 0x000fea0003800000 */
[----:B------:R-:W-:Y:S01]  /*5420*/  BPT.TRAP 0x1 ;  /* 0x000000040000795c */ /* 0x000fe20000300000 */
.L_x_1071:
[----:B-1----:R-:W-:Y:S05]  /*5430*/  @P2 BRA `(.L_x_1069) ;  /* 0x0000000000082947 */ /* 0x002fea0003800000 */
[----:B------:R-:W1:Y:S02]  /*5440*/  SYNCS.PHASECHK.TRANS64.TRYWAIT P2, [UR6+0x16850], R6 ;  /* 0x01685006ff0075a7 */ /* 0x000e640008040146 */
[----:B-1----:R-:W-:Y:S05]  /*5450*/  @!P2 BRA `(.L_x_1072) ;  /* 0x00000108008ca947 */ /* 0x002fea0003800000 */
.L_x_1069:
[----:B------:R-:W-:Y:S01]  /*5460*/  UIADD3 UR6, UR45, 0x400, URZ ;  /* 0x000004002d067890 */ /* 0x000fe2000fffe03f */
[----:B------:R-:W-:Y:S01]  /*5470*/  WARPGROUP.ARRIVE ;  /* 0x00000000000079c5 */ /* 0x000fe20000000000 */
[----:B------:R-:W-:-:S05]  /*5480*/  UMOV UR7, 0x40000040 ;  /* 0x4000004000077882 */ /* 0x000fca0000000000 */
[----:B------:R-:W2:Y:S01]  /*5490*/  S2R R9, SR_TID.X ;  /* 0x0000000000097919 */ /* 0x000ea20000002100 */
[----:B------:R-:W-:Y:S01]  /*54a0*/  USHF.R.U32.HI UR6, URZ, 0x4, UR6 ;  /* 0x000000043f067899 */ /* 0x000fe20008011606 */
[----:B------:R-:W-:Y:S01]  /*54b0*/  PLOP3.LUT P2, PT, PT, PT, UP0, 0x80, 0x0 ;  /* 0x000000000000781c */ /* 0x000fe20003f4f008 */
[----:B------:R-:W-:Y:S01]  /*54c0*/  VIADD R14, R17, UR39 ;  /* 0x00000027110e7c36 */ /* 0x000fe20008000000 */
[----:B------:R-:W-:Y:S01]  /*54d0*/  PLOP3.LUT P3, PT, PT, PT, UP0, 0x80, 0x0 ;  /* 0x000000000000781c */ /* 0x000fe20003f6f008 */
[----:B------:R-:W-:Y:S01]  /*54e0*/  ULOP3.LUT UR6, UR6, 0x3fff, URZ, 0xc0, !UPT ;  /* 0x00003fff06067892 */ /* 0x000fe2000f8ec03f */
[----:B-1----:R-:W-:-:S03]  /*54f0*/  IMAD.U32 R7, RZ, RZ, UR26 ;  /* 0x0000001aff077e24 */ /* 0x002fc6000f8e00ff */
[----:B------:R-:W-:Y:S02]  /*5500*/  ULEA UR10, UR47, UR6, 0xa ;  /* 0x000000062f0a7291 */ /* 0x000fe4000f8e503f */
[----:B------:R-:W-:-:S05]  /*5510*/  @!P1 LEA R7, R7, UR45, 0x3 ;  /* 0x0000002d07079c11 */ /* 0x000fca000f8e18ff */
[----:B------:R-:W-:Y:S01]  /*5520*/  UMOV UR6, UR10 ;  /* 0x0000000a00067c82 */ /* 0x000fe20008000000 */
[----:B------:R-:W-:Y:S01]  /*5530*/  @!P1 VIADD R7, R7, 0x16840 ;  /* 0x0001684007079836 */ /* 0x000fe20000000000 */
[----:B------:R-:W-:Y:S01]  /*5540*/  HGMMA.64x64x16.F32 R88, R148, gdesc[UR4].tnspB, R88, gsb0 ;  /* 0x40e0000494587df0 */ /* 0x000fe20008000858 */
[----:B------:R-:W-:Y:S01]  /*5550*/  UIADD3 UR6, UR10, 0x80, URZ ;  /* 0x000000800a067890 */ /* 0x000fe2000fffe03f */
[----:B------:R-:W-:Y:S02]  /*5560*/  UMOV UR7, 0x40000040 ;  /* 0x4000004000077882 */ /* 0x000fe40000000000 */
[----:B------:R-:W-:Y:S02]  /*5570*/  @!P1 PRMT R7, RZ, 0x654, R7 ;  /* 0x00000654ff079816 */ /* 0x000fe40000000007 */
[----:B--2---:R-:W-:Y:S01]  /*5580*/  SHF.R.U32.HI R8, RZ, 0x7, R9 ;  /* 0x00000007ff087819 */ /* 0x004fe20000011609 */
        /* <DEDUP_REMOVED lines=33> */
[----:B------:R-:W-:Y:S02]  /*57a0*/  @UP0 ULDC UR6, c[0x0][0x44c] ;  /* 0x0001130000060ab9 */ /* 0x000fe40000000800 */
[----:B0-----:R-:W-:Y:S01]  /*57b0*/  @P2 IMAD.HI.U32 R6, R14, UR6, RZ ;  /* 0x000000060e062c27 */ /* 0x001fe2000f8e00ff */
[----:B------:R-:W-:Y:S01]  /*57c0*/  @UP0 ULDC UR6, c[0x0][0x450] ;  /* 0x0001140000060ab9 */ /* 0x000fe20000000800 */
[----:B------:R-:W-:Y:S02]  /*57d0*/  ISETP.GE.U32.AND P2, PT, R9, 0x180, PT ;  /* 0x000001800900780c */ /* 0x000fe40003f46070 */
[----:B------:R-:W-:Y:S01]  /*57e0*/  IMAD.SHL.U32 R9, R3, 0x80, RZ ;  /* 0x0000008003097824 */ /* 0x000fe200078e00ff */
[----:B------:R-:W-:Y:S01]  /*57f0*/  @P3 SHF.R.U32.HI R14, RZ, UR6, R6 ;  /* 0x00000006ff0e3c19 */ /* 0x000fe20008011606 */
[----:B------:R-:W-:Y:S01]  /*5800*/  VIADD R6, R8, 0x9 ;  /* 0x0000000908067836 */ /* 0x000fe20000000000 */
[----:B------:R-:W-:Y:S01]  /*5810*/  ULOP3.LUT UR6, URZ, UR23, URZ, 0x33, !UPT ;  /* 0x000000173f067292 */ /* 0x000fe2000f8e333f */
[----:B------:R-:W-:-:S02]  /*5820*/  IMAD.U32 R8, RZ, RZ, UR46 ;  /* 0x0000002eff087e24 */ /* 0x000fc4000f8e00ff */
[----:B------:R-:W0:Y:S01]  /*5830*/  SHFL.IDX PT, R11, R14, RZ, 0x1c1f ;  /* 0x001c1fff0e0b7589 */ /* 0x000e2200000e0000 */
[----:B------:R-:W-:Y:S02]  /*5840*/  SEL R6, R6, 0x9, !P2 ;  /* 0x0000000906067807 */ /* 0x000fe40005000000 */
[----:B------:R-:W-:Y:S01]  /*5850*/  PLOP3.LUT P2, PT, PT, PT, UP1, 0x40, 0x0 ;  /* 0x000000000000781c */ /* 0x000fe20003f4e818 */
[----:B------:R-:W-:Y:S02]  /*5860*/  WARPGROUP.DEPBAR.LE gsb0, 0x0 ;  /* 0x00008000000079c5 */ /* 0x000fe40000010000 */
[----:B------:R1:W-:Y:S06]  /*5870*/  BAR.ARV R6, 0x100 ;  /* 0x000400060000751d */ /* 0x0003ec0000002000 */
[----:B------:R2:W-:Y:S02]  /*5880*/  @!P1 SYNCS.ARRIVE.TRANS64.RED.A1T0 RZ, [R7+URZ], RZ ;  /* 0x000000ff07ff99a7 */ /* 0x0005e4000810043f */
[----:B--2---:R-:W-:-:S04]  /*5890*/  IADD3 R7, -R16, 0x1, -R9 ;  /* 0x0000000110077810 */ /* 0x004fc80007ffe909 */
[----:B------:R-:W-:-:S05]  /*58a0*/  IADD3 R7, -R8, UR40, R7 ;  /* 0x0000002808077c10 */ /* 0x000fca000fffe107 */
[C---:B------:R-:W-:Y:S02]  /*58b0*/  VIADD R13, R7.reuse, UR24 ;  /* 0x00000018070d7c36 */ /* 0x040fe40008000000 */
[----:B------:R-:W-:Y:S02]  /*58c0*/  VIADD R12, R7, UR6 ;  /* 0x00000006070c7c36 */ /* 0x000fe40008000000 */
[--C-:B0-----:R-:W-:Y:S02]  /*58d0*/  IMAD.IADD R10, R13, 0x1, R11.reuse ;  /* 0x000000010d0a7824 */ /* 0x101fe400078e020b */
[----:B------:R-:W-:Y:S01]  /*58e0*/  IMAD.IADD R8, R12, 0x1, R11 ;  /* 0x000000010c087824 */ /* 0x000fe200078e020b */
[----:B-1----:R-:W-:Y:S06]  /*58f0*/  @P2 BRA `(.L_x_1073) ;  /* 0x00000000005c2947 */ /* 0x002fec0003800000 */
[----:B------:R-:W-:Y:S01]  /*5900*/  IMAD.U32 R6, RZ, RZ, UR46 ;  /* 0x0000002eff067e24 */ /* 0x000fe2000f8e00ff */
[----:B------:R-:W-:Y:S04]  /*5910*/  BSSY B0, `(.L_x_1074) ;  /* 0x0000011000007945 */ /* 0x000fe80003800000 */
[----:B------:R-:W-:-:S04]  /*5920*/  IADD3 R11, -R6, UR40, R11 ;  /* 0x00000028060b7c10 */ /* 0x000fc8000fffe10b */
        /* <DEDUP_REMOVED lines=10> */
.L_x_1075:
[----:B------:R-:W-:-:S05]  /*59d0*/  IMAD.U32 R20, RZ, RZ, UR22 ;  /* 0x00000016ff147e24 */ /* 0x000fca000f8e00ff */
[----:B------:R-:W-:-:S13]  /*59e0*/  ISETP.NE.AND P2, PT, R20, 0x1, PT ;  /* 0x000000011400780c */ /* 0x000fda0003f45270 */
[----:B------:R-:W0:Y:S02]  /*59f0*/  @P2 LDC.64 R6, c[0x0][0x9e8] ;  /* 0x00027a00ff062b82 */ /* 0x000e240000000a00 */
[----:B0-----:R-:W-:-:S05]  /*5a00*/  @P2 IMAD.HI.U32 R6, R11, R6, RZ ;  /* 0x000000060b062227 */ /* 0x001fca00078e00ff */
[----:B------:R-:W-:-:S07]  /*5a10*/  @P2 SHF.R.U32.HI R11, RZ, R7, R6 ;  /* 0x00000007ff0b2219 */ /* 0x000fce0000011606 */
.L_x_1076:
[----:B------:R-:W-:Y:S05]  /*5a20*/  BSYNC B0 ;  /* 0x0000000000007941 */ /* 0x000fea0003800000 */
.L_x_1074:
[----:B------:R-:W-:-:S04]  /*5a30*/  IMAD R11, R11, R20, -R9 ;  /* 0x000000140b0b7224 */ /* 0x000fc800078e0a09 */
[----:B------:R-:W-:-:S05]  /*5a40*/  IMAD.IADD R11, R11, 0x1, -R16 ;  /* 0x000000010b0b7824 */ /* 0x000fca00078e0a10 */
[----:B------:R-:W-:Y:S02]  /*5a50*/  VIADDMNMX R10, R11, R20, R10, PT ;  /* 0x000000140b0a7246 */ /* 0x000fe4000380010a */
[----:B------:R-:W-:-:S07]  /*5a60*/  VIMNMX R8, R8, R11, !PT ;  /* 0x0000000b08087248 */ /* 0x000fce0007fe0100 */
.L_x_1073:
        /* <DEDUP_REMOVED lines=115> */
.L_x_1079:
[----:B------:R-:W-:-:S05]  /*61a0*/  IMAD.U32 R10, RZ, RZ, UR22 ;  /* 0x00000016ff0a7e24 */ /* 0x000fca000f8e00ff */
[----:B------:R-:W-:-:S13]  /*61b0*/  ISETP.NE.AND P3, PT, R10, 0x1, PT ;  /* 0x000000010a00780c */ /* 0x000fda0003f65270 */
[----:B------:R-:W0:Y:S02]  /*61c0*/  @P3 LDC.64 R6, c[0x0][0x9e8] ;  /* 0x00027a00ff063b82 */ /* 0x000e240000000a00 */
[----:B0-----:R-:W-:-:S05]  /*61d0*/  @P3 IMAD.HI.U32 R6, R8, R6, RZ ;  /* 0x0000000608063227 */ /* 0x001fca00078e00ff */
[----:B------:R-:W-:-:S07]  /*61e0*/  @P3 SHF.R.U32.HI R8, RZ, R7, R6 ;  /* 0x00000007ff083219 */ /* 0x000fce0000011606 */
.L_x_1080:
[----:B------:R-:W-:Y:S05]  /*61f0*/  BSYNC B0 ;  /* 0x0000000000007941 */ /* 0x000fea0003800000 */
.L_x_1078:
[----:B------:R-:W-:-:S04]  /*6200*/  IMAD R9, R8, R10, -R9 ;  /* 0x0000000a08097224 */ /* 0x000fc800078e0a09 */
[----:B------:R-:W-:-:S05]  /*6210*/  IMAD.IADD R9, R9, 0x1, -R16 ;  /* 0x0000000109097824 */ /* 0x000fca00078e0a10 */
[----:B------:R-:W-:Y:S02]  /*6220*/  VIADDMNMX R13, R9, R10, R13, PT ;  /* 0x0000000a090d7246 */ /* 0x000fe4000380010d */
[----:B------:R-:W-:-:S07]  /*6230*/  VIMNMX R12, R12, R9, !PT ;  /* 0x000000090c0c7248 */ /* 0x000fce0007fe0100 */
.L_x_1077:
[----:B------:R-:W-:Y:S01]  /*6240*/  FMNMX.FTZ R6, R11, R2, !PT ;  /* 0x000000020b067209 */ /* 0x000fe20007810000 */
[----:B------:R-:W-:Y:S01]  /*6250*/  UMOV UR50, UR25 ;  /* 0x0000001900327c82 */ /* 0x000fe20008000000 */
[----:B------:R-:W-:Y:S02]  /*6260*/  ISETP.GT.AND P5, PT, R12, 0x8, P2 ;  /* 0x000000080c00780c */ /* 0x000fe400017a4270 */
[----:B------:R-:W-:Y:S02]  /*6270*/  FMNMX.FTZ R7, R25, R6, !PT ;  /* 0x0000000619077209 */ /* 0x000fe40007810000 */
[----:B------:R-:W-:Y:S02]  /*6280*/  ISETP.LT.OR P5, PT, R13, 0x9, P5 ;  /* 0x000000090d00780c */ /* 0x000fe40002fa1670 */
[----:B------:R-:W-:Y:S02]  /*6290*/  FMNMX.FTZ R6, R28, R7, !PT ;  /* 0x000000071c067209 */ /* 0x000fe40007810000 */
[----:B------:R-:W-:-:S02]  /*62a0*/  FSEL R30, R30, -INF , !P5 ;  /* 0xff8000001e1e7808 */ /* 0x000fc40006800000 */
[----:B------:R-:W-:Y:S02]  /*62b0*/  FMNMX.FTZ R7, R29, R6, !PT ;  /* 0x000000061d077209 */ /* 0x000fe40007810000 */
        /* <DEDUP_REMOVED lines=12> */
[----:B------:R-:W-:Y:S02]  /*6380*/  ISETP.GT.AND P5, PT, R12, RZ, P2 ;  /* 0x000000ff0c00720c */ /* 0x000fe400017a4270 */
        /* <DEDUP_REMOVED lines=13> */
[----:B------:R-:W-:Y:S02]  /*6460*/  FMNMX.FTZ R10, R15, R0, !PT ;  /* 0x000000000f0a7209 */ /* 0x000fe40007810000 */
[----:B------:R-:W-:Y:S02]  /*6470*/  FMNMX.FTZ R7, R57, R6, !PT ;  /* 0x0000000639077209 */ /* 0x000fe40007810000 */
[----:B------:R-:W-:-:S02]  /*6480*/  ISETP.GT.AND P4, PT, R12, 0x10, P2 ;  /* 0x000000100c00780c */ /* 0x000fc40001784270 */
[----:B------:R-:W-:Y:S02]  /*6490*/  FMNMX.FTZ R6, R60, R7, !PT ;  /* 0x000000073c067209 */ /* 0x000fe40007810000 */
[----:B------:R-:W-:Y:S02]  /*64a0*/  ISETP.LT.OR P3, PT, R13, 0xa, P3 ;  /* 0x0000000a0d00780c */ /* 0x000fe40001f61670 */
[----:B------:R-:W-:Y:S02]  /*64b0*/  FMNMX.FTZ R7, R61, R6, !PT ;  /* 0x000000063d077209 */ /* 0x000fe40007810000 */
[----:B------:R-:W-:Y:S02]  /*64c0*/  FMNMX.FTZ R21, R27, R10, !PT ;  /* 0x0000000a1b157209 */ /* 0x000fe40007810000 */
[----:B------:R-:W-:Y:S02]  /*64d0*/  FMNMX.FTZ R6, R64, R7, !PT ;  /* 0x0000000740067209 */ /* 0x000fe40007810000 */
[----:B------:R-:W-:-:S02]  /*64e0*/  ISETP.LT.OR P4, PT, R13, 0x11, P4 ;  /* 0x000000110d00780c */ /* 0x000fc40002781670 */
[----:B------:R-:W-:Y:S02]  /*64f0*/  FMNMX.FTZ R7, R65, R6, !PT ;  /* 0x0000000641077209 */ /* 0x000fe40007810000 */
[----:B------:R-:W-:Y:S02]  /*6500*/  FSEL R31, R31, -INF , !P3 ;  /* 0xff8000001f1f7808 */ /* 0x000fe40005800000 */
[----:B------:R-:W-:Y:S02]  /*6510*/  FMNMX.FTZ R6, R68, R7, !PT ;  /* 0x0000000744067209 */ /* 0x000fe40007810000 */
[----:B------:R-:W-:Y:S02]  /*6520*/  FMNMX.FTZ R10, R30, R21, !PT ;  /* 0x000000151e0a7209 */ /* 0x000fe40007810000 */
        /* <DEDUP_REMOVED lines=17> */
[C---:B------:R-:W-:Y:S02]  /*6640*/  ISETP.GT.AND P3, PT, R12.reuse, 0x21, P2 ;  /* 0x000000210c00780c */ /* 0x040fe40001764270 */
[----:B------:R-:W-:Y:S01]  /*6650*/  FSEL R39, R39, -INF , !P4 ;  /* 0xff80000027277808 */ /* 0x000fe20006000000 */
[----:B------:R-:W0:Y:S01]  /*6660*/  SHFL.BFLY PT, R6, R7, 0x2, 0x1f ;  /* 0x0c401f0007067f89 */ /* 0x000e2200000e0000 */
[----:B------:R-:W-:-:S02]  /*6670*/  ISETP.GT.AND P4, PT, R12, 0x28, P2 ;  /* 0x000000280c00780c */ /* 0x000fc40001784270 */
[C---:B------:R-:W-:Y:S02]  /*6680*/  ISETP.LT.OR P3, PT, R13.reuse, 0x22, P3 ;  /* 0x000000220d00780c */ /* 0x040fe40001f61670 */
[----:B------:R-:W-:Y:S02]  /*6690*/  ISETP.LT.OR P4, PT, R13, 0x29, P4 ;  /* 0x000000290d00780c */ /* 0x000fe40002781670 */
[----:B------:R-:W-:Y:S02]  /*66a0*/  FSEL R43, R43, -INF , !P3 ;  /* 0xff8000002b2b7808 */ /* 0x000fe40005800000 */
[----:B------:R-:W-:Y:S02]  /*66b0*/  ISETP.GT.AND P3, PT, R12, 0x29, P2 ;  /* 0x000000290c00780c */ /* 0x000fe40001764270 */
[----:B------:R-:W-:Y:S02]  /*66c0*/  FSEL R46, R46, -INF , !P4 ;  /* 0xff8000002e2e7808 */ /* 0x000fe40006000000 */
[----:B------:R-:W-:-:S02]  /*66d0*/  ISETP.GT.AND P4, PT, R12, 0x30, P2 ;  /* 0x000000300c00780c */ /* 0x000fc40001784270 */
[----:B------:R-:W-:Y:S02]  /*66e0*/  ISETP.LT.OR P5, PT, R13, 0x2a, P3 ;  /* 0x0000002a0d00780c */ /* 0x000fe40001fa1670 */
[C---:B------:R-:W-:Y:S02]  /*66f0*/  ISETP.GT.AND P3, PT, R12.reuse, 0x31, P2 ;  /* 0x000000310c00780c */ /* 0x040fe40001764270 */
[----:B------:R-:W-:Y:S02]  /*6700*/  FSEL R47, R47, -INF , !P5 ;  /* 0xff8000002f2f7808 */ /* 0x000fe40006800000 */
[----:B------:R-:W-:Y:S02]  /*6710*/  ISETP.LT.OR P4, PT, R13, 0x31, P4 ;  /* 0x000000310d00780c */ /* 0x000fe40002781670 */
[----:B------:R-:W-:Y:S02]  /*6720*/  ISETP.GT.AND P5, PT, R12, 0x38, P2 ;  /* 0x000000380c00780c */ /* 0x000fe400017a4270 */
[----:B0-----:R-:W-:-:S02]  /*6730*/  FMNMX.FTZ R8, R7, R6, !PT ;  /* 0x0000000607087209 */ /* 0x001fc40007810000 */
[----:B------:R-:W-:Y:S02]  /*6740*/  ISETP.LT.OR P3, PT, R13, 0x32, P3 ;  /* 0x000000320d00780c */ /* 0x000fe40001f61670 */
[----:B------:R-:W-:Y:S01]  /*6750*/  FSEL R50, R50, -INF , !P4 ;  /* 0xff80000032327808 */ /* 0x000fe20006000000 */
[----:B------:R-:W0:Y:S01]  /*6760*/  SHFL.BFLY PT, R9, R8, 0x1, 0x1f ;  /* 0x0c201f0008097f89 */ /* 0x000e2200000e0000 */
[C---:B------:R-:W-:Y:S02]  /*6770*/  ISETP.GT.AND P4, PT, R12.reuse, 0x39, P2 ;  /* 0x000000390c00780c */ /* 0x040fe40001784270 */
[----:B------:R-:W-:Y:S02]  /*6780*/  FSEL R51, R51, -INF , !P3 ;  /* 0xff80000033337808 */ /* 0x000fe40005800000 */
[----:B------:R-:W-:Y:S02]  /*6790*/  ISETP.LT.OR P5, PT, R13, 0x39, P5 ;  /* 0x000000390d00780c */ /* 0x000fe40002fa1670 */
[----:B------:R-:W-:-:S02]  /*67a0*/  ISETP.GT.AND P3, PT, R12, 0x40, P2 ;  /* 0x000000400c00780c */ /* 0x000fc40001764270 */
[----:B------:R-:W-:Y:S02]  /*67b0*/  ISETP.LT.OR P4, PT, R13, 0x3a, P4 ;  /* 0x0000003a0d00780c */ /* 0x000fe40002781670 */
[----:B------:R-:W-:Y:S02]  /*67c0*/  FSEL R54, R54, -INF , !P5 ;  /* 0xff80000036367808 */ /* 0x000fe40006800000 */
[C---:B------:R-:W-:Y:S02]  /*67d0*/  ISETP.GT.AND P5, PT, R12.reuse, 0x41, P2 ;  /* 0x000000410c00780c */ /* 0x040fe400017a4270 */
[----:B------:R-:W-:Y:S02]  /*67e0*/  FSEL R55, R55, -INF , !P4 ;  /* 0xff80000037377808 */ /* 0x000fe40006000000 */
[----:B------:R-:W-:Y:S02]  /*67f0*/  ISETP.LT.OR P3, PT, R13, 0x41, P3 ;  /* 0x000000410d00780c */ /* 0x000fe40001f61670 */
[----:B------:R-:W-:-:S02]  /*6800*/  ISETP.GT.AND P4, PT, R12, 0x48, P2 ;  /* 0x000000480c00780c */ /* 0x000fc40001784270 */
[----:B------:R-:W-:Y:S02]  /*6810*/  ISETP.LT.OR P5, PT, R13, 0x42, P5 ;  /* 0x000000420d00780c */ /* 0x000fe40002fa1670 */
[----:B------:R-:W-:Y:S02]  /*6820*/  FSEL R58, R58, -INF , !P3 ;  /* 0xff8000003a3a7808 */ /* 0x000fe40005800000 */
[----:B0-----:R-:W-:Y:S02]  /*6830*/  FMNMX.FTZ R6, R8, R9, !PT ;  /* 0x0000000908067209 */ /* 0x001fe40007810000 */
[----:B------:R-:W-:Y:S02]  /*6840*/  ISETP.GT.AND P3, PT, R12, 0x49, P2 ;  /* 0x000000490c00780c */ /* 0x000fe40001764270 */
[C---:B------:R-:W-:Y:S01]  /*6850*/  FSETP.NEU.FTZ.AND P6, PT, R6.reuse, -INF , PT ;  /* 0xff8000000600780b */ /* 0x040fe20003fdd000 */
[----:B------:R-:W-:Y:S01]  /*6860*/  FMUL.FTZ R9, R6, UR21 ;  /* 0x0000001506097c20 */ /* 0x000fe20008410000 */
[----:B------:R-:W-:-:S02]  /*6870*/  FSEL R59, R59, -INF , !P5 ;  /* 0xff8000003b3b7808 */ /* 0x000fc40006800000 */
[----:B------:R-:W-:Y:S02]  /*6880*/  ISETP.LT.OR P4, PT, R13, 0x49, P4 ;  /* 0x000000490d00780c */ /* 0x000fe40002781670 */
[----:B------:R-:W-:Y:S02]  /*6890*/  FSEL R8, R9, RZ, P6 ;  /* 0x000000ff09087208 */ /* 0x000fe40003000000 */
[----:B------:R-:W-:Y:S02]  /*68a0*/  ISETP.GT.AND P5, PT, R12, 0x50, P2 ;  /* 0x000000500c00780c */ /* 0x000fe400017a4270 */
[----:B------:R-:W-:Y:S01]  /*68b0*/  ISETP.LT.OR P3, PT, R13, 0x4a, P3 ;  /* 0x0000004a0d00780c */ /* 0x000fe20001f61670 */
[--C-:B------:R-:W-:Y:S01]  /*68c0*/  FFMA.FTZ R7, R25, UR21, -R8.reuse ;  /* 0x0000001519077c23 */ /* 0x100fe20008010808 */
[----:B------:R-:W-:Y:S01]  /*68d0*/  FMNMX.FTZ R25, R35, R10, !PT ;  /* 0x0000000a23197209 */ /* 0x000fe20007810000 */
[--C-:B------:R-:W-:Y:S01]  /*68e0*/  FFMA.FTZ R9, R29, UR21, -R8.reuse ;  /* 0x000000151d097c23 */ /* 0x100fe20008010808 */
[--C-:B------:R-:W-:Y:S01]  /*68f0*/  FFMA.FTZ R148, R11, UR21, -R8.reuse ;  /* 0x000000150b947c23 */ /* 0x100fe20008010808 */
[--C-:B------:R-:W-:Y:S01]  /*6900*/  FFMA.FTZ R11, R33, UR21, -R8.reuse ;  /* 0x00000015210b7c23 */ /* 0x100fe20008010808 */
[----:B------:R-:W-:Y:S01]  /*6910*/  FMNMX.FTZ R10, R38, R25, !PT ;  /* 0x00000019260a7209 */ /* 0x000fe20007810000 */
[--C-:B------:R-:W-:Y:S01]  /*6920*/  FFMA.FTZ R21, R37, UR21, -R8.reuse ;  /* 0x0000001525157c23 */ /* 0x100fe20008010808 */
[----:B------:R-:W-:Y:S01]  /*6930*/  FSEL R62, R62, -INF , !P4 ;  /* 0xff8000003e3e7808 */ /* 0x000fe20006000000 */
[--C-:B------:R-:W-:Y:S01]  /*6940*/  FFMA.FTZ R150, R28, UR21, -R8.reuse ;  /* 0x000000151c967c23 */ /* 0x100fe20008010808 */
[----:B------:R-:W-:Y:S01]  /*6950*/  FMNMX.FTZ R25, R39, R10, !PT ;  /* 0x0000000a27197209 */ /* 0x000fe20007810000 */
[--C-:B------:R-:W-:Y:S01]  /*6960*/  FFMA.FTZ R144, R32, UR21, -R8.reuse ;  /* 0x0000001520907c23 */ /* 0x100fe20008010808 */
[----:B------:R-:W-:Y:S01]  /*6970*/  ISETP.GT.AND P4, PT, R12, 0x51, P2 ;  /* 0x000000510c00780c */ /* 0x000fe20001784270 */
[--C-:B------:R-:W-:Y:S01]  /*6980*/  FFMA.FTZ R146, R36, UR21, -R8.reuse ;  /* 0x0000001524927c23 */ /* 0x100fe20008010808 */
[----:B------:R-:W-:Y:S01]  /*6990*/  FMNMX.FTZ R10, R42, R25, !PT ;  /* 0x000000192a0a7209 */ /* 0x000fe20007810000 */
[--C-:B------:R-:W-:Y:S01]  /*69a0*/  FFMA.FTZ R25, R41, UR21, -R8.reuse ;  /* 0x0000001529197c23 */ /* 0x100fe20008010808 */
[----:B------:R-:W-:Y:S01]  /*69b0*/  FSEL R63, R63, -INF , !P3 ;  /* 0xff8000003f3f7808 */ /* 0x000fe20005800000 */
[--C-:B------:R-:W-:Y:S01]  /*69c0*/  FFMA.FTZ R140, R40, UR21, -R8.reuse ;  /* 0x00000015288c7c23 */ /* 0x100fe20008010808 */
[----:B------:R-:W-:Y:S01]  /*69d0*/  FMNMX.FTZ R29, R43, R10, !PT ;  /* 0x0000000a2b1d7209 */ /* 0x000fe20007810000 */
[--C-:B------:R-:W-:Y:S01]  /*69e0*/  FFMA.FTZ R142, R44, UR21, -R8.reuse ;  /* 0x000000152c8e7c23 */ /* 0x100fe20008010808 */
[----:B------:R-:W-:Y:S01]  /*69f0*/  ISETP.LT.OR P5, PT, R13, 0x51, P5 ;  /* 0x000000510d00780c */ /* 0x000fe20002fa1670 */
[--C-:B------:R-:W-:Y:S01]  /*6a00*/  FFMA.FTZ R136, R48, UR21, -R8.reuse ;  /* 0x0000001530887c23 */ /* 0x100fe20008010808 */
[----:B------:R-:W-:Y:S01]  /*6a10*/  FMNMX.FTZ R10, R46, R29, !PT ;  /* 0x0000001d2e0a7209 */ /* 0x000fe20007810000 */
[--C-:B------:R-:W-:Y:S01]  /*6a20*/  FFMA.FTZ R138, R52, UR21, -R8.reuse ;  /* 0x00000015348a7c23 */ /* 0x100fe20008010808 */
[----:B------:R-:W-:Y:S01]  /*6a30*/  ISETP.GT.AND P3, PT, R12, 0x58, P2 ;  /* 0x000000580c00780c */ /* 0x000fe20001764270 */
[--C-:B------:R-:W-:Y:S01]  /*6a40*/  FFMA.FTZ R132, R56, UR21, -R8.reuse ;  /* 0x0000001538847c23 */ /* 0x100fe20008010808 */
[----:B------:R-:W-:Y:S01]  /*6a50*/  FMNMX.FTZ R29, R47, R10, !PT ;  /* 0x0000000a2f1d7209 */ /* 0x000fe20007810000 */
[--C-:B------:R-:W-:Y:S01]  /*6a60*/  FFMA.FTZ R134, R60, UR21, -R8.reuse ;  /* 0x000000153c867c23 */ /* 0x100fe20008010808 */
[----:B------:R-:W-:Y:S01]  /*6a70*/  ISETP.LT.OR P4, PT, R13, 0x52, P4 ;  /* 0x000000520d00780c */ /* 0x000fe20002781670 */
        /* <DEDUP_REMOVED lines=16> */
[----:B------:R-:W-:Y:S01]  /*6b80*/  MUFU.EX2 R148, R148 ;  /* 0x0000009400947308 */ /* 0x000fe20000000800 */
[----:B------:R-:W-:Y:S01]  /*6b90*/  FMNMX.FTZ R10, R58, R33, !PT ;  /* 0x000000213a0a7209 */ /* 0x000fe20007810000 */
[--C-:B------:R-:W-:Y:S01]  /*6ba0*/  FFMA.FTZ R33, R49, UR21, -R8.reuse ;  /* 0x0000001531217c23 */ /* 0x100fe20008010808 */
[----:B------:R-:W-:Y:S01]  /*6bb0*/  ISETP.GT.AND P4, PT, R12, 0x60, P2 ;  /* 0x000000600c00780c */ /* 0x000fe20001784270 */
[----:B------:R-:W-:Y:S01]  /*6bc0*/  FFMA.FTZ R49, R69, UR21, -R8 ;  /* 0x0000001545317c23 */ /* 0x000fe20008010808 */
[----:B------:R-:W-:-:S02]  /*6bd0*/  FMNMX.FTZ R37, R59, R10, !PT ;  /* 0x0000000a3b257209 */ /* 0x000fc40007810000 */
[----:B------:R-:W-:Y:S01]  /*6be0*/  ISETP.LT.OR P5, PT, R13, 0x5a, P5 ;  /* 0x0000005a0d00780c */ /* 0x000fe20002fa1670 */
[----:B------:R-:W-:Y:S01]  /*6bf0*/  MUFU.EX2 R7, R7 ;  /* 0x0000000700077308 */ /* 0x000fe20000000800 */
[----:B------:R-:W-:Y:S02]  /*6c00*/  FMNMX.FTZ R10, R62, R37, !PT ;  /* 0x000000253e0a7209 */ /* 0x000fe40007810000 */
[----:B------:R-:W-:Y:S02]  /*6c10*/  FSEL R70, R70, -INF , !P3 ;  /* 0xff80000046467808 */ /* 0x000fe40005800000 */
[----:B------:R-:W-:Y:S02]  /*6c20*/  FMNMX.FTZ R37, R63, R10, !PT ;  /* 0x0000000a3f257209 */ /* 0x000fe40007810000 */
[----:B------:R-:W-:Y:S01]  /*6c30*/  ISETP.GT.AND P3, PT, R12, 0x61, P2 ;  /* 0x000000610c00780c */ /* 0x000fe20001764270 */
[----:B------:R-:W-:Y:S01]  /*6c40*/  MUFU.EX2 R150, R150 ;  /* 0x0000009600967308 */ /* 0x000fe20000000800 */
[----:B------:R-:W-:Y:S01]  /*6c50*/  FMNMX.FTZ R10, R66, R37, !PT ;  /* 0x00000025420a7209 */ /* 0x000fe20007810000 */
[--C-:B------:R-:W-:Y:S01]  /*6c60*/  FFMA.FTZ R37, R53, UR21, -R8.reuse ;  /* 0x0000001535257c23 */ /* 0x100fe20008010808 */
[----:B------:R-:W-:Y:S01]  /*6c70*/  FSEL R71, R71, -INF , !P5 ;  /* 0xff80000047477808 */ /* 0x000fe20006800000 */
[----:B------:R-:W-:Y:S01]  /*6c80*/  FFMA.FTZ R53, R73, UR21, -R8 ;  /* 0x0000001549357c23 */ /* 0x000fe20008010808 */
[----:B------:R-:W-:-:S02]  /*6c90*/  FMNMX.FTZ R41, R67, R10, !PT ;  /* 0x0000000a43297209 */ /* 0x000fc40007810000 */
[C---:B------:R-:W-:Y:S01]  /*6ca0*/  ISETP.LT.OR P4, PT, R13.reuse, 0x61, P4 ;  /* 0x000000610d00780c */ /* 0x040fe20002781670 */
        /* <DEDUP_REMOVED lines=11> */
[----:B------:R-:W-:Y:S01]  /*6d60*/  FMNMX.FTZ R10, R74, R41, !PT ;  /* 0x000000294a0a7209 */ /* 0x000fe20007810000 */
[----:B------:R-:W-:Y:S01]  /*6d70*/  FFMA.FTZ R41, R57, UR21, -R8 ;  /* 0x0000001539297c23 */ /* 0x000fe20008010808 */
[----:B------:R-:W-:Y:S02]  /*6d80*/  ISETP.GT.AND P3, PT, R12, 0x70, P2 ;  /* 0x000000700c00780c */ /* 0x000fe40001764270 */
[----:B------:R-:W-:-:S02]  /*6d90*/  ISETP.LT.OR P4, PT, R13, 0x6a, P4 ;  /* 0x0000006a0d00780c */ /* 0x000fc40002781670 */
[----:B------:R-:W-:Y:S01]  /*6da0*/  FSEL R78, R78, -INF , !P5 ;  /* 0xff8000004e4e7808 */ /* 0x000fe20006800000 */
[----:B------:R-:W-:Y:S01]  /*6db0*/  MUFU.EX2 R146, R146 ;  /* 0x0000009200927308 */ /* 0x000fe20000000800 */
[----:B------:R-:W-:Y:S02]  /*6dc0*/  FMNMX.FTZ R45, R75, R10, !PT ;  /* 0x0000000a4b2d7209 */ /* 0x000fe40007810000 */
        /* <DEDUP_REMOVED lines=11> */
[----:B------:R-:W-:-:S02]  /*6e80*/  ISETP.LT.OR P4, PT, R13, 0x79, P4 ;  /* 0x000000790d00780c */ /* 0x000fc40002781670 */
[----:B------:R-:W-:Y:S01]  /*6e90*/  FSEL R83, R83, -INF , !P5 ;  /* 0xff80000053537808 */ /* 0x000fe20006800000 */
[----:B------:R-:W-:Y:S01]  /*6ea0*/  MUFU.EX2 R25, R25 ;  /* 0x0000001900197308 */ /* 0x000fe20000000800 */
[----:B------:R-:W-:Y:S02]  /*6eb0*/  FMNMX.FTZ R10, R82, R45, !PT ;  /* 0x0000002d520a7209 */ /* 0x000fe40007810000 */
[----:B------:R-:W-:Y:S01]  /*6ec0*/  ISETP.LT.OR P2, PT, R13, 0x7a, P2 ;  /* 0x0000007a0d00780c */ /* 0x000fe20001741670 */
[--C-:B------:R-:W-:Y:S01]  /*6ed0*/  FFMA.FTZ R13, R61, UR21, -R8.reuse ;  /* 0x000000153d0d7c23 */ /* 0x100fe20008010808 */
[----:B------:R-:W-:Y:S01]  /*6ee0*/  FSEL R86, R86, -INF , !P4 ;  /* 0xff80000056567808 */ /* 0x000fe20006000000 */
[----:B------:R-:W-:Y:S01]  /*6ef0*/  FFMA.FTZ R61, R81, UR21, -R8 ;  /* 0x00000015513d7c23 */ /* 0x000fe20008010808 */
[----:B------:R-:W-:Y:S01]  /*6f00*/  FMNMX.FTZ R45, R83, R10, !PT ;  /* 0x0000000a532d7209 */ /* 0x000fe20007810000 */
[----:B------:R-:W-:Y:S01]  /*6f10*/  MUFU.EX2 R142, R142 ;  /* 0x0000008e008e7308 */ /* 0x000fe20000000800 */
[----:B------:R-:W-:-:S02]  /*6f20*/  FSEL R87, R87, -INF , !P2 ;  /* 0xff80000057577808 */ /* 0x000fc40005000000 */
[----:B------:R-:W-:Y:S01]  /*6f30*/  FMNMX.FTZ R10, R86, R45, !PT ;  /* 0x0000002d560a7209 */ /* 0x000fe20007810000 */
[----:B------:R-:W-:Y:S01]  /*6f40*/  FFMA.FTZ R45, R65, UR21, -R8 ;  /* 0x00000015412d7c23 */ /* 0x000fe20008010808 */
[----:B------:R-:W-:Y:S02]  /*6f50*/  FSEL R69, R6, RZ, P6 ;  /* 0x000000ff06457208 */ /* 0x000fe40003000000 */
[----:B------:R-:W-:Y:S01]  /*6f60*/  FMNMX.FTZ R10, R87, R10, !PT ;  /* 0x0000000a570a7209 */ /* 0x000fe20007810000 */
[----:B------:R-:W-:Y:S02]  /*6f70*/  MUFU.EX2 R29, R29 ;  /* 0x0000001d001d7308 */ /* 0x000fe40000000800 */
[----:B------:R-:W-:Y:S02]  /*6f80*/  FADD.FTZ R2, -R69, R2 ;  /* 0x0000000245027221 */ /* 0x000fe40000010100 */
[----:B------:R-:W0:Y:S04]  /*6f90*/  SHFL.BFLY PT, R57, R10, 0x2, 0x1f ;  /* 0x0c401f000a397f89 */ /* 0x000e2800000e0000 */
[----:B------:R-:W-:Y:S08]  /*6fa0*/  MUFU.EX2 R136, R136 ;  /* 0x0000008800887308 */ /* 0x000ff00000000800 */
[----:B------:R-:W-:Y:S08]  /*6fb0*/  MUFU.EX2 R33, R33 ;  /* 0x0000002100217308 */ /* 0x000ff00000000800 */
[----:B------:R-:W-:Y:S01]  /*6fc0*/  MUFU.EX2 R138, R138 ;  /* 0x0000008a008a7308 */ /* 0x000fe20000000800 */
[----:B0-----:R-:W-:Y:S01]  /*6fd0*/  FMNMX.FTZ R12, R10, R57, !PT ;  /* 0x000000390a0c7209 */ /* 0x001fe20007810000 */
[----:B------:R-:W-:-:S06]  /*6fe0*/  FFMA.FTZ R57, R77, UR21, -R8 ;  /* 0x000000154d397c23 */ /* 0x000fcc0008010808 */
[----:B------:R-:W-:Y:S01]  /*6ff0*/  MUFU.EX2 R37, R37 ;  /* 0x0000002500257308 */ /* 0x000fe20000000800 */
[----:B------:R-:W0:Y:S07]  /*7000*/  SHFL.BFLY PT, R65, R12, 0x1, 0x1f ;  /* 0x0c201f000c417f89 */ /* 0x000e2e00000e0000 */
[----:B------:R-:W-:Y:S08]  /*7010*/  MUFU.EX2 R132, R132 ;  /* 0x0000008400847308 */ /* 0x000ff00000000800 */
[----:B------:R-:W-:Y:S08]  /*7020*/  MUFU.EX2 R41, R41 ;  /* 0x0000002900297308 */ /* 0x000ff00000000800 */
[----:B------:R-:W-:Y:S01]  /*7030*/  MUFU.EX2 R134, R134 ;  /* 0x0000008600867308 */ /* 0x000fe20000000800 */
[----:B0-----:R-:W-:Y:S01]  /*7040*/  FMNMX.FTZ R8, R12, R65, !PT ;  /* 0x000000410c087209 */ /* 0x001fe20007810000 */
[----:B------:R-:W-:-:S03]  /*7050*/  FMUL.FTZ R65, R2, UR21 ;  /* 0x0000001502417c20 */ /* 0x000fc60008410000 */
[C---:B------:R-:W-:Y:S01]  /*7060*/  FSETP.NEU.FTZ.AND P2, PT, R8.reuse, -INF , PT ;  /* 0xff8000000800780b */ /* 0x040fe20003f5d000 */
[----:B------:R-:W-:Y:S02]  /*7070*/  FMUL.FTZ R32, R8, UR21 ;  /* 0x0000001508207c20 */ /* 0x000fe40008410000 */
[----:B------:R-:W0:Y:S03]  /*7080*/  MUFU.EX2 R65, R65 ;  /* 0x0000004100417308 */ /* 0x000e260000000800 */
[----:B------:R-:W-:-:S05]  /*7090*/  FSEL R32, R32, RZ, P2 ;  /* 0x000000ff20207208 */ /* 0x000fca0001000000 */
[--C-:B------:R-:W-:Y:S01]  /*70a0*/  FFMA.FTZ R149, R15, UR21, -R32.reuse ;  /* 0x000000150f957c23 */ /* 0x100fe20008010820 */
[--C-:B------:R-:W-:Y:S01]  /*70b0*/  FFMA.FTZ R151, R30, UR21, -R32.reuse ;  /* 0x000000151e977c23 */ /* 0x100fe20008010820 */
[--C-:B------:R-:W-:Y:S01]  /*70c0*/  FFMA.FTZ R2, R27, UR21, -R32.reuse ;  /* 0x000000151b027c23 */ /* 0x100fe20008010820 */
[--C-:B------:R-:W-:Y:S01]  /*70d0*/  FFMA.FTZ R10, R31, UR21, -R32.reuse ;  /* 0x000000151f0a7c23 */ /* 0x100fe20008010820 */
[--C-:B------:R-:W-:Y:S01]  /*70e0*/  FFMA.FTZ R145, R34, UR21, -R32.reuse ;  /* 0x0000001522917c23 */ /* 0x100fe20008010820 */
[--C-:B------:R-:W-:Y:S01]  /*70f0*/  FFMA.FTZ R12, R35, UR21, -R32.reuse ;  /* 0x00000015230c7c23 */ /* 0x100fe20008010820 */
[----:B------:R-:W-:Y:S01]  /*7100*/  MUFU.EX2 R149, R149 ;  /* 0x0000009500957308 */ /* 0x000fe20000000800 */
[--C-:B------:R-:W-:Y:S01]  /*7110*/  FFMA.FTZ R147, R38, UR21, -R32.reuse ;  /* 0x0000001526937c23 */ /* 0x100fe20008010820 */
[----:B------:R-:W-:Y:S01]  /*7120*/  FFMA.FTZ R14, R39, UR21, -R32 ;  /* 0x00000015270e7c23 */ /* 0x000fe20008010820 */
[----:B0-----:R-:W-:Y:S01]  /*7130*/  FFMA.FTZ R28, R65, R5, R148 ;  /* 0x00000005411c7223 */ /* 0x001fe20000010094 */
[--C-:B------:R-:W-:Y:S01]  /*7140*/  FFMA.FTZ R141, R42, UR21, -R32.reuse ;  /* 0x000000152a8d7c23 */ /* 0x100fe20008010820 */
[--C-:B------:R-:W-:Y:S01]  /*7150*/  FFMA.FTZ R20, R43, UR21, -R32.reuse ;  /* 0x000000152b147c23 */ /* 0x100fe20008010820 */
[----:B------:R-:W-:Y:S01]  /*7160*/  FFMA.FTZ R143, R46, UR21, -R32 ;  /* 0x000000152e8f7c23 */ /* 0x000fe20008010820 */
[----:B------:R-:W-:Y:S01]  /*7170*/  FADD.FTZ R5, R7, R28 ;  /* 0x0000001c07057221 */ /* 0x000fe20000010000 */
[----:B------:R-:W-:Y:S01]  /*7180*/  MUFU.EX2 R2, R2 ;  /* 0x0000000200027308 */ /* 0x000fe20000000800 */
[--C-:B------:R-:W-:Y:S01]  /*7190*/  FFMA.FTZ R24, R47, UR21, -R32.reuse ;  /* 0x000000152f187c23 */ /* 0x100fe20008010820 */
[--C-:B------:R-:W-:Y:S01]  /*71a0*/  FFMA.FTZ R137, R50, UR21, -R32.reuse ;  /* 0x0000001532897c23 */ /* 0x100fe20008010820 */
[----:B------:R-:W-:Y:S01]  /*71b0*/  FADD.FTZ R28, R150, R5 ;  /* 0x00000005961c7221 */ /* 0x000fe20000010000 */
[----:B------:R-:W-:Y:S01]  /*71c0*/  FSEL R5, R8, RZ, P2 ;  /* 0x000000ff08057208 */ /* 0x000fe20001000000 */
[--C-:B------:R-:W-:Y:S01]  /*71d0*/  FFMA.FTZ R26, R51, UR21, -R32.reuse ;  /* 0x00000015331a7c23 */ /* 0x100fe20008010820 */
[----:B------:R-:W-:Y:S01]  /*71e0*/  FFMA.FTZ R139, R54, UR21, -R32 ;  /* 0x00000015368b7c23 */ /* 0x000fe20008010820 */
[----:B------:R-:W-:Y:S01]  /*71f0*/  FADD.FTZ R15, R9, R28 ;  /* 0x0000001c090f7221 */ /* 0x000fe20000010000 */
[----:B------:R-:W-:Y:S01]  /*7200*/  MUFU.EX2 R151, R151 ;  /* 0x0000009700977308 */ /* 0x000fe20000000800 */
[----:B------:R-:W-:Y:S01]  /*7210*/  FADD.FTZ R5, -R5, R0 ;  /* 0x0000000005057221 */ /* 0x000fe20000010100 */
[--C-:B------:R-:W-:Y:S01]  /*7220*/  FFMA.FTZ R28, R55, UR21, -R32.reuse ;  /* 0x00000015371c7c23 */ /* 0x100fe20008010820 */
[----:B------:R-:W-:Y:S01]  /*7230*/  FADD.FTZ R30, R144, R15 ;  /* 0x0000000f901e7221 */ /* 0x000fe20000010000 */
[--C-:B------:R-:W-:Y:S01]  /*7240*/  FFMA.FTZ R133, R58, UR21, -R32.reuse ;  /* 0x000000153a857c23 */ /* 0x100fe20008010820 */
[----:B------:R-:W-:Y:S01]  /*7250*/  FMUL.FTZ R0, R5, UR21 ;  /* 0x0000001505007c20 */ /* 0x000fe20008410000 */
[----:B------:R-:W-:Y:S01]  /*7260*/  FFMA.FTZ R135, R62, UR21, -R32 ;  /* 0x000000153e877c23 */ /* 0x000fe20008010820 */
[----:B------:R-:W-:Y:S01]  /*7270*/  FADD.FTZ R15, R11, R30 ;  /* 0x0000001e0b0f7221 */ /* 0x000fe20000010000 */
[----:B------:R-:W-:Y:S01]  /*7280*/  MUFU.EX2 R10, R10 ;  /* 0x0000000a000a7308 */ /* 0x000fe20000000800 */
[----:B------:R-:W-:Y:S01]  /*7290*/  F2FP.F16.F32.PACK_AB R148, R7, R148 ;  /* 0x000000940794723e */ /* 0x000fe200000000ff */
[----:B------:R-:W-:Y:S01]  /*72a0*/  FFMA.FTZ R129, R66, UR21, -R32 ;  /* 0x0000001542817c23 */ /* 0x000fe20008010820 */
[----:B------:R-:W-:Y:S01]  /*72b0*/  FADD.FTZ R30, R146, R15 ;  /* 0x0000000f921e7221 */ /* 0x000fe20000010000 */
[----:B------:R-:W-:-:S02]  /*72c0*/  IMAD.U32 R15, RZ, RZ, UR47 ;  /* 0x0000002fff0f7e24 */ /* 0x000fc4000f8e00ff */
[--C-:B------:R-:W-:Y:S01]  /*72d0*/  FFMA.FTZ R131, R70, UR21, -R32.reuse ;  /* 0x0000001546837c23 */ /* 0x100fe20008010820 */
[----:B------:R-:W-:Y:S01]  /*72e0*/  FFMA.FTZ R74, R74, UR21, -R32 ;  /* 0x000000154a4a7c23 */ /* 0x000fe20008010820 */
[----:B------:R-:W-:Y:S01]  /*72f0*/  FADD.FTZ R5, R21, R30 ;  /* 0x0000001e15057221 */ /* 0x000fe20000010000 */
[----:B------:R-:W0:Y:S01]  /*7300*/  MUFU.EX2 R0, R0 ;  /* 0x0000000000007308 */ /* 0x000e220000000800 */
[----:B------:R-:W-:Y:S01]  /*7310*/  @!P1 LEA R15, R15, UR45, 0x3 ;  /* 0x0000002d0f0f9c11 */ /* 0x000fe2000f8e18ff */
[--C-:B------:R-:W-:Y:S01]  /*7320*/  FFMA.FTZ R75, R75, UR21, -R32.reuse ;  /* 0x000000154b4b7c23 */ /* 0x100fe20008010820 */
[----:B------:R-:W-:Y:S01]  /*7330*/  FADD.FTZ R30, R140, R5 ;  /* 0x000000058c1e7221 */ /* 0x000fe20000010000 */
[--C-:B------:R-:W-:Y:S01]  /*7340*/  FFMA.FTZ R78, R78, UR21, -R32.reuse ;  /* 0x000000154e4e7c23 */ /* 0x100fe20008010820 */
[----:B------:R-:W-:Y:S01]  /*7350*/  FFMA.FTZ R79, R79, UR21, -R32 ;  /* 0x000000154f4f7c23 */ /* 0x000fe20008010820 */
[----:B------:R-:W-:Y:S02]  /*7360*/  @!P1 VIADD R15, R15, 0x16860 ;  /* 0x000168600f0f9836 */ /* 0x000fe40000000000 */
[----:B------:R-:W-:Y:S01]  /*7370*/  FADD.FTZ R5, R25, R30 ;  /* 0x0000001e19057221 */ /* 0x000fe20000010000 */
[----:B------:R-:W1:Y:S01]  /*7380*/  MUFU.EX2 R145, R145 ;  /* 0x0000009100917308 */ /* 0x000e620000000800 */
[--C-:B------:R-:W-:Y:S01]  /*7390*/  FFMA.FTZ R30, R59, UR21, -R32.reuse ;  /* 0x000000153b1e7c23 */ /* 0x100fe20008010820 */
[--C-:B------:R-:W-:Y:S01]  /*73a0*/  FFMA.FTZ R82, R82, UR21, -R32.reuse ;  /* 0x0000001552527c23 */ /* 0x100fe20008010820 */
[----:B------:R-:W-:Y:S01]  /*73b0*/  FADD.FTZ R34, R142, R5 ;  /* 0x000000058e227221 */ /* 0x000fe20000010000 */
[----:B------:R-:W-:Y:S01]  /*73c0*/  @!P1 PRMT R5, RZ, 0x654, R15 ;  /* 0x00000654ff059816 */ /* 0x000fe2000000000f */
[--C-:B------:R-:W-:Y:S01]  /*73d0*/  FFMA.FTZ R83, R83, UR21, -R32.reuse ;  /* 0x0000001553537c23 */ /* 0x100fe20008010820 */
[----:B------:R-:W-:Y:S01]  /*73e0*/  FFMA.FTZ R86, R86, UR21, -R32 ;  /* 0x0000001556567c23 */ /* 0x000fe20008010820 */
[----:B------:R-:W-:Y:S01]  /*73f0*/  FADD.FTZ R15, R29, R34 ;  /* 0x000000221d0f7221 */ /* 0x000fe20000010000 */
[----:B------:R2:W-:Y:S01]  /*7400*/  @!P1 SYNCS.ARRIVE.TRANS64.RED.A1T0 RZ, [R5+URZ], RZ ;  /* 0x000000ff05ff99a7 */ /* 0x0005e2000810043f */
[----:B------:R-:W3:Y:S01]  /*7410*/  MUFU.EX2 R12, R12 ;  /* 0x0000000c000c7308 */ /* 0x000ee20000000800 */
[----:B------:R-:W-:Y:S01]  /*7420*/  ISETP.GT.AND P2, PT, R3, UR27, PT ;  /* 0x0000001b03007c0c */ /* 0x000fe2000bf44270 */
[----:B------:R-:W-:Y:S01]  /*7430*/  FADD.FTZ R34, R136, R15 ;  /* 0x0000000f88227221 */ /* 0x000fe20000010000 */
[----:B------:R-:W-:Y:S01]  /*7440*/  UMOV UR47, UR26 ;  /* 0x0000001a002f7c82 */ /* 0x000fe20008000000 */
[-C--:B0-----:R-:W-:Y:S01]  /*7450*/  FMUL.FTZ R90, R90, R0.reuse ;  /* 0x000000005a5a7220 */ /* 0x081fe20000410000 */
[----:B------:R-:W-:Y:S01]  /*7460*/  FMUL.FTZ R91, R91, R0 ;  /* 0x000000005b5b7220 */ /* 0x000fe20000410000 */
[----:B------:R-:W-:Y:S01]  /*7470*/  FADD.FTZ R15, R33, R34 ;  /* 0x00000022210f7221 */ /* 0x000fe20000010000 */
[----:B--2---:R-:W-:Y:S01]  /*7480*/  FFMA.FTZ R5, R0, R4, R149 ;  /* 0x0000000400057223 */ /* 0x004fe20000010095 */
[----:B------:R-:W0:Y:S01]  /*7490*/  MUFU.EX2 R147, R147 ;  /* 0x0000009300937308 */ /* 0x000e220000000800 */
[--C-:B------:R-:W-:Y:S01]  /*74a0*/  FFMA.FTZ R4, R63, UR21, -R32.reuse ;  /* 0x000000153f047c23 */ /* 0x100fe20008010820 */
[----:B------:R-:W-:Y:S01]  /*74b0*/  FFMA.FTZ R34, R67, UR21, -R32 ;  /* 0x0000001543227c23 */ /* 0x000fe20008010820 */
[C---:B------:R-:W-:Y:S01]  /*74c0*/  FADD.FTZ R36, R2.reuse, R5 ;  /* 0x0000000502247221 */ /* 0x040fe20000010000 */
[----:B------:R-:W-:Y:S01]  /*74d0*/  F2FP.F16.F32.PACK_AB R149, R2, R149 ;  /* 0x000000950295723e */ /* 0x000fe200000000ff */
[-C--:B------:R-:W-:Y:S01]  /*74e0*/  FMUL.FTZ R94, R94, R0.reuse ;  /* 0x000000005e5e7220 */ /* 0x080fe20000410000 */
[-C--:B------:R-:W-:Y:S01]  /*74f0*/  FMUL.FTZ R95, R95, R0.reuse ;  /* 0x000000005f5f7220 */ /* 0x080fe20000410000 */
[----:B------:R-:W-:Y:S01]  /*7500*/  FADD.FTZ R5, R151, R36 ;  /* 0x0000002497057221 */ /* 0x000fe20000010000 */
[----:B------:R-:W2:Y:S01]  /*7510*/  MUFU.EX2 R14, R14 ;  /* 0x0000000e000e7308 */ /* 0x000ea20000000800 */
[----:B------:R-:W-:Y:S01]  /*7520*/  FADD.FTZ R36, R138, R15 ;  /* 0x0000000f8a247221 */ /* 0x000fe20000010000 */
[-C--:B------:R-:W-:Y:S01]  /*7530*/  FMUL.FTZ R98, R98, R0.reuse ;  /* 0x0000000062627220 */ /* 0x080fe20000410000 */
[----:B------:R-:W-:Y:S01]  /*7540*/  FADD.FTZ R38, R10, R5 ;  /* 0x000000050a267221 */ /* 0x000fe20000010000 */
[-C--:B------:R-:W-:Y:S01]  /*7550*/  FMUL.FTZ R99, R99, R0.reuse ;  /* 0x0000000063637220 */ /* 0x080fe20000410000 */
[----:B------:R-:W-:Y:S01]  /*7560*/  FADD.FTZ R15, R37, R36 ;  /* 0x00000024250f7221 */ /* 0x000fe20000010000 */
[----:B------:R-:W-:Y:S01]  /*7570*/  FFMA.FTZ R36, R71, UR21, -R32 ;  /* 0x0000001547247c23 */ /* 0x000fe20008010820 */
[----:B-1----:R-:W-:Y:S01]  /*7580*/  FADD.FTZ R5, R145, R38 ;  /* 0x0000002691057221 */ /* 0x002fe20000010000 */
[----:B------:R-:W1:Y:S01]  /*7590*/  MUFU.EX2 R141, R141 ;  /* 0x0000008d008d7308 */ /* 0x000e620000000800 */
[----:B------:R-:W-:Y:S01]  /*75a0*/  FADD.FTZ R40, R132, R15 ;  /* 0x0000000f84287221 */ /* 0x000fe20000010000 */
[----:B------:R-:W-:Y:S01]  /*75b0*/  FFMA.FTZ R32, R87, UR21, -R32 ;  /* 0x0000001557207c23 */ /* 0x000fe20008010820 */
[----:B---3--:R-:W-:Y:S01]  /*75c0*/  FADD.FTZ R38, R12, R5 ;  /* 0x000000050c267221 */ /* 0x008fe20000010000 */
[-C--:B------:R-:W-:Y:S01]  /*75d0*/  FMUL.FTZ R102, R102, R0.reuse ;  /* 0x0000000066667220 */ /* 0x080fe20000410000 */
[----:B------:R-:W-:Y:S01]  /*75e0*/  FADD.FTZ R15, R41, R40 ;  /* 0x00000028290f7221 */ /* 0x000fe20000010000 */
[-C--:B------:R-:W-:Y:S01]  /*75f0*/  FMUL.FTZ R103, R103, R0.reuse ;  /* 0x0000000067677220 */ /* 0x080fe20000410000 */
[----:B0-----:R-:W-:Y:S01]  /*7600*/  FADD.FTZ R5, R147, R38 ;  /* 0x0000002693057221 */ /* 0x001fe20000010000 */
[----:B------:R-:W0:Y:S01]  /*7610*/  MUFU.EX2 R13, R13 ;  /* 0x0000000d000d7308 */ /* 0x000e220000000800 */
[----:B------:R-:W-:Y:S01]  /*7620*/  FADD.FTZ R40, R134, R15 ;  /* 0x0000000f86287221 */ /* 0x000fe20000010000 */
[-C--:B------:R-:W-:Y:S01]  /*7630*/  FMUL.FTZ R106, R106, R0.reuse ;  /* 0x000000006a6a7220 */ /* 0x080fe20000410000 */
[----:B--2---:R-:W-:Y:S01]  /*7640*/  FADD.FTZ R38, R14, R5 ;  /* 0x000000050e267221 */ /* 0x004fe20000010000 */
        /* <DEDUP_REMOVED lines=8> */
[----:B------:R-:W-:Y:S01]  /*76d0*/  FMUL.FTZ R119, R119, R0 ;  /* 0x0000000077777220 */ /* 0x000fe20000410000 */
[----:B------:R-:W-:Y:S01]  /*76e0*/  F2FP.F16.F32.PACK_AB R150, R9, R150 ;  /* 0x000000960996723e */ /* 0x000fe200000000ff */
[-C--:B------:R-:W-:Y:S01]  /*76f0*/  FMUL.FTZ R88, R88, R65.reuse ;  /* 0x0000004158587220 */ /* 0x080fe20000410000 */
[----:B------:R-:W-:Y:S01]  /*7700*/  F2FP.F16.F32.PACK_AB R144, R11, R144 ;  /* 0x000000900b90723e */ /* 0x000fe200000000ff */
[----:B------:R-:W1:Y:S01]  /*7710*/  MUFU.EX2 R128, R128 ;  /* 0x0000008000807308 */ /* 0x000e620000000800 */
[----:B0-----:R-:W-:Y:S01]  /*7720*/  FADD.FTZ R15, R13, R40 ;  /* 0x000000280d0f7221 */ /* 0x001fe20000010000 */
[----:B------:R-:W-:Y:S01]  /*7730*/  F2FP.F16.F32.PACK_AB R146, R21, R146 ;  /* 0x000000921592723e */ /* 0x000fe200000000ff */
[-C--:B------:R-:W-:Y:S01]  /*7740*/  FMUL.FTZ R89, R89, R65.reuse ;  /* 0x0000004159597220 */ /* 0x080fe20000410000 */
[----:B------:R-:W-:Y:S01]  /*7750*/  F2FP.F16.F32.PACK_AB R140, R25, R140 ;  /* 0x0000008c198c723e */ /* 0x000fe200000000ff */
[-C--:B------:R-:W-:Y:S01]  /*7760*/  FMUL.FTZ R92, R92, R65.reuse ;  /* 0x000000415c5c7220 */ /* 0x080fe20000410000 */
[----:B------:R-:W-:Y:S01]  /*7770*/  F2FP.F16.F32.PACK_AB R142, R29, R142 ;  /* 0x0000008e1d8e723e */ /* 0x000fe200000000ff */
[-C--:B------:R-:W-:Y:S01]  /*7780*/  FMUL.FTZ R93, R93, R65.reuse ;  /* 0x000000415d5d7220 */ /* 0x080fe20000410000 */
[----:B------:R-:W0:Y:S01]  /*7790*/  MUFU.EX2 R143, R143 ;  /* 0x0000008f008f7308 */ /* 0x000e220000000800 */
[----:B--2---:R-:W-:Y:S01]  /*77a0*/  FADD.FTZ R38, R20, R5 ;  /* 0x0000000514267221 */ /* 0x004fe20000010000 */
[----:B------:R-:W-:Y:S01]  /*77b0*/  F2FP.F16.F32.PACK_AB R136, R33, R136 ;  /* 0x000000882188723e */ /* 0x000fe200000000ff */
[-C--:B------:R-:W-:Y:S01]  /*77c0*/  FMUL.FTZ R96, R96, R65.reuse ;  /* 0x0000004160607220 */ /* 0x080fe20000410000 */
[----:B------:R-:W-:Y:S01]  /*77d0*/  F2FP.F16.F32.PACK_AB R138, R37, R138 ;  /* 0x0000008a258a723e */ /* 0x000fe200000000ff */
[-C--:B------:R-:W-:Y:S01]  /*77e0*/  FMUL.FTZ R97, R97, R65.reuse ;  /* 0x0000004161617220 */ /* 0x080fe20000410000 */
[----:B------:R-:W-:Y:S01]  /*77f0*/  F2FP.F16.F32.PACK_AB R132, R41, R132 ;  /* 0x000000842984723e */ /* 0x000fe200000000ff */
[-C--:B------:R-:W-:Y:S01]  /*7800*/  FMUL.FTZ R100, R100, R65.reuse ;  /* 0x0000004164647220 */ /* 0x080fe20000410000 */
[----:B------:R-:W2:Y:S01]  /*7810*/  MUFU.EX2 R45, R45 ;  /* 0x0000002d002d7308 */ /* 0x000ea20000000800 */
[----:B-1----:R-:W-:Y:S01]  /*7820*/  FADD.FTZ R40, R128, R15 ;  /* 0x0000000f80287221 */ /* 0x002fe20000010000 */
[----:B------:R-:W-:Y:S01]  /*7830*/  F2FP.F16.F32.PACK_AB R134, R13, R134 ;  /* 0x000000860d86723e */ /* 0x000fe200000000ff */
[-C--:B------:R-:W-:Y:S01]  /*7840*/  FMUL.FTZ R101, R101, R65.reuse ;  /* 0x0000004165657220 */ /* 0x080fe20000410000 */
[-C--:B------:R-:W-:Y:S01]  /*7850*/  FMUL.FTZ R104, R104, R65.reuse ;  /* 0x0000004168687220 */ /* 0x080fe20000410000 */
[-C--:B------:R-:W-:Y:S01]  /*7860*/  FMUL.FTZ R105, R105, R65.reuse ;  /* 0x0000004169697220 */ /* 0x080fe20000410000 */
[-C--:B------:R-:W-:Y:S01]  /*7870*/  FMUL.FTZ R108, R108, R65.reuse ;  /* 0x000000416c6c7220 */ /* 0x080fe20000410000 */
[-C--:B------:R-:W-:Y:S01]  /*7880*/  FMUL.FTZ R109, R109, R65.reuse ;  /* 0x000000416d6d7220 */ /* 0x080fe20000410000 */
[----:B------:R-:W1:Y:S01]  /*7890*/  MUFU.EX2 R24, R24 ;  /* 0x0000001800187308 */ /* 0x000e620000000800 */
[----:B0-----:R-:W-:Y:S01]  /*78a0*/  FADD.FTZ R5, R143, R38 ;  /* 0x000000268f057221 */ /* 0x001fe20000010000 */
[-C--:B------:R-:W-:Y:S01]  /*78b0*/  FMUL.FTZ R112, R112, R65.reuse ;  /* 0x0000004170707220 */ /* 0x080fe20000410000 */
[-C--:B------:R-:W-:Y:S01]  /*78c0*/  FMUL.FTZ R113, R113, R65.reuse ;  /* 0x0000004171717220 */ /* 0x080fe20000410000 */
[-C--:B------:R-:W-:Y:S01]  /*78d0*/  FMUL.FTZ R116, R116, R65.reuse ;  /* 0x0000004174747220 */ /* 0x080fe20000410000 */
[----:B------:R-:W-:Y:S01]  /*78e0*/  FMUL.FTZ R117, R117, R65 ;  /* 0x0000004175757220 */ /* 0x000fe20000410000 */
[----:B------:R-:W-:Y:S01]  /*78f0*/  F2FP.F16.F32.PACK_AB R151, R10, R151 ;  /* 0x000000970a97723e */ /* 0x000fe200000000ff */
[----:B------:R-:W-:Y:S01]  /*7900*/  VIADD R3, R3, 0xffffffff ;  /* 0xffffffff03037836 */ /* 0x000fe20000000000 */
[----:B------:R-:W0:Y:S01]  /*7910*/  MUFU.EX2 R130, R130 ;  /* 0x0000008200827308 */ /* 0x000e220000000800 */
[C---:B--2---:R-:W-:Y:S01]  /*7920*/  FADD.FTZ R15, R45.reuse, R40 ;  /* 0x000000282d0f7221 */ /* 0x044fe20000010000 */
[----:B------:R-:W-:Y:S01]  /*7930*/  F2FP.F16.F32.PACK_AB R128, R45, R128 ;  /* 0x000000802d80723e */ /* 0x000fe200000000ff */
[----:B------:R-:W-:Y:S01]  /*7940*/  IMAD.MOV.U32 R2, RZ, RZ, R6 ;  /* 0x000000ffff027224 */ /* 0x000fe200078e0006 */
[----:B------:R-:W-:Y:S01]  /*7950*/  F2FP.F16.F32.PACK_AB R145, R12, R145 ;  /* 0x000000910c91723e */ /* 0x000fe200000000ff */
[----:B------:R-:W-:Y:S01]  /*7960*/  IMAD.MOV.U32 R0, RZ, RZ, R8 ;  /* 0x000000ffff007224 */ /* 0x000fe200078e0008 */
[----:B------:R-:W-:-:S02]  /*7970*/  F2FP.F16.F32.PACK_AB R147, R14, R147 ;  /* 0x000000930e93723e */ /* 0x000fc400000000ff */
[----:B------:R-:W2:Y:S01]  /*7980*/  MUFU.EX2 R137, R137 ;  /* 0x0000008900897308 */ /* 0x000ea20000000800 */
[----:B-1----:R-:W-:Y:S01]  /*7990*/  FADD.FTZ R38, R24, R5 ;  /* 0x0000000518267221 */ /* 0x002fe20000010000 */
[----:B------:R-:W-:Y:S02]  /*79a0*/  F2FP.F16.F32.PACK_AB R141, R20, R141 ;  /* 0x0000008d148d723e */ /* 0x000fe400000000ff */
[----:B------:R-:W-:-:S04]  /*79b0*/  F2FP.F16.F32.PACK_AB R143, R24, R143 ;  /* 0x0000008f188f723e */ /* 0x000fc800000000ff */
        /* <DEDUP_REMOVED lines=74> */
[----:B------:R-:W-:Y:S01]  /*7e60*/  IMAD.MOV.U32 R0, RZ, RZ, R8 ;  /* 0x000000ffff007224 */ /* 0x000fe200078e0008 */
[----:B------:R-:W-:Y:S01]  /*7e70*/  UMOV UR47, UR26 ;  /* 0x0000001a002f7c82 */ /* 0x000fe20008000000 */
[----:B------:R-:W-:Y:S01]  /*7e80*/  IMAD.MOV.U32 R2, RZ, RZ, R6 ;  /* 0x000000ffff027224 */ /* 0x000fe200078e0006 */
[----:B------:R-:W-:-:S06]  /*7e90*/  UMOV UR50, UR25 ;  /* 0x0000001900327c82 */ /* 0x000fcc0008000000 */
.L_x_1064:
[----:B------:R-:W-:Y:S01]  /*7ea0*/  ULDC UR6, c[0x0][0x448] ;  /* 0x0001120000067ab9 */ /* 0x000fe20000000800 */
[----:B------:R-:W-:Y:S01]  /*7eb0*/  ULDC UR14, c[0x0][0x9e4] ;  /* 0x00027900000e7ab9 */ /* 0x000fe20000000800 */
[----:B------:R-:W-:Y:S02]  /*7ec0*/  UISETP.NE.AND UP0, UPT, UR6, 0x1, UPT ;  /* 0x000000010600788c */ /* 0x000fe4000bf05270 */
[----:B------:R-:W-:Y:S02]  /*7ed0*/  UISETP.GE.AND UP1, UPT, UR14, 0x1, UPT ;  /* 0x000000010e00788c */ /* 0x000fe4000bf26270 */
[----:B------:R-:W-:Y:S02]  /*7ee0*/  UIADD3 UR10, UR39, 0xbf, URZ ;  /* 0x000000bf270a7890 */ /* 0x000fe4000fffe03f */
[----:B------:R-:W-:Y:S02]  /*7ef0*/  UIADD3 UR11, UR40, 0x1, -UR46 ;  /* 0x00000001280b7890 */ /* 0x000fe4000fffe82e */
[----:B------:R-:W-:-:S03]  /*7f00*/  PLOP3.LUT P5, PT, PT, PT, UP1, 0x80, 0x0 ;  /* 0x000000000000781c */ /* 0x000fc60003faf018 */
[----:B------:R-:W-:Y:S01]  /*7f10*/  @UP0 ULDC UR6, c[0x0][0x44c] ;  /* 0x0001130000060ab9 */ /* 0x000fe20000000800 */
[----:B------:R-:W-:Y:S01]  /*7f20*/  @UP0 ULDC UR15, c[0x0][0x450] ;  /* 0x00011400000f0ab9 */ /* 0x000fe20000000800 */
[----:B------:R-:W-:-:S04]  /*7f30*/  UIMAD.WIDE.U32 UR6, UR10, UR6, URZ ;  /* 0x000000060a0672a5 */ /* 0x000fc8000f8e003f */
[----:B------:R-:W-:-:S04]  /*7f40*/  @UP0 USHF.R.U32.HI UR10, URZ, UR15, UR7 ;  /* 0x0000000f3f0a0299 */ /* 0x000fc80008011607 */
[----:B------:R-:W-:-:S04]  /*7f50*/  UIADD3 UR10, UR11, UR10, URZ ;  /* 0x0000000a0b0a7290 */ /* 0x000fc8000fffe03f */
        /* <DEDUP_REMOVED lines=12> */
.L_x_1083:
[----:B------:R-:W-:-:S11]  /*8020*/  UISETP.NE.AND UP1, UPT, UR14, 0x1, UPT ;  /* 0x000000010e00788c */ /* 0x000fd6000bf25270 */
[----:B------:R-:W-:Y:S02]  /*8030*/  @UP1 ULDC.64 UR18, c[0x0][0x9e8] ;  /* 0x00027a0000121ab9 */ /* 0x000fe40000000a00 */
[----:B------:R-:W-:-:S04]  /*8040*/  UIMAD.WIDE.U32 UR6, UR10, UR18, URZ ;  /* 0x000000120a0672a5 */ /* 0x000fc8000f8e003f */
[----:B------:R-:W-:-:S12]  /*8050*/  @UP1 USHF.R.U32.HI UR10, URZ, UR19, UR7 ;  /* 0x000000133f0a1299 */ /* 0x000fd80008011607 */
.L_x_1084:
[----:B------:R-:W-:-:S04]  /*8060*/  UIMAD UR10, UR10, UR14, URZ ;  /* 0x0000000e0a0a72a4 */ /* 0x000fc8000f8e023f */
[----:B------:R-:W-:-:S04]  /*8070*/  UISETP.LT.AND UP1, UPT, UR23, UR10, UPT ;  /* 0x0000000a1700728c */ /* 0x000fc8000bf21270 */
[----:B------:R-:W-:-:S12]  /*8080*/  USEL UR23, UR23, UR10, !UP1 ;  /* 0x0000000a17177287 */ /* 0x000fd8000c800000 */
.L_x_1082:
        /* <DEDUP_REMOVED lines=11> */
[----:B------:R-:W-:Y:S01]  /*8140*/  UMOV UR23, UR47 ;  /* 0x0000002f00177c82 */ /* 0x000fe20008000000 */
[----:B------:R-:W-:-:S05]  /*8150*/  ULDC UR21, c[0x0][0x988] ;  /* 0x0002620000157ab9 */ /* 0x000fca0000000800 */
.L_x_1094:
        /* <DEDUP_REMOVED lines=9> */
.L_x_1087:
[----:B------:R-:W-:Y:S01]  /*81f0*/  ULEA UR6, UR47, UR45, 0x3 ;  /* 0x0000002d2f067291 */ /* 0x000fe2000f8e183f */
[----:B------:R-:W-:-:S05]  /*8200*/  IMAD.U32 R0, RZ, RZ, UR50 ;  /* 0x00000032ff007e24 */ /* 0x000fca000f8e00ff */
[----:B------:R-:W-:-:S04]  /*8210*/  SHF.L.U32 R0, R0, 0x1f, RZ ;  /* 0x0000001f00007819 */ /* 0x000fc800000006ff */
[----:B------:R0:W1:Y:S01]  /*8220*/  SYNCS.PHASECHK.TRANS64.TRYWAIT P2, [UR6+0x16830], R0 ;  /* 0x01683000ff0075a7 */ /* 0x0000620008040146 */
[----:B------:R-:W-:Y:S05]  /*8230*/  @!P0 BRA `(.L_x_1088) ;  /* 0x0000000000048947 */ /* 0x000fea0003800000 */
[----:B------:R-:W-:Y:S01]  /*8240*/  BPT.TRAP 0x1 ;  /* 0x000000040000795c */ /* 0x000fe20000300000 */
.L_x_1088:
[----:B-1----:R-:W-:Y:S05]  /*8250*/  @P2 BRA `(.L_x_1086) ;  /* 0x0000000000082947 */ /* 0x002fea0003800000 */
[----:B------:R-:W1:Y:S02]  /*8260*/  SYNCS.PHASECHK.TRANS64.TRYWAIT P2, [UR6+0x16830], R0 ;  /* 0x01683000ff0075a7 */ /* 0x000e640008040146 */
[----:B-1----:R-:W-:Y:S05]  /*8270*/  @!P2 BRA `(.L_x_1089) ;  /* 0x000000dc001ca947 */ /* 0x002fea0003800000 */
.L_x_1086:
[----:B------:R-:W2:Y:S01]  /*8280*/  S2R R2, SR_TID.X ;  /* 0x0000000000027919 */ /* 0x000ea20000002100 */
        /* <DEDUP_REMOVED lines=8> */
[----:B--2---:R-:W-:-:S05]  /*8310*/  SHF.R.U32.HI R2, RZ, 0x7, R2 ;  /* 0x00000007ff027819 */ /* 0x004fca0000011602 */
[----:B01----:R-:W-:-:S05]  /*8320*/  VIADD R0, R2, 0x8 ;  /* 0x0000000802007836 */ /* 0x003fca0000000000 */
        /* <DEDUP_REMOVED lines=16> */
.L_x_1091:
[----:B------:R-:W-:Y:S01]  /*8430*/  ULEA UR6, UR23, UR45, 0x3 ;  /* 0x0000002d17067291 */ /* 0x000fe2000f8e183f */
[----:B------:R-:W-:-:S05]  /*8440*/  IMAD.U32 R0, RZ, RZ, UR24 ;  /* 0x00000018ff007e24 */ /* 0x000fca000f8e00ff */
[----:B------:R-:W-:-:S04]  /*8450*/  SHF.L.U32 R0, R0, 0x1f, RZ ;  /* 0x0000001f00007819 */ /* 0x000fc800000006ff */
[----:B------:R0:W1:Y:S01]  /*8460*/  SYNCS.PHASECHK.TRANS64.TRYWAIT P2, [UR6+0x16850], R0 ;  /* 0x01685000ff0075a7 */ /* 0x0000620008040146 */
[----:B------:R-:W-:Y:S05]  /*8470*/  @!P0 BRA `(.L_x_1092) ;  /* 0x0000000000048947 */ /* 0x000fea0003800000 */
[----:B------:R-:W-:Y:S01]  /*8480*/  BPT.TRAP 0x1 ;  /* 0x000000040000795c */ /* 0x000fe20000300000 */
.L_x_1092:
[----:B-1----:R-:W-:Y:S05]  /*8490*/  @P2 BRA `(.L_x_1090) ;  /* 0x0000000000082947 */ /* 0x002fea0003800000 */
[----:B------:R-:W1:Y:S02]  /*84a0*/  SYNCS.PHASECHK.TRANS64.TRYWAIT P2, [UR6+0x16850], R0 ;  /* 0x01685000ff0075a7 */ /* 0x000e640008040146 */
[----:B-1----:R-:W-:Y:S05]  /*84b0*/  @!P2 BRA `(.L_x_1093) ;  /* 0x000000d800a4a947 */ /* 0x002fea0003800000 */
.L_x_1090:
[----:B------:R-:W-:Y:S01]  /*84c0*/  UIADD3 UR6, UR45, 0x400, URZ ;  /* 0x000004002d067890 */ /* 0x000fe2000fffe03f */
[----:B------:R-:W-:Y:S01]  /*84d0*/  WARPGROUP.ARRIVE ;  /* 0x00000000000079c5 */ /* 0x000fe20000000000 */
[----:B------:R-:W-:Y:S01]  /*84e0*/  UMOV UR7, 0x40000040 ;  /* 0x4000004000077882 */ /* 0x000fe20000000000 */
[----:B01----:R-:W-:Y:S01]  /*84f0*/  FMNMX.FTZ R0, R24, R7, !PT ;  /* 0x0000000718007209 */ /* 0x003fe20007810000 */
[----:B------:R-:W-:Y:S01]  /*8500*/  USHF.R.U32.HI UR6, URZ, 0x4, UR6 ;  /* 0x000000043f067899 */ /* 0x000fe20008011606 */
[----:B------:R-:W-:Y:S02]  /*8510*/  UMOV UR24, UR50 ;  /* 0x0000003200187c82 */ /* 0x000fe40008000000 */
[----:B------:R-:W-:Y:S01]  /*8520*/  FMNMX.FTZ R9, R25, R0, !PT ;  /* 0x0000000019097209 */ /* 0x000fe20007810000 */
[----:B------:R-:W-:-:S03]  /*8530*/  ULOP3.LUT UR6, UR6, 0x3fff, URZ, 0xc0, !UPT ;  /* 0x00003fff06067892 */ /* 0x000fc6000f8ec03f */
[----:B------:R-:W-:Y:S01]  /*8540*/  FMNMX.FTZ R0, R28, R9, !PT ;  /* 0x000000091c007209 */ /* 0x000fe20007810000 */
[----:B------:R-:W-:-:S03]  /*8550*/  ULEA UR10, UR23, UR6, 0xa ;  /* 0x00000006170a7291 */ /* 0x000fc6000f8e503f */
[----:B------:R-:W-:-:S04]  /*8560*/  FMNMX.FTZ R9, R29, R0, !PT ;  /* 0x000000001d097209 */ /* 0x000fc80007810000 */
[----:B------:R-:W-:Y:S01]  /*8570*/  UMOV UR6, UR10 ;  /* 0x0000000a00067c82 */ /* 0x000fe20008000000 */
        /* <DEDUP_REMOVED lines=38> */
[----:B------:R-:W-:-:S03]  /*87e0*/  FMNMX.FTZ R0, R26, R6, !PT ;  /* 0x000000061a007209 */ /* 0x000fc60007810000 */
[----:B------:R-:W0:Y:S01]  /*87f0*/  SHFL.BFLY PT, R2, R9, 0x1, 0x1f ;  /* 0x0c201f0009027f89 */ /* 0x000e2200000e0000 */
[----:B------:R-:W-:-:S04]  /*8800*/  FMNMX.FTZ R11, R27, R0, !PT ;  /* 0x000000001b0b7209 */ /* 0x000fc80007810000 */
[----:B------:R-:W-:-:S04]  /*8810*/  FMNMX.FTZ R0, R30, R11, !PT ;  /* 0x0000000b1e007209 */ /* 0x000fc80007810000 */
[----:B------:R-:W-:-:S04]  /*8820*/  FMNMX.FTZ R11, R31, R0, !PT ;  /* 0x000000001f0b7209 */ /* 0x000fc80007810000 */
[----:B------:R-:W-:-:S04]  /*8830*/  FMNMX.FTZ R0, R34, R11, !PT ;  /* 0x0000000b22007209 */ /* 0x000fc80007810000 */
[----:B------:R-:W-:Y:S01]  /*8840*/  FMNMX.FTZ R11, R35, R0, !PT ;  /* 0x00000000230b7209 */ /* 0x000fe20007810000 */
[----:B------:R-:W-:Y:S02]  /*8850*/  WARPGROUP.DEPBAR.LE gsb0, 0x0 ;  /* 0x00008000000079c5 */ /* 0x000fe40000010000 */
[----:B------:R-:W-:Y:S01]  /*8860*/  WARPGROUP.ARRIVE ;  /* 0x00000000000079c5 */ /* 0x000fe20000000000 */
[----:B------:R-:W-:Y:S02]  /*8870*/  FMNMX.FTZ R0, R38, R11, !PT ;  /* 0x0000000b26007209 */ /* 0x000fe40007810000 */
[----:B0-----:R-:W-:Y:S02]  /*8880*/  FMNMX.FTZ R2, R9, R2, !PT ;  /* 0x0000000209027209 */ /* 0x001fe40007810000 */
[----:B------:R-:W-:Y:S01]  /*8890*/  FMNMX.FTZ R11, R39, R0, !PT ;  /* 0x00000000270b7209 */ /* 0x000fe20007810000 */
[----:B------:R-:W-:Y:S01]  /*88a0*/  HGMMA.64x64x16.F32 R88, R140, gdesc[UR4].tnspB, R88, gsb0 ;  /* 0x40e000048c587df0 */ /* 0x000fe20008000858 */
[----:B------:R-:W-:Y:S01]  /*88b0*/  UIADD3 UR6, UR10, 0x180, URZ ;  /* 0x000001800a067890 */ /* 0x000fe2000fffe03f */
[----:B------:R-:W-:Y:S01]  /*88c0*/  FMUL.FTZ R8, R2, UR21 ;  /* 0x0000001502087c20 */ /* 0x000fe20008410000 */
[----:B------:R-:W-:Y:S01]  /*88d0*/  UMOV UR7, 0x40000040 ;  /* 0x4000004000077882 */ /* 0x000fe20000000000 */
[----:B------:R-:W-:Y:S01]  /*88e0*/  FMNMX.FTZ R0, R42, R11, !PT ;  /* 0x0000000b2a007209 */ /* 0x000fe20007810000 */
[----:B------:R-:W-:Y:S01]  /*88f0*/  FADD.FTZ R7, -R2, R7 ;  /* 0x0000000702077221 */ /* 0x000fe20000010100 */
[--C-:B------:R-:W-:Y:S01]  /*8900*/  FFMA.FTZ R9, R25, UR21, -R8.reuse ;  /* 0x0000001519097c23 */ /* 0x100fe20008010808 */
[--C-:B------:R-:W-:Y:S01]  /*8910*/  FFMA.FTZ R12, R37, UR21, -R8.reuse ;  /* 0x00000015250c7c23 */ /* 0x100fe20008010808 */
[----:B------:R-:W-:Y:S01]  /*8920*/  FMNMX.FTZ R11, R43, R0, !PT ;  /* 0x000000002b0b7209 */ /* 0x000fe20007810000 */
[--C-:B------:R-:W-:Y:S01]  /*8930*/  FFMA.FTZ R45, R45, UR21, -R8.reuse ;  /* 0x000000152d2d7c23 */ /* 0x100fe20008010808 */
        /* <DEDUP_REMOVED lines=20> */
[----:B------:R0:W-:Y:S01]  /*8a80*/  MUFU.EX2 R11, R45 ;  /* 0x0000002d000b7308 */ /* 0x0001e20000000800 */
[--C-:B------:R-:W-:Y:S01]  /*8a90*/  FFMA.FTZ R33, R72, UR21, -R8.reuse ;  /* 0x0000001548217c23 */ /* 0x100fe20008010808 */
[----:B------:R-:W-:Y:S01]  /*8aa0*/  FMNMX.FTZ R21, R55, R0, !PT ;  /* 0x0000000037157209 */ /* 0x000fe20007810000 */
[--C-:B------:R-:W-:Y:S01]  /*8ab0*/  FFMA.FTZ R36, R73, UR21, -R8.reuse ;  /* 0x0000001549247c23 */ /* 0x100fe20008010808 */
[--C-:B------:R-:W-:Y:S01]  /*8ac0*/  FFMA.FTZ R41, R80, UR21, -R8.reuse ;  /* 0x0000001550297c23 */ /* 0x100fe20008010808 */
[--C-:B------:R-:W-:Y:S01]  /*8ad0*/  FFMA.FTZ R84, R84, UR21, -R8.reuse ;  /* 0x0000001554547c23 */ /* 0x100fe20008010808 */
[----:B------:R-:W-:Y:S01]  /*8ae0*/  FMNMX.FTZ R0, R58, R21, !PT ;  /* 0x000000153a007209 */ /* 0x000fe20007810000 */
[----:B------:R-:W-:Y:S01]  /*8af0*/  FFMA.FTZ R85, R85, UR21, -R8 ;  /* 0x0000001555557c23 */ /* 0x000fe20008010808 */
[----:B------:R-:W-:Y:S01]  /*8b00*/  FMUL.FTZ R7, R7, UR21 ;  /* 0x0000001507077c20 */ /* 0x000fe20008410000 */
[----:B------:R-:W-:Y:S01]  /*8b10*/  MUFU.EX2 R148, R148 ;  /* 0x0000009400947308 */ /* 0x000fe20000000800 */
[----:B------:R-:W-:-:S04]  /*8b20*/  FMNMX.FTZ R21, R59, R0, !PT ;  /* 0x000000003b157209 */ /* 0x000fc80007810000 */
[----:B------:R-:W-:-:S03]  /*8b30*/  FMNMX.FTZ R0, R62, R21, !PT ;  /* 0x000000153e007209 */ /* 0x000fc60007810000 */
[----:B------:R-:W1:Y:S01]  /*8b40*/  MUFU.EX2 R7, R7 ;  /* 0x0000000700077308 */ /* 0x000e620000000800 */
[----:B------:R-:W-:-:S04]  /*8b50*/  FMNMX.FTZ R21, R63, R0, !PT ;  /* 0x000000003f157209 */ /* 0x000fc80007810000 */
[----:B------:R-:W-:-:S03]  /*8b60*/  FMNMX.FTZ R0, R66, R21, !PT ;  /* 0x0000001542007209 */ /* 0x000fc60007810000 */
[----:B------:R-:W2:Y:S01]  /*8b70*/  MUFU.EX2 R9, R9 ;  /* 0x0000000900097308 */ /* 0x000ea20000000800 */
[----:B------:R-:W-:-:S04]  /*8b80*/  FMNMX.FTZ R21, R67, R0, !PT ;  /* 0x0000000043157209 */ /* 0x000fc80007810000 */
[----:B------:R-:W-:-:S03]  /*8b90*/  FMNMX.FTZ R0, R70, R21, !PT ;  /* 0x0000001546007209 */ /* 0x000fc60007810000 */
[----:B------:R-:W-:Y:S01]  /*8ba0*/  MUFU.EX2 R150, R150 ;  /* 0x0000009600967308 */ /* 0x000fe20000000800 */
[----:B------:R-:W-:-:S04]  /*8bb0*/  FMNMX.FTZ R21, R71, R0, !PT ;  /* 0x0000000047157209 */ /* 0x000fc80007810000 */
[----:B------:R-:W-:-:S03]  /*8bc0*/  FMNMX.FTZ R0, R74, R21, !PT ;  /* 0x000000154a007209 */ /* 0x000fc60007810000 */
[----:B------:R-:W-:Y:S01]  /*8bd0*/  MUFU.EX2 R15, R15 ;  /* 0x0000000f000f7308 */ /* 0x000fe20000000800 */
[----:B------:R-:W-:-:S04]  /*8be0*/  FMNMX.FTZ R21, R75, R0, !PT ;  /* 0x000000004b157209 */ /* 0x000fc80007810000 */
[----:B------:R-:W-:Y:S01]  /*8bf0*/  FMNMX.FTZ R0, R78, R21, !PT ;  /* 0x000000154e007209 */ /* 0x000fe20007810000 */
[----:B------:R-:W-:Y:S02]  /*8c00*/  WARPGROUP.DEPBAR.LE gsb0, 0x0 ;  /* 0x00008000000079c5 */ /* 0x000fe40000010000 */
[----:B------:R-:W-:Y:S01]  /*8c10*/  WARPGROUP.ARRIVE ;  /* 0x00000000000079c5 */ /* 0x000fe20000000000 */
[----:B------:R-:W-:Y:S01]  /*8c20*/  FMNMX.FTZ R25, R79, R0, !PT ;  /* 0x000000004f197209 */ /* 0x000fe20007810000 */
[--C-:B------:R-:W-:Y:S01]  /*8c30*/  FFMA.FTZ R140, R40, UR21, -R8.reuse ;  /* 0x00000015288c7c23 */ /* 0x100fe20008010808 */
[--C-:B------:R-:W-:Y:S01]  /*8c40*/  FFMA.FTZ R142, R44, UR21, -R8.reuse ;  /* 0x000000152c8e7c23 */ /* 0x100fe20008010808 */
[--C-:B------:R-:W-:Y:S01]  /*8c50*/  FFMA.FTZ R40, R77, UR21, -R8.reuse ;  /* 0x000000154d287c23 */ /* 0x100fe20008010808 */
[----:B------:R-:W-:Y:S01]  /*8c60*/  FMNMX.FTZ R0, R82, R25, !PT ;  /* 0x0000001952007209 */ /* 0x000fe20007810000 */
[----:B------:R-:W-:Y:S01]  /*8c70*/  HGMMA.64x64x16.F32 R88, R136, gdesc[UR4].tnspB, R88, gsb0 ;  /* 0x40e0000488587df0 */ /* 0x000fe20008000858 */
[----:B------:R-:W-:Y:S01]  /*8c80*/  UIADD3 UR6, UR10, 0x200, URZ ;  /* 0x000002000a067890 */ /* 0x000fe2000fffe03f */
[----:B------:R-:W-:Y:S01]  /*8c90*/  FFMA.FTZ R44, R81, UR21, -R8 ;  /* 0x00000015512c7c23 */ /* 0x000fe20008010808 */
[----:B------:R-:W-:Y:S01]  /*8ca0*/  UMOV UR7, 0x40000040 ;  /* 0x4000004000077882 */ /* 0x000fe20000000000 */
[----:B------:R-:W-:Y:S01]  /*8cb0*/  FMNMX.FTZ R25, R83, R0, !PT ;  /* 0x0000000053197209 */ /* 0x000fe20007810000 */
[----:B------:R-:W-:Y:S03]  /*8cc0*/  MUFU.EX2 R144, R144 ;  /* 0x0000009000907308 */ /* 0x000fe60000000800 */
[----:B------:R-:W-:-:S04]  /*8cd0*/  FMNMX.FTZ R0, R86, R25, !PT ;  /* 0x0000001956007209 */ /* 0x000fc80007810000 */
[----:B------:R-:W-:Y:S01]  /*8ce0*/  FMNMX.FTZ R0, R87, R0, !PT ;  /* 0x0000000057007209 */ /* 0x000fe20007810000 */
[----:B------:R-:W-:Y:S04]  /*8cf0*/  MUFU.EX2 R10, R10 ;  /* 0x0000000a000a7308 */ /* 0x000fe80000000800 */
        /* <DEDUP_REMOVED lines=11> */
[----:B0-----:R-:W-:-:S07]  /*8db0*/  FMNMX.FTZ R0, R45, R0, !PT ;  /* 0x000000002d007209 */ /* 0x001fce0007810000 */
[----:B------:R-:W-:Y:S01]  /*8dc0*/  MUFU.EX2 R21, R57 ;  /* 0x0000003900157308 */ /* 0x000fe20000000800 */
[----:B------:R-:W-:Y:S02]  /*8dd0*/  WARPGROUP.DEPBAR.LE gsb0, 0x0 ;  /* 0x00008000000079c5 */ /* 0x000fe40000010000 */
[----:B------:R-:W-:Y:S01]  /*8de0*/  WARPGROUP.ARRIVE ;  /* 0x00000000000079c5 */ /* 0x000fe20000000000 */
[--C-:B------:R-:W-:Y:S01]  /*8df0*/  FFMA.FTZ R136, R48, UR21, -R8.reuse ;  /* 0x0000001530887c23 */ /* 0x100fe20008010808 */
[----:B------:R-:W-:Y:S01]  /*8e00*/  FMUL.FTZ R48, R0, UR21 ;  /* 0x0000001500307c20 */ /* 0x000fe20008410000 */
[----:B------:R-:W-:Y:S02]  /*8e10*/  FFMA.FTZ R138, R52, UR21, -R8 ;  /* 0x00000015348a7c23 */ /* 0x000fe40008010808 */
[----:B------:R-:W-:Y:S01]  /*8e20*/  MUFU.EX2 R25, R61 ;  /* 0x0000003d00197308 */ /* 0x000fe20000000800 */
[----:B------:R-:W-:Y:S01]  /*8e30*/  HGMMA.64x64x16.F32 R88, R132, gdesc[UR4].tnspB, R88, gsb0 ;  /* 0x40e0000484587df0 */ /* 0x000fe20008000858 */
[----:B------:R-:W-:Y:S01]  /*8e40*/  UIADD3 UR6, UR10, 0x280, URZ ;  /* 0x000002800a067890 */ /* 0x000fe2000fffe03f */
[--C-:B------:R-:W-:Y:S01]  /*8e50*/  FFMA.FTZ R149, R26, UR21, -R48.reuse ;  /* 0x000000151a957c23 */ /* 0x100fe20008010830 */
[----:B------:R-:W-:Y:S01]  /*8e60*/  UMOV UR7, 0x40000040 ;  /* 0x4000004000077882 */ /* 0x000fe20000000000 */
[----:B------:R-:W-:Y:S01]  /*8e70*/  FFMA.FTZ R26, R27, UR21, -R48 ;  /* 0x000000151b1a7c23 */ /* 0x000fe20008010830 */
[----:B------:R-:W-:-:S02]  /*8e80*/  IMAD.U32 R27, RZ, RZ, UR47 ;  /* 0x0000002fff1b7e24 */ /* 0x000fc4000f8e00ff */
[--C-:B------:R-:W-:Y:S01]  /*8e90*/  FFMA.FTZ R151, R30, UR21, -R48.reuse ;  /* 0x000000151e977c23 */ /* 0x100fe20008010830 */
[--C-:B------:R-:W-:Y:S01]  /*8ea0*/  FFMA.FTZ R30, R31, UR21, -R48.reuse ;  /* 0x000000151f1e7c23 */ /* 0x100fe20008010830 */
[----:B------:R-:W-:Y:S01]  /*8eb0*/  MUFU.EX2 R149, R149 ;  /* 0x0000009500957308 */ /* 0x000fe20000000800 */
[--C-:B------:R-:W-:Y:S01]  /*8ec0*/  FFMA.FTZ R145, R34, UR21, -R48.reuse ;  /* 0x0000001522917c23 */ /* 0x100fe20008010830 */
[----:B------:R-:W-:Y:S01]  /*8ed0*/  @!P1 LEA R27, R27, UR45, 0x3 ;  /* 0x0000002d1b1b9c11 */ /* 0x000fe2000f8e18ff */
[--C-:B------:R-:W-:Y:S01]  /*8ee0*/  FFMA.FTZ R34, R35, UR21, -R48.reuse ;  /* 0x0000001523227c23 */ /* 0x100fe20008010830 */
[--C-:B------:R-:W-:Y:S01]  /*8ef0*/  FFMA.FTZ R147, R38, UR21, -R48.reuse ;  /* 0x0000001526937c23 */ /* 0x100fe20008010830 */
[--C-:B------:R-:W-:Y:S01]  /*8f00*/  FFMA.FTZ R52, R39, UR21, -R48.reuse ;  /* 0x0000001527347c23 */ /* 0x100fe20008010830 */
[--C-:B------:R-:W-:Y:S01]  /*8f10*/  FFMA.FTZ R141, R42, UR21, -R48.reuse ;  /* 0x000000152a8d7c23 */ /* 0x100fe20008010830 */
[----:B------:R-:W-:Y:S01]  /*8f20*/  @!P1 VIADD R27, R27, 0x16840 ;  /* 0x000168401b1b9836 */ /* 0x000fe20000000000 */
[----:B------:R-:W-:Y:S01]  /*8f30*/  MUFU.EX2 R26, R26 ;  /* 0x0000001a001a7308 */ /* 0x000fe20000000800 */
[--C-:B------:R-:W-:Y:S01]  /*8f40*/  FFMA.FTZ R38, R43, UR21, -R48.reuse ;  /* 0x000000152b267c23 */ /* 0x100fe20008010830 */
[--C-:B------:R-:W-:Y:S01]  /*8f50*/  FFMA.FTZ R143, R46, UR21, -R48.reuse ;  /* 0x000000152e8f7c23 */ /* 0x100fe20008010830 */
[--C-:B------:R-:W-:Y:S01]  /*8f60*/  FFMA.FTZ R42, R47, UR21, -R48.reuse ;  /* 0x000000152f2a7c23 */ /* 0x100fe20008010830 */
[----:B------:R-:W-:Y:S01]  /*8f70*/  @!P1 PRMT R27, RZ, 0x654, R27 ;  /* 0x00000654ff1b9816 */ /* 0x000fe2000000001b */
[--C-:B------:R-:W-:Y:S01]  /*8f80*/  FFMA.FTZ R137, R50, UR21, -R48.reuse ;  /* 0x0000001532897c23 */ /* 0x100fe20008010830 */
[--C-:B------:R-:W-:Y:S01]  /*8f90*/  FFMA.FTZ R50, R51, UR21, -R48.reuse ;  /* 0x0000001533327c23 */ /* 0x100fe20008010830 */
[--C-:B------:R-:W-:Y:S01]  /*8fa0*/  FFMA.FTZ R139, R54, UR21, -R48.reuse ;  /* 0x00000015368b7c23 */ /* 0x100fe20008010830 */
[----:B------:R-:W-:Y:S01]  /*8fb0*/  MUFU.EX2 R151, R151 ;  /* 0x0000009700977308 */ /* 0x000fe20000000800 */
[--C-:B------:R-:W-:Y:S01]  /*8fc0*/  FFMA.FTZ R46, R55, UR21, -R48.reuse ;  /* 0x00000015372e7c23 */ /* 0x100fe20008010830 */
        /* <DEDUP_REMOVED lines=8> */
[----:B------:R-:W-:-:S06]  /*9050*/  FFMA.FTZ R86, R86, UR21, -R48 ;  /* 0x0000001556567c23 */ /* 0x000fcc0008010830 */
[----:B------:R-:W-:Y:S08]  /*9060*/  MUFU.EX2 R145, R145 ;  /* 0x0000009100917308 */ /* 0x000ff00000000800 */
[----:B------:R-:W-:Y:S08]  /*9070*/  MUFU.EX2 R34, R34 ;  /* 0x0000002200227308 */ /* 0x000ff00000000800 */
[----:B------:R-:W-:Y:S08]  /*9080*/  MUFU.EX2 R147, R147 ;  /* 0x0000009300937308 */ /* 0x000ff00000000800 */
[----:B------:R-:W-:Y:S08]  /*9090*/  MUFU.EX2 R52, R52 ;  /* 0x0000003400347308 */ /* 0x000ff00000000800 */
[----:B------:R-:W-:Y:S01]  /*90a0*/  MUFU.EX2 R141, R141 ;  /* 0x0000008d008d7308 */ /* 0x000fe20000000800 */
[----:B------:R-:W-:-:S02]  /*90b0*/  WARPGROUP.DEPBAR.LE gsb0, 0x0 ;  /* 0x00008000000079c5 */ /* 0x000fc40000010000 */
[----:B------:R-:W-:-:S06]  /*90c0*/  WARPGROUP.ARRIVE ;  /* 0x00000000000079c5 */ /* 0x000fcc0000000000 */
[----:B------:R-:W0:Y:S01]  /*90d0*/  S2R R135, SR_TID.X ;  /* 0x0000000000877919 */ /* 0x000e220000002100 */
[--C-:B------:R-:W-:Y:S01]  /*90e0*/  FFMA.FTZ R132, R56, UR21, -R8.reuse ;  /* 0x0000001538847c23 */ /* 0x100fe20008010808 */
[----:B------:R-:W-:Y:S01]  /*90f0*/  FFMA.FTZ R134, R60, UR21, -R8 ;  /* 0x000000153c867c23 */ /* 0x000fe20008010808 */
[----:B------:R-:W-:Y:S01]  /*9100*/  FADD.FTZ R8, -R0, R6 ;  /* 0x0000000600087221 */ /* 0x000fe20000010100 */
[----:B-1----:R-:W-:Y:S01]  /*9110*/  FFMA.FTZ R56, R7, R5, R148 ;  /* 0x0000000507387223 */ /* 0x002fe20000010094 */
[----:B------:R-:W-:Y:S01]  /*9120*/  HGMMA.64x64x16.F32 R88, R128, gdesc[UR4].tnspB, R88, gsb0 ;  /* 0x40e0000480587df0 */ /* 0x000fe20008000858 */
[----:B------:R-:W-:Y:S01]  /*9130*/  UIADD3 UR6, UR10, 0x300, URZ ;  /* 0x000003000a067890 */ /* 0x000fe2000fffe03f */
[----:B------:R-:W-:Y:S01]  /*9140*/  FMUL.FTZ R8, R8, UR21 ;  /* 0x0000001508087c20 */ /* 0x000fe20008410000 */
[----:B------:R-:W-:Y:S01]  /*9150*/  UMOV UR7, 0x40000040 ;  /* 0x4000004000077882 */ /* 0x000fe20000000000 */
[----:B------:R-:W-:Y:S01]  /*9160*/  FFMA.FTZ R133, R58, UR21, -R48 ;  /* 0x000000153a857c23 */ /* 0x000fe20008010830 */
[----:B------:R-:W-:Y:S01]  /*9170*/  MUFU.EX2 R38, R38 ;  /* 0x0000002600267308 */ /* 0x000fe20000000800 */
[----:B--2---:R-:W-:-:S07]  /*9180*/  F2FP.F16.F32.PACK_AB R148, R9, R148 ;  /* 0x000000940994723e */ /* 0x004fce00000000ff */
[----:B------:R-:W1:Y:S08]  /*9190*/  MUFU.EX2 R8, R8 ;  /* 0x0000000800087308 */ /* 0x000e700000000800 */
[----:B------:R-:W-:Y:S01]  /*91a0*/  MUFU.EX2 R143, R143 ;  /* 0x0000008f008f7308 */ /* 0x000fe20000000800 */
[----:B0-----:R-:W-:Y:S02]  /*91b0*/  SHF.R.U32.HI R49, RZ, 0x7, R135 ;  /* 0x00000007ff317819 */ /* 0x001fe40000011687 */
[----:B------:R-:W-:Y:S01]  /*91c0*/  ISETP.GE.U32.AND P2, PT, R135, 0x180, PT ;  /* 0x000001808700780c */ /* 0x000fe20003f46070 */
[----:B-1----:R-:W-:-:S04]  /*91d0*/  FFMA.FTZ R5, R8, R4, R149 ;  /* 0x0000000408057223 */ /* 0x002fc80000010095 */
[----:B------:R-:W-:Y:S01]  /*91e0*/  MUFU.EX2 R42, R42 ;  /* 0x0000002a002a7308 */ /* 0x000fe20000000800 */
[----:B------:R-:W-:Y:S02]  /*91f0*/  VIADD R31, R49, 0x9 ;  /* 0x00000009311f7836 */ /* 0x000fe40000000000 */
[----:B------:R-:W-:Y:S01]  /*9200*/  FFMA.FTZ R135, R62, UR21, -R48 ;  /* 0x000000153e877c23 */ /* 0x000fe20008010830 */
[----:B------:R-:W-:Y:S02]  /*9210*/  F2FP.F16.F32.PACK_AB R149, R26, R149 ;  /* 0x000000951a95723e */ /* 0x000fe400000000ff */
[----:B------:R-:W-:Y:S02]  /*9220*/  SEL R31, R31, 0x9, !P2 ;  /* 0x000000091f1f7807 */ /* 0x000fe40005000000 */
[----:B------:R-:W-:Y:S01]  /*9230*/  MUFU.EX2 R136, R136 ;  /* 0x0000008800887308 */ /* 0x000fe20000000800 */
[C---:B------:R-:W-:Y:S01]  /*9240*/  ISETP.GT.AND P2, PT, R3.reuse, UR22, PT ;  /* 0x0000001603007c0c */ /* 0x040fe2000bf44270 */
[----:B------:R-:W-:-:S06]  /*9250*/  VIADD R3, R3, 0xffffffff ;  /* 0xffffffff03037836 */ /* 0x000fcc0000000000 */
[----:B------:R-:W-:Y:S08]  /*9260*/  MUFU.EX2 R137, R137 ;  /* 0x0000008900897308 */ /* 0x000ff00000000800 */
[----:B------:R-:W-:Y:S08]  /*9270*/  MUFU.EX2 R50, R50 ;  /* 0x0000003200327308 */ /* 0x000ff00000000800 */
[----:B------:R-:W-:Y:S08]  /*9280*/  MUFU.EX2 R138, R138 ;  /* 0x0000008a008a7308 */ /* 0x000ff00000000800 */
[----:B------:R-:W-:Y:S01]  /*9290*/  MUFU.EX2 R139, R139 ;  /* 0x0000008b008b7308 */ /* 0x000fe20000000800 */
[----:B------:R-:W-:-:S02]  /*92a0*/  WARPGROUP.DEPBAR.LE gsb0, 0x0 ;  /* 0x00008000000079c5 */ /* 0x000fc40000010000 */
[----:B------:R-:W-:-:S05]  /*92b0*/  WARPGROUP.ARRIVE ;  /* 0x00000000000079c5 */ /* 0x000fca0000000000 */
[----:B------:R-:W-:Y:S01]  /*92c0*/  MUFU.EX2 R46, R46 ;  /* 0x0000002e002e7308 */ /* 0x000fe20000000800 */
[--C-:B------:R-:W-:Y:S01]  /*92d0*/  FFMA.FTZ R129, R66, UR21, -R48.reuse ;  /* 0x0000001542817c23 */ /* 0x100fe20008010830 */
[----:B------:R-:W-:Y:S01]  /*92e0*/  FFMA.FTZ R131, R70, UR21, -R48 ;  /* 0x0000001546837c23 */ /* 0x000fe20008010830 */
[----:B------:R-:W-:Y:S01]  /*92f0*/  HGMMA.64x64x16.F32 R88, R124, gdesc[UR4].tnspB, R88, gsb0 ;  /* 0x40e000047c587df0 */ /* 0x000fe20008000858 */
[----:B------:R-:W-:Y:S01]  /*9300*/  UIADD3 UR6, UR10, 0x380, URZ ;  /* 0x000003800a067890 */ /* 0x000fe2000fffe03f */
[----:B------:R-:W-:-:S03]  /*9310*/  UMOV UR7, 0x40000040 ;  /* 0x4000004000077882 */ /* 0x000fc60000000000 */
[----:B------:R-:W-:Y:S08]  /*9320*/  MUFU.EX2 R132, R132 ;  /* 0x0000008400847308 */ /* 0x000ff00000000800 */
[----:B------:R-:W-:Y:S08]  /*9330*/  MUFU.EX2 R133, R133 ;  /* 0x0000008500857308 */ /* 0x000ff00000000800 */
[----:B------:R-:W-:Y:S08]  /*9340*/  MUFU.EX2 R54, R54 ;  /* 0x0000003600367308 */ /* 0x000ff00000000800 */
[----:B------:R-:W-:Y:S08]  /*9350*/  MUFU.EX2 R134, R134 ;  /* 0x0000008600867308 */ /* 0x000ff00000000800 */
[----:B------:R-:W-:Y:S08]  /*9360*/  MUFU.EX2 R135, R135 ;  /* 0x0000008700877308 */ /* 0x000ff00000000800 */
[----:B------:R-:W-:Y:S08]  /*9370*/  MUFU.EX2 R20, R20 ;  /* 0x0000001400147308 */ /* 0x000ff00000000800 */
[----:B------:R-:W-:Y:S08]  /*9380*/  MUFU.EX2 R129, R129 ;  /* 0x0000008100817308 */ /* 0x000ff00000000800 */
[----:B------:R-:W0:Y:S08]  /*9390*/  MUFU.EX2 R28, R28 ;  /* 0x0000001c001c7308 */ /* 0x000e300000000800 */
[----:B------:R-:W-:Y:S08]  /*93a0*/  MUFU.EX2 R29, R29 ;  /* 0x0000001d001d7308 */ /* 0x000ff00000000800 */
[----:B------:R-:W-:Y:S01]  /*93b0*/  MUFU.EX2 R131, R131 ;  /* 0x0000008300837308 */ /* 0x000fe20000000800 */
[----:B0-----:R-:W-:Y:S01]  /*93c0*/  F2FP.F16.F32.PACK_AB R128, R28, R20 ;  /* 0x000000141c80723e */ /* 0x001fe200000000ff */
[----:B------:R-:W-:-:S02]  /*93d0*/  WARPGROUP.DEPBAR.LE gsb0, 0x0 ;  /* 0x00008000000079c5 */ /* 0x000fc40000010000 */
[----:B------:R-:W-:-:S04]  /*93e0*/  WARPGROUP.ARRIVE ;  /* 0x00000000000079c5 */ /* 0x000fc80000000000 */
[----:B------:R-:W0:Y:S02]  /*93f0*/  MUFU.EX2 R32, R32 ;  /* 0x0000002000207308 */ /* 0x000e240000000800 */
[----:B------:R-:W-:Y:S06]  /*9400*/  HGMMA.64x64x16.F32 R88, R120, gdesc[UR4].tnspB, R88, gsb0 ;  /* 0x40e0000478587df0 */ /* 0x000fec0008000858 */
[----:B------:R-:W-:Y:S08]  /*9410*/  MUFU.EX2 R33, R33 ;  /* 0x0000002100217308 */ /* 0x000ff00000000800 */
[----:B------:R-:W-:Y:S01]  /*9420*/  MUFU.EX2 R74, R74 ;  /* 0x0000004a004a7308 */ /* 0x000fe20000000800 */
[----:B0-----:R-:W-:-:S07]  /*9430*/  F2FP.F16.F32.PACK_AB R130, R32, R29 ;  /* 0x0000001d2082723e */ /* 0x001fce00000000ff */
[----:B------:R-:W0:Y:S08]  /*9440*/  MUFU.EX2 R36, R36 ;  /* 0x0000002400247308 */ /* 0x000e300000000800 */
[----:B------:R-:W1:Y:S08]  /*9450*/  MUFU.EX2 R75, R75 ;  /* 0x0000004b004b7308 */ /* 0x000e700000000800 */
[----:B------:R-:W-:Y:S01]  /*9460*/  MUFU.EX2 R37, R37 ;  /* 0x0000002500257308 */ /* 0x000fe20000000800 */
[----:B0-----:R-:W-:-:S07]  /*9470*/  F2FP.F16.F32.PACK_AB R124, R36, R33 ;  /* 0x00000021247c723e */ /* 0x001fce00000000ff */
[----:B------:R-:W-:Y:S01]  /*9480*/  MUFU.EX2 R78, R78 ;  /* 0x0000004e004e7308 */ /* 0x000fe20000000800 */
[----:B-1----:R-:W-:-:S07]  /*9490*/  F2FP.F16.F32.PACK_AB R125, R75, R74 ;  /* 0x0000004a4b7d723e */ /* 0x002fce00000000ff */
[----:B------:R-:W0:Y:S08]  /*94a0*/  MUFU.EX2 R40, R40 ;  /* 0x0000002800287308 */ /* 0x000e300000000800 */
[----:B------:R-:W-:Y:S08]  /*94b0*/  MUFU.EX2 R79, R79 ;  /* 0x0000004f004f7308 */ /* 0x000ff00000000800 */
[----:B------:R-:W-:Y:S01]  /*94c0*/  MUFU.EX2 R41, R41 ;  /* 0x0000002900297308 */ /* 0x000fe20000000800 */
[----:B0-----:R-:W-:Y:S01]  /*94d0*/  F2FP.F16.F32.PACK_AB R126, R40, R37 ;  /* 0x00000025287e723e */ /* 0x001fe200000000ff */
[----:B------:R-:W-:-:S02]  /*94e0*/  WARPGROUP.DEPBAR.LE gsb0, 0x0 ;  /* 0x00008000000079c5 */ /* 0x000fc40000010000 */
[----:B------:R0:W-:Y:S06]  /*94f0*/  BAR.ARV R31, 0x100 ;  /* 0x0004001f0000751d */ /* 0x0001ec0000002000 */
[----:B------:R1:W-:Y:S01]  /*9500*/  @!P1 SYNCS.ARRIVE.TRANS64.RED.A1T0 RZ, [R27+URZ], RZ ;  /* 0x000000ff1bff99a7 */ /* 0x0003e2000810043f */
[----:B------:R-:W-:Y:S01]  /*9510*/  MUFU.EX2 R121, R82 ;  /* 0x0000005200797308 */ /* 0x000fe20000000800 */
[-C--:B------:R-:W-:Y:S01]  /*9520*/  FMUL.FTZ R88, R88, R7.reuse ;  /* 0x0000000758587220 */ /* 0x080fe20000410000 */
[-C--:B------:R-:W-:Y:S01]  /*9530*/  FMUL.FTZ R89, R89, R7.reuse ;  /* 0x0000000759597220 */ /* 0x080fe20000410000 */
[-C--:B------:R-:W-:Y:S01]  /*9540*/  FMUL.FTZ R92, R92, R7.reuse ;  /* 0x000000075c5c7220 */ /* 0x080fe20000410000 */
[-C--:B------:R-:W-:Y:S01]  /*9550*/  FMUL.FTZ R93, R93, R7.reuse ;  /* 0x000000075d5d7220 */ /* 0x080fe20000410000 */
[-C--:B------:R-:W-:Y:S01]  /*9560*/  FMUL.FTZ R96, R96, R7.reuse ;  /* 0x0000000760607220 */ /* 0x080fe20000410000 */
[-C--:B------:R-:W-:Y:S01]  /*9570*/  FMUL.FTZ R97, R97, R7.reuse ;  /* 0x0000000761617220 */ /* 0x080fe20000410000 */
[----:B-1----:R-:W-:Y:S01]  /*9580*/  IMAD.U32 R27, RZ, RZ, UR23 ;  /* 0x00000017ff1b7e24 */ /* 0x002fe2000f8e00ff */
[----:B------:R-:W-:Y:S01]  /*9590*/  MUFU.EX2 R44, R44 ;  /* 0x0000002c002c7308 */ /* 0x000fe20000000800 */
[----:B------:R-:W-:Y:S01]  /*95a0*/  UMOV UR23, UR47 ;  /* 0x0000002f00177c82 */ /* 0x000fe20008000000 */
[-C--:B------:R-:W-:Y:S01]  /*95b0*/  FMUL.FTZ R100, R100, R7.reuse ;  /* 0x0000000764647220 */ /* 0x080fe20000410000 */
[-C--:B------:R-:W-:Y:S01]  /*95c0*/  FMUL.FTZ R101, R101, R7.reuse ;  /* 0x0000000765657220 */ /* 0x080fe20000410000 */
[----:B------:R-:W-:Y:S01]  /*95d0*/  @!P1 LEA R4, R27, UR45, 0x3 ;  /* 0x0000002d1b049c11 */ /* 0x000fe2000f8e18ff */
[----:B------:R-:W-:Y:S01]  /*95e0*/  FADD.FTZ R27, R9, R56 ;  /* 0x00000038091b7221 */ /* 0x000fe20000010000 */
[----:B------:R-:W-:Y:S01]  /*95f0*/  FADD.FTZ R56, R26, R5 ;  /* 0x000000051a387221 */ /* 0x000fe20000010000 */
[----:B------:R-:W-:Y:S01]  /*9600*/  FMUL.FTZ R104, R104, R7 ;  /* 0x0000000768687220 */ /* 0x000fe20000410000 */
[----:B------:R-:W-:Y:S01]  /*9610*/  MUFU.EX2 R83, R83 ;  /* 0x0000005300537308 */ /* 0x000fe20000000800 */
[----:B------:R-:W-:Y:S01]  /*9620*/  FADD.FTZ R58, R150, R27 ;  /* 0x0000001b963a7221 */ /* 0x000fe20000010000 */
[----:B------:R-:W-:Y:S01]  /*9630*/  FADD.FTZ R5, R151, R56 ;  /* 0x0000003897057221 */ /* 0x000fe20000010000 */
[----:B0-----:R-:W-:-:S02]  /*9640*/  @!P1 VIADD R31, R4, 0x16860 ;  /* 0x00016860041f9836 */ /* 0x001fc40000000000 */
[----:B------:R-:W-:Y:S01]  /*9650*/  FFMA.FTZ R4, R63, UR21, -R48 ;  /* 0x000000153f047c23 */ /* 0x000fe20008010830 */
[----:B------:R-:W-:Y:S01]  /*9660*/  FADD.FTZ R27, R15, R58 ;  /* 0x0000003a0f1b7221 */ /* 0x000fe20000010000 */
[----:B------:R-:W-:Y:S01]  /*9670*/  FADD.FTZ R56, R30, R5 ;  /* 0x000000051e387221 */ /* 0x000fe20000010000 */
[----:B------:R-:W-:Y:S01]  /*9680*/  FFMA.FTZ R58, R71, UR21, -R48 ;  /* 0x00000015473a7c23 */ /* 0x000fe20008010830 */
[----:B------:R-:W-:Y:S01]  /*9690*/  MUFU.EX2 R45, R84 ;  /* 0x00000054002d7308 */ /* 0x000fe20000000800 */
[----:B------:R-:W-:Y:S01]  /*96a0*/  FADD.FTZ R27, R144, R27 ;  /* 0x0000001b901b7221 */ /* 0x000fe20000010000 */
[----:B------:R-:W-:Y:S01]  /*96b0*/  FADD.FTZ R5, R145, R56 ;  /* 0x0000003891057221 */ /* 0x000fe20000010000 */
[C---:B------:R-:W-:Y:S01]  /*96c0*/  F2FP.F16.F32.PACK_AB R144, R10.reuse, R144 ;  /* 0x000000900a90723e */ /* 0x040fe200000000ff */
[--C-:B------:R-:W-:Y:S01]  /*96d0*/  FFMA.FTZ R56, R67, UR21, -R48.reuse ;  /* 0x0000001543387c23 */ /* 0x100fe20008010830 */
[----:B------:R-:W-:Y:S01]  /*96e0*/  FADD.FTZ R27, R10, R27 ;  /* 0x0000001b0a1b7221 */ /* 0x000fe20000010000 */
[----:B------:R-:W-:Y:S01]  /*96f0*/  FADD.FTZ R60, R34, R5 ;  /* 0x00000005223c7221 */ /* 0x000fe20000010000 */
[----:B------:R-:W-:Y:S01]  /*9700*/  FFMA.FTZ R48, R87, UR21, -R48 ;  /* 0x0000001557307c23 */ /* 0x000fe20008010830 */
[----:B------:R-:W0:Y:S01]  /*9710*/  MUFU.EX2 R4, R4 ;  /* 0x0000000400047308 */ /* 0x000e220000000800 */
[----:B------:R-:W-:Y:S01]  /*9720*/  FADD.FTZ R27, R146, R27 ;  /* 0x0000001b921b7221 */ /* 0x000fe20000010000 */
[----:B------:R-:W-:Y:S01]  /*9730*/  FADD.FTZ R5, R147, R60 ;  /* 0x0000003c93057221 */ /* 0x000fe20000010000 */
[C---:B------:R-:W-:Y:S01]  /*9740*/  F2FP.F16.F32.PACK_AB R146, R12.reuse, R146 ;  /* 0x000000920c92723e */ /* 0x040fe200000000ff */
[-C--:B------:R-:W-:Y:S01]  /*9750*/  FMUL.FTZ R105, R105, R7.reuse ;  /* 0x0000000769697220 */ /* 0x080fe20000410000 */
[----:B------:R-:W-:Y:S01]  /*9760*/  FADD.FTZ R27, R12, R27 ;  /* 0x0000001b0c1b7221 */ /* 0x000fe20000010000 */
[----:B------:R-:W-:Y:S01]  /*9770*/  FADD.FTZ R60, R52, R5 ;  /* 0x00000005343c7221 */ /* 0x000fe20000010000 */
[----:B------:R-:W-:Y:S01]  /*9780*/  @!P1 PRMT R31, RZ, 0x654, R31 ;  /* 0x00000654ff1f9816 */ /* 0x000fe2000000001f */
[----:B------:R-:W-:Y:S01]  /*9790*/  MUFU.EX2 R56, R56 ;  /* 0x0000003800387308 */ /* 0x000fe20000000800 */
[----:B------:R-:W-:Y:S01]  /*97a0*/  FADD.FTZ R62, R140, R27 ;  /* 0x0000001b8c3e7221 */ /* 0x000fe20000010000 */
[----:B------:R-:W-:Y:S01]  /*97b0*/  FADD.FTZ R5, R141, R60 ;  /* 0x0000003c8d057221 */ /* 0x000fe20000010000 */
[----:B------:R1:W-:Y:S01]  /*97c0*/  @!P1 SYNCS.ARRIVE.TRANS64.RED.A1T0 RZ, [R31+URZ], RZ ;  /* 0x000000ff1fff99a7 */ /* 0x0003e2000810043f */
[-C--:B------:R-:W-:Y:S01]  /*97d0*/  FMUL.FTZ R108, R108, R7.reuse ;  /* 0x000000076c6c7220 */ /* 0x080fe20000410000 */
[----:B------:R-:W-:Y:S01]  /*97e0*/  FADD.FTZ R27, R13, R62 ;  /* 0x0000003e0d1b7221 */ /* 0x000fe20000010000 */
[----:B------:R-:W-:Y:S01]  /*97f0*/  FADD.FTZ R60, R38, R5 ;  /* 0x00000005263c7221 */ /* 0x000fe20000010000 */
[-C--:B------:R-:W-:Y:S01]  /*9800*/  FMUL.FTZ R109, R109, R7.reuse ;  /* 0x000000076d6d7220 */ /* 0x080fe20000410000 */
[----:B------:R-:W-:Y:S01]  /*9810*/  MUFU.EX2 R58, R58 ;  /* 0x0000003a003a7308 */ /* 0x000fe20000000800 */
[----:B------:R-:W-:Y:S01]  /*9820*/  FADD.FTZ R62, R142, R27 ;  /* 0x0000001b8e3e7221 */ /* 0x000fe20000010000 */
[----:B------:R-:W-:Y:S01]  /*9830*/  FADD.FTZ R5, R143, R60 ;  /* 0x0000003c8f057221 */ /* 0x000fe20000010000 */
[-C--:B------:R-:W-:Y:S01]  /*9840*/  FMUL.FTZ R112, R112, R7.reuse ;  /* 0x0000000770707220 */ /* 0x080fe20000410000 */
[-C--:B------:R-:W-:Y:S01]  /*9850*/  FMUL.FTZ R113, R113, R7.reuse ;  /* 0x0000000771717220 */ /* 0x080fe20000410000 */
[----:B------:R-:W-:Y:S01]  /*9860*/  FADD.FTZ R27, R11, R62 ;  /* 0x0000003e0b1b7221 */ /* 0x000fe20000010000 */
[----:B------:R-:W-:Y:S01]  /*9870*/  FADD.FTZ R60, R42, R5 ;  /* 0x000000052a3c7221 */ /* 0x000fe20000010000 */
[-C--:B------:R-:W-:Y:S01]  /*9880*/  FMUL.FTZ R116, R116, R7.reuse ;  /* 0x0000000774747220 */ /* 0x080fe20000410000 */
[----:B------:R-:W-:Y:S01]  /*9890*/  MUFU.EX2 R123, R86 ;  /* 0x00000056007b7308 */ /* 0x000fe20000000800 */
[----:B------:R-:W-:Y:S01]  /*98a0*/  FADD.FTZ R27, R136, R27 ;  /* 0x0000001b881b7221 */ /* 0x000fe20000010000 */
[----:B------:R-:W-:Y:S01]  /*98b0*/  FADD.FTZ R5, R137, R60 ;  /* 0x0000003c89057221 */ /* 0x000fe20000010000 */
[----:B------:R-:W-:Y:S01]  /*98c0*/  FMUL.FTZ R117, R117, R7 ;  /* 0x0000000775757220 */ /* 0x000fe20000410000 */
[----:B------:R-:W-:Y:S01]  /*98d0*/  F2FP.F16.F32.PACK_AB R150, R15, R150 ;  /* 0x000000960f96723e */ /* 0x000fe200000000ff */
[----:B------:R-:W-:Y:S01]  /*98e0*/  FADD.FTZ R27, R14, R27 ;  /* 0x0000001b0e1b7221 */ /* 0x000fe20000010000 */
[----:B------:R-:W-:Y:S01]  /*98f0*/  FADD.FTZ R60, R50, R5 ;  /* 0x00000005323c7221 */ /* 0x000fe20000010000 */
[----:B------:R-:W-:Y:S01]  /*9900*/  F2FP.F16.F32.PACK_AB R151, R30, R151 ;  /* 0x000000971e97723e */ /* 0x000fe200000000ff */
[----:B------:R-:W2:Y:S01]  /*9910*/  MUFU.EX2 R6, R85 ;  /* 0x0000005500067308 */ /* 0x000ea20000000800 */
[----:B------:R-:W-:Y:S01]  /*9920*/  FADD.FTZ R27, R138, R27 ;  /* 0x0000001b8a1b7221 */ /* 0x000fe20000010000 */
[----:B------:R-:W-:Y:S01]  /*9930*/  FADD.FTZ R5, R139, R60 ;  /* 0x0000003c8b057221 */ /* 0x000fe20000010000 */
[----:B------:R-:W-:Y:S01]  /*9940*/  F2FP.F16.F32.PACK_AB R145, R34, R145 ;  /* 0x000000912291723e */ /* 0x000fe200000000ff */
[----:B------:R-:W-:Y:S01]  /*9950*/  FMUL.FTZ R90, R90, R8 ;  /* 0x000000085a5a7220 */ /* 0x000fe20000410000 */
[----:B------:R-:W-:Y:S01]  /*9960*/  FADD.FTZ R27, R24, R27 ;  /* 0x0000001b181b7221 */ /* 0x000fe20000010000 */
[----:B------:R-:W-:Y:S01]  /*9970*/  FADD.FTZ R10, R46, R5 ;  /* 0x000000052e0a7221 */ /* 0x000fe20000010000 */
[----:B------:R-:W-:Y:S01]  /*9980*/  F2FP.F16.F32.PACK_AB R147, R52, R147 ;  /* 0x000000933493723e */ /* 0x000fe200000000ff */
[----:B------:R-:W3:Y:S01]  /*9990*/  MUFU.EX2 R48, R48 ;  /* 0x0000003000307308 */ /* 0x000ee20000000800 */
[----:B------:R-:W-:Y:S01]  /*99a0*/  FADD.FTZ R26, R132, R27 ;  /* 0x0000001b841a7221 */ /* 0x000fe20000010000 */
[----:B------:R-:W-:Y:S01]  /*99b0*/  FADD.FTZ R5, R133, R10 ;  /* 0x0000000a85057221 */ /* 0x000fe20000010000 */
[----:B------:R-:W-:Y:S01]  /*99c0*/  F2FP.F16.F32.PACK_AB R140, R13, R140 ;  /* 0x0000008c0d8c723e */ /* 0x000fe200000000ff */
[-C--:B------:R-:W-:Y:S01]  /*99d0*/  FMUL.FTZ R91, R91, R8.reuse ;  /* 0x000000085b5b7220 */ /* 0x080fe20000410000 */
[----:B------:R-:W-:Y:S01]  /*99e0*/  FADD.FTZ R9, R21, R26 ;  /* 0x0000001a15097221 */ /* 0x000fe20000010000 */
[----:B------:R-:W-:Y:S01]  /*99f0*/  FADD.FTZ R10, R54, R5 ;  /* 0x00000005360a7221 */ /* 0x000fe20000010000 */
[----:B------:R-:W-:Y:S01]  /*9a00*/  F2FP.F16.F32.PACK_AB R141, R38, R141 ;  /* 0x0000008d268d723e */ /* 0x000fe200000000ff */
[-C--:B------:R-:W-:Y:S01]  /*9a10*/  FMUL.FTZ R94, R94, R8.reuse ;  /* 0x000000085e5e7220 */ /* 0x080fe20000410000 */
[----:B------:R-:W-:Y:S01]  /*9a20*/  FADD.FTZ R12, R134, R9 ;  /* 0x00000009860c7221 */ /* 0x000fe20000010000 */
[----:B------:R-:W-:Y:S01]  /*9a30*/  FADD.FTZ R5, R135, R10 ;  /* 0x0000000a87057221 */ /* 0x000fe20000010000 */
[C---:B0-----:R-:W-:Y:S01]  /*9a40*/  F2FP.F16.F32.PACK_AB R135, R4.reuse, R135 ;  /* 0x000000870487723e */ /* 0x041fe200000000ff */
[-C--:B------:R-:W-:Y:S01]  /*9a50*/  FMUL.FTZ R95, R95, R8.reuse ;  /* 0x000000085f5f7220 */ /* 0x080fe20000410000 */
[----:B------:R-:W-:Y:S01]  /*9a60*/  FADD.FTZ R9, R25, R12 ;  /* 0x0000000c19097221 */ /* 0x000fe20000010000 */
[----:B------:R-:W-:Y:S01]  /*9a70*/  FADD.FTZ R10, R4, R5 ;  /* 0x00000005040a7221 */ /* 0x000fe20000010000 */
[----:B--2---:R-:W-:Y:S01]  /*9a80*/  F2FP.F16.F32.PACK_AB R122, R6, R45 ;  /* 0x0000002d067a723e */ /* 0x004fe200000000ff */
        /* <DEDUP_REMOVED lines=46> */
[----:B------:R-:W-:Y:S01]  /*9d70*/  F2FP.F16.F32.PACK_AB R127, R79, R78 ;  /* 0x0000004e4f7f723e */ /* 0x000fe200000000ff */
[----:B---3--:R-:W-:Y:S01]  /*9d80*/  FADD.FTZ R4, R48, R4 ;  /* 0x0000000430047221 */ /* 0x008fe20000010000 */
[----:B------:R-:W-:Y:S01]  /*9d90*/  F2FP.F16.F32.PACK_AB R120, R44, R41 ;  /* 0x000000292c78723e */ /* 0x000fe200000000ff */
[----:B------:R-:W-:Y:S01]  /*9da0*/  IMAD.MOV.U32 R6, RZ, RZ, R0 ;  /* 0x000000ffff067224 */ /* 0x000fe200078e0000 */
[----:B------:R-:W-:Y:S01]  /*9db0*/  F2FP.F16.F32.PACK_AB R121, R83, R121 ;  /* 0x000000795379723e */ /* 0x000fe200000000ff */
[----:B------:R-:W-:Y:S01]  /*9dc0*/  IMAD.MOV.U32 R7, RZ, RZ, R2 ;  /* 0x000000ffff077224 */ /* 0x000fe200078e0002 */
[----:B------:R-:W-:Y:S01]  /*9dd0*/  F2FP.F16.F32.PACK_AB R123, R48, R123 ;  /* 0x0000007b307b723e */ /* 0x000fe200000000ff */
[----:B-1----:R-:W-:Y:S06]  /*9de0*/  @P2 BRA `(.L_x_1094) ;  /* 0xffffffe000dc2947 */ /* 0x002fec000383ffff */
.L_x_1085:
[----:B------:R-:W-:-:S13]  /*9df0*/  ISETP.GE.AND P2, PT, R3, UR43, PT ;  /* 0x0000002b03007c0c */ /* 0x000fda000bf46270 */
[----:B------:R-:W-:Y:S05]  /*9e00*/  @!P2 BRA `(.L_x_1095) ;  /* 0x0000002c006ca947 */ /* 0x000fea0003800000 */
[----:B------:R-:W-:Y:S01]  /*9e10*/  IMAD.MOV.U32 R6, RZ, RZ, R0 ;  /* 0x000000ffff067224 */ /* 0x000fe200078e0000 */
[----:B------:R-:W-:Y:S01]  /*9e20*/  UMOV UR26, UR50 ;  /* 0x00000032001a7c82 */ /* 0x000fe20008000000 */
[----:B------:R-:W-:Y:S01]  /*9e30*/  IMAD.MOV.U32 R7, RZ, RZ, R2 ;  /* 0x000000ffff077224 */ /* 0x000fe200078e0002 */
[----:B------:R-:W-:Y:S01]  /*9e40*/  UMOV UR25, UR47 ;  /* 0x0000002f00197c82 */ /* 0x000fe20008000000 */
[----:B------:R-:W-:Y:S01]  /*9e50*/  ULDC UR22, c[0x0][0x9e4] ;  /* 0x0002790000167ab9 */ /* 0x000fe20000000800 */
[----:B------:R-:W-:Y:S01]  /*9e60*/  ULDC UR24, c[0x0][0x9dc] ;  /* 0x0002770000187ab9 */ /* 0x000fe20000000800 */
[----:B------:R-:W-:Y:S01]  /*9e70*/  ULDC UR21, c[0x0][0x988] ;  /* 0x0002620000157ab9 */ /* 0x000fe20000000800 */
[----:B------:R-:W-:-:S05]  /*9e80*/  ULDC UR23, c[0x0][0x9e0] ;  /* 0x0002780000177ab9 */ /* 0x000fca0000000800 */
.L_x_1112:
        /* <DEDUP_REMOVED lines=9> */
.L_x_1097:
[----:B------:R-:W-:Y:S01]  /*9f20*/  ULEA UR6, UR47, UR45, 0x3 ;  /* 0x0000002d2f067291 */ /* 0x000fe2000f8e183f */
[----:B------:R-:W-:-:S05]  /*9f30*/  IMAD.U32 R0, RZ, RZ, UR50 ;  /* 0x00000032ff007e24 */ /* 0x000fca000f8e00ff */
[----:B------:R-:W-:-:S04]  /*9f40*/  SHF.L.U32 R0, R0, 0x1f, RZ ;  /* 0x0000001f00007819 */ /* 0x000fc800000006ff */
[----:B------:R0:W1:Y:S01]  /*9f50*/  SYNCS.PHASECHK.TRANS64.TRYWAIT P2, [UR6+0x16830], R0 ;  /* 0x01683000ff0075a7 */ /* 0x0000620008040146 */
[----:B------:R-:W-:Y:S05]  /*9f60*/  @!P0 BRA `(.L_x_1098) ;  /* 0x0000000000048947 */ /* 0x000fea0003800000 */
[----:B------:R-:W-:Y:S01]  /*9f70*/  BPT.TRAP 0x1 ;  /* 0x000000040000795c */ /* 0x000fe20000300000 */
.L_x_1098:
[----:B-1----:R-:W-:Y:S05]  /*9f80*/  @P2 BRA `(.L_x_1096) ;  /* 0x0000000000082947 */ /* 0x002fea0003800000 */
[----:B------:R-:W1:Y:S02]  /*9f90*/  SYNCS.PHASECHK.TRANS64.TRYWAIT P2, [UR6+0x16830], R0 ;  /* 0x01683000ff0075a7 */ /* 0x000e640008040146 */
[----:B-1----:R-:W-:Y:S05]  /*9fa0*/  @!P2 BRA `(.L_x_1099) ;  /* 0x000000c00000a947 */ /* 0x002fea0003800000 */
.L_x_1096:
        /* <DEDUP_REMOVED lines=27> */
.L_x_1101:
[----:B------:R-:W-:Y:S01]  /*a160*/  ULEA UR6, UR25, UR45, 0x3 ;  /* 0x0000002d19067291 */ /* 0x000fe2000f8e183f */
[----:B------:R-:W-:-:S05]  /*a170*/  IMAD.U32 R0, RZ, RZ, UR26 ;  /* 0x0000001aff007e24 */ /* 0x000fca000f8e00ff */
[----:B------:R-:W-:-:S04]  /*a180*/  SHF.L.U32 R0, R0, 0x1f, RZ ;  /* 0x0000001f00007819 */ /* 0x000fc800000006ff */
[----:B------:R0:W1:Y:S01]  /*a190*/  SYNCS.PHASECHK.TRANS64.TRYWAIT P2, [UR6+0x16850], R0 ;  /* 0x01685000ff0075a7 */ /* 0x0000620008040146 */
[----:B------:R-:W-:Y:S05]  /*a1a0*/  @!P0 BRA `(.L_x_1102) ;  /* 0x0000000000048947 */ /* 0x000fea0003800000 */
[----:B------:R-:W-:Y:S01]  /*a1b0*/  BPT.TRAP 0x1 ;  /* 0x000000040000795c */ /* 0x000fe20000300000 */
.L_x_1102:
[----:B-1----:R-:W-:Y:S05]  /*a1c0*/  @P2 BRA `(.L_x_1100) ;  /* 0x0000000000082947 */ /* 0x002fea0003800000 */
[----:B------:R-:W1:Y:S02]  /*a1d0*/  SYNCS.PHASECHK.TRANS64.TRYWAIT P2, [UR6+0x16850], R0 ;  /* 0x01685000ff0075a7 */ /* 0x000e640008040146 */
[----:B-1----:R-:W-:Y:S05]  /*a1e0*/  @!P2 BRA `(.L_x_1103) ;  /* 0x000000bc0088a947 */ /* 0x002fea0003800000 */
.L_x_1100:
[----:B------:R-:W-:Y:S01]  /*a1f0*/  UIADD3 UR6, UR45, 0x400, URZ ;  /* 0x000004002d067890 */ /* 0x000fe2000fffe03f */
[----:B------:R-:W-:Y:S01]  /*a200*/  WARPGROUP.ARRIVE ;  /* 0x00000000000079c5 */ /* 0x000fe20000000000 */
[----:B------:R-:W-:-:S05]  /*a210*/  UMOV UR7, 0x40000040 ;  /* 0x4000004000077882 */ /* 0x000fca0000000000 */
[----:B------:R-:W2:Y:S01]  /*a220*/  S2R R9, SR_TID.X ;  /* 0x0000000000097919 */ /* 0x000ea20000002100 */
[----:B------:R-:W-:Y:S01]  /*a230*/  USHF.R.U32.HI UR6, URZ, 0x4, UR6 ;  /* 0x000000043f067899 */ /* 0x000fe20008011606 */
[----:B------:R-:W-:Y:S01]  /*a240*/  PLOP3.LUT P2, PT, PT, PT, UP0, 0x80, 0x0 ;  /* 0x000000000000781c */ /* 0x000fe20003f4f008 */
[----:B------:R-:W-:Y:S02]  /*a250*/  VIADD R13, R17, UR39 ;  /* 0x00000027110d7c36 */ /* 0x000fe40008000000 */
[----:B------:R-:W-:Y:S01]  /*a260*/  ULOP3.LUT UR6, UR6, 0x3fff, URZ, 0xc0, !UPT ;  /* 0x00003fff06067892 */ /* 0x000fe2000f8ec03f */
[----:B-1----:R-:W-:Y:S02]  /*a270*/  IMAD.U32 R2, RZ, RZ, UR47 ;  /* 0x0000002fff027e24 */ /* 0x002fe4000f8e00ff */
[----:B------:R-:W-:Y:S01]  /*a280*/  IMAD.SHL.U32 R11, R3, 0x80, RZ ;  /* 0x00000080030b7824 */ /* 0x000fe200078e00ff */
[----:B------:R-:W-:Y:S01]  /*a290*/  ULEA UR10, UR25, UR6, 0xa ;  /* 0x00000006190a7291 */ /* 0x000fe2000f8e503f */
[----:B------:R-:W-:Y:S01]  /*a2a0*/  IMAD.U32 R15, RZ, RZ, UR46 ;  /* 0x0000002eff0f7e24 */ /* 0x000fe2000f8e00ff */
        /* <DEDUP_REMOVED lines=43> */
[----:B------:R-:W-:-:S04]  /*a560*/  @UP0 ULDC UR6, c[0x0][0x450] ;  /* 0x0001140000060ab9 */ /* 0x000fc80000000800 */
[----:B------:R-:W-:Y:S01]  /*a570*/  @P2 SHF.R.U32.HI R13, RZ, UR6, R0 ;  /* 0x00000006ff0d2c19 */ /* 0x000fe20008011600 */
[----:B------:R-:W-:Y:S01]  /*a580*/  VIADD R0, R8, 0x9 ;  /* 0x0000000908007836 */ /* 0x000fe20000000000 */
[----:B------:R-:W-:Y:S01]  /*a590*/  ISETP.GE.U32.AND P2, PT, R9, 0x180, PT ;  /* 0x000001800900780c */ /* 0x000fe20003f46070 */
[----:B------:R-:W-:Y:S02]  /*a5a0*/  ULOP3.LUT UR6, URZ, UR24, URZ, 0x33, !UPT ;  /* 0x000000183f067292 */ /* 0x000fe4000f8e333f */
[----:B------:R-:W0:Y:S01]  /*a5b0*/  SHFL.IDX PT, R9, R13, RZ, 0x1c1f ;  /* 0x001c1fff0d097589 */ /* 0x000e2200000e0000 */
[----:B------:R-:W-:Y:S02]  /*a5c0*/  SEL R8, R0, 0x9, !P2 ;  /* 0x0000000900087807 */ /* 0x000fe40005000000 */
[----:B------:R-:W-:-:S04]  /*a5d0*/  IADD3 R0, -R16, 0x1, -R11 ;  /* 0x0000000110007810 */ /* 0x000fc80007ffe90b */
[----:B------:R-:W-:-:S05]  /*a5e0*/  IADD3 R0, -R15, UR40, R0 ;  /* 0x000000280f007c10 */ /* 0x000fca000fffe100 */
[C---:B------:R-:W-:Y:S02]  /*a5f0*/  VIADD R12, R0.reuse, UR23 ;  /* 0x00000017000c7c36 */ /* 0x040fe40008000000 */
[----:B------:R-:W-:-:S04]  /*a600*/  VIADD R10, R0, UR6 ;  /* 0x00000006000a7c36 */ /* 0x000fc80008000000 */
[--C-:B0-----:R-:W-:Y:S01]  /*a610*/  IMAD.IADD R0, R10, 0x1, R9.reuse ;  /* 0x000000010a007824 */ /* 0x101fe200078e0209 */
[----:B------:R-:W-:Y:S02]  /*a620*/  WARPGROUP.DEPBAR.LE gsb0, 0x0 ;  /* 0x00008000000079c5 */ /* 0x000fe40000010000 */
[----:B------:R0:W-:Y:S06]  /*a630*/  BAR.ARV R8, 0x100 ;  /* 0x000400080000751d */ /* 0x0001ec0000002000 */
[----:B------:R1:W-:Y:S02]  /*a640*/  @!P1 SYNCS.ARRIVE.TRANS64.RED.A1T0 RZ, [R2+URZ], RZ ;  /* 0x000000ff02ff99a7 */ /* 0x0003e4000810043f */
[----:B-1----:R-:W-:Y:S01]  /*a650*/  IMAD.IADD R2, R12, 0x1, R9 ;  /* 0x000000010c027824 */ /* 0x002fe200078e0209 */
[----:B0-----:R-:W-:Y:S06]  /*a660*/  @!P5 BRA `(.L_x_1104) ;  /* 0x00000000005cd947 */ /* 0x001fec0003800000 */
        /* <DEDUP_REMOVED lines=13> */
.L_x_1106:
[----:B------:R-:W-:-:S05]  /*a740*/  IMAD.U32 R20, RZ, RZ, UR22 ;  /* 0x00000016ff147e24 */ /* 0x000fca000f8e00ff */
[----:B------:R-:W-:-:S13]  /*a750*/  ISETP.NE.AND P2, PT, R20, 0x1, PT ;  /* 0x000000011400780c */ /* 0x000fda0003f45270 */
[----:B------:R-:W0:Y:S02]  /*a760*/  @P2 LDC.64 R8, c[0x0][0x9e8] ;  /* 0x00027a00ff082b82 */ /* 0x000e240000000a00 */
[----:B0-----:R-:W-:-:S05]  /*a770*/  @P2 IMAD.HI.U32 R8, R14, R8, RZ ;  /* 0x000000080e082227 */ /* 0x001fca00078e00ff */
[----:B------:R-:W-:-:S07]  /*a780*/  @P2 SHF.R.U32.HI R14, RZ, R9, R8 ;  /* 0x00000009ff0e2219 */ /* 0x000fce0000011608 */
.L_x_1107:
[----:B------:R-:W-:Y:S05]  /*a790*/  BSYNC B0 ;  /* 0x0000000000007941 */ /* 0x000fea0003800000 */
.L_x_1105:
[----:B------:R-:W-:-:S04]  /*a7a0*/  IMAD R9, R14, R20, -R11 ;  /* 0x000000140e097224 */ /* 0x000fc800078e0a0b */
[----:B------:R-:W-:-:S05]  /*a7b0*/  IMAD.IADD R9, R9, 0x1, -R16 ;  /* 0x0000000109097824 */ /* 0x000fca00078e0a10 */
[----:B------:R-:W-:Y:S02]  /*a7c0*/  VIADDMNMX R2, R9, R20, R2, PT ;  /* 0x0000001409027246 */ /* 0x000fe40003800102 */
[----:B------:R-:W-:-:S07]  /*a7d0*/  VIMNMX R0, R0, R9, !PT ;  /* 0x0000000900007248 */ /* 0x000fce0007fe0100 */
.L_x_1104:
        /* <DEDUP_REMOVED lines=114> */
.L_x_1110:
[----:B------:R-:W-:-:S05]  /*af00*/  IMAD.U32 R2, RZ, RZ, UR22 ;  /* 0x00000016ff027e24 */ /* 0x000fca000f8e00ff */
[----:B------:R-:W-:-:S13]  /*af10*/  ISETP.NE.AND P3, PT, R2, 0x1, PT ;  /* 0x000000010200780c */ /* 0x000fda0003f65270 */
[----:B------:R-:W0:Y:S02]  /*af20*/  @P3 LDC.64 R8, c[0x0][0x9e8] ;  /* 0x00027a00ff083b82 */ /* 0x000e240000000a00 */
[----:B0-----:R-:W-:-:S05]  /*af30*/  @P3 IMAD.HI.U32 R8, R0, R8, RZ ;  /* 0x0000000800083227 */ /* 0x001fca00078e00ff */
[----:B------:R-:W-:-:S07]  /*af40*/  @P3 SHF.R.U32.HI R0, RZ, R9, R8 ;  /* 0x00000009ff003219 */ /* 0x000fce0000011608 */
.L_x_1111:
[----:B------:R-:W-:Y:S05]  /*af50*/  BSYNC B0 ;  /* 0x0000000000007941 */ /* 0x000fea0003800000 */
.L_x_1109:
[----:B------:R-:W-:-:S04]  /*af60*/  IMAD R11, R0, R2, -R11 ;  /* 0x00000002000b7224 */ /* 0x000fc800078e0a0b */
[----:B------:R-:W-:-:S05]  /*af70*/  IMAD.IADD R11, R11, 0x1, -R16 ;  /* 0x000000010b0b7824 */ /* 0x000fca00078e0a10 */
[----:B------:R-:W-:Y:S02]  /*af80*/  VIADDMNMX R12, R11, R2, R12, PT ;  /* 0x000000020b0c7246 */ /* 0x000fe4000380010c */
[----:B------:R-:W-:-:S07]  /*af90*/  VIMNMX R10, R10, R11, !PT ;  /* 0x0000000b0a0a7248 */ /* 0x000fce0007fe0100 */
.L_x_1108:
        /* <DEDUP_REMOVED lines=34> */
[----:B------:R-:W-:Y:S02]  /*b1c0*/  ISETP.GT.AND P3, PT, R10, RZ, P2 ;  /* 0x000000ff0a00720c */ /* 0x000fe40001764270 */
        /* <DEDUP_REMOVED lines=9> */
[----:B------:R-:W-:Y:S02]  /*b260*/  ISETP.GT.AND P4, PT, R10, 0x18, P2 ;  /* 0x000000180a00780c */ /* 0x000fe40001784270 */
[----:B------:R-:W-:Y:S02]  /*b270*/  FMNMX.FTZ R0, R68, R9, !PT ;  /* 0x0000000944007209 */ /* 0x000fe40007810000 */
[----:B------:R-:W-:Y:S02]  /*b280*/  FSEL R13, R26, -INF , !P3 ;  /* 0xff8000001a0d7808 */ /* 0x000fe40005800000 */
[----:B------:R-:W-:Y:S02]  /*b290*/  FMNMX.FTZ R9, R69, R0, !PT ;  /* 0x0000000045097209 */ /* 0x000fe40007810000 */
[----:B------:R-:W-:-:S02]  /*b2a0*/  ISETP.LT.OR P6, PT, R12, 0x9, P6 ;  /* 0x000000090c00780c */ /* 0x000fc400037c1670 */
[----:B------:R-:W-:Y:S02]  /*b2b0*/  FMNMX.FTZ R0, R72, R9, !PT ;  /* 0x0000000948007209 */ /* 0x000fe40007810000 */
[----:B------:R-:W-:Y:S02]  /*b2c0*/  ISETP.LT.OR P4, PT, R12, 0x19, P4 ;  /* 0x000000190c00780c */ /* 0x000fe40002781670 */
[----:B------:R-:W-:Y:S02]  /*b2d0*/  FMNMX.FTZ R9, R73, R0, !PT ;  /* 0x0000000049097209 */ /* 0x000fe40007810000 */
[----:B------:R-:W-:Y:S02]  /*b2e0*/  FMNMX.FTZ R8, R13, R6, !PT ;  /* 0x000000060d087209 */ /* 0x000fe40007810000 */
[----:B------:R-:W-:Y:S02]  /*b2f0*/  FMNMX.FTZ R0, R76, R9, !PT ;  /* 0x000000094c007209 */ /* 0x000fe40007810000 */
[----:B------:R-:W-:-:S02]  /*b300*/  FSEL R30, R30, -INF , !P6 ;  /* 0xff8000001e1e7808 */ /* 0x000fc40007000000 */
[----:B------:R-:W-:Y:S02]  /*b310*/  FMNMX.FTZ R9, R77, R0, !PT ;  /* 0x000000004d097209 */ /* 0x000fe40007810000 */
[----:B------:R-:W-:Y:S02]  /*b320*/  FSEL R38, R38, -INF , !P4 ;  /* 0xff80000026267808 */ /* 0x000fe40006000000 */
[----:B------:R-:W-:Y:S02]  /*b330*/  FMNMX.FTZ R0, R80, R9, !PT ;  /* 0x0000000950007209 */ /* 0x000fe40007810000 */
[----:B------:R-:W-:Y:S02]  /*b340*/  FMNMX.FTZ R21, R27, R8, !PT ;  /* 0x000000081b157209 */ /* 0x000fe40007810000 */
[----:B------:R-:W-:Y:S02]  /*b350*/  FMNMX.FTZ R9, R81, R0, !PT ;  /* 0x0000000051097209 */ /* 0x000fe40007810000 */
[----:B------:R-:W-:-:S02]  /*b360*/  ISETP.GT.AND P4, PT, R10, 0x20, P2 ;  /* 0x000000200a00780c */ /* 0x000fc40001784270 */
[----:B------:R-:W-:Y:S02]  /*b370*/  FMNMX.FTZ R0, R84, R9, !PT ;  /* 0x0000000954007209 */ /* 0x000fe40007810000 */
[----:B------:R-:W-:Y:S02]  /*b380*/  FMNMX.FTZ R8, R30, R21, !PT ;  /* 0x000000151e087209 */ /* 0x000fe40007810000 */
[----:B------:R-:W-:Y:S02]  /*b390*/  FMNMX.FTZ R0, R85, R0, !PT ;  /* 0x0000000055007209 */ /* 0x000fe40007810000 */
[----:B------:R-:W-:Y:S02]  /*b3a0*/  ISETP.LT.OR P4, PT, R12, 0x21, P4 ;  /* 0x000000210c00780c */ /* 0x000fe40002781670 */
[----:B------:R-:W-:Y:S01]  /*b3b0*/  FMNMX.FTZ R21, R31, R8, !PT ;  /* 0x000000081f157209 */ /* 0x000fe20007810000 */
[----:B------:R-:W0:Y:S01]  /*b3c0*/  SHFL.BFLY PT, R9, R0, 0x2, 0x1f ;  /* 0x0c401f0000097f89 */ /* 0x000e2200000e0000 */
[----:B------:R-:W-:-:S02]  /*b3d0*/  FSEL R42, R42, -INF , !P4 ;  /* 0xff8000002a2a7808 */ /* 0x000fc40006000000 */
[----:B------:R-:W-:Y:S02]  /*b3e0*/  ISETP.GT.AND P4, PT, R10, 0x28, P2 ;  /* 0x000000280a00780c */ /* 0x000fe40001784270 */
[----:B------:R-:W-:Y:S02]  /*b3f0*/  FMNMX.FTZ R8, R34, R21, !PT ;  /* 0x0000001522087209 */ /* 0x000fe40007810000 */
[----:B------:R-:W-:Y:S02]  /*b400*/  ISETP.LT.OR P4, PT, R12, 0x29, P4 ;  /* 0x000000290c00780c */ /* 0x000fe40002781670 */
[----:B------:R-:W-:Y:S02]  /*b410*/  ISETP.GT.AND P3, PT, R10, 0x30, P2 ;  /* 0x000000300a00780c */ /* 0x000fe40001764270 */
[----:B------:R-:W-:Y:S02]  /*b420*/  FSEL R46, R46, -INF , !P4 ;  /* 0xff8000002e2e7808 */ /* 0x000fe40006000000 */
[----:B------:R-:W-:-:S02]  /*b430*/  ISETP.GT.AND P4, PT, R10, 0x29, P2 ;  /* 0x000000290a00780c */ /* 0x000fc40001784270 */
[C---:B------:R-:W-:Y:S02]  /*b440*/  ISETP.LT.OR P3, PT, R12.reuse, 0x31, P3 ;  /* 0x000000310c00780c */ /* 0x040fe40001f61670 */
[----:B------:R-:W-:Y:S02]  /*b450*/  ISETP.LT.OR P4, PT, R12, 0x2a, P4 ;  /* 0x0000002a0c00780c */ /* 0x000fe40002781670 */
[----:B------:R-:W-:Y:S02]  /*b460*/  FSEL R50, R50, -INF , !P3 ;  /* 0xff80000032327808 */ /* 0x000fe40005800000 */
[----:B------:R-:W-:Y:S02]  /*b470*/  FSEL R47, R47, -INF , !P4 ;  /* 0xff8000002f2f7808 */ /* 0x000fe40006000000 */
[----:B------:R-:W-:Y:S02]  /*b480*/  ISETP.GT.AND P4, PT, R10, 0x31, P2 ;  /* 0x000000310a00780c */ /* 0x000fe40001784270 */
[----:B0-----:R-:W-:-:S02]  /*b490*/  FMNMX.FTZ R9, R0, R9, !PT ;  /* 0x0000000900097209 */ /* 0x001fc40007810000 */
[----:B------:R-:W-:Y:S02]  /*b4a0*/  ISETP.GT.AND P3, PT, R10, 0x38, P2 ;  /* 0x000000380a00780c */ /* 0x000fe40001764270 */
[C---:B------:R-:W-:Y:S01]  /*b4b0*/  ISETP.LT.OR P4, PT, R12.reuse, 0x32, P4 ;  /* 0x000000320c00780c */ /* 0x040fe20002781670 */
[----:B------:R-:W0:Y:S01]  /*b4c0*/  SHFL.BFLY PT, R2, R9, 0x1, 0x1f ;  /* 0x0c201f0009027f89 */ /* 0x000e2200000e0000 */
[----:B------:R-:W-:Y:S02]  /*b4d0*/  ISETP.LT.OR P3, PT, R12, 0x39, P3 ;  /* 0x000000390c00780c */ /* 0x000fe40001f61670 */
[----:B------:R-:W-:Y:S02]  /*b4e0*/  FSEL R51, R51, -INF , !P4 ;  /* 0xff80000033337808 */ /* 0x000fe40006000000 */
[----:B------:R-:W-:Y:S02]  /*b4f0*/  ISETP.GT.AND P4, PT, R10, 0x39, P2 ;  /* 0x000000390a00780c */ /* 0x000fe40001784270 */
[----:B------:R-:W-:-:S02]  /*b500*/  FSEL R54, R54, -INF , !P3 ;  /* 0xff80000036367808 */ /* 0x000fc40005800000 */
[----:B------:R-:W-:Y:S02]  /*b510*/  ISETP.GT.AND P3, PT, R10, 0x40, P2 ;  /* 0x000000400a00780c */ /* 0x000fe40001764270 */
[C---:B------:R-:W-:Y:S02]  /*b520*/  ISETP.LT.OR P4, PT, R12.reuse, 0x3a, P4 ;  /* 0x0000003a0c00780c */ /* 0x040fe40002781670 */
[----:B------:R-:W-:Y:S02]  /*b530*/  ISETP.LT.OR P3, PT, R12, 0x41, P3 ;  /* 0x000000410c00780c */ /* 0x000fe40001f61670 */
[----:B------:R-:W-:Y:S02]  /*b540*/  FSEL R55, R55, -INF , !P4 ;  /* 0xff80000037377808 */ /* 0x000fe40006000000 */
[----:B------:R-:W-:Y:S02]  /*b550*/  ISETP.GT.AND P4, PT, R10, 0x41, P2 ;  /* 0x000000410a00780c */ /* 0x000fe40001784270 */
[----:B------:R-:W-:-:S02]  /*b560*/  FSEL R58, R58, -INF , !P3 ;  /* 0xff8000003a3a7808 */ /* 0x000fc40005800000 */
[----:B------:R-:W-:Y:S02]  /*b570*/  ISETP.GT.AND P3, PT, R10, 0x48, P2 ;  /* 0x000000480a00780c */ /* 0x000fe40001764270 */
[C---:B------:R-:W-:Y:S02]  /*b580*/  ISETP.LT.OR P4, PT, R12.reuse, 0x42, P4 ;  /* 0x000000420c00780c */ /* 0x040fe40002781670 */
[----:B0-----:R-:W-:Y:S02]  /*b590*/  FMNMX.FTZ R2, R9, R2, !PT ;  /* 0x0000000209027209 */ /* 0x001fe40007810000 */
[----:B------:R-:W-:Y:S02]  /*b5a0*/  ISETP.LT.OR P3, PT, R12, 0x49, P3 ;  /* 0x000000490c00780c */ /* 0x000fe40001f61670 */
[C---:B------:R-:W-:Y:S01]  /*b5b0*/  FSETP.NEU.FTZ.AND P6, PT, R2.reuse, -INF , PT ;  /* 0xff8000000200780b */ /* 0x040fe20003fdd000 */
[----:B------:R-:W-:Y:S01]  /*b5c0*/  FMUL.FTZ R0, R2, UR21 ;  /* 0x0000001502007c20 */ /* 0x000fe20008410000 */
[----:B------:R-:W-:-:S02]  /*b5d0*/  FSEL R59, R59, -INF , !P4 ;  /* 0xff8000003b3b7808 */ /* 0x000fc40006000000 */
[----:B------:R-:W-:Y:S02]  /*b5e0*/  ISETP.GT.AND P4, PT, R10, 0x49, P2 ;  /* 0x000000490a00780c */ /* 0x000fe40001784270 */
[----:B------:R-:W-:Y:S02]  /*b5f0*/  FSEL R0, R0, RZ, P6 ;  /* 0x000000ff00007208 */ /* 0x000fe40003000000 */
[----:B------:R-:W-:Y:S02]  /*b600*/  FSEL R62, R62, -INF , !P3 ;  /* 0xff8000003e3e7808 */ /* 0x000fe40005800000 */
[----:B------:R-:W-:Y:S01]  /*b610*/  ISETP.GT.AND P3, PT, R10, 0x50, P2 ;  /* 0x000000500a00780c */ /* 0x000fe20001764270 */
[--C-:B------:R-:W-:Y:S01]  /*b620*/  FFMA.FTZ R9, R25, UR21, -R0.reuse ;  /* 0x0000001519097c23 */ /* 0x100fe20008010800 */
[----:B------:R-:W-:Y:S01]  /*b630*/  FMNMX.FTZ R25, R35, R8, !PT ;  /* 0x0000000823197209 */ /* 0x000fe20007810000 */
[--C-:B------:R-:W-:Y:S01]  /*b640*/  FFMA.FTZ R11, R29, UR21, -R0.reuse ;  /* 0x000000151d0b7c23 */ /* 0x100fe20008010800 */
[--C-:B------:R-:W-:Y:S01]  /*b650*/  FFMA.FTZ R15, R33, UR21, -R0.reuse ;  /* 0x00000015210f7c23 */ /* 0x100fe20008010800 */
[----:B------:R-:W-:Y:S01]  /*b660*/  ISETP.LT.OR P4, PT, R12, 0x4a, P4 ;  /* 0x0000004a0c00780c */ /* 0x000fe20002781670 */
[--C-:B------:R-:W-:Y:S01]  /*b670*/  FFMA.FTZ R21, R37, UR21, -R0.reuse ;  /* 0x0000001525157c23 */ /* 0x100fe20008010800 */
[----:B------:R-:W-:Y:S01]  /*b680*/  FMNMX.FTZ R8, R38, R25, !PT ;  /* 0x0000001926087209 */ /* 0x000fe20007810000 */
[--C-:B------:R-:W-:Y:S01]  /*b690*/  FFMA.FTZ R148, R24, UR21, -R0.reuse ;  /* 0x0000001518947c23 */ /* 0x100fe20008010800 */
[----:B------:R-:W-:Y:S01]  /*b6a0*/  ISETP.LT.OR P3, PT, R12, 0x51, P3 ;  /* 0x000000510c00780c */ /* 0x000fe20001f61670 */
[--C-:B------:R-:W-:Y:S01]  /*b6b0*/  FFMA.FTZ R150, R28, UR21, -R0.reuse ;  /* 0x000000151c967c23 */ /* 0x100fe20008010800 */
[----:B------:R-:W-:Y:S01]  /*b6c0*/  FMNMX.FTZ R25, R39, R8, !PT ;  /* 0x0000000827197209 */ /* 0x000fe20007810000 */
[----:B------:R-:W-:Y:S01]  /*b6d0*/  MUFU.EX2 R9, R9 ;  /* 0x0000000900097308 */ /* 0x000fe20000000800 */
[----:B------:R-:W-:Y:S01]  /*b6e0*/  FSEL R63, R63, -INF , !P4 ;  /* 0xff8000003f3f7808 */ /* 0x000fe20006000000 */
[--C-:B------:R-:W-:Y:S01]  /*b6f0*/  FFMA.FTZ R144, R32, UR21, -R0.reuse ;  /* 0x0000001520907c23 */ /* 0x100fe20008010800 */
[----:B------:R-:W-:Y:S01]  /*b700*/  FMNMX.FTZ R8, R42, R25, !PT ;  /* 0x000000192a087209 */ /* 0x000fe20007810000 */
[--C-:B------:R-:W-:Y:S01]  /*b710*/  FFMA.FTZ R25, R41, UR21, -R0.reuse ;  /* 0x0000001529197c23 */ /* 0x100fe20008010800 */
[----:B------:R-:W-:Y:S01]  /*b720*/  ISETP.GT.AND P4, PT, R10, 0x51, P2 ;  /* 0x000000510a00780c */ /* 0x000fe20001784270 */
        /* <DEDUP_REMOVED lines=36> */
[----:B------:R-:W-:Y:S01]  /*b970*/  FFMA.FTZ R85, R85, UR21, -R0 ;  /* 0x0000001555557c23 */ /* 0x000fe20008010800 */
[----:B------:R-:W-:Y:S01]  /*b980*/  FMNMX.FTZ R8, R62, R37, !PT ;  /* 0x000000253e087209 */ /* 0x000fe20007810000 */
[----:B------:R-:W-:Y:S01]  /*b990*/  MUFU.EX2 R144, R144 ;  /* 0x0000009000907308 */ /* 0x000fe20000000800 */
[----:B------:R-:W-:-:S02]  /*b9a0*/  ISETP.LT.OR P3, PT, R12, 0x61, P3 ;  /* 0x000000610c00780c */ /* 0x000fc40001f61670 */
[----:B------:R-:W-:Y:S02]  /*b9b0*/  FMNMX.FTZ R37, R63, R8, !PT ;  /* 0x000000083f257209 */ /* 0x000fe40007810000 */
[----:B------:R-:W-:Y:S02]  /*b9c0*/  FSEL R71, R71, -INF , !P4 ;  /* 0xff80000047477808 */ /* 0x000fe40006000000 */
[----:B------:R-:W-:Y:S01]  /*b9d0*/  FMNMX.FTZ R8, R66, R37, !PT ;  /* 0x0000002542087209 */ /* 0x000fe20007810000 */
[--C-:B------:R-:W-:Y:S01]  /*b9e0*/  FFMA.FTZ R37, R53, UR21, -R0.reuse ;  /* 0x0000001535257c23 */ /* 0x100fe20008010800 */
[----:B------:R-:W-:Y:S01]  /*b9f0*/  ISETP.GT.AND P4, PT, R10, 0x61, P2 ;  /* 0x000000610a00780c */ /* 0x000fe20001784270 */
[----:B------:R-:W-:Y:S01]  /*ba00*/  FFMA.FTZ R53, R69, UR21, -R0 ;  /* 0x0000001545357c23 */ /* 0x000fe20008010800 */
[----:B------:R-:W-:Y:S01]  /*ba10*/  FMNMX.FTZ R41, R67, R8, !PT ;  /* 0x0000000843297209 */ /* 0x000fe20007810000 */
[----:B------:R-:W-:Y:S01]  /*ba20*/  MUFU.EX2 R15, R15 ;  /* 0x0000000f000f7308 */ /* 0x000fe20000000800 */
[----:B------:R-:W-:-:S02]  /*ba30*/  FSEL R74, R74, -INF , !P3 ;  /* 0xff8000004a4a7808 */ /* 0x000fc40005800000 */
[----:B------:R-:W-:Y:S02]  /*ba40*/  FMNMX.FTZ R8, R70, R41, !PT ;  /* 0x0000002946087209 */ /* 0x000fe40007810000 */
[----:B------:R-:W-:Y:S02]  /*ba50*/  ISETP.GT.AND P3, PT, R10, 0x68, P2 ;  /* 0x000000680a00780c */ /* 0x000fe40001764270 */
[C---:B------:R-:W-:Y:S01]  /*ba60*/  ISETP.LT.OR P4, PT, R12.reuse, 0x62, P4 ;  /* 0x000000620c00780c */ /* 0x040fe20002781670 */
[----:B------:R-:W-:Y:S01]  /*ba70*/  MUFU.EX2 R146, R146 ;  /* 0x0000009200927308 */ /* 0x000fe20000000800 */
[----:B------:R-:W-:Y:S02]  /*ba80*/  FMNMX.FTZ R41, R71, R8, !PT ;  /* 0x0000000847297209 */ /* 0x000fe40007810000 */
[----:B------:R-:W-:Y:S02]  /*ba90*/  ISETP.LT.OR P3, PT, R12, 0x69, P3 ;  /* 0x000000690c00780c */ /* 0x000fe40001f61670 */
[----:B------:R-:W-:-:S02]  /*baa0*/  FSEL R75, R75, -INF , !P4 ;  /* 0xff8000004b4b7808 */ /* 0x000fc40006000000 */
[----:B------:R-:W-:Y:S01]  /*bab0*/  ISETP.GT.AND P4, PT, R10, 0x69, P2 ;  /* 0x000000690a00780c */ /* 0x000fe20001784270 */
[----:B------:R-:W-:Y:S01]  /*bac0*/  MUFU.EX2 R21, R21 ;  /* 0x0000001500157308 */ /* 0x000fe20000000800 */
[----:B------:R-:W-:Y:S01]  /*bad0*/  FMNMX.FTZ R8, R74, R41, !PT ;  /* 0x000000294a087209 */ /* 0x000fe20007810000 */
[--C-:B------:R-:W-:Y:S01]  /*bae0*/  FFMA.FTZ R41, R57, UR21, -R0.reuse ;  /* 0x0000001539297c23 */ /* 0x100fe20008010800 */
[----:B------:R-:W-:Y:S01]  /*baf0*/  FSEL R78, R78, -INF , !P3 ;  /* 0xff8000004e4e7808 */ /* 0x000fe20005800000 */
[----:B------:R-:W-:Y:S01]  /*bb00*/  FFMA.FTZ R57, R73, UR21, -R0 ;  /* 0x0000001549397c23 */ /* 0x000fe20008010800 */
[----:B------:R-:W-:Y:S02]  /*bb10*/  ISETP.GT.AND P3, PT, R10, 0x70, P2 ;  /* 0x000000700a00780c */ /* 0x000fe40001764270 */
[----:B------:R-:W-:Y:S01]  /*bb20*/  ISETP.LT.OR P4, PT, R12, 0x6a, P4 ;  /* 0x0000006a0c00780c */ /* 0x000fe20002781670 */
[----:B------:R-:W-:Y:S01]  /*bb30*/  MUFU.EX2 R140, R140 ;  /* 0x0000008c008c7308 */ /* 0x000fe20000000800 */
[----:B------:R-:W-:-:S02]  /*bb40*/  FMNMX.FTZ R45, R75, R8, !PT ;  /* 0x000000084b2d7209 */ /* 0x000fc40007810000 */
[----:B------:R-:W-:Y:S02]  /*bb50*/  ISETP.LT.OR P3, PT, R12, 0x71, P3 ;  /* 0x000000710c00780c */ /* 0x000fe40001f61670 */
[----:B------:R-:W-:Y:S02]  /*bb60*/  FSEL R79, R79, -INF , !P4 ;  /* 0xff8000004f4f7808 */ /* 0x000fe40006000000 */
[----:B------:R-:W-:Y:S01]  /*bb70*/  ISETP.GT.AND P4, PT, R10, 0x71, P2 ;  /* 0x000000710a00780c */ /* 0x000fe20001784270 */
[----:B------:R-:W-:Y:S01]  /*bb80*/  MUFU.EX2 R25, R25 ;  /* 0x0000001900197308 */ /* 0x000fe20000000800 */
        /* <DEDUP_REMOVED lines=11> */
[----:B------:R-:W-:Y:S01]  /*bc40*/  FFMA.FTZ R45, R61, UR21, -R0 ;  /* 0x000000153d2d7c23 */ /* 0x000fe20008010800 */
[----:B------:R-:W-:-:S02]  /*bc50*/  ISETP.LT.OR P2, PT, R12, 0x7a, P2 ;  /* 0x0000007a0c00780c */ /* 0x000fc40001741670 */
[----:B------:R-:W-:Y:S02]  /*bc60*/  FSEL R86, R86, -INF , !P3 ;  /* 0xff80000056567808 */ /* 0x000fe40005800000 */
[----:B------:R-:W-:Y:S01]  /*bc70*/  FMNMX.FTZ R49, R83, R8, !PT ;  /* 0x0000000853317209 */ /* 0x000fe20007810000 */
[----:B------:R-:W-:Y:S01]  /*bc80*/  MUFU.EX2 R136, R136 ;  /* 0x0000008800887308 */ /* 0x000fe20000000800 */
[----:B------:R-:W-:Y:S02]  /*bc90*/  FSEL R87, R87, -INF , !P2 ;  /* 0xff80000057577808 */ /* 0x000fe40005000000 */
[----:B------:R-:W-:Y:S01]  /*bca0*/  FMNMX.FTZ R8, R86, R49, !PT ;  /* 0x0000003156087209 */ /* 0x000fe20007810000 */
[--C-:B------:R-:W-:Y:S01]  /*bcb0*/  FFMA.FTZ R49, R65, UR21, -R0.reuse ;  /* 0x0000001541317c23 */ /* 0x100fe20008010800 */
[--C-:B------:R-:W-:Y:S02]  /*bcc0*/  FFMA.FTZ R65, R81, UR21, -R0.reuse ;  /* 0x0000001551417c23 */ /* 0x100fe40008010800 */
[----:B------:R-:W-:Y:S01]  /*bcd0*/  FMNMX.FTZ R8, R87, R8, !PT ;  /* 0x0000000857087209 */ /* 0x000fe20007810000 */
[----:B------:R-:W-:Y:S04]  /*bce0*/  MUFU.EX2 R33, R33 ;  /* 0x0000002100217308 */ /* 0x000fe80000000800 */
[----:B------:R-:W0:Y:S04]  /*bcf0*/  SHFL.BFLY PT, R61, R8, 0x2, 0x1f ;  /* 0x0c401f00083d7f89 */ /* 0x000e2800000e0000 */
[----:B------:R-:W-:Y:S08]  /*bd00*/  MUFU.EX2 R138, R138 ;  /* 0x0000008a008a7308 */ /* 0x000ff00000000800 */
[----:B------:R-:W-:Y:S08]  /*bd10*/  MUFU.EX2 R37, R37 ;  /* 0x0000002500257308 */ /* 0x000ff00000000800 */
[----:B------:R-:W-:Y:S01]  /*bd20*/  MUFU.EX2 R132, R132 ;  /* 0x0000008400847308 */ /* 0x000fe20000000800 */
[----:B0-----:R-:W-:Y:S01]  /*bd30*/  FMNMX.FTZ R10, R8, R61, !PT ;  /* 0x0000003d080a7209 */ /* 0x001fe20007810000 */
[----:B------:R-:W-:Y:S01]  /*bd40*/  FFMA.FTZ R61, R77, UR21, -R0 ;  /* 0x000000154d3d7c23 */ /* 0x000fe20008010800 */
[----:B------:R-:W-:-:S05]  /*bd50*/  FSEL R8, R2, RZ, P6 ;  /* 0x000000ff02087208 */ /* 0x000fca0003000000 */
[----:B------:R-:W-:Y:S01]  /*bd60*/  MUFU.EX2 R41, R41 ;  /* 0x0000002900297308 */ /* 0x000fe20000000800 */
[----:B------:R-:W0:Y:S01]  /*bd70*/  SHFL.BFLY PT, R69, R10, 0x1, 0x1f ;  /* 0x0c201f000a457f89 */ /* 0x000e2200000e0000 */
[----:B------:R-:W-:-:S04]  /*bd80*/  FADD.FTZ R8, -R8, R7 ;  /* 0x0000000708087221 */ /* 0x000fc80000010100 */
[----:B------:R-:W-:Y:S02]  /*bd90*/  FMUL.FTZ R7, R8, UR21 ;  /* 0x0000001508077c20 */ /* 0x000fe40008410000 */
[----:B------:R-:W-:Y:S08]  /*bda0*/  MUFU.EX2 R134, R134 ;  /* 0x0000008600867308 */ /* 0x000ff00000000800 */
[----:B------:R-:W1:Y:S08]  /*bdb0*/  MUFU.EX2 R7, R7 ;  /* 0x0000000700077308 */ /* 0x000e700000000800 */
[----:B------:R-:W-:Y:S01]  /*bdc0*/  MUFU.EX2 R45, R45 ;  /* 0x0000002d002d7308 */ /* 0x000fe20000000800 */
[----:B0-----:R-:W-:-:S04]  /*bdd0*/  FMNMX.FTZ R0, R10, R69, !PT ;  /* 0x000000450a007209 */ /* 0x001fc80007810000 */
[C---:B------:R-:W-:Y:S01]  /*bde0*/  FSETP.NEU.FTZ.AND P2, PT, R0.reuse, -INF , PT ;  /* 0xff8000000000780b */ /* 0x040fe20003f5d000 */
[----:B------:R-:W-:Y:S02]  /*bdf0*/  FMUL.FTZ R32, R0, UR21 ;  /* 0x0000001500207c20 */ /* 0x000fe40008410000 */
[----:B------:R-:W-:Y:S01]  /*be00*/  MUFU.EX2 R128, R128 ;  /* 0x0000008000807308 */ /* 0x000fe20000000800 */
[----:B-1----:R-:W-:Y:S01]  /*be10*/  FFMA.FTZ R28, R7, R5, R148 ;  /* 0x00000005071c7223 */ /* 0x002fe20000010094 */
[C---:B------:R-:W-:Y:S01]  /*be20*/  F2FP.F16.F32.PACK_AB R148, R9.reuse, R148 ;  /* 0x000000940994723e */ /* 0x040fe200000000ff */
[-C--:B------:R-:W-:Y:S01]  /*be30*/  FMUL.FTZ R88, R88, R7.reuse ;  /* 0x0000000758587220 */ /* 0x080fe20000410000 */
[----:B------:R-:W-:Y:S01]  /*be40*/  FSEL R32, R32, RZ, P2 ;  /* 0x000000ff20207208 */ /* 0x000fe20001000000 */
[----:B------:R-:W-:Y:S01]  /*be50*/  FADD.FTZ R5, R9, R28 ;  /* 0x0000001c09057221 */ /* 0x000fe20000010000 */
[-C--:B------:R-:W-:Y:S01]  /*be60*/  FMUL.FTZ R89, R89, R7.reuse ;  /* 0x0000000759597220 */ /* 0x080fe20000410000 */
[-C--:B------:R-:W-:Y:S01]  /*be70*/  FMUL.FTZ R92, R92, R7.reuse ;  /* 0x000000075c5c7220 */ /* 0x080fe20000410000 */
[----:B------:R-:W-:Y:S01]  /*be80*/  MUFU.EX2 R49, R49 ;  /* 0x0000003100317308 */ /* 0x000fe20000000800 */
[----:B------:R-:W-:Y:S01]  /*be90*/  FADD.FTZ R28, R150, R5 ;  /* 0x00000005961c7221 */ /* 0x000fe20000010000 */
[--C-:B------:R-:W-:Y:S01]  /*bea0*/  FFMA.FTZ R149, R13, UR21, -R32.reuse ;  /* 0x000000150d957c23 */ /* 0x100fe20008010820 */
[----:B------:R-:W-:Y:S01]  /*beb0*/  FSEL R5, R0, RZ, P2 ;  /* 0x000000ff00057208 */ /* 0x000fe20001000000 */
[----:B------:R-:W-:Y:S01]  /*bec0*/  FFMA.FTZ R151, R30, UR21, -R32 ;  /* 0x000000151e977c23 */ /* 0x000fe20008010820 */
[----:B------:R-:W-:Y:S01]  /*bed0*/  FADD.FTZ R13, R11, R28 ;  /* 0x0000001c0b0d7221 */ /* 0x000fe20000010000 */
[--C-:B------:R-:W-:Y:S01]  /*bee0*/  FFMA.FTZ R8, R27, UR21, -R32.reuse ;  /* 0x000000151b087c23 */ /* 0x100fe20008010820 */
[----:B------:R-:W-:Y:S01]  /*bef0*/  FFMA.FTZ R10, R31, UR21, -R32 ;  /* 0x000000151f0a7c23 */ /* 0x000fe20008010820 */
[----:B------:R-:W-:Y:S01]  /*bf00*/  FADD.FTZ R5, -R5, R6 ;  /* 0x0000000605057221 */ /* 0x000fe20000010100 */
[----:B------:R-:W-:Y:S01]  /*bf10*/  FADD.FTZ R30, R144, R13 ;  /* 0x0000000d901e7221 */ /* 0x000fe20000010000 */
[----:B------:R-:W-:Y:S01]  /*bf20*/  MUFU.EX2 R149, R149 ;  /* 0x0000009500957308 */ /* 0x000fe20000000800 */
[----:B------:R-:W-:Y:S01]  /*bf30*/  FFMA.FTZ R145, R34, UR21, -R32 ;  /* 0x0000001522917c23 */ /* 0x000fe20008010820 */
[----:B------:R-:W-:Y:S01]  /*bf40*/  FMUL.FTZ R5, R5, UR21 ;  /* 0x0000001505057c20 */ /* 0x000fe20008410000 */
[----:B------:R-:W-:Y:S01]  /*bf50*/  FADD.FTZ R13, R15, R30 ;  /* 0x0000001e0f0d7221 */ /* 0x000fe20000010000 */
[--C-:B------:R-:W-:Y:S01]  /*bf60*/  FFMA.FTZ R12, R35, UR21, -R32.reuse ;  /* 0x00000015230c7c23 */ /* 0x100fe20008010820 */
[--C-:B------:R-:W-:Y:S01]  /*bf70*/  FFMA.FTZ R147, R38, UR21, -R32.reuse ;  /* 0x0000001526937c23 */ /* 0x100fe20008010820 */
[--C-:B------:R-:W-:Y:S01]  /*bf80*/  FFMA.FTZ R14, R39, UR21, -R32.reuse ;  /* 0x00000015270e7c23 */ /* 0x100fe20008010820 */
[----:B------:R-:W-:Y:S01]  /*bf90*/  FADD.FTZ R30, R146, R13 ;  /* 0x0000000d921e7221 */ /* 0x000fe20000010000 */
[----:B------:R-:W0:Y:S01]  /*bfa0*/  MUFU.EX2 R6, R5 ;  /* 0x0000000500067308 */ /* 0x000e220000000800 */
[--C-:B------:R-:W-:Y:S01]  /*bfb0*/  FFMA.FTZ R141, R42, UR21, -R32.reuse ;  /* 0x000000152a8d7c23 */ /* 0x100fe20008010820 */
[----:B------:R-:W-:Y:S01]  /*bfc0*/  FFMA.FTZ R20, R43, UR21, -R32 ;  /* 0x000000152b147c23 */ /* 0x000fe20008010820 */
[----:B------:R-:W-:Y:S01]  /*bfd0*/  FADD.FTZ R13, R21, R30 ;  /* 0x0000001e150d7221 */ /* 0x000fe20000010000 */
[--C-:B------:R-:W-:Y:S01]  /*bfe0*/  FFMA.FTZ R143, R46, UR21, -R32.reuse ;  /* 0x000000152e8f7c23 */ /* 0x100fe20008010820 */
[--C-:B------:R-:W-:Y:S01]  /*bff0*/  FFMA.FTZ R24, R47, UR21, -R32.reuse ;  /* 0x000000152f187c23 */ /* 0x100fe20008010820 */
[--C-:B------:R-:W-:Y:S01]  /*c000*/  FFMA.FTZ R137, R50, UR21, -R32.reuse ;  /* 0x0000001532897c23 */ /* 0x100fe20008010820 */
[----:B------:R-:W-:Y:S01]  /*c010*/  FADD.FTZ R30, R140, R13 ;  /* 0x0000000d8c1e7221 */ /* 0x000fe20000010000 */
[----:B------:R-:W1:Y:S01]  /*c020*/  MUFU.EX2 R8, R8 ;  /* 0x0000000800087308 */ /* 0x000e620000000800 */
[--C-:B------:R-:W-:Y:S01]  /*c030*/  FFMA.FTZ R26, R51, UR21, -R32.reuse ;  /* 0x00000015331a7c23 */ /* 0x100fe20008010820 */
[----:B------:R-:W-:Y:S01]  /*c040*/  FFMA.FTZ R139, R54, UR21, -R32 ;  /* 0x00000015368b7c23 */ /* 0x000fe20008010820 */
[----:B------:R-:W-:Y:S01]  /*c050*/  FADD.FTZ R13, R25, R30 ;  /* 0x0000001e190d7221 */ /* 0x000fe20000010000 */
[--C-:B------:R-:W-:Y:S01]  /*c060*/  FFMA.FTZ R28, R55, UR21, -R32.reuse ;  /* 0x00000015371c7c23 */ /* 0x100fe20008010820 */
[--C-:B------:R-:W-:Y:S01]  /*c070*/  FFMA.FTZ R133, R58, UR21, -R32.reuse ;  /* 0x000000153a857c23 */ /* 0x100fe20008010820 */
[--C-:B------:R-:W-:Y:S01]  /*c080*/  FFMA.FTZ R30, R59, UR21, -R32.reuse ;  /* 0x000000153b1e7c23 */ /* 0x100fe20008010820 */
[----:B------:R-:W-:Y:S01]  /*c090*/  FADD.FTZ R34, R142, R13 ;  /* 0x0000000d8e227221 */ /* 0x000fe20000010000 */
[----:B------:R-:W2:Y:S01]  /*c0a0*/  MUFU.EX2 R151, R151 ;  /* 0x0000009700977308 */ /* 0x000ea20000000800 */
[----:B0-----:R-:W-:Y:S01]  /*c0b0*/  FFMA.FTZ R5, R6, R4, R149 ;  /* 0x0000000406057223 */ /* 0x001fe20000010095 */
[----:B------:R-:W-:Y:S01]  /*c0c0*/  FFMA.FTZ R135, R62, UR21, -R32 ;  /* 0x000000153e877c23 */ /* 0x000fe20008010820 */
[----:B------:R-:W-:Y:S01]  /*c0d0*/  FADD.FTZ R13, R29, R34 ;  /* 0x000000221d0d7221 */ /* 0x000fe20000010000 */
[--C-:B------:R-:W-:Y:S01]  /*c0e0*/  FFMA.FTZ R4, R63, UR21, -R32.reuse ;  /* 0x000000153f047c23 */ /* 0x100fe20008010820 */
[--C-:B------:R-:W-:Y:S01]  /*c0f0*/  FFMA.FTZ R129, R66, UR21, -R32.reuse ;  /* 0x0000001542817c23 */ /* 0x100fe20008010820 */
[--C-:B------:R-:W-:Y:S01]  /*c100*/  FFMA.FTZ R131, R70, UR21, -R32.reuse ;  /* 0x0000001546837c23 */ /* 0x100fe20008010820 */
        /* <DEDUP_REMOVED lines=8> */
[----:B------:R-:W-:Y:S01]  /*c190*/  FFMA.FTZ R79, R79, UR21, -R32 ;  /* 0x000000154f4f7c23 */ /* 0x000fe20008010820 */
[----:B------:R-:W1:Y:S01]  /*c1a0*/  MUFU.EX2 R145, R145 ;  /* 0x0000009100917308 */ /* 0x000e620000000800 */
[----:B--2---:R-:W-:Y:S01]  /*c1b0*/  FADD.FTZ R5, R151, R36 ;  /* 0x0000002497057221 */ /* 0x004fe20000010000 */
[----:B------:R-:W-:Y:S01]  /*c1c0*/  FADD.FTZ R36, R138, R13 ;  /* 0x0000000d8a247221 */ /* 0x000fe20000010000 */
[--C-:B------:R-:W-:Y:S01]  /*c1d0*/  FFMA.FTZ R82, R82, UR21, -R32.reuse ;  /* 0x0000001552527c23 */ /* 0x100fe20008010820 */
[--C-:B------:R-:W-:Y:S01]  /*c1e0*/  FFMA.FTZ R83, R83, UR21, -R32.reuse ;  /* 0x0000001553537c23 */ /* 0x100fe20008010820 */
[----:B------:R-:W-:Y:S01]  /*c1f0*/  FFMA.FTZ R86, R86, UR21, -R32 ;  /* 0x0000001556567c23 */ /* 0x000fe20008010820 */
[----:B------:R-:W-:Y:S01]  /*c200*/  FADD.FTZ R13, R37, R36 ;  /* 0x00000024250d7221 */ /* 0x000fe20000010000 */
[--C-:B------:R-:W-:Y:S01]  /*c210*/  FFMA.FTZ R36, R71, UR21, -R32.reuse ;  /* 0x0000001547247c23 */ /* 0x100fe20008010820 */
[----:B------:R-:W2:Y:S01]  /*c220*/  MUFU.EX2 R12, R12 ;  /* 0x0000000c000c7308 */ /* 0x000ea20000000800 */
[----:B0-----:R-:W-:Y:S01]  /*c230*/  FADD.FTZ R38, R10, R5 ;  /* 0x000000050a267221 */ /* 0x001fe20000010000 */
[----:B------:R-:W-:Y:S01]  /*c240*/  FADD.FTZ R40, R132, R13 ;  /* 0x0000000d84287221 */ /* 0x000fe20000010000 */
[----:B------:R-:W-:Y:S01]  /*c250*/  FFMA.FTZ R32, R87, UR21, -R32 ;  /* 0x0000001557207c23 */ /* 0x000fe20008010820 */
[----:B------:R-:W-:Y:S01]  /*c260*/  IMAD.U32 R27, RZ, RZ, UR25 ;  /* 0x00000019ff1b7e24 */ /* 0x000fe2000f8e00ff */
[----:B------:R-:W-:Y:S01]  /*c270*/  ISETP.GT.AND P2, PT, R3, UR43, PT ;  /* 0x0000002b03007c0c */ /* 0x000fe2000bf44270 */
[----:B------:R-:W-:Y:S01]  /*c280*/  FADD.FTZ R13, R41, R40 ;  /* 0x00000028290d7221 */ /* 0x000fe20000010000 */
[----:B------:R-:W-:Y:S01]  /*c290*/  UMOV UR25, UR47 ;  /* 0x0000002f00197c82 */ /* 0x000fe20008000000 */
[----:B------:R-:W0:Y:S01]  /*c2a0*/  MUFU.EX2 R147, R147 ;  /* 0x0000009300937308 */ /* 0x000e220000000800 */
[----:B-1----:R-:W-:Y:S01]  /*c2b0*/  FADD.FTZ R5, R145, R38 ;  /* 0x0000002691057221 */ /* 0x002fe20000010000 */
[----:B------:R-:W-:Y:S01]  /*c2c0*/  FADD.FTZ R40, R134, R13 ;  /* 0x0000000d86287221 */ /* 0x000fe20000010000 */
[----:B------:R-:W-:Y:S01]  /*c2d0*/  @!P1 LEA R27, R27, UR45, 0x3 ;  /* 0x0000002d1b1b9c11 */ /* 0x000fe2000f8e18ff */
[-C--:B------:R-:W-:Y:S01]  /*c2e0*/  FMUL.FTZ R93, R93, R7.reuse ;  /* 0x000000075d5d7220 */ /* 0x080fe20000410000 */
[-C--:B------:R-:W-:Y:S01]  /*c2f0*/  FMUL.FTZ R96, R96, R7.reuse ;  /* 0x0000000760607220 */ /* 0x080fe20000410000 */
[----:B------:R-:W-:Y:S01]  /*c300*/  FADD.FTZ R13, R45, R40 ;  /* 0x000000282d0d7221 */ /* 0x000fe20000010000 */
[----:B------:R-:W-:Y:S01]  /*c310*/  FMUL.FTZ R97, R97, R7 ;  /* 0x0000000761617220 */ /* 0x000fe20000410000 */
[----:B------:R-:W1:Y:S01]  /*c320*/  MUFU.EX2 R14, R14 ;  /* 0x0000000e000e7308 */ /* 0x000e620000000800 */
[----:B--2---:R-:W-:Y:S01]  /*c330*/  FADD.FTZ R38, R12, R5 ;  /* 0x000000050c267221 */ /* 0x004fe20000010000 */
[----:B------:R-:W-:Y:S01]  /*c340*/  FADD.FTZ R40, R128, R13 ;  /* 0x0000000d80287221 */ /* 0x000fe20000010000 */
[----:B------:R-:W-:-:S02]  /*c350*/  @!P1 VIADD R27, R27, 0x16860 ;  /* 0x000168601b1b9836 */ /* 0x000fc40000000000 */
[-C--:B------:R-:W-:Y:S01]  /*c360*/  FMUL.FTZ R100, R100, R7.reuse ;  /* 0x0000000764647220 */ /* 0x080fe20000410000 */
[-C--:B------:R-:W-:Y:S01]  /*c370*/  FMUL.FTZ R101, R101, R7.reuse ;  /* 0x0000000765657220 */ /* 0x080fe20000410000 */
[----:B------:R-:W-:Y:S01]  /*c380*/  FADD.FTZ R13, R49, R40 ;  /* 0x00000028310d7221 */ /* 0x000fe20000010000 */
[-C--:B------:R-:W-:Y:S01]  /*c390*/  FMUL.FTZ R104, R104, R7.reuse ;  /* 0x0000000768687220 */ /* 0x080fe20000410000 */
[----:B------:R-:W2:Y:S01]  /*c3a0*/  MUFU.EX2 R141, R141 ;  /* 0x0000008d008d7308 */ /* 0x000ea20000000800 */
[----:B0-----:R-:W-:Y:S01]  /*c3b0*/  FADD.FTZ R5, R147, R38 ;  /* 0x0000002693057221 */ /* 0x001fe20000010000 */
[----:B------:R-:W-:Y:S01]  /*c3c0*/  @!P1 PRMT R27, RZ, 0x654, R27 ;  /* 0x00000654ff1b9816 */ /* 0x000fe2000000001b */
[-C--:B------:R-:W-:Y:S01]  /*c3d0*/  FMUL.FTZ R105, R105, R7.reuse ;  /* 0x0000000769697220 */ /* 0x080fe20000410000 */
[-C--:B------:R-:W-:Y:S01]  /*c3e0*/  FMUL.FTZ R108, R108, R7.reuse ;  /* 0x000000076c6c7220 */ /* 0x080fe20000410000 */
[-C--:B------:R-:W-:Y:S01]  /*c3f0*/  FMUL.FTZ R109, R109, R7.reuse ;  /* 0x000000076d6d7220 */ /* 0x080fe20000410000 */
[----:B------:R0:W-:Y:S01]  /*c400*/  @!P1 SYNCS.ARRIVE.TRANS64.RED.A1T0 RZ, [R27+URZ], RZ ;  /* 0x000000ff1bff99a7 */ /* 0x0001e2000810043f */
[-C--:B------:R-:W-:Y:S01]  /*c410*/  FMUL.FTZ R112, R112, R7.reuse ;  /* 0x0000000770707220 */ /* 0x080fe20000410000 */
[----:B------:R-:W3:Y:S01]  /*c420*/  MUFU.EX2 R20, R20 ;  /* 0x0000001400147308 */ /* 0x000ee20000000800 */
[----:B-1----:R-:W-:Y:S01]  /*c430*/  FADD.FTZ R38, R14, R5 ;  /* 0x000000050e267221 */ /* 0x002fe20000010000 */
[-C--:B------:R-:W-:Y:S01]  /*c440*/  FMUL.FTZ R113, R113, R7.reuse ;  /* 0x0000000771717220 */ /* 0x080fe20000410000 */
[-C--:B------:R-:W-:Y:S01]  /*c450*/  FMUL.FTZ R116, R116, R7.reuse ;  /* 0x0000000774747220 */ /* 0x080fe20000410000 */
[----:B------:R-:W-:Y:S01]  /*c460*/  FMUL.FTZ R117, R117, R7 ;  /* 0x0000000775757220 */ /* 0x000fe20000410000 */
[-C--:B------:R-:W-:Y:S01]  /*c470*/  FMUL.FTZ R90, R90, R6.reuse ;  /* 0x000000065a5a7220 */ /* 0x080fe20000410000 */
[-C--:B------:R-:W-:Y:S01]  /*c480*/  FMUL.FTZ R91, R91, R6.reuse ;  /* 0x000000065b5b7220 */ /* 0x080fe20000410000 */
[-C--:B------:R-:W-:Y:S01]  /*c490*/  FMUL.FTZ R94, R94, R6.reuse ;  /* 0x000000065e5e7220 */ /* 0x080fe20000410000 */
[----:B------:R-:W1:Y:S01]  /*c4a0*/  MUFU.EX2 R143, R143 ;  /* 0x0000008f008f7308 */ /* 0x000e620000000800 */
        /* <DEDUP_REMOVED lines=8> */
[----:B---3--:R-:W-:Y:S01]  /*c530*/  FADD.FTZ R38, R20, R5 ;  /* 0x0000000514267221 */ /* 0x008fe20000010000 */
[-C--:B------:R-:W-:Y:S01]  /*c540*/  FMUL.FTZ R107, R107, R6.reuse ;  /* 0x000000066b6b7220 */ /* 0x080fe20000410000 */
[-C--:B------:R-:W-:Y:S01]  /*c550*/  FMUL.FTZ R110, R110, R6.reuse ;  /* 0x000000066e6e7220 */ /* 0x080fe20000410000 */
[-C--:B------:R-:W-:Y:S01]  /*c560*/  FMUL.FTZ R111, R111, R6.reuse ;  /* 0x000000066f6f7220 */ /* 0x080fe20000410000 */
[-C--:B------:R-:W-:Y:S01]  /*c570*/  FMUL.FTZ R114, R114, R6.reuse ;  /* 0x0000000672727220 */ /* 0x080fe20000410000 */
[-C--:B------:R-:W-:Y:S01]  /*c580*/  FMUL.FTZ R115, R115, R6.reuse ;  /* 0x0000000673737220 */ /* 0x080fe20000410000 */
[-C--:B------:R-:W-:Y:S01]  /*c590*/  FMUL.FTZ R118, R118, R6.reuse ;  /* 0x0000000676767220 */ /* 0x080fe20000410000 */
[----:B------:R-:W3:Y:S01]  /*c5a0*/  MUFU.EX2 R130, R130 ;  /* 0x0000008200827308 */ /* 0x000ee20000000800 */
[----:B-1----:R-:W-:Y:S01]  /*c5b0*/  FADD.FTZ R5, R143, R38 ;  /* 0x000000268f057221 */ /* 0x002fe20000010000 */
[----:B------:R-:W-:Y:S01]  /*c5c0*/  FMUL.FTZ R119, R119, R6 ;  /* 0x0000000677777220 */ /* 0x000fe20000410000 */
[----:B------:R-:W-:Y:S01]  /*c5d0*/  F2FP.F16.F32.PACK_AB R150, R11, R150 ;  /* 0x000000960b96723e */ /* 0x000fe200000000ff */
[----:B------:R-:W-:Y:S01]  /*c5e0*/  VIADD R3, R3, 0xffffffff ;  /* 0xffffffff03037836 */ /* 0x000fe20000000000 */
[----:B------:R-:W-:Y:S01]  /*c5f0*/  F2FP.F16.F32.PACK_AB R144, R15, R144 ;  /* 0x000000900f90723e */ /* 0x000fe200000000ff */
[----:B------:R-:W-:Y:S01]  /*c600*/  IMAD.MOV.U32 R7, RZ, RZ, R2 ;  /* 0x000000ffff077224 */ /* 0x000fe200078e0002 */
[----:B------:R-:W-:Y:S01]  /*c610*/  F2FP.F16.F32.PACK_AB R146, R21, R146 ;  /* 0x000000921592723e */ /* 0x000fe200000000ff */
[----:B------:R-:W1:Y:S01]  /*c620*/  MUFU.EX2 R137, R137 ;  /* 0x0000008900897308 */ /* 0x000e620000000800 */
[----:B--2---:R-:W-:Y:S01]  /*c630*/  FADD.FTZ R38, R24, R5 ;  /* 0x0000000518267221 */ /* 0x004fe20000010000 */
[----:B------:R-:W-:Y:S01]  /*c640*/  F2FP.F16.F32.PACK_AB R140, R25, R140 ;  /* 0x0000008c198c723e */ /* 0x000fe200000000ff */
[----:B------:R-:W-:Y:S01]  /*c650*/  IMAD.MOV.U32 R6, RZ, RZ, R0 ;  /* 0x000000ffff067224 */ /* 0x000fe200078e0000 */
[----:B------:R-:W-:-:S02]  /*c660*/  F2FP.F16.F32.PACK_AB R142, R29, R142 ;  /* 0x0000008e1d8e723e */ /* 0x000fc400000000ff */
[----:B------:R-:W-:Y:S02]  /*c670*/  F2FP.F16.F32.PACK_AB R136, R33, R136 ;  /* 0x000000882188723e */ /* 0x000fe400000000ff */
[----:B------:R-:W2:Y:S01]  /*c680*/  MUFU.EX2 R53, R53 ;  /* 0x0000003500357308 */ /* 0x000ea20000000800 */
[----:B---3--:R-:W-:Y:S01]  /*c690*/  FADD.FTZ R40, R130, R13 ;  /* 0x0000000d82287221 */ /* 0x008fe20000010000 */
[----:B------:R-:W-:Y:S02]  /*c6a0*/  F2FP.F16.F32.PACK_AB R138, R37, R138 ;  /* 0x0000008a258a723e */ /* 0x000fe400000000ff */
[----:B------:R-:W-:Y:S02]  /*c6b0*/  F2FP.F16.F32.PACK_AB R132, R41, R132 ;  /* 0x000000842984723e */ /* 0x000fe400000000ff */
[----:B------:R-:W-:Y:S02]  /*c6c0*/  F2FP.F16.F32.PACK_AB R134, R45, R134 ;  /* 0x000000862d86723e */ /* 0x000fe400000000ff */
[----:B------:R-:W3:Y:S01]  /*c6d0*/  MUFU.EX2 R26, R26 ;  /* 0x0000001a001a7308 */ /* 0x000ee20000000800 */
[----:B-1----:R-:W-:Y:S01]  /*c6e0*/  FADD.FTZ R5, R137, R38 ;  /* 0x0000002689057221 */ /* 0x002fe20000010000 */
[----:B------:R-:W-:-:S02]  /*c6f0*/  F2FP.F16.F32.PACK_AB R128, R49, R128 ;  /* 0x000000803180723e */ /* 0x000fc400000000ff */
[----:B------:R-:W-:Y:S02]  /*c700*/  F2FP.F16.F32.PACK_AB R149, R8, R149 ;  /* 0x000000950895723e */ /* 0x000fe400000000ff */
[----:B------:R-:W-:Y:S02]  /*c710*/  F2FP.F16.F32.PACK_AB R151, R10, R151 ;  /* 0x000000970a97723e */ /* 0x000fe400000000ff */
[----:B------:R-:W1:Y:S01]  /*c720*/  MUFU.EX2 R124, R124 ;  /* 0x0000007c007c7308 */ /* 0x000e620000000800 */
[C---:B--2---:R-:W-:Y:S01]  /*c730*/  FADD.FTZ R9, R53.reuse, R40 ;  /* 0x0000002835097221 */ /* 0x044fe20000010000 */
[----:B------:R-:W-:Y:S02]  /*c740*/  F2FP.F16.F32.PACK_AB R130, R53, R130 ;  /* 0x000000823582723e */ /* 0x000fe400000000ff */
[----:B------:R-:W-:Y:S02]  /*c750*/  F2FP.F16.F32.PACK_AB R145, R12, R145 ;  /* 0x000000910c91723e */ /* 0x000fe400000000ff */
[----:B------:R-:W-:-:S02]  /*c760*/  F2FP.F16.F32.PACK_AB R147, R14, R147 ;  /* 0x000000930e93723e */ /* 0x000fc400000000ff */
[----:B------:R-:W2:Y:S01]  /*c770*/  MUFU.EX2 R139, R139 ;  /* 0x0000008b008b7308 */ /* 0x000ea20000000800 */
[----:B---3--:R-:W-:Y:S01]  /*c780*/  FADD.FTZ R38, R26, R5 ;  /* 0x000000051a267221 */ /* 0x008fe20000010000 */
[----:B------:R-:W-:Y:S02]  /*c790*/  F2FP.F16.F32.PACK_AB R141, R20, R141 ;  /* 0x0000008d148d723e */ /* 0x000fe400000000ff */
[----:B------:R-:W-:Y:S02]  /*c7a0*/  F2FP.F16.F32.PACK_AB R143, R24, R143 ;  /* 0x0000008f188f723e */ /* 0x000fe400000000ff */
[----:B------:R-:W-:Y:S02]  /*c7b0*/  F2FP.F16.F32.PACK_AB R137, R26, R137 ;  /* 0x000000891a89723e */ /* 0x000fe400000000ff */
[----:B------:R-:W3:Y:S01]  /*c7c0*/  MUFU.EX2 R57, R57 ;  /* 0x0000003900397308 */ /* 0x000ee20000000800 */
[----:B-1----:R-:W-:-:S07]  /*c7d0*/  FADD.FTZ R40, R124, R9 ;  /* 0x000000097c287221 */ /* 0x002fce0000010000 */
[----:B------:R-:W1:Y:S01]  /*c7e0*/  MUFU.EX2 R28, R28 ;  /* 0x0000001c001c7308 */ /* 0x000e620000000800 */
[----:B--2---:R-:W-:-:S07]  /*c7f0*/  FADD.FTZ R5, R139, R38 ;  /* 0x000000268b057221 */ /* 0x004fce0000010000 */
[----:B------:R-:W2:Y:S01]  /*c800*/  MUFU.EX2 R126, R126 ;  /* 0x0000007e007e7308 */ /* 0x000ea20000000800 */
[C---:B---3--:R-:W-:Y:S01]  /*c810*/  FADD.FTZ R9, R57.reuse, R40 ;  /* 0x0000002839097221 */ /* 0x048fe20000010000 */
[----:B------:R-:W-:-:S06]  /*c820*/  F2FP.F16.F32.PACK_AB R124, R57, R124 ;  /* 0x0000007c397c723e */ /* 0x000fcc00000000ff */
[----:B------:R-:W3:Y:S01]  /*c830*/  MUFU.EX2 R133, R133 ;  /* 0x0000008500857308 */ /* 0x000ee20000000800 */
[C---:B-1----:R-:W-:Y:S01]  /*c840*/  FADD.FTZ R38, R28.reuse, R5 ;  /* 0x000000051c267221 */ /* 0x042fe20000010000 */
[----:B------:R-:W-:-:S06]  /*c850*/  F2FP.F16.F32.PACK_AB R139, R28, R139 ;  /* 0x0000008b1c8b723e */ /* 0x000fcc00000000ff */
        /* <DEDUP_REMOVED lines=16> */
[----:B------:R-:W-:-:S06]  /*c960*/  F2FP.F16.F32.PACK_AB R120, R65, R120 ;  /* 0x000000784178723e */ /* 0x000fcc00000000ff */
        /* <DEDUP_REMOVED lines=11> */
[----:B-1----:R-:W-:-:S07]  /*ca20*/  FADD.FTZ R9, R131, R38 ;  /* 0x0000002683097221 */ /* 0x002fce0000010000 */
[----:B------:R-:W1:Y:S01]  /*ca30*/  MUFU.EX2 R75, R75 ;  /* 0x0000004b004b7308 */ /* 0x000e620000000800 */
[C---:B--2---:R-:W-:Y:S01]  /*ca40*/  FADD.FTZ R9, R36.reuse, R9 ;  /* 0x0000000924097221 */ /* 0x044fe20000010000 */
[----:B------:R-:W-:-:S06]  /*ca50*/  F2FP.F16.F32.PACK_AB R131, R36, R131 ;  /* 0x000000832483723e */ /* 0x000fcc00000000ff */
[----:B------:R-:W2:Y:S01]  /*ca60*/  MUFU.EX2 R78, R78 ;  /* 0x0000004e004e7308 */ /* 0x000ea20000000800 */
[----:B---3--:R-:W-:-:S07]  /*ca70*/  FADD.FTZ R38, R74, R9 ;  /* 0x000000094a267221 */ /* 0x008fce0000010000 */
[----:B------:R-:W3:Y:S01]  /*ca80*/  MUFU.EX2 R79, R79 ;  /* 0x0000004f004f7308 */ /* 0x000ee20000000800 */
[C---:B-1----:R-:W-:Y:S01]  /*ca90*/  FADD.FTZ R9, R75.reuse, R38 ;  /* 0x000000264b097221 */ /* 0x042fe20000010000 */
[----:B------:R-:W-:-:S06]  /*caa0*/  F2FP.F16.F32.PACK_AB R125, R75, R74 ;  /* 0x0000004a4b7d723e */ /* 0x000fcc00000000ff */
        /* <DEDUP_REMOVED lines=11> */
[----:B---3--:R-:W-:Y:S01]  /*cb60*/  FADD.FTZ R9, R86, R9 ;  /* 0x0000000956097221 */ /* 0x008fe20000010000 */
[C---:B-1----:R-:W-:Y:S01]  /*cb70*/  FADD.FTZ R5, R69.reuse, R40 ;  /* 0x0000002845057221 */ /* 0x042fe20000010000 */
[----:B------:R-:W-:Y:S02]  /*cb80*/  F2FP.F16.F32.PACK_AB R122, R69, R122 ;  /* 0x0000007a457a723e */ /* 0x000fe400000000ff */
[C---:B--2---:R-:W-:Y:S01]  /*cb90*/  FADD.FTZ R4, R32.reuse, R9 ;  /* 0x0000000920047221 */ /* 0x044fe20000010000 */
[----:B------:R-:W-:Y:S01]  /*cba0*/  F2FP.F16.F32.PACK_AB R123, R32, R86 ;  /* 0x00000056207b723e */ /* 0x000fe200000000ff */
[----:B0-----:R-:W-:Y:S06]  /*cbb0*/  @P2 BRA `(.L_x_1112) ;  /* 0xffffffd000b42947 */ /* 0x001fec000383ffff */
.L_x_1095:
[----:B------:R-:W-:Y:S06]  /*cbc0*/  BAR.ARV 0x8, 0x200 ;  /* 0x0208000000007b1d */ /* 0x000fec0000002000 */
[----:B------:R-:W-:Y:S05]  /*cbd0*/  @!P0 BRA `(.L_x_1113) ;  /* 0x0000000000048947 */ /* 0x000fea0003800000 */
[----:B------:R-:W-:Y:S01]  /*cbe0*/  BPT.TRAP 0x1 ;  /* 0x000000040000795c */ /* 0x000fe20000300000 */
.L_x_1113:
[----:B------:R-:W-:Y:S01]  /*cbf0*/  ULEA UR5, UR47, UR45, 0x3 ;  /* 0x0000002d2f057291 */ /* 0x000fe2000f8e183f */
[----:B------:R-:W-:-:S05]  /*cc00*/  IMAD.U32 R3, RZ, RZ, UR50 ;  /* 0x00000032ff037e24 */ /* 0x000fca000f8e00ff */
[----:B------:R-:W-:-:S04]  /*cc10*/  SHF.L.U32 R3, R3, 0x1f, RZ ;  /* 0x0000001f03037819 */ /* 0x000fc800000006ff */
[----:B------:R0:W1:Y:S01]  /*cc20*/  SYNCS.PHASECHK.TRANS64.TRYWAIT P2, [UR5+0x16850], R3 ;  /* 0x01685003ff0075a7 */ /* 0x0000620008040145 */
[----:B------:R-:W-:Y:S05]  /*cc30*/  @!P0 BRA `(.L_x_1114) ;  /* 0x0000000000048947 */ /* 0x000fea0003800000 */
[----:B------:R-:W-:Y:S01]  /*cc40*/  BPT.TRAP 0x1 ;  /* 0x000000040000795c */ /* 0x000fe20000300000 */
.L_x_1114:
[----:B-1----:R-:W-:Y:S05]  /*cc50*/  @P2 BRA `(.L_x_1115) ;  /* 0x0000000000082947 */ /* 0x002fea0003800000 */
[----:B------:R-:W1:Y:S02]  /*cc60*/  SYNCS.PHASECHK.TRANS64.TRYWAIT P0, [UR5+0x16850], R3 ;  /* 0x01685003ff0075a7 */ /* 0x000e640008000145 */
[----:B-1----:R-:W-:Y:S05]  /*cc70*/  @!P0 BRA `(.L_x_1116) ;  /* 0x0000009000fc8947 */ /* 0x002fea0003800000 */
.L_x_1115:
[----:B------:R-:W-:Y:S01]  /*cc80*/  UIADD3 UR45, UR45, 0x400, URZ ;  /* 0x000004002d2d7890 */ /* 0x000fe2000fffe03f */
[----:B------:R-:W-:Y:S01]  /*cc90*/  WARPGROUP.ARRIVE ;  /* 0x00000000000079c5 */ /* 0x000fe20000000000 */
[----:B------:R-:W-:Y:S01]  /*cca0*/  UMOV UR7, 0x40000040 ;  /* 0x4000004000077882 */ /* 0x000fe20000000000 */
[----:B-1----:R-:W1:Y:S01]  /*ccb0*/  SHFL.BFLY PT, R6, R5, 0x2, 0x1f ;  /* 0x0c401f0005067f89 */ /* 0x002e6200000e0000 */
[----:B------:R-:W-:Y:S01]  /*ccc0*/  USHF.R.U32.HI UR45, URZ, 0x4, UR45 ;  /* 0x000000043f2d7899 */ /* 0x000fe2000801162d */
[----:B------:R-:W-:Y:S01]  /*ccd0*/  IMAD.U32 R9, RZ, RZ, UR5 ;  /* 0x00000005ff097e24 */ /* 0x000fe2000f8e00ff */
[----:B------:R-:W-:Y:S01]  /*cce0*/  UIADD3 UR48, UR48, 0x1, URZ ;  /* 0x0000000130307890 */ /* 0x000fe2000fffe03f */
[----:B0-----:R-:W0:Y:S01]  /*ccf0*/  SHFL.BFLY PT, R3, R4, 0x2, 0x1f ;  /* 0x0c401f0004037f89 */ /* 0x001e2200000e0000 */
[----:B------:R-:W-:Y:S01]  /*cd00*/  ULOP3.LUT UR4, UR45, 0x3fff, URZ, 0xc0, !UPT ;  /* 0x00003fff2d047892 */ /* 0x000fe2000f8ec03f */
[----:B------:R-:W-:Y:S02]  /*cd10*/  @!P1 VIADD R9, R9, 0x16860 ;  /* 0x0001686009099836 */ /* 0x000fe40000000000 */
[----:B------:R-:W-:Y:S01]  /*cd20*/  IMAD.U32 R12, RZ, RZ, UR21 ;  /* 0x00000015ff0c7e24 */ /* 0x000fe2000f8e00ff */
[----:B------:R-:W-:Y:S01]  /*cd30*/  ULEA UR4, UR47, UR4, 0xa ;  /* 0x000000042f047291 */ /* 0x000fe2000f8e503f */
[----:B------:R-:W-:Y:S01]  /*cd40*/  IMAD.MOV.U32 R21, RZ, RZ, -0x800000 ;  /* 0xff800000ff157424 */ /* 0x000fe200078e00ff */
[----:B------:R-:W-:Y:S01]  /*cd50*/  @!P1 PRMT R9, RZ, 0x654, R9 ;  /* 0x00000654ff099816 */ /* 0x000fe20000000009 */
[----:B------:R-:W-:Y:S01]  /*cd60*/  UIADD3 UR47, UR47, 0x1, URZ ;  /* 0x000000012f2f7890 */ /* 0x000fe2000fffe03f */
[----:B------:R-:W-:-:S03]  /*cd70*/  IMAD.MOV.U32 R20, RZ, RZ, -0x800000 ;  /* 0xff800000ff147424 */ /* 0x000fc600078e00ff */
[----:B------:R-:W-:Y:S01]  /*cd80*/  UMOV UR6, UR4 ;  /* 0x0000000400067c82 */ /* 0x000fe20008000000 */
[----:B------:R-:W-:Y:S01]  /*cd90*/  UISETP.NE.AND UP0, UPT, UR47, 0x2, UPT ;  /* 0x000000022f00788c */ /* 0x000fe2000bf05270 */
[----:B------:R-:W-:Y:S01]  /*cda0*/  HGMMA.64x64x16.F32 R88, R148, gdesc[UR4].tnspB, R88, gsb0 ;  /* 0x40e0000494587df0 */ /* 0x000fe20008000858 */
[----:B------:R-:W-:Y:S01]  /*cdb0*/  UIADD3 UR6, UR4, 0x80, URZ ;  /* 0x0000008004067890 */ /* 0x000fe2000fffe03f */
[----:B------:R-:W-:Y:S01]  /*cdc0*/  UMOV UR7, 0x40000040 ;  /* 0x4000004000077882 */ /* 0x000fe20000000000 */
[----:B------:R-:W-:Y:S01]  /*cdd0*/  USEL UR47, UR47, URZ, UP0 ;  /* 0x0000003f2f2f7287 */ /* 0x000fe20008000000 */
[----:B-1----:R-:W-:Y:S01]  /*cde0*/  FADD.FTZ R6, R6, R5 ;  /* 0x0000000506067221 */ /* 0x002fe20000010000 */
[----:B0-----:R-:W-:Y:S01]  /*cdf0*/  FADD.FTZ R7, R3, R4 ;  /* 0x0000000403077221 */ /* 0x001fe20000010000 */
[----:B------:R-:W-:-:S03]  /*ce00*/  IMAD.MOV.U32 R4, RZ, RZ, RZ ;  /* 0x000000ffff047224 */ /* 0x000fc600078e00ff */
[----:B------:R-:W0:Y:S04]  /*ce10*/  SHFL.BFLY PT, R3, R6, 0x1, 0x1f ;  /* 0x0c201f0006037f89 */ /* 0x000e2800000e0000 */
[----:B------:R-:W1:Y:S01]  /*ce20*/  SHFL.BFLY PT, R8, R7, 0x1, 0x1f ;  /* 0x0c201f0007087f89 */ /* 0x000e6200000e0000 */
[----:B0-----:R-:W-:Y:S01]  /*ce30*/  FADD.FTZ R10, R6, R3 ;  /* 0x00000003060a7221 */ /* 0x001fe20000010000 */
[----:B------:R-:W-:Y:S02]  /*ce40*/  IMAD.U32 R3, RZ, RZ, UR21 ;  /* 0x00000015ff037e24 */ /* 0x000fe4000f8e00ff */
[----:B-1----:R-:W-:Y:S02]  /*ce50*/  FADD.FTZ R11, R7, R8 ;  /* 0x00000008070b7221 */ /* 0x002fe40000010000 */
[----:B------:R-:W-:Y:S01]  /*ce60*/  FSETP.NE.FTZ.AND P0, PT, R10, RZ, PT ;  /* 0x000000ff0a00720b */ /* 0x000fe20003f15000 */
[----:B------:R-:W-:-:S02]  /*ce70*/  IMAD.MOV.U32 R7, RZ, RZ, RZ ;  /* 0x000000ffff077224 */ /* 0x000fc400078e00ff */
[----:B------:R-:W-:-:S10]  /*ce80*/  FSETP.NE.FTZ.AND P2, PT, R11, RZ, PT ;  /* 0x000000ff0b00720b */ /* 0x000fd40003f55000 */
[----:B------:R-:W0:Y:S01]  /*ce90*/  @P0 MUFU.LG2 R5, R10 ;  /* 0x0000000a00050308 */ /* 0x000e220000000c00 */
[----:B------:R-:W-:-:S07]  /*cea0*/  @P0 FMUL.FTZ R3, R3, 0.69314718246459960938 ;  /* 0x3f31721803030820 */ /* 0x000fce0000410000 */
[----:B------:R-:W1:Y:S08]  /*ceb0*/  @P2 MUFU.LG2 R8, R11 ;  /* 0x0000000b00082308 */ /* 0x000e700000000c00 */
[----:B------:R2:W3:Y:S01]  /*cec0*/  @P0 MUFU.RCP R4, R10 ;  /* 0x0000000a00040308 */ /* 0x0004e20000001000 */
[----:B0-----:R-:W-:-:S04]  /*ced0*/  @P0 FMUL.FTZ R6, R5, 0.69314718246459960938 ;  /* 0x3f31721805060820 */ /* 0x001fc80000410000 */
[----:B------:R-:W-:Y:S01]  /*cee0*/  @P0 FFMA.FTZ R21, R3, R2, R6 ;  /* 0x0000000203150223 */ /* 0x000fe20000010006 */
[----:B------:R-:W-:Y:S01]  /*cef0*/  PLOP3.LUT P0, PT, PT, PT, PT, 0x8, 0x0 ;  /* 0x000000000000781c */ /* 0x000fe20003f0e170 */
[----:B------:R-:W-:Y:S02]  /*cf00*/  WARPGROUP.DEPBAR.LE gsb0, 0x0 ;  /* 0x00008000000079c5 */ /* 0x000fe40000010000 */
[----:B------:R-:W-:Y:S01]  /*cf10*/  WARPGROUP.ARRIVE ;  /* 0x00000000000079c5 */ /* 0x000fe20000000000 */
[----:B------:R-:W0:Y:S01]  /*cf20*/  @P2 MUFU.RCP R7, R11 ;  /* 0x0000000b00072308 */ /* 0x000e220000001000 */
[----:B--2---:R-:W-:Y:S01]  /*cf30*/  @P2 FMUL.FTZ R10, R12, 0.69314718246459960938 ;  /* 0x3f3172180c0a2820 */ /* 0x004fe20000410000 */
[----:B-1----:R-:W-:-:S03]  /*cf40*/  @P2 FMUL.FTZ R5, R8, 0.69314718246459960938 ;  /* 0x3f31721808052820 */ /* 0x002fc60000410000 */
[----:B------:R-:W-:Y:S01]  /*cf50*/  HGMMA.64x64x16.F32 R88, R144, gdesc[UR4].tnspB, R88, gsb0 ;  /* 0x40e0000490587df0 */ /* 0x000fe20008000858 */
[----:B------:R-:W-:Y:S01]  /*cf60*/  UIADD3 UR6, UR4, 0x100, URZ ;  /* 0x0000010004067890 */ /* 0x000fe2000fffe03f */
[----:B------:R-:W-:Y:S01]  /*cf70*/  @P2 FFMA.FTZ R20, R10, R0, R5 ;  /* 0x000000000a142223 */ /* 0x000fe20000010005 */
        /* <DEDUP_REMOVED lines=24> */
[----:B------:R-:W-:Y:S01]  /*d100*/  HGMMA.64x64x16.F32 R88, R124, gdesc[UR4].tnspB, R88, gsb0 ;  /* 0x40e000047c587df0 */ /* 0x000fe20008000858 */
[----:B------:R-:W-:Y:S01]  /*d110*/  UMOV UR6, UR4 ;  /* 0x0000000400067c82 */ /* 0x000fe20008000000 */
[----:B------:R-:W-:Y:S01]  /*d120*/  UMOV UR7, 0x40000040 ;  /* 0x4000004000077882 */ /* 0x000fe20000000000 */
[----:B------:R-:W-:-:S04]  /*d130*/  USEL UR4, URZ, 0x1, UP0 ;  /* 0x000000013f047887 */ /* 0x000fc80008000000 */
[----:B------:R-:W-:Y:S01]  /*d140*/  ULOP3.LUT UR50, UR50, UR4, URZ, 0x3c, !UPT ;  /* 0x0000000432327292 */ /* 0x000fe2000f8e3c3f */
[----:B------:R-:W-:Y:S02]  /*d150*/  WARPGROUP.DEPBAR.LE gsb0, 0x0 ;  /* 0x00008000000079c5 */ /* 0x000fe40000010000 */
[----:B------:R-:W-:-:S06]  /*d160*/  WARPGROUP.ARRIVE ;  /* 0x00000000000079c5 */ /* 0x000fcc0000000000 */
[----:B------:R-:W-:Y:S03]  /*d170*/  HGMMA.64x64x16.F32 R88, R120, gdesc[UR4].tnspB, R88, gsb0 ;  /* 0x40e0000478587df0 */ /* 0x000fe60008000858 */
        /* <DEDUP_REMOVED lines=34> */
.L_x_1046:
[----:B------:R-:W0:Y:S01]  /*d3a0*/  S2R R5, SR_CgaCtaId ;  /* 0x0000000000057919 */ /* 0x000e220000008800 */
[----:B------:R-:W-:Y:S01]  /*d3b0*/  MOV R0, 0x400 ;  /* 0x0000040000007802 */ /* 0x000fe20000000f00 */
[----:B------:R-:W-:Y:S01]  /*d3c0*/  BSSY B0, `(.L_x_1117) ;  /* 0x0000238000007945 */ /* 0x000fe20003800000 */
[----:B------:R-:W-:Y:S02]  /*d3d0*/  BAR.SYNC.DEFER_BLOCKING 0x5, 0x200 ;  /* 0x0148000000007b1d */ /* 0x000fe40000010000 */
[----:B0-----:R-:W-:-:S05]  /*d3e0*/  LEA R0, R5, R0, 0x18 ;  /* 0x0000000005007211 */ /* 0x001fca00078ec0ff */
[----:B------:R-:W0:Y:S02]  /*d3f0*/  LDS.128 R4, [R0+0x168d0] ;  /* 0x0168d00000047984 */ /* 0x000e240000000c00 */
[----:B0-----:R-:W-:Y:S02]  /*d400*/  R2UR UR5, R5 ;  /* 0x00000000050572ca */ /* 0x001fe400000e0000 */
[----:B------:R-:W-:Y:S02]  /*d410*/  R2UR UR7, R6 ;  /* 0x00000000060772ca */ /* 0x000fe400000e0000 */
[----:B------:R-:W-:Y:S01]  /*d420*/  R2UR UR6, R7 ;  /* 0x00000000070672ca */ /* 0x000fe200000e0000 */
[----:B------:R-:W-:Y:S06]  /*d430*/  BAR.ARV 0x4, 0x200 ;  /* 0x0108000000007b1d */ /* 0x000fec0000002000 */
[----:B------:R-:W-:Y:S08]  /*d440*/  @P0 BRA `(.L_x_1118) ;  /* 0x0000001800180947 */ /* 0x000ff00003800000 */
[----:B------:R-:W2:Y:S01]  /*d450*/  LDL R8, [R1+0x38] ;  /* 0x0000380001087983 */ /* 0x000ea20000100800 */
[----:B------:R-:W-:Y:S01]  /*d460*/  F2FP.F16.F32.PACK_AB R12, R105, R104 ;  /* 0x00000068690c723e */ /* 0x000fe200000000ff */
[----:B------:R-:W-:Y:S01]  /*d470*/  ULDC.64 UR10, c[0x0][0xc00] ;  /* 0x00030000000a7ab9 */ /* 0x000fe20000000a00 */
[----:B------:R-:W-:Y:S01]  /*d480*/  F2FP.F16.F32.PACK_AB R14, R109, R108 ;  /* 0x0000006c6d0e723e */ /* 0x000fe200000000ff */
[----:B------:R-:W0:Y:S01]  /*d490*/  S2R R5, SR_SWINHI ;  /* 0x0000000000057919 */ /* 0x000e220000002f00 */
[----:B------:R-:W-:Y:S01]  /*d4a0*/  F2FP.F16.F32.PACK_AB R15, R111, R110 ;  /* 0x0000006e6f0f723e */ /* 0x000fe200000000ff */
[----:B------:R-:W-:Y:S01]  /*d4b0*/  ULDC.64 UR8, c[0x0][0xc00] ;  /* 0x0003000000087ab9 */ /* 0x000fe20000000a00 */
[----:B------:R-:W-:Y:S01]  /*d4c0*/  F2FP.F16.F32.PACK_AB R24, R113, R112 ;  /* 0x000000707118723e */ /* 0x000fe200000000ff */
[----:B------:R-:W-:Y:S01]  /*d4d0*/  UIMAD.WIDE UR8, UR38, 0x4, UR8 ;  /* 0x00000004260878a5 */ /* 0x000fe2000f8e0208 */
[----:B------:R-:W-:Y:S02]  /*d4e0*/  F2FP.F16.F32.PACK_AB R25, R115, R114 ;  /* 0x000000727319723e */ /* 0x000fe400000000ff */
[----:B------:R-:W-:-:S02]  /*d4f0*/  F2FP.F16.F32.PACK_AB R26, R117, R116 ;  /* 0x00000074751a723e */ /* 0x000fc400000000ff */
[----:B------:R-:W-:Y:S01]  /*d500*/  F2FP.F16.F32.PACK_AB R27, R119, R118 ;  /* 0x00000076771b723e */ /* 0x000fe200000000ff */
[----:B------:R-:W-:Y:S02]  /*d510*/  IMAD.U32 R30, RZ, RZ, UR8 ;  /* 0x00000008ff1e7e24 */ /* 0x000fe4000f8e00ff */
[----:B------:R-:W-:Y:S01]  /*d520*/  IMAD.U32 R31, RZ, RZ, UR9 ;  /* 0x00000009ff1f7e24 */ /* 0x000fe2000f8e00ff */
[----:B------:R-:W-:Y:S01]  /*d530*/  ULDC.64 UR8, c[0x0][0xc08] ;  /* 0x0003020000087ab9 */ /* 0x000fe20000000a00 */
[----:B------:R-:W-:Y:S02]  /*d540*/  MOV R28, R0 ;  /* 0x00000000001c7202 */ /* 0x000fe40000000f00 */
[----:B0-----:R-:W-:Y:S01]  /*d550*/  MOV R29, R5 ;  /* 0x00000005001d7202 */ /* 0x001fe20000000f00 */
[----:B------:R-:W-:Y:S02]  /*d560*/  BAR.SYNC.DEFER_BLOCKING 0x1, 0x180 ;  /* 0x0046000000007b1d */ /* 0x000fe40000010000 */
[----:B--2---:R-:W-:-:S03]  /*d570*/  IMAD.WIDE R4, R8, 0x2, R28 ;  /* 0x0000000208047825 */ /* 0x004fc600078e021c */
[C---:B------:R-:W-:Y:S02]  /*d580*/  IADD3 R9, P1, R4.reuse, 0x40, RZ ;  /* 0x0000004004097810 */ /* 0x040fe40007f3e0ff */
[C---:B------:R-:W-:Y:S02]  /*d590*/  IADD3 R11, P2, R4.reuse, 0x20, RZ ;  /* 0x00000020040b7810 */ /* 0x040fe40007f5e0ff */
[C---:B------:R-:W-:Y:S02]  /*d5a0*/  IADD3 R13, P0, R4.reuse, 0x60, RZ ;  /* 0x00000060040d7810 */ /* 0x040fe40007f1e0ff */
[----:B------:R-:W-:Y:S02]  /*d5b0*/  LOP3.LUT R7, R4, 0x380, RZ, 0xc0, !PT ;  /* 0x0000038004077812 */ /* 0x000fe400078ec0ff */
[----:B------:R-:W-:Y:S02]  /*d5c0*/  LOP3.LUT R8, R9, 0x380, RZ, 0xc0, !PT ;  /* 0x0000038009087812 */ /* 0x000fe400078ec0ff */
[----:B------:R-:W-:-:S02]  /*d5d0*/  LOP3.LUT R10, R11, 0x380, RZ, 0xc0, !PT ;  /* 0x000003800b0a7812 */ /* 0x000fc400078ec0ff */
[----:B------:R-:W-:Y:S02]  /*d5e0*/  LOP3.LUT R6, R13, 0x380, RZ, 0xc0, !PT ;  /* 0x000003800d067812 */ /* 0x000fe400078ec0ff */
[----:B------:R-:W-:Y:S02]  /*d5f0*/  SHF.R.U64 R7, R7, 0x3, RZ ;  /* 0x0000000307077819 */ /* 0x000fe400000012ff */
[----:B------:R-:W-:Y:S02]  /*d600*/  SHF.R.U64 R8, R8, 0x3, RZ ;  /* 0x0000000308087819 */ /* 0x000fe400000012ff */
[----:B------:R-:W-:Y:S02]  /*d610*/  SHF.R.U64 R10, R10, 0x3, RZ ;  /* 0x000000030a0a7819 */ /* 0x000fe400000012ff */
[----:B------:R-:W-:Y:S02]  /*d620*/  SHF.R.U64 R6, R6, 0x3, RZ ;  /* 0x0000000306067819 */ /* 0x000fe400000012ff */
[----:B------:R-:W-:Y:S01]  /*d630*/  LOP3.LUT R4, R7, R4, RZ, 0x3c, !PT ;  /* 0x0000000407047212 */ /* 0x000fe200078e3cff */
[--C-:B------:R-:W-:Y:S01]  /*d640*/  IMAD.X R7, RZ, RZ, R5.reuse, P0 ;  /* 0x000000ffff077224 */ /* 0x100fe200000e0605 */
[----:B------:R-:W-:Y:S01]  /*d650*/  LOP3.LUT R8, R8, R9, RZ, 0x3c, !PT ;  /* 0x0000000908087212 */ /* 0x000fe200078e3cff */
[--C-:B------:R-:W-:Y:S01]  /*d660*/  IMAD.X R9, RZ, RZ, R5.reuse, P1 ;  /* 0x000000ffff097224 */ /* 0x100fe200008e0605 */
[----:B------:R-:W-:Y:S01]  /*d670*/  LOP3.LUT R10, R10, R11, RZ, 0x3c, !PT ;  /* 0x0000000b0a0a7212 */ /* 0x000fe200078e3cff */
[----:B------:R-:W-:Y:S01]  /*d680*/  IMAD.X R11, RZ, RZ, R5, P2 ;  /* 0x000000ffff0b7224 */ /* 0x000fe200010e0605 */
[----:B------:R-:W-:-:S02]  /*d690*/  LOP3.LUT R6, R6, R13, RZ, 0x3c, !PT ;  /* 0x0000000d06067212 */ /* 0x000fc400078e3cff */
[----:B------:R-:W-:Y:S02]  /*d6a0*/  MOV R36, R4 ;  /* 0x0000000400247202 */ /* 0x000fe40000000f00 */
        /* <DEDUP_REMOVED lines=8> */
[----:B------:R-:W-:Y:S01]  /*d730*/  F2FP.F16.F32.PACK_AB R9, R99, R98 ;  /* 0x000000626309723e */ /* 0x000fe200000000ff */
[----:B------:R-:W-:Y:S01]  /*d740*/  STSM.16.M88.4 [R36], R4 ;  /* 0x0000000424007844 */ /* 0x000fe20000000200 */
[----:B------:R-:W-:Y:S02]  /*d750*/  F2FP.F16.F32.PACK_AB R10, R101, R100 ;  /* 0x00000064650a723e */ /* 0x000fe400000000ff */
[----:B------:R-:W-:-:S02]  /*d760*/  F2FP.F16.F32.PACK_AB R11, R103, R102 ;  /* 0x00000066670b723e */ /* 0x000fc400000000ff */
[----:B------:R-:W-:Y:S02]  /*d770*/  F2FP.F16.F32.PACK_AB R13, R107, R106 ;  /* 0x0000006a6b0d723e */ /* 0x000fe400000000ff */
[----:B------:R-:W-:Y:S01]  /*d780*/  ISETP.NE.U32.AND P0, PT, RZ, UR10, PT ;  /* 0x0000000aff007c0c */ /* 0x000fe2000bf05070 */
[----:B------:R-:W-:Y:S03]  /*d790*/  STSM.16.M88.4 [R35], R8 ;  /* 0x0000000823007844 */ /* 0x000fe60000000200 */
[----:B------:R-:W-:Y:S01]  /*d7a0*/  ISETP.NE.AND.EX P0, PT, RZ, UR11, PT, P0 ;  /* 0x0000000bff007c0c */ /* 0x000fe2000bf05300 */
[----:B------:R-:W-:Y:S04]  /*d7b0*/  STSM.16.M88.4 [R34], R12 ;  /* 0x0000000c22007844 */ /* 0x000fe80000000200 */
[----:B------:R0:W-:Y:S01]  /*d7c0*/  STSM.16.M88.4 [R32], R24 ;  /* 0x0000001820007844 */ /* 0x0001e20000000200 */
[----:B------:R-:W-:Y:S08]  /*d7d0*/  BAR.SYNC.DEFER_BLOCKING 0x1, 0x180 ;  /* 0x0046000000007b1d */ /* 0x000ff00000010000 */
[----:B0-----:R-:W0:Y:S01]  /*d7e0*/  LDC R32, c[0x0][0xbe8] ;  /* 0x0002fa00ff207b82 */ /* 0x001e220000000800 */
[----:B------:R-:W2:Y:S01]  /*d7f0*/  @P0 LDG.E R33, desc[UR52][R30.64] ;  /* 0x000000341e210981 */ /* 0x000ea2000c1e1900 */
[----:B------:R-:W-:Y:S01]  /*d800*/  UISETP.NE.U32.AND UP0, UPT, UR8, URZ, UPT ;  /* 0x0000003f0800728c */ /* 0x000fe2000bf05070 */
[----:B------:R-:W-:-:S03]  /*d810*/  ULDC UR4, c[0x0][0xa88] ;  /* 0x0002a20000047ab9 */ /* 0x000fc60000000800 */
[----:B------:R-:W-:Y:S01]  /*d820*/  UISETP.NE.AND.EX UP0, UPT, UR9, URZ, UPT, UP0 ;  /* 0x0000003f0900728c */ /* 0x000fe2000bf05300 */
[----:B------:R-:W-:Y:S01]  /*d830*/  IMAD.U32 R9, RZ, RZ, UR4 ;  /* 0x00000004ff097e24 */ /* 0x000fe2000f8e00ff */
[----:B------:R-:W-:-:S04]  /*d840*/  ULDC UR4, c[0x0][0xad4] ;  /* 0x0002b50000047ab9 */ /* 0x000fc80000000800 */
[----:B------:R-:W-:Y:S02]  /*d850*/  PLOP3.LUT P4, PT, PT, PT, UP0, 0x80, 0x0 ;  /* 0x000000000000781c */ /* 0x000fe40003f8f008 */
[----:B0-----:R-:W-:-:S03]  /*d860*/  ISETP.NE.AND P1, PT, R32, 0x1, PT ;  /* 0x000000012000780c */ /* 0x001fc60003f25270 */
[----:B------:R-:W-:Y:S02]  /*d870*/  @UP0 ULDC.64 UR8, c[0x0][0xc08] ;  /* 0x0003020000080ab9 */ /* 0x000fe40000000a00 */
[----:B------:R-:W-:Y:S02]  /*d880*/  @UP0 UIMAD.WIDE UR8, UR38, 0x4, UR8 ;  /* 0x00000004260808a5 */ /* 0x000fe4000f8e0208 */
[----:B------:R-:W-:-:S06]  /*d890*/  UISETP.NE.AND UP0, UPT, UR42, URZ, UPT ;  /* 0x0000003f2a00728c */ /* 0x000fcc000bf05270 */
[----:B------:R-:W0:Y:S01]  /*d8a0*/  @P1 LDC R6, c[0x0][0xbec] ;  /* 0x0002fb00ff061b82 */ /* 0x000e220000000800 */
[----:B------:R-:W-:Y:S01]  /*d8b0*/  USEL UR4, UR42, UR4, UP0 ;  /* 0x000000042a047287 */ /* 0x000fe20008000000 */
[----:B------:R-:W-:Y:S01]  /*d8c0*/  IMAD.U32 R4, RZ, RZ, UR8 ;  /* 0x00000008ff047e24 */ /* 0x000fe2000f8e00ff */
[----:B------:R-:W-:Y:S01]  /*d8d0*/  UMOV UR19, 0x9b8 ;  /* 0x000009b800137882 */ /* 0x000fe20000000000 */
[----:B------:R-:W-:Y:S01]  /*d8e0*/  IMAD.U32 R5, RZ, RZ, UR9 ;  /* 0x00000009ff057e24 */ /* 0x000fe2000f8e00ff */
[----:B------:R-:W-:-:S03]  /*d8f0*/  UISETP.GT.AND UP1, UPT, UR4, 0x1, UPT ;  /* 0x000000010400788c */ /* 0x000fc6000bf24270 */
[----:B------:R-:W1:Y:S01]  /*d900*/  @P1 LDC R11, c[0x0][0xbf0] ;  /* 0x0002fc00ff0b1b82 */ /* 0x000e620000000800 */
[----:B------:R-:W-:Y:S01]  /*d910*/  USEL UR19, UR19, 0x978, UP1 ;  /* 0x0000097813137887 */ /* 0x000fe20008800000 */
[----:B------:R-:W-:Y:S01]  /*d920*/  VIADD R25, R17, UR39 ;  /* 0x0000002711197c36 */ /* 0x000fe20008000000 */
[----:B------:R-:W-:Y:S01]  /*d930*/  UISETP.NE.U32.AND UP0, UPT, UR10, URZ, UPT ;  /* 0x0000003f0a00728c */ /* 0x000fe2000bf05070 */
[----:B------:R0:W5:Y:S01]  /*d940*/  @P4 LDG.E R9, desc[UR52][R4.64] ;  /* 0x0000003404094981 */ /* 0x000162000c1e1900 */
[----:B------:R-:W-:Y:S01]  /*d950*/  UMOV UR4, URZ ;  /* 0x0000003f00047c82 */ /* 0x000fe20008000000 */
[----:B------:R-:W-:Y:S01]  /*d960*/  USHF.R.S32.HI UR10, URZ, 0x1f, UR38 ;  /* 0x0000001f3f0a7899 */ /* 0x000fe20008011426 */
[----:B------:R-:W-:Y:S01]  /*d970*/  IMAD.MOV.U32 R7, RZ, RZ, R25 ;  /* 0x000000ffff077224 */ /* 0x000fe200078e0019 */
[----:B------:R-:W-:Y:S02]  /*d980*/  UISETP.NE.AND.EX UP0, UPT, UR11, URZ, UPT, UP0 ;  /* 0x0000003f0b00728c */ /* 0x000fe4000bf05300 */
[----:B------:R-:W-:-:S02]  /*d990*/  USEL UR9, UR41, URZ, UP1 ;  /* 0x0000003f29097287 */ /* 0x000fc40008800000 */
[----:B------:R-:W-:Y:S02]  /*d9a0*/  USEL UR8, UR38, URZ, !UP0 ;  /* 0x0000003f26087287 */ /* 0x000fe4000c000000 */
[----:B------:R-:W-:Y:S01]  /*d9b0*/  USEL UR18, UR10, URZ, !UP0 ;  /* 0x0000003f0a127287 */ /* 0x000fe2000c000000 */
[----:B------:R-:W-:Y:S02]  /*d9c0*/  ULDC.64 UR12, c[0x0][UR19+0x220] ;  /* 0x00008800130c7abb */ /* 0x000fe40008000a00 */
[----:B------:R-:W-:Y:S01]  /*d9d0*/  ULDC.64 UR10, c[0x0][UR19+0x218] ;  /* 0x00008600130a7abb */ /* 0x000fe20008000a00 */
[----:B0-----:R-:W-:Y:S01]  /*d9e0*/  @P1 IMAD.HI.U32 R4, R25, R6, RZ ;  /* 0x0000000619041227 */ /* 0x001fe200078e00ff */
[----:B------:R-:W-:Y:S01]  /*d9f0*/  ULDC.64 UR14, c[0x0][UR19+0x228] ;  /* 0x00008a00130e7abb */ /* 0x000fe20008000a00 */
[----:B------:R-:W-:Y:S02]  /*da00*/  UIMAD UR13, UR13, UR8, URZ ;  /* 0x000000080d0d72a4 */ /* 0x000fe4000f8e023f */
[----:B------:R-:W-:-:S02]  /*da10*/  UIMAD.WIDE.U32 UR16, UR10, UR37, URZ ;  /* 0x000000250a1072a5 */ /* 0x000fc4000f8e003f */
[----:B------:R-:W-:Y:S01]  /*da20*/  UIMAD UR20, UR11, UR37, URZ ;  /* 0x000000250b1472a4 */ /* 0x000fe2000f8e023f */
[----:B-1----:R-:W-:Y:S01]  /*da30*/  @P1 SHF.R.U32.HI R7, RZ, R11, R4 ;  /* 0x0000000bff071219 */ /* 0x002fe20000011604 */
[----:B------:R-:W-:Y:S02]  /*da40*/  UIMAD.WIDE.U32 UR10, UR12, UR8, URZ ;  /* 0x000000080c0a72a5 */ /* 0x000fe4000f8e003f */
[----:B------:R-:W-:Y:S02]  /*da50*/  UIMAD.WIDE.U32 UR22, UR14, UR9, URZ ;  /* 0x000000090e1672a5 */ /* 0x000fe4000f8e003f */
[----:B------:R-:W-:Y:S01]  /*da60*/  UIMAD UR9, UR15, UR9, URZ ;  /* 0x000000090f0972a4 */ /* 0x000fe2000f8e023f */
[----:B------:R-:W-:Y:S01]  /*da70*/  IMAD.MOV R11, RZ, RZ, -R7 ;  /* 0x000000ffff0b7224 */ /* 0x000fe200078e0a07 */
[----:B------:R-:W-:Y:S02]  /*da80*/  UIMAD UR13, UR12, UR18, UR13 ;  /* 0x000000120c0d72a4 */ /* 0x000fe4000f8e020d */
[----:B------:R-:W-:Y:S01]  /*da90*/  UIADD3 UR20, UR17, UR20, URZ ;  /* 0x0000001411147290 */ /* 0x000fe2000fffe03f */
[----:B------:R-:W-:-:S02]  /*daa0*/  IMAD.U32 R4, RZ, RZ, UR22 ;  /* 0x00000016ff047e24 */ /* 0x000fc4000f8e00ff */
[----:B------:R-:W-:Y:S01]  /*dab0*/  IMAD.U32 R5, RZ, RZ, UR23 ;  /* 0x00000017ff057e24 */ /* 0x000fe2000f8e00ff */
[----:B------:R-:W-:Y:S01]  /*dac0*/  SHF.R.S32.HI R5, RZ, 0x1f, R7 ;  /* 0x0000001fff057819 */ /* 0x000fe20000011407 */
[----:B------:R-:W-:-:S05]  /*dad0*/  IMAD R11, R32, R11, R25 ;  /* 0x0000000b200b7224 */ /* 0x000fca00078e0219 */
[----:B------:R-:W-:Y:S02]  /*dae0*/  SHF.R.S32.HI R6, RZ, 0x1f, R11 ;  /* 0x0000001fff067819 */ /* 0x000fe4000001140b */
[----:B--2---:R-:W-:-:S13]  /*daf0*/  @P0 R2UR UR4, R33 ;  /* 0x00000000210402ca */ /* 0x004fda00000e0000 */
[----:B------:R-:W-:Y:S02]  /*db00*/  UIADD3 UR16, UP0, UP2, UR10, UR16, UR4 ;  /* 0x000000100a107290 */ /* 0x000fe4000fa1e004 */
[----:B------:R-:W-:Y:S02]  /*db10*/  UIADD3 UR10, UR23, UR9, URZ ;  /* 0x00000009170a7290 */ /* 0x000fe4000fffe03f */
[----:B------:R-:W-:Y:S02]  /*db20*/  UIADD3 UR9, UR11, UR13, URZ ;  /* 0x0000000d0b097290 */ /* 0x000fe4000fffe03f */
[----:B------:R-:W-:Y:S01]  /*db30*/  USHF.R.S32.HI UR14, URZ, 0x1f, UR4 ;  /* 0x0000001f3f0e7899 */ /* 0x000fe20008011404 */
[----:B------:R-:W-:Y:S01]  /*db40*/  IADD3 R4, P2, P3, R7, UR16, R4 ;  /* 0x0000001007047c10 */ /* 0x000fe2000fb5e004 */
[----:B------:R-:W-:Y:S01]  /*db50*/  IMAD.U32 R8, RZ, RZ, UR10 ;  /* 0x0000000aff087e24 */ /* 0x000fe2000f8e00ff */
[----:B------:R-:W-:Y:S01]  /*db60*/  ULDC.64 UR10, c[0x0][UR19+0x210] ;  /* 0x00008400130a7abb */ /* 0x000fe20008000a00 */
[----:B------:R-:W-:Y:S01]  /*db70*/  UIADD3.X UR9, UR9, UR20, UR14, UP0, UP2 ;  /* 0x0000001409097290 */ /* 0x000fe200087e440e */
[----:B------:R-:W-:Y:S01]  /*db80*/  IMAD R7, R11, UR11, RZ ;  /* 0x0000000b0b077c24 */ /* 0x000fe2000f8e02ff */
[----:B------:R-:W-:Y:S01]  /*db90*/  ULDC.64 UR12, c[0x0][0xba8] ;  /* 0x0002ea00000c7ab9 */ /* 0x000fe20000000a00 */
[----:B------:R-:W-:Y:S01]  /*dba0*/  @!UP1 ULDC UR12, c[0x0][0xb50] ;  /* 0x0002d400000c9ab9 */ /* 0x000fe20000000800 */
[----:B------:R-:W-:Y:S01]  /*dbb0*/  @!UP1 ULDC UR13, c[0x0][0xb54] ;  /* 0x0002d500000d9ab9 */ /* 0x000fe20000000800 */
[----:B------:R-:W-:Y:S01]  /*dbc0*/  IMAD R7, R6, UR10, R7 ;  /* 0x0000000a06077c24 */ /* 0x000fe2000f8e0207 */
[----:B------:R-:W-:-:S03]  /*dbd0*/  IADD3.X R5, R5, UR9, R8, P2, P3 ;  /* 0x0000000905057c10 */ /* 0x000fc600097e6408 */
[----:B------:R-:W-:-:S04]  /*dbe0*/  IMAD.WIDE.U32 R4, R11, UR10, R4 ;  /* 0x0000000a0b047c25 */ /* 0x000fc8000f8e0004 */
[----:B------:R-:W-:Y:S01]  /*dbf0*/  IMAD.IADD R5, R5, 0x1, R7 ;  /* 0x0000000105057824 */ /* 0x000fe200078e0207 */
[----:B------:R-:W-:-:S04]  /*dc00*/  LEA R8, P2, R4, UR12, 0x2 ;  /* 0x0000000c04087c11 */ /* 0x000fc8000f8410ff */
[----:B------:R-:W-:Y:S01]  /*dc10*/  LEA.HI.X R10, R4, UR13, R5, 0x2, P2 ;  /* 0x0000000d040a7c11 */ /* 0x000fe200090f1405 */
[----:B------:R-:W-:Y:S08]  /*dc20*/  @P4 BRA `(.L_x_1119) ;  /* 0x0000000000104947 */ /* 0x000ff00003800000 */
[----:B------:R-:W-:Y:S05]  /*dc30*/  @!P0 BRA `(.L_x_1119) ;  /* 0x00000000000c8947 */ /* 0x000fea0003800000 */
[----:B------:R-:W2:Y:S04]  /*dc40*/  LDG.E R4, desc[UR52][R30.64] ;  /* 0x000000341e047981 */ /* 0x000ea8000c1e1900 */
[----:B-----5:R-:W2:Y:S02]  /*dc50*/  LDG.E R9, desc[UR52][R30.64+0x4] ;  /* 0x000004341e097981 */ /* 0x020ea4000c1e1900 */
[----:B--2---:R-:W-:-:S07]  /*dc60*/  IMAD.IADD R9, R9, 0x1, -R4 ;  /* 0x0000000109097824 */ /* 0x004fce00078e0a04 */
.L_x_1119:
        /* <DEDUP_REMOVED lines=13> */
[----:B--2---:R-:W-:-:S04]  /*dd40*/  VIADD R13, R12, UR39 ;  /* 0x000000270c0d7c36 */ /* 0x004fc80008000000 */
[C---:B------:R-:W-:Y:S01]  /*dd50*/  VIADD R15, R13.reuse, 0x8 ;  /* 0x000000080d0f7836 */ /* 0x040fe20000000000 */
[----:B------:R-:W-:-:S04]  /*dd60*/  ISETP.GE.OR P2, PT, R13, R30, P0 ;  /* 0x0000001e0d00720c */ /* 0x000fc80000746670 */
[----:B------:R-:W-:-:S09]  /*dd70*/  ISETP.GE.OR P0, PT, R15, R30, P0 ;  /* 0x0000001e0f00720c */ /* 0x000fd20000706670 */
[----:B0-----:R0:W-:Y:S04]  /*dd80*/  @!P2 ST.E desc[UR52][R4.64], R21 ;  /* 0x000000150400a985 */ /* 0x0011e8000c101934 */
[----:B------:R0:W-:Y:S01]  /*dd90*/  @!P0 ST.E desc[UR52][R6.64], R20 ;  /* 0x0000001406008985 */ /* 0x0001e2000c101934 */
[----:B------:R-:W-:-:S13]  /*dda0*/  PLOP3.LUT P0, PT, PT, PT, UP1, 0x80, 0x0 ;  /* 0x000000000000781c */ /* 0x000fda0003f0f018 */
[----:B0-----:R-:W-:Y:S05]  /*ddb0*/  @P0 BRA `(.L_x_1120) ;  /* 0x0000000400b00947 */ /* 0x001fea0003800000 */
[----:B------:R-:W-:Y:S01]  /*ddc0*/  IMAD R3, R157, 0x40, R19 ;  /* 0x000000409d037824 */ /* 0x000fe200078e0213 */
[----:B------:R-:W-:-:S03]  /*ddd0*/  ULDC.64 UR12, c[0x0][0xaa0] ;  /* 0x0002a800000c7ab9 */ /* 0x000fc60000000a00 */
        /* <DEDUP_REMOVED lines=16> */
[----:B------:R-:W3:Y:S04]  /*dee0*/  LD.E.128 R8, desc[UR52][R8.64] ;  /* 0x0000003408087980 */ /* 0x000ee8000c101d00 */
[----:B------:R-:W4:Y:S01]  /*def0*/  LD.E.128 R12, desc[UR52][R12.64] ;  /* 0x000000340c0c7980 */ /* 0x000f22000c101d00 */
[----:B------:R-:W-:-:S04]  /*df00*/  IADD3 R3, P0, R28, 0x4800, RZ ;  /* 0x000048001c037810 */ /* 0x000fc80007f1e0ff */
[----:B------:R-:W-:Y:S01]  /*df10*/  LOP3.LUT R2, R3, 0x380, RZ, 0xc0, !PT ;  /* 0x0000038003027812 */ /* 0x000fe200078ec0ff */
[----:B------:R-:W-:Y:S01]  /*df20*/  IMAD.X R25, RZ, RZ, R29, P0 ;  /* 0x000000ffff197224 */ /* 0x000fe200000e061d */
[----:B------:R-:W-:Y:S01]  /*df30*/  UIMAD UR9, UR14, UR12, URZ ;  /* 0x0000000c0e0972a4 */ /* 0x000fe2000f8e023f */
[----:B------:R-:W0:Y:S01]  /*df40*/  @P1 LDC R29, c[0x0][0xbf0] ;  /* 0x0002fc00ff1d1b82 */ /* 0x000e220000000800 */
[----:B------:R-:W-:-:S04]  /*df50*/  SHF.R.U64 R2, R2, 0x3, RZ ;  /* 0x0000000302027819 */ /* 0x000fc800000012ff */
[----:B------:R-:W-:-:S03]  /*df60*/  LOP3.LUT R24, R2, R3, RZ, 0x3c, !PT ;  /* 0x0000000302187212 */ /* 0x000fc600078e3cff */
[----:B------:R-:W1:Y:S01]  /*df70*/  @P1 LDC R3, c[0x0][0xbec] ;  /* 0x0002fb00ff031b82 */ /* 0x000e620000000800 */
[----:B------:R-:W-:Y:S02]  /*df80*/  UIMAD.WIDE.U32 UR10, UR4, UR12, URZ ;  /* 0x0000000c040a72a5 */ /* 0x000fe4000f8e003f */
[----:B------:R-:W-:Y:S01]  /*df90*/  UIMAD UR9, UR4, UR13, UR9 ;  /* 0x0000000d040972a4 */ /* 0x000fe2000f8e0209 */
[----:B------:R-:W-:Y:S01]  /*dfa0*/  IMAD R2, R18, 0x30, R157 ;  /* 0x0000003012027824 */ /* 0x000fe200078e029d */
[----:B------:R-:W5:Y:S01]  /*dfb0*/  LD.E.128 R24, desc[UR52][R24.64] ;  /* 0x0000003418187980 */ /* 0x000f62000c101d00 */
[----:B------:R-:W-:Y:S01]  /*dfc0*/  ULDC.64 UR12, c[0x0][0xae8] ;  /* 0x0002ba00000c7ab9 */ /* 0x000fe20000000a00 */
[----:B------:R-:W-:Y:S01]  /*dfd0*/  UIADD3 UR11, UR11, UR9, URZ ;  /* 0x000000090b0b7290 */ /* 0x000fe2000fffe03f */
[----:B------:R-:W-:Y:S01]  /*dfe0*/  VIADD R28, R2, UR39 ;  /* 0x00000027021c7c36 */ /* 0x000fe20008000000 */
[----:B------:R-:W-:Y:S01]  /*dff0*/  USHF.R.S32.HI UR4, URZ, 0x1f, UR8 ;  /* 0x0000001f3f047899 */ /* 0x000fe20008011408 */
[----:B------:R-:W-:Y:S01]  /*e000*/  @!PT LDS RZ, [RZ] ;  /* 0x00000000fffff984 */ /* 0x000fe20000000800 */
[----:B------:R-:W-:Y:S01]  /*e010*/  @!PT LDS RZ, [RZ] ;  /* 0x00000000fffff984 */ /* 0x000fe20000000800 */
[----:B------:R-:W-:Y:S01]  /*e020*/  @!PT LDS RZ, [RZ] ;  /* 0x00000000fffff984 */ /* 0x000fe20000000800 */
[----:B------:R-:W-:Y:S01]  /*e030*/  @!PT LDS RZ, [RZ] ;  /* 0x00000000fffff984 */ /* 0x000fe20000000800 */
[----:B------:R0:W-:Y:S06]  /*e040*/  MEMBAR.ALL.CTA ;  /* 0x0000000000007992 */ /* 0x0001ec0000008000 */
[----:B0-----:R-:W0:Y:S01]  /*e050*/  FENCE.VIEW.ASYNC.S ;  /* 0x00000000000073c6 */ /* 0x001e220000000000 */
[----:B------:R-:W-:Y:S01]  /*e060*/  UIMAD.WIDE.U32 UR10, UR37, UR12, UR10 ;  /* 0x0000000c250a72a5 */ /* 0x000fe2000f8e000a */
[----:B------:R-:W-:Y:S01]  /*e070*/  IMAD.MOV.U32 R21, RZ, RZ, R28 ;  /* 0x000000ffff157224 */ /* 0x000fe200078e001c */
[----:B------:R-:W-:Y:S01]  /*e080*/  SHF.R.S32.HI R35, RZ, 0x1f, R19 ;  /* 0x0000001fff237819 */ /* 0x000fe20000011413 */
[----:B------:R-:W-:Y:S01]  /*e090*/  VIADD R0, R0, 0x16820 ;  /* 0x0001682000007836 */ /* 0x000fe20000000000 */
[----:B------:R-:W-:-:S03]  /*e0a0*/  UIMAD UR11, UR37, UR13, UR11 ;  /* 0x0000000d250b72a4 */ /* 0x000fc6000f8e020b */
[----:B------:R-:W-:Y:S01]  /*e0b0*/  ULDC.64 UR12, c[0x0][0xaf0] ;  /* 0x0002bc00000c7ab9 */ /* 0x000fe20000000a00 */
[----:B------:R-:W-:Y:S01]  /*e0c0*/  PRMT R0, RZ, 0x654, R0 ;  /* 0x00000654ff007816 */ /* 0x000fe20000000000 */
[----:B------:R-:W-:Y:S01]  /*e0d0*/  UIMAD UR4, UR4, UR12, URZ ;  /* 0x0000000c040472a4 */ /* 0x000fe2000f8e023f */
[----:B-1----:R-:W-:-:S03]  /*e0e0*/  @P1 IMAD.HI.U32 R2, R28, R3, RZ ;  /* 0x000000031c021227 */ /* 0x002fc600078e00ff */
[----:B------:R-:W-:Y:S02]  /*e0f0*/  UIMAD UR4, UR8, UR13, UR4 ;  /* 0x0000000d080472a4 */ /* 0x000fe4000f8e0204 */
[----:B------:R-:W-:Y:S01]  /*e100*/  UIMAD.WIDE.U32 UR8, UR8, UR12, UR10 ;  /* 0x0000000c080872a5 */ /* 0x000fe2000f8e000a */
[----:B------:R-:W-:Y:S02]  /*e110*/  @P1 SHF.R.U32.HI R21, RZ, R29, R2 ;  /* 0x0000001dff151219 */ /* 0x000fe40000011602 */
[----:B------:R-:W-:Y:S01]  /*e120*/  ULDC.64 UR10, c[0x0][0xae0] ;  /* 0x0002b800000a7ab9 */ /* 0x000fe20000000a00 */
[----:B------:R-:W-:Y:S01]  /*e130*/  UIADD3 UR4, UR9, UR4, URZ ;  /* 0x0000000409047290 */ /* 0x000fe2000fffe03f */
[--C-:B------:R-:W-:Y:S01]  /*e140*/  SHF.R.S32.HI R20, RZ, 0x1f, R21.reuse ;  /* 0x0000001fff147819 */ /* 0x100fe20000011415 */
[----:B------:R-:W-:Y:S01]  /*e150*/  IMAD.MOV R29, RZ, RZ, -R21 ;  /* 0x000000ffff1d7224 */ /* 0x000fe200078e0a15 */
[----:B0-----:R0:W-:Y:S01]  /*e160*/  SYNCS.ARRIVE.TRANS64.RED.A1T0 RZ, [R0+URZ], RZ ;  /* 0x000000ff00ff79a7 */ /* 0x0011e2000810043f */
[----:B------:R-:W-:-:S02]  /*e170*/  IMAD.U32 R3, RZ, RZ, UR9 ;  /* 0x00000009ff037e24 */ /* 0x000fc4000f8e00ff */
[----:B------:R-:W-:Y:S02]  /*e180*/  IMAD R20, R20, UR10, RZ ;  /* 0x0000000a14147c24 */ /* 0x000fe4000f8e02ff */
[----:B------:R-:W-:Y:S02]  /*e190*/  IMAD R29, R32, R29, R28 ;  /* 0x0000001d201d7224 */ /* 0x000fe400078e021c */
[----:B------:R-:W-:Y:S01]  /*e1a0*/  IMAD.U32 R2, RZ, RZ, UR8 ;  /* 0x00000008ff027e24 */ /* 0x000fe2000f8e00ff */
[----:B------:R-:W-:Y:S01]  /*e1b0*/  ULDC.64 UR8, c[0x0][0xad8] ;  /* 0x0002b60000087ab9 */ /* 0x000fe20000000a00 */
[----:B------:R-:W-:Y:S01]  /*e1c0*/  IMAD.U32 R3, RZ, RZ, UR4 ;  /* 0x00000004ff037e24 */ /* 0x000fe2000f8e00ff */
[----:B------:R-:W-:Y:S01]  /*e1d0*/  ULDC UR4, c[0x0][0xac8] ;  /* 0x0002b20000047ab9 */ /* 0x000fe20000000800 */
[C---:B------:R-:W-:Y:S01]  /*e1e0*/  IMAD R31, R21.reuse, UR11, R20 ;  /* 0x0000000b151f7c24 */ /* 0x040fe2000f8e0214 */
[----:B------:R-:W-:Y:S01]  /*e1f0*/  SHF.R.S32.HI R20, RZ, 0x1f, R29 ;  /* 0x0000001fff147819 */ /* 0x000fe2000001141d */
[----:B------:R-:W-:-:S04]  /*e200*/  IMAD.WIDE.U32 R2, R21, UR10, R2 ;  /* 0x0000000a15027c25 */ /* 0x000fc8000f8e0002 */
[----:B------:R-:W-:Y:S02]  /*e210*/  IMAD.IADD R3, R3, 0x1, R31 ;  /* 0x0000000103037824 */ /* 0x000fe400078e021f */
[----:B------:R-:W-:Y:S02]  /*e220*/  IMAD R20, R20, UR8, RZ ;  /* 0x0000000814147c24 */ /* 0x000fe4000f8e02ff */
[----:B------:R-:W-:-:S04]  /*e230*/  IMAD.WIDE.U32 R2, R29, UR8, R2 ;  /* 0x000000081d027c25 */ /* 0x000fc8000f8e0002 */
[----:B------:R-:W-:Y:S01]  /*e240*/  IMAD R21, R29, UR9, R20 ;  /* 0x000000091d157c24 */ /* 0x000fe2000f8e0214 */
[----:B------:R-:W-:Y:S01]  /*e250*/  ULDC.64 UR8, c[0x0][0xa80] ;  /* 0x0002a00000087ab9 */ /* 0x000fe20000000a00 */
[----:B------:R-:W-:Y:S01]  /*e260*/  VIADD R31, R157, UR39 ;  /* 0x000000279d1f7c36 */ /* 0x000fe20008000000 */
[C---:B------:R-:W-:Y:S01]  /*e270*/  LEA R32, P0, R2.reuse, UR8, 0x1 ;  /* 0x0000000802207c11 */ /* 0x040fe2000f8008ff */
[----:B------:R-:W-:Y:S02]  /*e280*/  IMAD.IADD R3, R3, 0x1, R21 ;  /* 0x0000000103037824 */ /* 0x000fe400078e0215 */
[C---:B------:R-:W-:Y:S02]  /*e290*/  VIADD R21, R31.reuse, 0x60 ;  /* 0x000000601f157836 */ /* 0x040fe40000000000 */
[----:B------:R-:W1:Y:S01]  /*e2a0*/  SHFL.IDX PT, R20, R32, 0x1, 0x181f ;  /* 0x00381f0020147f89 */ /* 0x000e6200000e0000 */
[----:B------:R-:W-:Y:S01]  /*e2b0*/  LEA.HI.X R33, R2, UR9, R3, 0x1, P0 ;  /* 0x0000000902217c11 */ /* 0x000fe200080f0c03 */
[----:B------:R-:W-:Y:S01]  /*e2c0*/  VIADD R3, R31, 0x30 ;  /* 0x000000301f037836 */ /* 0x000fe20000000000 */
[----:B------:R-:W-:Y:S01]  /*e2d0*/  ISETP.GE.AND P0, PT, R19, UR4, PT ;  /* 0x0000000413007c0c */ /* 0x000fe2000bf06270 */
[----:B------:R-:W0:Y:S03]  /*e2e0*/  SHFL.IDX PT, R2, R32, RZ, 0x181f ;  /* 0x00181fff20027589 */ /* 0x000e2600000e0000 */
[-C--:B------:R-:W-:Y:S01]  /*e2f0*/  ISETP.GE.OR P1, PT, R31, R30.reuse, P0 ;  /* 0x0000001e1f00720c */ /* 0x080fe20000726670 */
[----:B------:R-:W0:Y:S01]  /*e300*/  SHFL.IDX PT, R28, R32, 0x2, 0x181f ;  /* 0x00581f00201c7f89 */ /* 0x000e2200000e0000 */
[-C--:B------:R-:W-:Y:S01]  /*e310*/  ISETP.GE.OR P2, PT, R3, R30.reuse, P0 ;  /* 0x0000001e0300720c */ /* 0x080fe20000746670 */
[----:B------:R-:W-:Y:S01]  /*e320*/  VIADD R31, R31, 0x90 ;  /* 0x000000901f1f7836 */ /* 0x000fe20000000000 */
[-C--:B------:R-:W-:Y:S01]  /*e330*/  ISETP.GE.OR P3, PT, R21, R30.reuse, P0 ;  /* 0x0000001e1500720c */ /* 0x080fe20000766670 */
[----:B------:R-:W0:Y:S03]  /*e340*/  SHFL.IDX PT, R34, R33, RZ, 0x181f ;  /* 0x00181fff21227589 */ /* 0x000e2600000e0000 */
[----:B------:R-:W-:Y:S01]  /*e350*/  ISETP.GE.OR P0, PT, R31, R30, P0 ;  /* 0x0000001e1f00720c */ /* 0x000fe20000706670 */
[----:B------:R-:W0:Y:S04]  /*e360*/  SHFL.IDX PT, R36, R33, 0x1, 0x181f ;  /* 0x00381f0021247f89 */ /* 0x000e2800000e0000 */
[----:B------:R-:W0:Y:S02]  /*e370*/  SHFL.IDX PT, R38, R33, 0x2, 0x181f ;  /* 0x00581f0021267f89 */ /* 0x000e2400000e0000 */
[----:B-1----:R-:W-:-:S02]  /*e380*/  @!P2 LEA R20, P5, R19, R20, 0x1 ;  /* 0x000000141314a211 */ /* 0x002fc400078a08ff */
[----:B------:R-:W1:Y:S01]  /*e390*/  SHFL.IDX PT, R32, R32, 0x3, 0x181f ;  /* 0x00781f0020207f89 */ /* 0x000e6200000e0000 */
[----:B0-----:R-:W-:-:S03]  /*e3a0*/  @!P1 LEA R2, P4, R19, R2, 0x1 ;  /* 0x0000000213029211 */ /* 0x001fc600078808ff */
[----:B------:R0:W0:Y:S01]  /*e3b0*/  SHFL.IDX PT, R0, R33, 0x3, 0x181f ;  /* 0x00781f0021007f89 */ /* 0x00002200000e0000 */
[C---:B------:R-:W-:Y:S02]  /*e3c0*/  @!P3 LEA R28, P6, R19.reuse, R28, 0x1 ;  /* 0x0000001c131cb211 */ /* 0x040fe400078c08ff */
[C-C-:B------:R-:W-:Y:S02]  /*e3d0*/  @!P1 LEA.HI.X R3, R19.reuse, R34, R35.reuse, 0x1, P4 ;  /* 0x0000002213039211 */ /* 0x140fe400020f0c23 */
[C-C-:B------:R-:W-:Y:S02]  /*e3e0*/  @!P2 LEA.HI.X R21, R19.reuse, R36, R35.reuse, 0x1, P5 ;  /* 0x000000241315a211 */ /* 0x140fe400028f0c23 */
[----:B------:R-:W-:Y:S01]  /*e3f0*/  @!P3 LEA.HI.X R29, R19, R38, R35, 0x1, P6 ;  /* 0x00000026131db211 */ /* 0x000fe200030f0c23 */
[----:B--2---:R2:W-:Y:S04]  /*e400*/  @!P1 ST.E.128 desc[UR52][R2.64], R4 ;  /* 0x0000000402009985 */ /* 0x0045e8000c101d34 */
[----:B---3--:R2:W-:Y:S04]  /*e410*/  @!P2 ST.E.128 desc[UR52][R20.64], R8 ;  /* 0x000000081400a985 */ /* 0x0085e8000c101d34 */
[----:B----4-:R2:W-:Y:S01]  /*e420*/  @!P3 ST.E.128 desc[UR52][R28.64], R12 ;  /* 0x0000000c1c00b985 */ /* 0x0105e2000c101d34 */
[----:B01----:R-:W-:Y:S05]  /*e430*/  @P0 BRA `(.L_x_1121) ;  /* 0x0000001000c00947 */ /* 0x003fea0003800000 */
[----:B--2---:R-:W-:-:S04]  /*e440*/  LEA R2, P0, R19, R32, 0x1 ;  /* 0x0000002013027211 */ /* 0x004fc800078008ff */
[----:B------:R-:W-:-:S05]  /*e450*/  LEA.HI.X R3, R19, R0, R35, 0x1, P0 ;  /* 0x0000000013037211 */ /* 0x000fca00000f0c23 */
[----:B-----5:R0:W-:Y:S01]  /*e460*/  ST.E.128 desc[UR52][R2.64], R24 ;  /* 0x0000001802007985 */ /* 0x0201e2000c101d34 */
[----:B------:R-:W-:Y:S05]  /*e470*/  BRA `(.L_x_1121) ;  /* 0x0000001000b07947 */ /* 0x000fea0003800000 */
.L_x_1120:
[----:B------:R-:W-:Y:S01]  /*e480*/  ULDC.64 UR12, c[0x0][0xb08] ;  /* 0x0002c200000c7ab9 */ /* 0x000fe20000000a00 */
[----:B------:R-:W0:Y:S01]  /*e490*/  @P1 LDC R4, c[0x0][0xbec] ;  /* 0x0002fb00ff041b82 */ /* 0x000e220000000800 */
[----:B------:R-:W-:Y:S01]  /*e4a0*/  UIMAD UR9, UR14, UR12, URZ ;  /* 0x0000000c0e0972a4 */ /* 0x000fe2000f8e023f */
[----:B------:R-:W-:Y:S01]  /*e4b0*/  IMAD.MOV.U32 R7, RZ, RZ, R25 ;  /* 0x000000ffff077224 */ /* 0x000fe200078e0019 */
[----:B------:R-:W-:Y:S01]  /*e4c0*/  UIMAD.WIDE.U32 UR10, UR4, UR12, URZ ;  /* 0x0000000c040a72a5 */ /* 0x000fe2000f8e003f */
[----:B------:R-:W-:Y:S01]  /*e4d0*/  ISETP.GE.AND P0, PT, R13, R30, PT ;  /* 0x0000001e0d00720c */ /* 0x000fe20003f06270 */
[----:B------:R-:W-:Y:S01]  /*e4e0*/  UIMAD UR9, UR4, UR13, UR9 ;  /* 0x0000000d040972a4 */ /* 0x000fe2000f8e0209 */
[----:B------:R-:W-:Y:S01]  /*e4f0*/  BSSY B1, `(.L_x_1122) ;  /* 0x0000054000017945 */ /* 0x000fe20003800000 */
[----:B------:R-:W-:Y:S01]  /*e500*/  USHF.R.S32.HI UR4, URZ, 0x1f, UR8 ;  /* 0x0000001f3f047899 */ /* 0x000fe20008011408 */
[----:B------:R-:W1:Y:S01]  /*e510*/  @P1 LDC R5, c[0x0][0xbf0] ;  /* 0x0002fc00ff051b82 */ /* 0x000e620000000800 */
[----:B------:R-:W-:Y:S01]  /*e520*/  UIADD3 UR11, UR11, UR9, URZ ;  /* 0x000000090b0b7290 */ /* 0x000fe2000fffe03f */
[----:B------:R-:W-:Y:S01]  /*e530*/  SHF.R.S32.HI R20, RZ, 0x1f, R22 ;  /* 0x0000001fff147819 */ /* 0x000fe20000011416 */
[----:B------:R-:W-:Y:S01]  /*e540*/  ULDC.64 UR12, c[0x0][0xb38] ;  /* 0x0002ce00000c7ab9 */ /* 0x000fe20000000a00 */
[----:B------:R-:W-:Y:S01]  /*e550*/  SHF.R.S32.HI R24, RZ, 0x1f, R23 ;  /* 0x0000001fff187819 */ /* 0x000fe20000011417 */
[----:B------:R-:W-:Y:S01]  /*e560*/  UIMAD.WIDE.U32 UR10, UR37, UR12, UR10 ;  /* 0x0000000c250a72a5 */ /* 0x000fe2000f8e000a */
[----:B------:R-:W-:-:S02]  /*e570*/  SHF.R.S32.HI R26, RZ, 0x1f, R152 ;  /* 0x0000001fff1a7819 */ /* 0x000fc40000011498 */
[----:B------:R-:W-:Y:S01]  /*e580*/  SHF.R.S32.HI R27, RZ, 0x1f, R153 ;  /* 0x0000001fff1b7819 */ /* 0x000fe20000011499 */
[----:B------:R-:W-:Y:S01]  /*e590*/  UIMAD UR11, UR37, UR13, UR11 ;  /* 0x0000000d250b72a4 */ /* 0x000fe2000f8e020b */
[----:B------:R-:W-:Y:S02]  /*e5a0*/  SHF.R.S32.HI R28, RZ, 0x1f, R154 ;  /* 0x0000001fff1c7819 */ /* 0x000fe4000001149a */
[----:B------:R-:W-:Y:S01]  /*e5b0*/  ULDC.64 UR12, c[0x0][0xb40] ;  /* 0x0002d000000c7ab9 */ /* 0x000fe20000000a00 */
[----:B------:R-:W-:Y:S01]  /*e5c0*/  SHF.R.S32.HI R29, RZ, 0x1f, R155 ;  /* 0x0000001fff1d7819 */ /* 0x000fe2000001149b */
[----:B------:R-:W-:Y:S01]  /*e5d0*/  UIMAD UR4, UR4, UR12, URZ ;  /* 0x0000000c040472a4 */ /* 0x000fe2000f8e023f */
[----:B------:R-:W-:Y:S01]  /*e5e0*/  SHF.R.S32.HI R31, RZ, 0x1f, R156 ;  /* 0x0000001fff1f7819 */ /* 0x000fe2000001149c */
[----:B0-----:R-:W-:Y:S01]  /*e5f0*/  @P1 IMAD.HI.U32 R4, R25, R4, RZ ;  /* 0x0000000419041227 */ /* 0x001fe200078e00ff */
[----:B------:R-:W-:Y:S01]  /*e600*/  SHF.R.S32.HI R33, RZ, 0x1f, R16 ;  /* 0x0000001fff217819 */ /* 0x000fe20000011410 */
[----:B------:R-:W-:-:S02]  /*e610*/  UIMAD UR4, UR8, UR13, UR4 ;  /* 0x0000000d080472a4 */ /* 0x000fc4000f8e0204 */
[----:B------:R-:W-:-:S03]  /*e620*/  UIMAD.WIDE.U32 UR8, UR8, UR12, UR10 ;  /* 0x0000000c080872a5 */ /* 0x000fc6000f8e000a */
[----:B------:R-:W-:Y:S01]  /*e630*/  ULDC.64 UR10, c[0x0][0xb48] ;  /* 0x0002d200000a7ab9 */ /* 0x000fe20000000a00 */
[----:B------:R-:W-:Y:S01]  /*e640*/  UIADD3 UR9, UR9, UR4, URZ ;  /* 0x0000000409097290 */ /* 0x000fe2000fffe03f */
[----:B-1----:R-:W-:-:S03]  /*e650*/  @P1 SHF.R.U32.HI R7, RZ, R5, R4 ;  /* 0x00000005ff071219 */ /* 0x002fc60000011604 */
[----:B------:R-:W-:Y:S01]  /*e660*/  UIMAD.WIDE.U32 UR8, UR41, UR10, UR8 ;  /* 0x0000000a290872a5 */ /* 0x000fe2000f8e0008 */
[--C-:B------:R-:W-:Y:S01]  /*e670*/  SHF.R.S32.HI R4, RZ, 0x1f, R7.reuse ;  /* 0x0000001fff047819 */ /* 0x100fe20000011407 */
[----:B------:R-:W-:Y:S02]  /*e680*/  IMAD.MOV R9, RZ, RZ, -R7 ;  /* 0x000000ffff097224 */ /* 0x000fe400078e0a07 */
[----:B------:R-:W-:Y:S02]  /*e690*/  UIMAD UR41, UR41, UR11, UR9 ;  /* 0x0000000b292972a4 */ /* 0x000fe4000f8e0209 */
[----:B------:R-:W-:Y:S01]  /*e6a0*/  IMAD R9, R32, R9, R25 ;  /* 0x0000000920097224 */ /* 0x000fe200078e0219 */
[----:B------:R-:W-:Y:S01]  /*e6b0*/  ULDC.64 UR10, c[0x0][0xb30] ;  /* 0x0002cc00000a7ab9 */ /* 0x000fe20000000a00 */
[----:B------:R-:W-:Y:S02]  /*e6c0*/  IMAD.U32 R5, RZ, RZ, UR9 ;  /* 0x00000009ff057e24 */ /* 0x000fe4000f8e00ff */
[----:B------:R-:W-:-:S02]  /*e6d0*/  IMAD R6, R4, UR10, RZ ;  /* 0x0000000a04067c24 */ /* 0x000fc4000f8e02ff */
[----:B------:R-:W-:Y:S01]  /*e6e0*/  IMAD.U32 R4, RZ, RZ, UR8 ;  /* 0x00000008ff047e24 */ /* 0x000fe2000f8e00ff */
[----:B------:R-:W-:Y:S01]  /*e6f0*/  ULDC.64 UR8, c[0x0][0xb28] ;  /* 0x0002ca0000087ab9 */ /* 0x000fe20000000a00 */
[----:B------:R-:W-:Y:S02]  /*e700*/  IMAD.U32 R5, RZ, RZ, UR41 ;  /* 0x00000029ff057e24 */ /* 0x000fe4000f8e00ff */
[C---:B------:R-:W-:Y:S01]  /*e710*/  IMAD R11, R7.reuse, UR11, R6 ;  /* 0x0000000b070b7c24 */ /* 0x040fe2000f8e0206 */
[----:B------:R-:W-:Y:S01]  /*e720*/  SHF.R.S32.HI R6, RZ, 0x1f, R9 ;  /* 0x0000001fff067819 */ /* 0x000fe20000011409 */
[----:B------:R-:W-:-:S04]  /*e730*/  IMAD.WIDE.U32 R4, R7, UR10, R4 ;  /* 0x0000000a07047c25 */ /* 0x000fc8000f8e0004 */
[----:B------:R-:W-:Y:S02]  /*e740*/  IMAD R6, R6, UR8, RZ ;  /* 0x0000000806067c24 */ /* 0x000fe4000f8e02ff */
[----:B------:R-:W-:Y:S02]  /*e750*/  IMAD.IADD R5, R5, 0x1, R11 ;  /* 0x0000000105057824 */ /* 0x000fe400078e020b */
[C---:B------:R-:W-:Y:S02]  /*e760*/  IMAD R7, R9.reuse, UR9, R6 ;  /* 0x0000000909077c24 */ /* 0x040fe4000f8e0206 */
[----:B------:R-:W-:Y:S01]  /*e770*/  IMAD.WIDE.U32 R4, R9, UR8, R4 ;  /* 0x0000000809047c25 */ /* 0x000fe2000f8e0004 */
[----:B------:R-:W-:-:S03]  /*e780*/  ULDC.64 UR8, c[0x0][0xb00] ;  /* 0x0002c00000087ab9 */ /* 0x000fc60000000a00 */
[----:B------:R-:W-:Y:S01]  /*e790*/  VIADD R6, R0, 0x16820 ;  /* 0x0001682000067836 */ /* 0x000fe20000000000 */
[----:B------:R-:W-:Y:S01]  /*e7a0*/  LEA R0, P1, R4, UR8, 0x2 ;  /* 0x0000000804007c11 */ /* 0x000fe2000f8210ff */
[----:B------:R-:W-:-:S03]  /*e7b0*/  IMAD.IADD R5, R5, 0x1, R7 ;  /* 0x0000000105057824 */ /* 0x000fc600078e0207 */
[----:B------:R-:W-:Y:S01]  /*e7c0*/  PRMT R6, RZ, 0x654, R6 ;  /* 0x00000654ff067816 */ /* 0x000fe20000000006 */
[----:B------:R0:W1:Y:S01]  /*e7d0*/  SHFL.IDX PT, R21, R0, RZ, 0x1c1f ;  /* 0x001c1fff00157589 */ /* 0x00006200000e0000 */
[----:B------:R-:W-:Y:S02]  /*e7e0*/  LEA.HI.X R14, R4, UR9, R5, 0x2, P1 ;  /* 0x00000009040e7c11 */ /* 0x000fe400088f1405 */
[----:B------:R0:W-:Y:S03]  /*e7f0*/  SYNCS.ARRIVE.TRANS64.RED.A1T0 RZ, [R6+URZ], RZ ;  /* 0x000000ff06ff79a7 */ /* 0x0001e6000810043f */
[----:B------:R0:W2:Y:S01]  /*e800*/  SHFL.IDX PT, R13, R14, RZ, 0x1c1f ;  /* 0x001c1fff0e0d7589 */ /* 0x0000a200000e0000 */
[----:B------:R-:W-:Y:S05]  /*e810*/  @P0 BRA `(.L_x_1123) ;  /* 0x0000000000840947 */ /* 0x000fea0003800000 */
[----:B------:R-:W-:Y:S02]  /*e820*/  ULDC UR4, c[0x0][0xac8] ;  /* 0x0002b20000047ab9 */ /* 0x000fe40000000800 */
[----:B------:R-:W-:Y:S02]  /*e830*/  ISETP.GE.AND P0, PT, R16, UR4, PT ;  /* 0x0000000410007c0c */ /* 0x000fe4000bf06270 */
[----:B------:R-:W-:Y:S02]  /*e840*/  ISETP.GE.AND P1, PT, R156, UR4, PT ;  /* 0x000000049c007c0c */ /* 0x000fe4000bf26270 */
[----:B------:R-:W-:Y:S02]  /*e850*/  ISETP.GE.AND P5, PT, R155, UR4, PT ;  /* 0x000000049b007c0c */ /* 0x000fe4000bfa6270 */
[----:B------:R-:W-:-:S07]  /*e860*/  ISETP.GE.AND P3, PT, R154, UR4, PT ;  /* 0x000000049a007c0c */ /* 0x000fce000bf66270 */
[-C--:B-1----:R-:W-:Y:S02]  /*e870*/  @!P0 LEA R4, P2, R16, R21.reuse, 0x2 ;  /* 0x0000001510048211 */ /* 0x082fe400078410ff */
[----:B0-----:R-:W-:Y:S02]  /*e880*/  @!P1 LEA R6, P4, R156, R21, 0x2 ;  /* 0x000000159c069211 */ /* 0x001fe400078810ff */
[-C--:B--2---:R-:W-:Y:S02]  /*e890*/  @!P0 LEA.HI.X R5, R16, R13.reuse, R33, 0x2, P2 ;  /* 0x0000000d10058211 */ /* 0x084fe400010f1421 */
[----:B------:R-:W-:Y:S02]  /*e8a0*/  @!P1 LEA.HI.X R7, R156, R13, R31, 0x2, P4 ;  /* 0x0000000d9c079211 */ /* 0x000fe400020f141f */
[----:B------:R-:W-:Y:S01]  /*e8b0*/  ISETP.GE.AND P2, PT, R153, UR4, PT ;  /* 0x0000000499007c0c */ /* 0x000fe2000bf46270 */
[----:B------:R0:W-:Y:S01]  /*e8c0*/  @!P0 ST.E.64 desc[UR52][R4.64], R2 ;  /* 0x0000000204008985 */ /* 0x0001e2000c101b34 */
[----:B------:R-:W-:-:S02]  /*e8d0*/  @!P5 LEA R8, P4, R155, R21, 0x2 ;  /* 0x000000159b08d211 */ /* 0x000fc400078810ff */
[----:B------:R-:W-:Y:S01]  /*e8e0*/  ISETP.GE.AND P0, PT, R23, UR4, PT ;  /* 0x0000000417007c0c */ /* 0x000fe2000bf06270 */
[----:B------:R1:W-:Y:S01]  /*e8f0*/  @!P1 ST.E.64 desc[UR52][R6.64], R92 ;  /* 0x0000005c06009985 */ /* 0x0003e2000c101b34 */
[----:B------:R-:W-:Y:S02]  /*e900*/  ISETP.GE.AND P1, PT, R152, UR4, PT ;  /* 0x0000000498007c0c */ /* 0x000fe4000bf26270 */
[----:B------:R-:W-:Y:S02]  /*e910*/  @!P5 LEA.HI.X R9, R155, R13, R29, 0x2, P4 ;  /* 0x0000000d9b09d211 */ /* 0x000fe400020f141d */
[----:B------:R-:W-:Y:S02]  /*e920*/  ISETP.GE.AND P4, PT, R22, UR4, PT ;  /* 0x0000000416007c0c */ /* 0x000fe4000bf86270 */
[-C--:B------:R-:W-:Y:S01]  /*e930*/  @!P3 LEA R10, P6, R154, R21.reuse, 0x2 ;  /* 0x000000159a0ab211 */ /* 0x080fe200078c10ff */
[----:B------:R3:W-:Y:S01]  /*e940*/  @!P5 ST.E.64 desc[UR52][R8.64], R96 ;  /* 0x000000600800d985 */ /* 0x0007e2000c101b34 */
[----:B0-----:R-:W-:-:S02]  /*e950*/  @!P2 LEA R2, P5, R153, R21, 0x2 ;  /* 0x000000159902a211 */ /* 0x001fc400078a10ff */
[----:B------:R-:W-:-:S03]  /*e960*/  @!P3 LEA.HI.X R11, R154, R13, R28, 0x2, P6 ;  /* 0x0000000d9a0bb211 */ /* 0x000fc600030f141c */
[----:B------:R-:W-:Y:S02]  /*e970*/  @!P1 LEA R4, P6, R152, R21, 0x2 ;  /* 0x0000001598049211 */ /* 0x000fe400078c10ff */
[----:B------:R-:W-:Y:S01]  /*e980*/  @!P2 LEA.HI.X R3, R153, R13, R27, 0x2, P5 ;  /* 0x0000000d9903a211 */ /* 0x000fe200028f141b */
[----:B------:R3:W-:Y:S01]  /*e990*/  @!P3 ST.E.64 desc[UR52][R10.64], R100 ;  /* 0x000000640a00b985 */ /* 0x0007e2000c101b34 */
[CC--:B-1----:R-:W-:Y:S02]  /*e9a0*/  @!P0 LEA R6, P3, R23.reuse, R21.reuse, 0x2 ;  /* 0x0000001517068211 */ /* 0x0c2fe400078610ff */
        /* <DEDUP_REMOVED lines=8> */
.L_x_1123:
[----:B------:R-:W-:Y:S05]  /*ea30*/  BSYNC B1 ;  /* 0x0000000000017941 */ /* 0x000fea0003800000 */
.L_x_1122:
[----:B------:R-:W-:Y:S01]  /*ea40*/  ISETP.GE.AND P0, PT, R15, R30, PT ;  /* 0x0000001e0f00720c */ /* 0x000fe20003f06270 */
[----:B-1----:R1:W4:Y:S04]  /*ea50*/  SHFL.IDX PT, R21, R14, 0x1, 0x1c1f ;  /* 0x003c1f000e157f89 */ /* 0x00232800000e0000 */
[----:B------:R1:W0:Y:S08]  /*ea60*/  SHFL.IDX PT, R25, R0, 0x1, 0x1c1f ;  /* 0x003c1f0000197f89 */ /* 0x00023000000e0000 */
[----:B-1----:R-:W-:Y:S05]  /*ea70*/  @P0 BRA `(.L_x_1121) ;  /* 0x0000000c00300947 */ /* 0x002fea0003800000 */
[----:B------:R-:W-:Y:S02]  /*ea80*/  ULDC UR4, c[0x0][0xac8] ;  /* 0x0002b20000047ab9 */ /* 0x000fe40000000800 */
[----:B------:R-:W-:Y:S02]  /*ea90*/  ISETP.GE.AND P1, PT, R16, UR4, PT ;  /* 0x0000000410007c0c */ /* 0x000fe4000bf26270 */
[----:B------:R-:W-:Y:S02]  /*eaa0*/  ISETP.GE.AND P5, PT, R156, UR4, PT ;  /* 0x000000049c007c0c */ /* 0x000fe4000bfa6270 */
[----:B------:R-:W-:Y:S02]  /*eab0*/  ISETP.GE.AND P3, PT, R155, UR4, PT ;  /* 0x000000049b007c0c */ /* 0x000fe4000bf66270 */
[----:B------:R-:W-:-:S07]  /*eac0*/  ISETP.GE.AND P2, PT, R154, UR4, PT ;  /* 0x000000049a007c0c */ /* 0x000fce000bf46270 */
[-C--:B0--3--:R-:W-:Y:S02]  /*ead0*/  @!P1 LEA R2, P0, R16, R25.reuse, 0x2 ;  /* 0x0000001910029211 */ /* 0x089fe400078010ff */
[----:B------:R-:W-:Y:S02]  /*eae0*/  @!P5 LEA R4, P4, R156, R25, 0x2 ;  /* 0x000000199c04d211 */ /* 0x000fe400078810ff */
[-C--:B----4-:R-:W-:Y:S02]  /*eaf0*/  @!P1 LEA.HI.X R3, R16, R21.reuse, R33, 0x2, P0 ;  /* 0x0000001510039211 */ /* 0x090fe400000f1421 */
[----:B------:R-:W-:Y:S02]  /*eb00*/  ISETP.GE.AND P0, PT, R152, UR4, PT ;  /* 0x0000000498007c0c */ /* 0x000fe4000bf06270 */
[----:B------:R-:W-:Y:S01]  /*eb10*/  @!P5 LEA.HI.X R5, R156, R21, R31, 0x2, P4 ;  /* 0x000000159c05d211 */ /* 0x000fe200020f141f */
[----:B------:R0:W-:Y:S01]  /*eb20*/  @!P1 ST.E.64 desc[UR52][R2.64], R90 ;  /* 0x0000005a02009985 */ /* 0x0001e2000c101b34 */
[----:B------:R-:W-:-:S02]  /*eb30*/  ISETP.GE.AND P1, PT, R153, UR4, PT ;  /* 0x0000000499007c0c */ /* 0x000fc4000bf26270 */
[----:B------:R-:W-:Y:S01]  /*eb40*/  ISETP.GE.AND P4, PT, R23, UR4, PT ;  /* 0x0000000417007c0c */ /* 0x000fe2000bf86270 */
[----:B------:R1:W-:Y:S01]  /*eb50*/  @!P5 ST.E.64 desc[UR52][R4.64], R94 ;  /* 0x0000005e0400d985 */ /* 0x0003e2000c101b34 */
[CC--:B------:R-:W-:Y:S02]  /*eb60*/  @!P3 LEA R6, P6, R155.reuse, R25.reuse, 0x2 ;  /* 0x000000199b06b211 */ /* 0x0c0fe400078c10ff */
[C---:B------:R-:W-:Y:S02]  /*eb70*/  @!P2 LEA R8, P5, R154.reuse, R25, 0x2 ;  /* 0x000000199a08a211 */ /* 0x040fe400078a10ff */
[-C--:B------:R-:W-:Y:S02]  /*eb80*/  @!P3 LEA.HI.X R7, R155, R21.reuse, R29, 0x2, P6 ;  /* 0x000000159b07b211 */ /* 0x080fe400030f141d */
[----:B------:R-:W-:-:S03]  /*eb90*/  @!P2 LEA.HI.X R9, R154, R21, R28, 0x2, P5 ;  /* 0x000000159a09a211 */ /* 0x000fc600028f141c */
[----:B------:R1:W-:Y:S01]  /*eba0*/  @!P3 ST.E.64 desc[UR52][R6.64], R98 ;  /* 0x000000620600b985 */ /* 0x0003e2000c101b34 */
[-C--:B0-----:R-:W-:Y:S02]  /*ebb0*/  @!P1 LEA R2, P6, R153, R25.reuse, 0x2 ;  /* 0x0000001999029211 */ /* 0x081fe400078c10ff */
[CC--:B------:R-:W-:Y:S01]  /*ebc0*/  @!P0 LEA R10, P3, R152.reuse, R25.reuse, 0x2 ;  /* 0x00000019980a8211 */ /* 0x0c0fe200078610ff */
[----:B------:R1:W-:Y:S01]  /*ebd0*/  @!P2 ST.E.64 desc[UR52][R8.64], R102 ;  /* 0x000000660800a985 */ /* 0x0003e2000c101b34 */
[----:B------:R-:W-:Y:S02]  /*ebe0*/  @!P4 LEA R12, P5, R23, R25, 0x2 ;  /* 0x00000019170cc211 */ /* 0x000fe400078a10ff */
[-C--:B------:R-:W-:Y:S02]  /*ebf0*/  @!P1 LEA.HI.X R3, R153, R21.reuse, R27, 0x2, P6 ;  /* 0x0000001599039211 */ /* 0x080fe400030f141b */
[-C--:B------:R-:W-:Y:S02]  /*ec00*/  @!P0 LEA.HI.X R11, R152, R21.reuse, R26, 0x2, P3 ;  /* 0x00000015980b8211 */ /* 0x080fe400018f141a */
[----:B--2---:R-:W-:Y:S01]  /*ec10*/  @!P4 LEA.HI.X R13, R23, R21, R24, 0x2, P5 ;  /* 0x00000015170dc211 */ /* 0x004fe200028f1418 */
[----:B------:R1:W-:Y:S04]  /*ec20*/  @!P1 ST.E.64 desc[UR52][R2.64], R106 ;  /* 0x0000006a02009985 */ /* 0x0003e8000c101b34 */
[----:B------:R1:W-:Y:S01]  /*ec30*/  @!P0 ST.E.64 desc[UR52][R10.64], R110 ;  /* 0x0000006e0a008985 */ /* 0x0003e2000c101b34 */
[----:B------:R-:W-:-:S03]  /*ec40*/  ISETP.GE.AND P0, PT, R22, UR4, PT ;  /* 0x0000000416007c0c */ /* 0x000fc6000bf06270 */
[----:B------:R1:W-:Y:S10]  /*ec50*/  @!P4 ST.E.64 desc[UR52][R12.64], R114 ;  /* 0x000000720c00c985 */ /* 0x0003f4000c101b34 */
[----:B------:R-:W-:Y:S05]  /*ec60*/  @P0 BRA `(.L_x_1121) ;  /* 0x0000000800b40947 */ /* 0x000fea0003800000 */
[----:B-1----:R-:W-:-:S04]  /*ec70*/  LEA R2, P0, R22, R25, 0x2 ;  /* 0x0000001916027211 */ /* 0x002fc800078010ff */
[----:B------:R-:W-:-:S05]  /*ec80*/  LEA.HI.X R3, R22, R21, R20, 0x2, P0 ;  /* 0x0000001516037211 */ /* 0x000fca00000f1414 */
[----:B------:R0:W-:Y:S01]  /*ec90*/  ST.E.64 desc[UR52][R2.64], R118 ;  /* 0x0000007602007985 */ /* 0x0001e2000c101b34 */
[----:B------:R-:W-:Y:S05]  /*eca0*/  BRA `(.L_x_1121) ;  /* 0x0000000800a47947 */ /* 0x000fea0003800000 */
.L_x_1118:
[----:B------:R-:W-:Y:S02]  /*ecb0*/  ULDC.64 UR8, c[0x0][0xc00] ;  /* 0x0003000000087ab9 */ /* 0x000fe40000000a00 */
[----:B------:R-:W-:-:S04]  /*ecc0*/  UISETP.NE.U32.AND UP0, UPT, UR8, URZ, UPT ;  /* 0x0000003f0800728c */ /* 0x000fc8000bf05070 */
[----:B------:R-:W-:-:S03]  /*ecd0*/  UISETP.NE.AND.EX UP0, UPT, UR9, URZ, UPT, UP0 ;  /* 0x0000003f0900728c */ /* 0x000fc6000bf05300 */
[----:B------:R-:W-:Y:S02]  /*ece0*/  ULDC.64 UR8, c[0x0][0xc00] ;  /* 0x0003000000087ab9 */ /* 0x000fe40000000a00 */
[----:B------:R-:W-:Y:S01]  /*ecf0*/  UIMAD.WIDE UR8, UR38, 0x4, UR8 ;  /* 0x00000004260878a5 */ /* 0x000fe2000f8e0208 */
[----:B------:R-:W-:-:S05]  /*ed00*/  PLOP3.LUT P1, PT, PT, PT, UP0, 0x80, 0x0 ;  /* 0x000000000000781c */ /* 0x000fca0003f2f008 */
[----:B------:R-:W-:Y:S02]  /*ed10*/  IMAD.U32 R2, RZ, RZ, UR8 ;  /* 0x00000008ff027e24 */ /* 0x000fe4000f8e00ff */
[----:B------:R-:W-:Y:S01]  /*ed20*/  IMAD.U32 R3, RZ, RZ, UR9 ;  /* 0x00000009ff037e24 */ /* 0x000fe2000f8e00ff */
[----:B------:R-:W-:Y:S02]  /*ed30*/  ULDC.64 UR8, c[0x0][0xc08] ;  /* 0x0003020000087ab9 */ /* 0x000fe40000000a00 */
[----:B------:R-:W-:Y:S01]  /*ed40*/  UISETP.NE.U32.AND UP1, UPT, UR8, URZ, UPT ;  /* 0x0000003f0800728c */ /* 0x000fe2000bf25070 */
[----:B------:R-:W-:Y:S02]  /*ed50*/  ULDC UR4, c[0x0][0xa88] ;  /* 0x0002a20000047ab9 */ /* 0x000fe40000000800 */
[----:B------:R-:W2:Y:S01]  /*ed60*/  @P1 LDG.E R6, desc[UR52][R2.64] ;  /* 0x0000003402061981 */ /* 0x000ea2000c1e1900 */
[----:B------:R-:W-:Y:S01]  /*ed70*/  UISETP.NE.AND.EX UP1, UPT, UR9, URZ, UPT, UP1 ;  /* 0x0000003f0900728c */ /* 0x000fe2000bf25310 */
[----:B------:R-:W-:Y:S01]  /*ed80*/  IMAD.U32 R0, RZ, RZ, UR4 ;  /* 0x00000004ff007e24 */ /* 0x000fe2000f8e00ff */
[----:B------:R-:W0:Y:S04]  /*ed90*/  S2R R7, SR_TID.X ;  /* 0x0000000000077919 */ /* 0x000e280000002100 */
[----:B------:R-:W-:-:S05]  /*eda0*/  PLOP3.LUT P2, PT, PT, PT, UP1, 0x80, 0x0 ;  /* 0x000000000000781c */ /* 0x000fca0003f4f018 */
[----:B------:R-:W-:Y:S02]  /*edb0*/  @UP1 ULDC.64 UR8, c[0x0][0xc08] ;  /* 0x0003020000081ab9 */ /* 0x000fe40000000a00 */
[----:B------:R-:W-:-:S06]  /*edc0*/  @UP1 UIMAD.WIDE UR8, UR38, 0x4, UR8 ;  /* 0x00000004260818a5 */ /* 0x000fcc000f8e0208 */
[----:B------:R-:W-:Y:S02]  /*edd0*/  IMAD.U32 R4, RZ, RZ, UR8 ;  /* 0x00000008ff047e24 */ /* 0x000fe4000f8e00ff */
[----:B------:R-:W-:-:S05]  /*ede0*/  IMAD.U32 R5, RZ, RZ, UR9 ;  /* 0x00000009ff057e24 */ /* 0x000fca000f8e00ff */
[----:B------:R1:W5:Y:S01]  /*edf0*/  @P2 LDG.E R0, desc[UR52][R4.64] ;  /* 0x0000003404002981 */ /* 0x000362000c1e1900 */
[----:B------:R-:W-:Y:S01]  /*ee00*/  UISETP.NE.AND UP1, UPT, UR42, URZ, UPT ;  /* 0x0000003f2a00728c */ /* 0x000fe2000bf25270 */
[----:B------:R-:W-:Y:S01]  /*ee10*/  UMOV UR4, URZ ;  /* 0x0000003f00047c82 */ /* 0x000fe20008000000 */
[----:B0-----:R-:W-:-:S09]  /*ee20*/  VIADD R7, R7, 0xffffff80 ;  /* 0xffffff8007077836 */ /* 0x001fd20000000000 */
[----:B------:R-:W-:Y:S01]  /*ee30*/  @!UP1 ULDC UR42, c[0x0][0xad4] ;  /* 0x0002b500002a9ab9 */ /* 0x000fe20000000800 */
[----:B------:R-:W-:Y:S02]  /*ee40*/  ISETP.GT.AND P0, PT, R7, 0xbf, PT ;  /* 0x000000bf0700780c */ /* 0x000fe40003f04270 */
[----:B--2---:R-:W-:Y:S01]  /*ee50*/  @P1 R2UR UR4, R6 ;  /* 0x00000000060412ca */ /* 0x004fe200000e0000 */
[----:B-1----:R-:W-:-:S14]  /*ee60*/  @P2 BRA `(.L_x_1124) ;  /* 0x0000000000102947 */ /* 0x002fdc0003800000 */
[----:B------:R-:W-:Y:S05]  /*ee70*/  @!P1 BRA `(.L_x_1124) ;  /* 0x00000000000c9947 */ /* 0x000fea0003800000 */
[----:B------:R-:W2:Y:S04]  /*ee80*/  LDG.E R5, desc[UR52][R2.64] ;  /* 0x0000003402057981 */ /* 0x000ea8000c1e1900 */
[----:B-----5:R-:W2:Y:S02]  /*ee90*/  LDG.E R0, desc[UR52][R2.64+0x4] ;  /* 0x0000043402007981 */ /* 0x020ea4000c1e1900 */
[----:B--2---:R-:W-:-:S07]  /*eea0*/  IMAD.IADD R0, R0, 0x1, -R5 ;  /* 0x0000000100007824 */ /* 0x004fce00078e0a05 */
.L_x_1124:
[----:B------:R-:W-:Y:S01]  /*eeb0*/  USHF.R.S32.HI UR13, URZ, 0x1f, UR38 ;  /* 0x0000001f3f0d7899 */ /* 0x000fe20008011426 */
[----:B------:R-:W-:Y:S01]  /*eec0*/  BSSY B1, `(.L_x_1125) ;  /* 0x000003a000017945 */ /* 0x000fe20003800000 */
[----:B------:R-:W-:Y:S02]  /*eed0*/  USHF.R.S32.HI UR21, URZ, 0x1f, UR4 ;  /* 0x0000001f3f157899 */ /* 0x000fe40008011404 */
[----:B------:R-:W-:Y:S02]  /*eee0*/  USEL UR12, UR38, URZ, !UP0 ;  /* 0x0000003f260c7287 */ /* 0x000fe4000c000000 */
[----:B------:R-:W-:Y:S01]  /*eef0*/  USEL UR13, UR13, URZ, !UP0 ;  /* 0x0000003f0d0d7287 */ /* 0x000fe2000c000000 */
[----:B------:R-:W-:Y:S11]  /*ef00*/  @P0 BRA `(.L_x_1126) ;  /* 0x0000000000d40947 */ /* 0x000ff60003800000 */
[----:B------:R-:W0:Y:S01]  /*ef10*/  S2R R3, SR_TID.X ;  /* 0x0000000000037919 */ /* 0x000e220000002100 */
[----:B------:R-:W1:Y:S01]  /*ef20*/  LDC R9, c[0x0][0xbe8] ;  /* 0x0002fa00ff097b82 */ /* 0x000e620000000800 */
[----:B------:R-:W-:Y:S02]  /*ef30*/  IMAD.U32 R4, RZ, RZ, UR39 ;  /* 0x00000027ff047e24 */ /* 0x000fe4000f8e00ff */
[----:B-1---5:R-:W-:-:S03]  /*ef40*/  IMAD R2, R0, R9, RZ ;  /* 0x0000000900027224 */ /* 0x022fc600078e02ff */
[----:B0-----:R-:W-:-:S04]  /*ef50*/  IADD3 R4, R4, -0x80, R3 ;  /* 0xffffff8004047810 */ /* 0x001fc80007ffe003 */
[----:B------:R-:W-:-:S13]  /*ef60*/  ISETP.GE.AND P0, PT, R4, R2, PT ;  /* 0x000000020400720c */ /* 0x000fda0003f06270 */
[----:B------:R-:W-:Y:S05]  /*ef70*/  @P0 BRA `(.L_x_1126) ;  /* 0x0000000000b80947 */ /* 0x000fea0003800000 */
[----:B------:R-:W-:Y:S01]  /*ef80*/  ISETP.NE.AND P0, PT, R9, 0x1, PT ;  /* 0x000000010900780c */ /* 0x000fe20003f05270 */
[----:B------:R-:W-:Y:S01]  /*ef90*/  UISETP.GT.AND UP0, UPT, UR42, 0x1, UPT ;  /* 0x000000012a00788c */ /* 0x000fe2000bf04270 */
[----:B------:R-:W-:Y:S01]  /*efa0*/  IMAD.MOV.U32 R5, RZ, RZ, R4 ;  /* 0x000000ffff057224 */ /* 0x000fe200078e0004 */
[----:B------:R-:W-:Y:S02]  /*efb0*/  UMOV UR19, 0x9b8 ;  /* 0x000009b800137882 */ /* 0x000fe40000000000 */
[----:B------:R-:W-:Y:S02]  /*efc0*/  USEL UR19, UR19, 0x978, UP0 ;  /* 0x0000097813137887 */ /* 0x000fe40008000000 */
[----:B------:R-:W-:-:S06]  /*efd0*/  USEL UR18, UR41, URZ, UP0 ;  /* 0x0000003f29127287 */ /* 0x000fcc0008000000 */
[----:B------:R-:W0:Y:S04]  /*efe0*/  @P0 LDC R3, c[0x0][0xbec] ;  /* 0x0002fb00ff030b82 */ /* 0x000e280000000800 */
[----:B------:R-:W-:Y:S01]  /*eff0*/  ULDC.64 UR8, c[0x0][UR19+0x218] ;  /* 0x0000860013087abb */ /* 0x000fe20008000a00 */
[----:B------:R-:W-:Y:S01]  /*f000*/  ULDC.64 UR14, c[0x0][UR19+0x220] ;  /* 0x00008800130e7abb */ /* 0x000fe20008000a00 */
[----:B------:R-:W-:Y:S01]  /*f010*/  ULDC.64 UR16, c[0x0][UR19+0x228] ;  /* 0x00008a0013107abb */ /* 0x000fe20008000a00 */
[----:B------:R-:W-:Y:S01]  /*f020*/  UIMAD.WIDE.U32 UR10, UR8, UR37, URZ ;  /* 0x00000025080a72a5 */ /* 0x000fe2000f8e003f */
[----:B------:R-:W1:Y:S01]  /*f030*/  @P0 LDC R7, c[0x0][0xbf0] ;  /* 0x0002fc00ff070b82 */ /* 0x000e620000000800 */
[----:B------:R-:W-:Y:S02]  /*f040*/  UIMAD UR20, UR9, UR37, URZ ;  /* 0x00000025091472a4 */ /* 0x000fe4000f8e023f */
[----:B------:R-:W-:-:S02]  /*f050*/  UIMAD UR15, UR15, UR12, URZ ;  /* 0x0000000c0f0f72a4 */ /* 0x000fc4000f8e023f */
[----:B------:R-:W-:Y:S02]  /*f060*/  UIMAD.WIDE.U32 UR22, UR16, UR18, URZ ;  /* 0x00000012101672a5 */ /* 0x000fe4000f8e003f */
[----:B------:R-:W-:Y:S02]  /*f070*/  UIMAD.WIDE.U32 UR8, UR14, UR12, URZ ;  /* 0x0000000c0e0872a5 */ /* 0x000fe4000f8e003f */
[----:B------:R-:W-:Y:S02]  /*f080*/  UIMAD UR16, UR17, UR18, URZ ;  /* 0x00000012111072a4 */ /* 0x000fe4000f8e023f */
[----:B------:R-:W-:Y:S02]  /*f090*/  UIMAD UR15, UR14, UR13, UR15 ;  /* 0x0000000d0e0f72a4 */ /* 0x000fe4000f8e020f */
[----:B------:R-:W-:Y:S02]  /*f0a0*/  UIADD3 UR10, UP1, UP2, UR8, UR10, UR4 ;  /* 0x0000000a080a7290 */ /* 0x000fe4000fa3e004 */
[----:B------:R-:W-:Y:S01]  /*f0b0*/  UIADD3 UR16, UR23, UR16, URZ ;  /* 0x0000001017107290 */ /* 0x000fe2000fffe03f */
[----:B0-----:R-:W-:Y:S01]  /*f0c0*/  @P0 IMAD.HI.U32 R2, R4, R3, RZ ;  /* 0x0000000304020227 */ /* 0x001fe200078e00ff */
[----:B------:R-:W-:-:S02]  /*f0d0*/  UIADD3 UR20, UR11, UR20, URZ ;  /* 0x000000140b147290 */ /* 0x000fc4000fffe03f */
[----:B------:R-:W-:Y:S01]  /*f0e0*/  UIADD3 UR15, UR9, UR15, URZ ;  /* 0x0000000f090f7290 */ /* 0x000fe2000fffe03f */
[----:B------:R-:W-:Y:S02]  /*f0f0*/  IMAD.U32 R3, RZ, RZ, UR23 ;  /* 0x00000017ff037e24 */ /* 0x000fe4000f8e00ff */
[----:B------:R-:W-:Y:S01]  /*f100*/  IMAD.U32 R6, RZ, RZ, UR16 ;  /* 0x00000010ff067e24 */ /* 0x000fe2000f8e00ff */
[----:B------:R-:W-:Y:S01]  /*f110*/  ULDC.64 UR8, c[0x0][UR19+0x210] ;  /* 0x0000840013087abb */ /* 0x000fe20008000a00 */
[----:B-1----:R-:W-:Y:S01]  /*f120*/  @P0 SHF.R.U32.HI R5, RZ, R7, R2 ;  /* 0x00000007ff050219 */ /* 0x002fe20000011602 */
[----:B------:R-:W-:-:S04]  /*f130*/  IMAD.U32 R2, RZ, RZ, UR22 ;  /* 0x00000016ff027e24 */ /* 0x000fc8000f8e00ff */
[--C-:B------:R-:W-:Y:S01]  /*f140*/  IMAD.MOV R7, RZ, RZ, -R5.reuse ;  /* 0x000000ffff077224 */ /* 0x100fe200078e0a05 */
[----:B------:R-:W-:Y:S01]  /*f150*/  IADD3 R2, P0, P1, R5, UR10, R2 ;  /* 0x0000000a05027c10 */ /* 0x000fe2000f91e002 */
[----:B------:R-:W-:Y:S01]  /*f160*/  UIADD3.X UR10, UR15, UR20, UR21, UP1, UP2 ;  /* 0x000000140f0a7290 */ /* 0x000fe20008fe4415 */
[----:B------:R-:W-:Y:S01]  /*f170*/  SHF.R.S32.HI R5, RZ, 0x1f, R5 ;  /* 0x0000001fff057819 */ /* 0x000fe20000011405 */
[----:B------:R-:W-:-:S04]  /*f180*/  IMAD R7, R9, R7, R4 ;  /* 0x0000000709077224 */ /* 0x000fc800078e0204 */
[----:B------:R-:W-:Y:S01]  /*f190*/  IADD3.X R3, R5, UR10, R6, P0, P1 ;  /* 0x0000000a05037c10 */ /* 0x000fe200087e2406 */
[C---:B------:R-:W-:Y:S01]  /*f1a0*/  IMAD R9, R7.reuse, UR9, RZ ;  /* 0x0000000907097c24 */ /* 0x040fe2000f8e02ff */
[----:B------:R-:W-:Y:S01]  /*f1b0*/  SHF.R.S32.HI R4, RZ, 0x1f, R7 ;  /* 0x0000001fff047819 */ /* 0x000fe20000011407 */
[----:B------:R-:W-:Y:S01]  /*f1c0*/  ULDC.64 UR10, c[0x0][0xba8] ;  /* 0x0002ea00000a7ab9 */ /* 0x000fe20000000a00 */
[----:B------:R-:W-:Y:S01]  /*f1d0*/  @!UP0 ULDC UR10, c[0x0][0xb50] ;  /* 0x0002d400000a8ab9 */ /* 0x000fe20000000800 */
[----:B------:R-:W-:Y:S01]  /*f1e0*/  IMAD.WIDE.U32 R2, R7, UR8, R2 ;  /* 0x0000000807027c25 */ /* 0x000fe2000f8e0002 */
[----:B------:R-:W-:-:S03]  /*f1f0*/  @!UP0 ULDC UR11, c[0x0][0xb54] ;  /* 0x0002d500000b8ab9 */ /* 0x000fc60000000800 */
[----:B------:R-:W-:Y:S01]  /*f200*/  IMAD R9, R4, UR8, R9 ;  /* 0x0000000804097c24 */ /* 0x000fe2000f8e0209 */
[----:B------:R-:W-:-:S03]  /*f210*/  LEA R4, P0, R2, UR10, 0x2 ;  /* 0x0000000a02047c11 */ /* 0x000fc6000f8010ff */
[----:B------:R-:W-:-:S05]  /*f220*/  IMAD.IADD R3, R3, 0x1, R9 ;  /* 0x0000000103037824 */ /* 0x000fca00078e0209 */
[----:B------:R-:W-:Y:S01]  /*f230*/  LEA.HI.X R5, R2, UR11, R3, 0x2, P0 ;  /* 0x0000000b02057c11 */ /* 0x000fe200080f1403 */
[----:B------:R-:W-:-:S05]  /*f240*/  IMAD.MOV.U32 R3, RZ, RZ, -0x800000 ;  /* 0xff800000ff037424 */ /* 0x000fca00078e00ff */
[----:B------:R0:W-:Y:S02]  /*f250*/  STG.E desc[UR52][R4.64], R3 ;  /* 0x0000000304007986 */ /* 0x0001e4000c101934 */
.L_x_1126:
[----:B------:R-:W-:Y:S05]  /*f260*/  BSYNC B1 ;  /* 0x0000000000017941 */ /* 0x000fea0003800000 */
.L_x_1125:
[----:B------:R-:W-:-:S06]  /*f270*/  UISETP.GT.AND UP0, UPT, UR42, 0x1, UPT ;  /* 0x000000012a00788c */ /* 0x000fcc000bf04270 */
[----:B------:R-:W-:-:S13]  /*f280*/  PLOP3.LUT P0, PT, PT, PT, UP0, 0x80, 0x0 ;  /* 0x000000000000781c */ /* 0x000fda0003f0f008 */
[----:B------:R-:W-:Y:S05]  /*f290*/  @P0 BRA `(.L_x_1121) ;  /* 0x0000000400280947 */ /* 0x000fea0003800000 */
[----:B------:R-:W1:Y:S01]  /*f2a0*/  LDC R11, c[0x0][0xbe8] ;  /* 0x0002fa00ff0b7b82 */ /* 0x000e620000000800 */
[----:B------:R-:W-:Y:S01]  /*f2b0*/  ULDC.64 UR14, c[0x0][0xaa0] ;  /* 0x0002a800000e7ab9 */ /* 0x000fe20000000a00 */
[----:B------:R-:W-:Y:S01]  /*f2c0*/  IMAD R2, R18, 0x30, R157 ;  /* 0x0000003012027824 */ /* 0x000fe200078e029d */
[----:B------:R-:W-:Y:S01]  /*f2d0*/  UIMAD UR10, UR21, UR14, URZ ;  /* 0x0000000e150a72a4 */ /* 0x000fe2000f8e023f */
[----:B------:R-:W-:Y:S01]  /*f2e0*/  VIADD R30, R157, UR39 ;  /* 0x000000279d1e7c36 */ /* 0x000fe20008000000 */
[----:B------:R-:W-:Y:S01]  /*f2f0*/  UIMAD.WIDE.U32 UR8, UR4, UR14, URZ ;  /* 0x0000000e040872a5 */ /* 0x000fe2000f8e003f */
[----:B0-----:R-:W-:Y:S01]  /*f300*/  VIADD R4, R2, UR39 ;  /* 0x0000002702047c36 */ /* 0x001fe20008000000 */
[----:B------:R-:W-:Y:S01]  /*f310*/  UIMAD UR10, UR4, UR15, UR10 ;  /* 0x0000000f040a72a4 */ /* 0x000fe2000f8e020a */
[----:B------:R-:W-:Y:S02]  /*f320*/  SHF.R.S32.HI R13, RZ, 0x1f, R19 ;  /* 0x0000001fff0d7819 */ /* 0x000fe40000011413 */
[----:B------:R-:W-:Y:S01]  /*f330*/  IMAD.MOV.U32 R5, RZ, RZ, R4 ;  /* 0x000000ffff057224 */ /* 0x000fe200078e0004 */
[----:B------:R-:W-:-:S03]  /*f340*/  UIADD3 UR9, UR9, UR10, URZ ;  /* 0x0000000a09097290 */ /* 0x000fc6000fffe03f */
[----:B------:R-:W-:Y:S02]  /*f350*/  ULDC.64 UR10, c[0x0][0xae8] ;  /* 0x0002ba00000a7ab9 */ /* 0x000fe40000000a00 */
[----:B------:R-:W-:-:S04]  /*f360*/  UIMAD.WIDE.U32 UR8, UR37, UR10, UR8 ;  /* 0x0000000a250872a5 */ /* 0x000fc8000f8e0008 */
[----:B------:R-:W-:-:S03]  /*f370*/  UIMAD UR9, UR37, UR11, UR9 ;  /* 0x0000000b250972a4 */ /* 0x000fc6000f8e0209 */
[----:B------:R-:W-:Y:S01]  /*f380*/  ULDC.64 UR10, c[0x0][0xaf0] ;  /* 0x0002bc00000a7ab9 */ /* 0x000fe20000000a00 */
[----:B-1----:R-:W-:Y:S01]  /*f390*/  ISETP.NE.AND P0, PT, R11, 0x1, PT ;  /* 0x000000010b00780c */ /* 0x002fe20003f05270 */
[----:B------:R-:W-:-:S04]  /*f3a0*/  UIMAD UR13, UR13, UR10, URZ ;  /* 0x0000000a0d0d72a4 */ /* 0x000fc8000f8e023f */
[----:B------:R-:W-:Y:S02]  /*f3b0*/  UIMAD UR4, UR12, UR11, UR13 ;  /* 0x0000000b0c0472a4 */ /* 0x000fe4000f8e020d */
[----:B------:R-:W-:-:S03]  /*f3c0*/  UIMAD.WIDE.U32 UR12, UR12, UR10, UR8 ;  /* 0x0000000a0c0c72a5 */ /* 0x000fc6000f8e0008 */
[----:B------:R-:W-:Y:S01]  /*f3d0*/  ULDC.64 UR8, c[0x0][0xae0] ;  /* 0x0002b80000087ab9 */ /* 0x000fe20000000a00 */
[----:B------:R-:W-:Y:S02]  /*f3e0*/  UIADD3 UR4, UR13, UR4, URZ ;  /* 0x000000040d047290 */ /* 0x000fe4000fffe03f */
[----:B------:R-:W0:Y:S08]  /*f3f0*/  @P0 LDC R3, c[0x0][0xbec] ;  /* 0x0002fb00ff030b82 */ /* 0x000e300000000800 */
[----:B------:R-:W1:Y:S01]  /*f400*/  @P0 LDC R7, c[0x0][0xbf0] ;  /* 0x0002fc00ff070b82 */ /* 0x000e620000000800 */
[----:B0-----:R-:W-:-:S04]  /*f410*/  @P0 IMAD.HI.U32 R2, R4, R3, RZ ;  /* 0x0000000304020227 */ /* 0x001fc800078e00ff */
[----:B------:R-:W-:Y:S02]  /*f420*/  IMAD.U32 R3, RZ, RZ, UR13 ;  /* 0x0000000dff037e24 */ /* 0x000fe4000f8e00ff */
[----:B------:R-:W-:Y:S01]  /*f430*/  IMAD.U32 R3, RZ, RZ, UR4 ;  /* 0x00000004ff037e24 */ /* 0x000fe2000f8e00ff */
[----:B------:R-:W-:Y:S01]  /*f440*/  ULDC UR4, c[0x0][0xac8] ;  /* 0x0002b20000047ab9 */ /* 0x000fe20000000800 */
[----:B-1----:R-:W-:-:S04]  /*f450*/  @P0 SHF.R.U32.HI R5, RZ, R7, R2 ;  /* 0x00000007ff050219 */ /* 0x002fc80000011602 */
[--C-:B------:R-:W-:Y:S01]  /*f460*/  SHF.R.S32.HI R2, RZ, 0x1f, R5.reuse ;  /* 0x0000001fff027819 */ /* 0x100fe20000011405 */
[----:B------:R-:W-:-:S04]  /*f470*/  IMAD.MOV R7, RZ, RZ, -R5 ;  /* 0x000000ffff077224 */ /* 0x000fc800078e0a05 */
[----:B------:R-:W-:Y:S02]  /*f480*/  IMAD R7, R11, R7, R4 ;  /* 0x000000070b077224 */ /* 0x000fe400078e0204 */
[----:B------:R-:W-:Y:S02]  /*f490*/  IMAD R4, R2, UR8, RZ ;  /* 0x0000000802047c24 */ /* 0x000fe4000f8e02ff */
[----:B------:R-:W-:Y:S02]  /*f4a0*/  IMAD.U32 R2, RZ, RZ, UR12 ;  /* 0x0000000cff027e24 */ /* 0x000fe4000f8e00ff */
        /* <DEDUP_REMOVED lines=8> */
[----:B------:R-:W-:-:S03]  /*f530*/  ULDC.64 UR8, c[0x0][0xa80] ;  /* 0x0002a00000087ab9 */ /* 0x000fc60000000a00 */
[----:B------:R-:W-:Y:S01]  /*f540*/  IMAD.IADD R3, R3, 0x1, R5 ;  /* 0x0000000103037824 */ /* 0x000fe200078e0205 */
[----:B------:R-:W-:Y:S01]  /*f550*/  LEA R4, P0, R2, UR8, 0x1 ;  /* 0x0000000802047c11 */ /* 0x000fe2000f8008ff */
[----:B-----5:R-:W-:Y:S02]  /*f560*/  IMAD R11, R0, R11, RZ ;  /* 0x0000000b000b7224 */ /* 0x020fe400078e02ff */
[----:B------:R-:W-:Y:S01]  /*f570*/  VIADD R0, R30, 0x30 ;  /* 0x000000301e007836 */ /* 0x000fe20000000000 */
[----:B------:R-:W-:Y:S01]  /*f580*/  LEA.HI.X R8, R2, UR9, R3, 0x1, P0 ;  /* 0x0000000902087c11 */ /* 0x000fe200080f0c03 */
[----:B------:R-:W0:Y:S01]  /*f590*/  SHFL.IDX PT, R6, R4, RZ, 0x181f ;  /* 0x00181fff04067589 */ /* 0x000e2200000e0000 */
[----:B------:R-:W-:Y:S01]  /*f5a0*/  ISETP.GE.AND P0, PT, R19, UR4, PT ;  /* 0x0000000413007c0c */ /* 0x000fe2000bf06270 */
[C---:B------:R-:W-:Y:S02]  /*f5b0*/  VIADD R2, R30.reuse, 0x60 ;  /* 0x000000601e027836 */ /* 0x040fe40000000000 */
[----:B------:R-:W1:Y:S01]  /*f5c0*/  SHFL.IDX PT, R14, R4, 0x1, 0x181f ;  /* 0x00381f00040e7f89 */ /* 0x000e6200000e0000 */
[CC--:B------:R-:W-:Y:S01]  /*f5d0*/  ISETP.GE.OR P3, PT, R30.reuse, R11.reuse, P0 ;  /* 0x0000000b1e00720c */ /* 0x0c0fe20000766670 */
[----:B------:R-:W-:Y:S01]  /*f5e0*/  VIADD R3, R30, 0x90 ;  /* 0x000000901e037836 */ /* 0x000fe20000000000 */
[-C--:B------:R-:W-:Y:S01]  /*f5f0*/  ISETP.GE.OR P2, PT, R0, R11.reuse, P0 ;  /* 0x0000000b0000720c */ /* 0x080fe20000746670 */
[----:B------:R-:W2:Y:S01]  /*f600*/  SHFL.IDX PT, R24, R4, 0x2, 0x181f ;  /* 0x00581f0004187f89 */ /* 0x000ea200000e0000 */
[----:B------:R-:W-:-:S02]  /*f610*/  ISETP.GE.OR P1, PT, R2, R11, P0 ;  /* 0x0000000b0200720c */ /* 0x000fc40000726670 */
[----:B------:R-:W-:Y:S01]  /*f620*/  ISETP.GE.OR P0, PT, R3, R11, P0 ;  /* 0x0000000b0300720c */ /* 0x000fe20000706670 */
[----:B------:R-:W3:Y:S04]  /*f630*/  SHFL.IDX PT, R10, R8, RZ, 0x181f ;  /* 0x00181fff080a7589 */ /* 0x000ee800000e0000 */
[----:B------:R1:W4:Y:S04]  /*f640*/  SHFL.IDX PT, R28, R4, 0x3, 0x181f ;  /* 0x00781f00041c7f89 */ /* 0x00032800000e0000 */
[----:B------:R-:W4:Y:S04]  /*f650*/  SHFL.IDX PT, R12, R8, 0x1, 0x181f ;  /* 0x00381f00080c7f89 */ /* 0x000f2800000e0000 */
[----:B------:R-:W4:Y:S01]  /*f660*/  SHFL.IDX PT, R20, R8, 0x2, 0x181f ;  /* 0x00581f0008147f89 */ /* 0x000f2200000e0000 */
[----:B0-----:R-:W-:-:S03]  /*f670*/  @!P3 LEA R2, P6, R19, R6, 0x1 ;  /* 0x000000061302b211 */ /* 0x001fc600078c08ff */
[----:B------:R4:W0:Y:S01]  /*f680*/  SHFL.IDX PT, R26, R8, 0x3, 0x181f ;  /* 0x00781f00081a7f89 */ /* 0x00082200000e0000 */
[C---:B-1----:R-:W-:Y:S02]  /*f690*/  @!P2 LEA R4, P5, R19.reuse, R14, 0x1 ;  /* 0x0000000e1304a211 */ /* 0x042fe400078a08ff */
[C---:B--2---:R-:W-:Y:S02]  /*f6a0*/  @!P1 LEA R6, P4, R19.reuse, R24, 0x1 ;  /* 0x0000001813069211 */ /* 0x044fe400078808ff */
[C---:B---3--:R-:W-:Y:S02]  /*f6b0*/  @!P3 LEA.HI.X R3, R19.reuse, R10, R13, 0x1, P6 ;  /* 0x0000000a1303b211 */ /* 0x048fe400030f0c0d */
[----:B----4-:R-:W-:-:S03]  /*f6c0*/  @!P0 LEA R8, P6, R19, R28, 0x1 ;  /* 0x0000001c13088211 */ /* 0x010fc600078c08ff */
[----:B------:R1:W-:Y:S01]  /*f6d0*/  @!P3 ST.E.128 desc[UR52][R2.64], RZ ;  /* 0x000000ff0200b985 */ /* 0x0003e2000c101d34 */
[C-C-:B------:R-:W-:Y:S02]  /*f6e0*/  @!P2 LEA.HI.X R5, R19.reuse, R12, R13.reuse, 0x1, P5 ;  /* 0x0000000c1305a211 */ /* 0x140fe400028f0c0d */
[----:B------:R-:W-:-:S03]  /*f6f0*/  @!P1 LEA.HI.X R7, R19, R20, R13, 0x1, P4 ;  /* 0x0000001413079211 */ /* 0x000fc600020f0c0d */
[----:B------:R1:W-:Y:S01]  /*f700*/  @!P2 ST.E.128 desc[UR52][R4.64], RZ ;  /* 0x000000ff0400a985 */ /* 0x0003e2000c101d34 */
[----:B0-----:R-:W-:-:S03]  /*f710*/  @!P0 LEA.HI.X R9, R19, R26, R13, 0x1, P6 ;  /* 0x0000001a13098211 */ /* 0x001fc600030f0c0d */
[----:B------:R1:W-:Y:S04]  /*f720*/  @!P1 ST.E.128 desc[UR52][R6.64], RZ ;  /* 0x000000ff06009985 */ /* 0x0003e8000c101d34 */
[----:B------:R1:W-:Y:S02]  /*f730*/  @!P0 ST.E.128 desc[UR52][R8.64], RZ ;  /* 0x000000ff08008985 */ /* 0x0003e4000c101d34 */
.L_x_1121:
[----:B------:R-:W-:Y:S05]  /*f740*/  BSYNC B0 ;  /* 0x0000000000007941 */ /* 0x000fea0003800000 */
.L_x_1117:
[----:B------:R-:W-:Y:S02]  /*f750*/  ULDC UR4, c[0x0][0xc3c] ;  /* 0x00030f0000047ab9 */ /* 0x000fe40000000800 */
[----:B------:R-:W-:-:S06]  /*f760*/  UISETP.GE.AND UP0, UPT, UR6, UR4, UPT ;  /* 0x000000040600728c */ /* 0x000fcc000bf06270 */
[----:B------:R-:W-:-:S13]  /*f770*/  PLOP3.LUT P0, PT, PT, PT, UP0, 0x80, 0x0 ;  /* 0x000000000000781c */ /* 0x000fda0003f0f008 */
[----:B------:R-:W-:Y:S05]  /*f780*/  @!P0 BRA `(.L_x_1127) ;  /* 0xffffff1400e08947 */ /* 0x000fea000383ffff */
[----:B------:R-:W-:Y:S05]  /*f790*/  EXIT ;  /* 0x000000000000794d */ /* 0x000fea0003800000 */
.L_x_1034:
[----:B------:R-:W-:-:S08]  /*f7a0*/  NOP ;  /* 0x0000000000007918 */ /* 0x000fd00000000000 */
[----:B------:R-:W0:-:S00]  /*f7b0*/  USETMAXREG.DEALLOC.CTAPOOL 0x20 ;  /* 0x00000020000079c8 */ /* 0x000e0000080e0500 */
        /* <DEDUP_REMOVED lines=16> */
.L_x_1128:
[----:B------:R-:W1:Y:S01]  /*f8c0*/  S2R R0, SR_TID.X ;  /* 0x0000000000007919 */ /* 0x000e620000002100 */
[----:B------:R-:W-:Y:S01]  /*f8d0*/  ULDC UR4, c[0x0][0xc3c] ;  /* 0x00030f0000047ab9 */ /* 0x000fe20000000800 */
[----:B------:R-:W-:Y:S01]  /*f8e0*/  IMAD.MOV.U32 R6, RZ, RZ, RZ ;  /* 0x000000ffff067224 */ /* 0x000fe200078e00ff */
        /* <DEDUP_REMOVED lines=35> */
[----:B--2---:R-:W-:Y:S01]  /*fb20*/  ISETP.GT.AND P6, PT, R7, UR6, PT ;  /* 0x0000000607007c0c */ /* 0x004fe2000bfc4270 */
[----:B------:R-:W-:-:S12]  /*fb30*/  IMAD.MOV.U32 R4, RZ, RZ, R7 ;  /* 0x000000ffff047224 */ /* 0x000fd800078e0007 */
[----:B------:R-:W-:Y:S05]  /*fb40*/  @P6 BRA `(.L_x_1130) ;  /* 0x0000000000a06947 */ /* 0x000fea0003800000 */
[----:B------:R-:W-:Y:S01]  /*fb50*/  IMAD.MOV.U32 R7, RZ, RZ, R4 ;  /* 0x000000ffff077224 */ /* 0x000fe200078e0004 */
[----:B------:R-:W-:Y:S01]  /*fb60*/  UMOV UR4, URZ ;  /* 0x0000003f00047c82 */ /* 0x000fe20008000000 */
[----:B------:R-:W-:-:S05]  /*fb70*/  ULDC UR5, c[0x0][0xc38] ;  /* 0x00030e0000057ab9 */ /* 0x000fca0000000800 */
.L_x_1132:
[----:B------:R-:W0:Y:S01]  /*fb80*/  LDC R2, c[0x0][0xc3c] ;  /* 0x00030f00ff027b82 */ /* 0x000e220000000800 */
[----:B------:R-:W-:Y:S01]  /*fb90*/  UIADD3 UR4, UR4, 0x1f, URZ ;  /* 0x0000001f04047890 */ /* 0x000fe2000fffe03f */
[----:B------:R-:W-:Y:S02]  /*fba0*/  ULDC UR7, c[0x0][0xc3c] ;  /* 0x00030f0000077ab9 */ /* 0x000fe40000000800 */
[----:B------:R-:W-:-:S03]  /*fbb0*/  IMAD.U32 R27, RZ, RZ, UR7 ;  /* 0x00000007ff1b7e24 */ /* 0x000fc6000f8e00ff */
[----:B0-----:R-:W-:-:S13]  /*fbc0*/  ISETP.LE.AND P6, PT, R2, UR4, PT ;  /* 0x0000000402007c0c */ /* 0x001fda000bfc3270 */
[----:B------:R-:W-:Y:S05]  /*fbd0*/  @P6 BRA `(.L_x_1131) ;  /* 0x0000000800ac6947 */ /* 0x000fea0003800000 */
[----:B------:R-:W-:Y:S02]  /*fbe0*/  VIADD R9, R0, UR4 ;  /* 0x0000000400097c36 */ /* 0x000fe40008000000 */
[----:B------:R-:W-:Y:S02]  /*fbf0*/  IMAD.MOV.U32 R25, RZ, RZ, RZ ;  /* 0x000000ffff197224 */ /* 0x000fe400078e00ff */
[----:B------:R-:W-:Y:S01]  /*fc00*/  IMAD.MOV.U32 R6, RZ, RZ, RZ ;  /* 0x000000ffff067224 */ /* 0x000fe200078e00ff */
[----:B------:R-:W-:-:S13]  /*fc10*/  ISETP.GE.OR P6, PT, R9, R2, !P0 ;  /* 0x000000020900720c */ /* 0x000fda00047c6670 */
[----:B------:R-:W0:Y:S08]  /*fc20*/  @!P6 LDC.64 R4, c[0x0][0xc80] ;  /* 0x00032000ff04eb82 */ /* 0x000e300000000a00 */
[----:B------:R-:W1:Y:S01]  /*fc30*/  @!P6 LDC.64 R2, c[0x0][0xc78] ;  /* 0x00031e00ff02eb82 */ /* 0x000e620000000a00 */
[----:B0-----:R-:W-:-:S05]  /*fc40*/  @!P6 IMAD.WIDE R4, R9, 0x4, R4 ;  /* 0x000000040904e825 */ /* 0x001fca00078e0204 */
[----:B------:R-:W2:Y:S01]  /*fc50*/  @!P6 LDG.E R25, desc[UR52][R4.64] ;  /* 0x000000340419e981 */ /* 0x000ea2000c1e1900 */
[----:B-1----:R-:W-:-:S05]  /*fc60*/  @!P6 IMAD.WIDE R2, R9, 0x4, R2 ;  /* 0x000000040902e825 */ /* 0x002fca00078e0202 */
        /* <DEDUP_REMOVED lines=22> */
.L_x_1130:
        /* <DEDUP_REMOVED lines=8> */
[----:B------:R1:W2:Y:S01]  /*fe50*/  SHFL.IDX PT, R25, R25, R27, 0x1f ;  /* 0x00001f1b19197589 */ /* 0x0002a200000e0000 */
[----:B0-----:R-:W-:-:S07]  /*fe60*/  ISETP.NE.AND P1, PT, R6, 0x1, PT ;  /* 0x000000010600780c */ /* 0x001fce0003f25270 */
[----:B-1----:R-:W-:Y:S06]  /*fe70*/  @!P0 BRA `(.L_x_1133) ;  /* 0x0000000000088947 */ /* 0x002fec0003800000 */
[----:B------:R-:W-:-:S05]  /*fe80*/  VIADD R3, R27, 0xffffffff ;  /* 0xffffffff1b037836 */ /* 0x000fca0000000000 */
[----:B------:R0:W1:Y:S02]  /*fe90*/  SHFL.IDX PT, R24, R2, R3, 0x1f ;  /* 0x00001f0302187589 */ /* 0x00006400000e0000 */
.L_x_1133:
[----:B-1----:R-:W-:Y:S02]  /*fea0*/  IMAD R24, R24, UR5, R5 ;  /* 0x0000000518187c24 */ /* 0x002fe4000f8e0205 */
[----:B------:R-:W-:-:S03]  /*feb0*/  VIADD R27, R27, UR4 ;  /* 0x000000041b1b7c36 */ /* 0x000fc60008000000 */
[----:B------:R-:W-:Y:S01]  /*fec0*/  IADD3 R4, -R24, UR6, RZ ;  /* 0x0000000618047c10 */ /* 0x000fe2000fffe1ff */
[----:B------:R-:W-:Y:S06]  /*fed0*/  @!P1 BRA `(.L_x_1134) ;  /* 0x0000000000e89947 */ /* 0x000fec0003800000 */
[----:B--2---:R-:W-:Y:S02]  /*fee0*/  IABS R7, R25 ;  /* 0x0000001900077213 */ /* 0x004fe40000000000 */
[----:B------:R-:W-:Y:S02]  /*fef0*/  IABS R5, R6 ;  /* 0x0000000600057213 */ /* 0x000fe40000000000 */
[----:B------:R-:W1:Y:S08]  /*ff00*/  I2F.RP R8, R7 ;  /* 0x0000000700087306 */ /* 0x000e700000209400 */
[----:B-1----:R-:W0:Y:S02]  /*ff10*/  MUFU.RCP R8, R8 ;  /* 0x0000000800087308 */ /* 0x002e240000001000 */
[----:B0-----:R-:W-:Y:S01]  /*ff20*/  VIADD R2, R8, 0xffffffe ;  /* 0x0ffffffe08027836 */ /* 0x001fe20000000000 */
[----:B------:R-:W-:-:S05]  /*ff30*/  IABS R8, R4 ;  /* 0x0000000400087213 */ /* 0x000fca0000000000 */
[----:B------:R0:W1:Y:S02]  /*ff40*/  F2I.FTZ.U32.TRUNC.NTZ R3, R2 ;  /* 0x0000000200037305 */ /* 0x000064000021f000 */
[----:B0-----:R-:W-:Y:S02]  /*ff50*/  IMAD.MOV.U32 R2, RZ, RZ, RZ ;  /* 0x000000ffff027224 */ /* 0x001fe400078e00ff */
[----:B-1----:R-:W-:-:S04]  /*ff60*/  IMAD.MOV R10, RZ, RZ, -R3 ;  /* 0x000000ffff0a7224 */ /* 0x002fc800078e0a03 */
[----:B------:R-:W-:Y:S01]  /*ff70*/  IMAD R9, R10, R7, RZ ;  /* 0x000000070a097224 */ /* 0x000fe200078e02ff */
[----:B------:R-:W-:-:S03]  /*ff80*/  IABS R10, R25 ;  /* 0x00000019000a7213 */ /* 0x000fc60000000000 */
[----:B------:R-:W-:Y:S02]  /*ff90*/  IMAD.HI.U32 R3, R3, R9, R2 ;  /* 0x0000000903037227 */ /* 0x000fe400078e0002 */
[----:B------:R-:W0:Y:S02]  /*ffa0*/  I2F.RP R9, R5 ;  /* 0x0000000500097306 */ /* 0x000e240000209400 */
[----:B------:R-:W-:Y:S01]  /*ffb0*/  IMAD.MOV R11, RZ, RZ, -R10 ;  /* 0x000000ffff0b7224 */ /* 0x000fe200078e0a0a */
[----:B------:R-:W-:Y:S01]  /*ffc0*/  IABS R10, R6 ;  /* 0x00000006000a7213 */ /* 0x000fe20000000000 */
[----:B------:R-:W-:-:S04]  /*ffd0*/  IMAD.HI.U32 R2, R3, R8, RZ ;  /* 0x0000000803027227 */ /* 0x000fc800078e00ff */
[----:B------:R-:W-:Y:S02]  /*ffe0*/  IMAD R8, R2, R11, R8 ;  /* 0x0000000b02087224 */ /* 0x000fe400078e0208 */
[----:B------:R-:W-:-:S03]  /*fff0*/  IMAD.MOV R10, RZ, RZ, -R10 ;  /* 0x000000ffff0a7224 */ /* 0x000fc600078e0a0a */
[----:B------:R-:W-:Y:S01]  /*10000*/  ISETP.GT.U32.AND P1, PT, R7, R8, PT ;  /* 0x000000080700720c */ /* 0x000fe20003f24070 */
[----:B0-----:R-:W0:-:S12]  /*10010*/  MUFU.RCP R9, R9 ;  /* 0x0000000900097308 */ /* 0x001e180000001000 */
[----:B------:R-:W-:Y:S02]  /*10020*/  @!P1 IMAD.IADD R8, R8, 0x1, -R7 ;  /* 0x0000000108089824 */ /* 0x000fe400078e0a07 */
[----:B------:R-:W-:Y:S01]  /*10030*/  @!P1 VIADD R2, R2, 0x1 ;  /* 0x0000000102029836 */ /* 0x000fe20000000000 */
[----:B------:R-:W-:Y:S02]  /*10040*/  ISETP.NE.AND P1, PT, R25, RZ, PT ;  /* 0x000000ff1900720c */ /* 0x000fe40003f25270 */
[----:B------:R-:W-:Y:S01]  /*10050*/  ISETP.GE.U32.AND P0, PT, R8, R7, PT ;  /* 0x000000070800720c */ /* 0x000fe20003f06070 */
[----:B0-----:R-:W-:Y:S01]  /*10060*/  VIADD R3, R9, 0xffffffe ;  /* 0x0ffffffe09037836 */ /* 0x001fe20000000000 */
[----:B------:R-:W-:-:S04]  /*10070*/  LOP3.LUT R7, R4, R25, RZ, 0x3c, !PT ;  /* 0x0000001904077212 */ /* 0x000fc800078e3cff */
[----:B------:R-:W-:Y:S01]  /*10080*/  ISETP.GE.AND P2, PT, R7, RZ, PT ;  /* 0x000000ff0700720c */ /* 0x000fe20003f46270 */
[----:B------:R-:W0:Y:S06]  /*10090*/  F2I.FTZ.U32.TRUNC.NTZ R3, R3 ;  /* 0x0000000300037305 */ /* 0x000e2c000021f000 */
[----:B------:R-:W-:-:S04]  /*100a0*/  @P0 VIADD R2, R2, 0x1 ;  /* 0x0000000102020836 */ /* 0x000fc80000000000 */
[----:B------:R-:W-:-:S04]  /*100b0*/  IMAD.MOV.U32 R9, RZ, RZ, R2 ;  /* 0x000000ffff097224 */ /* 0x000fc800078e0002 */
[----:B------:R-:W-:Y:S01]  /*100c0*/  @!P2 IMAD.MOV R9, RZ, RZ, -R9 ;  /* 0x000000ffff09a224 */ /* 0x000fe200078e0a09 */
[----:B------:R-:W-:Y:S01]  /*100d0*/  @!P1 LOP3.LUT R9, RZ, R25, RZ, 0x33, !PT ;  /* 0x00000019ff099212 */ /* 0x000fe200078e33ff */
[----:B0-----:R-:W-:-:S03]  /*100e0*/  IMAD.MOV R2, RZ, RZ, -R3 ;  /* 0x000000ffff027224 */ /* 0x001fc600078e0a03 */
[----:B------:R-:W-:Y:S01]  /*100f0*/  IABS R8, R9 ;  /* 0x0000000900087213 */ /* 0x000fe20000000000 */
[----:B------:R-:W-:Y:S02]  /*10100*/  IMAD R7, R2, R5, RZ ;  /* 0x0000000502077224 */ /* 0x000fe400078e02ff */
[----:B------:R-:W-:-:S04]  /*10110*/  IMAD.MOV.U32 R2, RZ, RZ, RZ ;  /* 0x000000ffff027224 */ /* 0x000fc800078e00ff */
[----:B------:R-:W-:-:S04]  /*10120*/  IMAD.HI.U32 R2, R3, R7, R2 ;  /* 0x0000000703027227 */ /* 0x000fc800078e0002 */
[----:B------:R-:W-:Y:S02]  /*10130*/  IMAD.MOV.U32 R3, RZ, RZ, R8 ;  /* 0x000000ffff037224 */ /* 0x000fe400078e0008 */
[----:B------:R-:W-:Y:S02]  /*10140*/  IMAD.MOV.U32 R8, RZ, RZ, R10 ;  /* 0x000000ffff087224 */ /* 0x000fe400078e000a */
[----:B------:R-:W-:-:S04]  /*10150*/  IMAD.HI.U32 R2, R2, R3, RZ ;  /* 0x0000000302027227 */ /* 0x000fc800078e00ff */
[----:B------:R-:W-:Y:S01]  /*10160*/  IMAD R8, R2, R8, R3 ;  /* 0x0000000802087224 */ /* 0x000fe200078e0203 */
[----:B------:R-:W-:-:S04]  /*10170*/  LOP3.LUT R3, R9, R6, RZ, 0x3c, !PT ;  /* 0x0000000609037212 */ /* 0x000fc800078e3cff */
[----:B------:R-:W-:Y:S02]  /*10180*/  ISETP.GT.U32.AND P1, PT, R5, R8, PT ;  /* 0x000000080500720c */ /* 0x000fe40003f24070 */
[----:B------:R-:W-:-:S11]  /*10190*/  ISETP.GE.AND P2, PT, R3, RZ, PT ;  /* 0x000000ff0300720c */ /* 0x000fd60003f46270 */
[----:B------:R-:W-:Y:S02]  /*101a0*/  @!P1 IMAD.IADD R8, R8, 0x1, -R5 ;  /* 0x0000000108089824 */ /* 0x000fe400078e0a05 */
[----:B------:R-:W-:Y:S01]  /*101b0*/  @!P1 VIADD R2, R2, 0x1 ;  /* 0x0000000102029836 */ /* 0x000fe20000000000 */
[----:B------:R-:W-:Y:S02]  /*101c0*/  ISETP.NE.AND P1, PT, R6, RZ, PT ;  /* 0x000000ff0600720c */ /* 0x000fe40003f25270 */
[----:B------:R-:W-:Y:S01]  /*101d0*/  ISETP.GE.U32.AND P0, PT, R8, R5, PT ;  /* 0x000000050800720c */ /* 0x000fe20003f06070 */
[----:B------:R-:W-:-:S12]  /*101e0*/  IMAD.MOV R5, RZ, RZ, -R9 ;  /* 0x000000ffff057224 */ /* 0x000fd800078e0a09 */
[----:B------:R-:W-:-:S04]  /*101f0*/  @P0 VIADD R2, R2, 0x1 ;  /* 0x0000000102020836 */ /* 0x000fc80000000000 */
[----:B------:R-:W-:Y:S01]  /*10200*/  @!P2 IMAD.MOV R2, RZ, RZ, -R2 ;  /* 0x000000ffff02a224 */ /* 0x000fe200078e0a02 */
[----:B------:R-:W-:-:S05]  /*10210*/  @!P1 LOP3.LUT R2, RZ, R6, RZ, 0x33, !PT ;  /* 0x00000006ff029212 */ /* 0x000fca00078e33ff */
[----:B------:R-:W-:-:S04]  /*10220*/  IMAD.MOV R3, RZ, RZ, -R2 ;  /* 0x000000ffff037224 */ /* 0x000fc800078e0a02 */
[C---:B------:R-:W-:Y:S02]  /*10230*/  IMAD R26, R6.reuse, R3, R9 ;  /* 0x00000003061a7224 */ /* 0x040fe400078e0209 */
[----:B------:R-:W-:Y:S02]  /*10240*/  IMAD R3, R6, 0x1000000, R2 ;  /* 0x0100000006037824 */ /* 0x000fe400078e0202 */
[----:B------:R-:W-:Y:S02]  /*10250*/  IMAD R2, R25, R5, R4 ;  /* 0x0000000519027224 */ /* 0x000fe400078e0204 */
[----:B------:R-:W-:Y:S01]  /*10260*/  IMAD R26, R26, 0x10000, R3 ;  /* 0x000100001a1a7824 */ /* 0x000fe200078e0203 */
[----:B------:R-:W-:Y:S06]  /*10270*/  BRA `(.L_x_1135) ;  /* 0x0000000000f87947 */ /* 0x000fec0003800000 */
.L_x_1134:
[----:B0-----:R-:W0:Y:S02]  /*10280*/  LDC.64 R2, c[0x0][0xc90] ;  /* 0x00032400ff027b82 */ /* 0x001e240000000a00 */
[----:B0-----:R-:W-:-:S05]  /*10290*/  IMAD.WIDE R2, R27, 0x4, R2 ;  /* 0x000000041b027825 */ /* 0x001fca00078e0202 */
[----:B------:R0:W2:Y:S01]  /*102a0*/  LDG.E R6, desc[UR52][R2.64] ;  /* 0x0000003402067981 */ /* 0x0000a2000c1e1900 */
[----:B------:R-:W-:Y:S01]  /*102b0*/  IABS R11, R4 ;  /* 0x00000004000b7213 */ /* 0x000fe20000000000 */
[----:B0-----:R-:W-:Y:S02]  /*102c0*/  IMAD.MOV.U32 R2, RZ, RZ, RZ ;  /* 0x000000ffff027224 */ /* 0x001fe400078e00ff */
[----:B--2---:R-:W-:-:S05]  /*102d0*/  IMAD R5, R25, R6, RZ ;  /* 0x0000000619057224 */ /* 0x004fca00078e02ff */
[-C--:B------:R-:W-:Y:S02]  /*102e0*/  IABS R10, R5.reuse ;  /* 0x00000005000a7213 */ /* 0x080fe40000000000 */
[----:B------:R-:W-:Y:S02]  /*102f0*/  IABS R12, R5 ;  /* 0x00000005000c7213 */ /* 0x000fe40000000000 */
[----:B------:R-:W0:Y:S08]  /*10300*/  I2F.RP R7, R10 ;  /* 0x0000000a00077306 */ /* 0x000e300000209400 */
[----:B0-----:R-:W0:Y:S02]  /*10310*/  MUFU.RCP R7, R7 ;  /* 0x0000000700077308 */ /* 0x001e240000001000 */
[----:B0-----:R-:W-:-:S06]  /*10320*/  VIADD R8, R7, 0xffffffe ;  /* 0x0ffffffe07087836 */ /* 0x001fcc0000000000 */
[----:B------:R-:W0:Y:S02]  /*10330*/  F2I.FTZ.U32.TRUNC.NTZ R3, R8 ;  /* 0x0000000800037305 */ /* 0x000e24000021f000 */
[----:B0-----:R-:W-:-:S04]  /*10340*/  IMAD.MOV R9, RZ, RZ, -R3 ;  /* 0x000000ffff097224 */ /* 0x001fc800078e0a03 */
[----:B------:R-:W-:-:S04]  /*10350*/  IMAD R9, R9, R10, RZ ;  /* 0x0000000a09097224 */ /* 0x000fc800078e02ff */
[----:B------:R-:W-:-:S04]  /*10360*/  IMAD.HI.U32 R2, R3, R9, R2 ;  /* 0x0000000903027227 */ /* 0x000fc800078e0002 */
[----:B------:R-:W-:Y:S02]  /*10370*/  IMAD.MOV.U32 R9, RZ, RZ, R11 ;  /* 0x000000ffff097224 */ /* 0x000fe400078e000b */
[----:B------:R-:W-:Y:S02]  /*10380*/  IMAD.MOV R3, RZ, RZ, -R12 ;  /* 0x000000ffff037224 */ /* 0x000fe400078e0a0c */
[----:B------:R-:W-:-:S04]  /*10390*/  IMAD.HI.U32 R2, R2, R9, RZ ;  /* 0x0000000902027227 */ /* 0x000fc800078e00ff */
[----:B------:R-:W-:-:S05]  /*103a0*/  IMAD R3, R2, R3, R9 ;  /* 0x0000000302037224 */ /* 0x000fca00078e0209 */
[----:B------:R-:W-:-:S13]  /*103b0*/  ISETP.GT.U32.AND P1, PT, R10, R3, PT ;  /* 0x000000030a00720c */ /* 0x000fda0003f24070 */
[----:B------:R-:W-:Y:S02]  /*103c0*/  @!P1 IMAD.IADD R3, R3, 0x1, -R10 ;  /* 0x0000000103039824 */ /* 0x000fe400078e0a0a */
[----:B------:R-:W-:Y:S01]  /*103d0*/  @!P1 VIADD R2, R2, 0x1 ;  /* 0x0000000102029836 */ /* 0x000fe20000000000 */
[----:B------:R-:W-:Y:S02]  /*103e0*/  ISETP.NE.AND P1, PT, R5, RZ, PT ;  /* 0x000000ff0500720c */ /* 0x000fe40003f25270 */
[----:B------:R-:W-:Y:S02]  /*103f0*/  ISETP.GE.U32.AND P0, PT, R3, R10, PT ;  /* 0x0000000a0300720c */ /* 0x000fe40003f06070 */
[----:B------:R-:W-:-:S04]  /*10400*/  LOP3.LUT R3, R4, R5, RZ, 0x3c, !PT ;  /* 0x0000000504037212 */ /* 0x000fc800078e3cff */
[----:B------:R-:W-:-:S07]  /*10410*/  ISETP.GE.AND P2, PT, R3, RZ, PT ;  /* 0x000000ff0300720c */ /* 0x000fce0003f46270 */
[----:B------:R-:W-:-:S06]  /*10420*/  @P0 VIADD R2, R2, 0x1 ;  /* 0x0000000102020836 */ /* 0x000fcc0000000000 */
[----:B------:R-:W-:Y:S01]  /*10430*/  @!P2 IMAD.MOV R2, RZ, RZ, -R2 ;  /* 0x000000ffff02a224 */ /* 0x000fe200078e0a02 */
[----:B------:R-:W-:-:S05]  /*10440*/  @!P1 LOP3.LUT R2, RZ, R5, RZ, 0x33, !PT ;  /* 0x00000005ff029212 */ /* 0x000fca00078e33ff */
[----:B------:R-:W-:Y:S02]  /*10450*/  IMAD R7, R6, R2, RZ ;  /* 0x0000000206077224 */ /* 0x000fe400078e02ff */
[----:B------:R-:W-:Y:S02]  /*10460*/  IMAD.MOV R2, RZ, RZ, -R2 ;  /* 0x000000ffff027224 */ /* 0x000fe400078e0a02 */
[----:B------:R-:W-:Y:S02]  /*10470*/  IMAD.MOV R3, RZ, RZ, -R7 ;  /* 0x000000ffff037224 */ /* 0x000fe400078e0a07 */
[----:B------:R-:W-:Y:S02]  /*10480*/  IMAD R4, R5, R2, R4 ;  /* 0x0000000205047224 */ /* 0x000fe400078e0204 */
[----:B------:R-:W-:Y:S01]  /*10490*/  IMAD.MOV.U32 R2, RZ, RZ, RZ ;  /* 0x000000ffff027224 */ /* 0x000fe200078e00ff */
[----:B------:R-:W-:Y:S02]  /*104a0*/  VIADDMNMX R6, R3, UR5, R6, PT ;  /* 0x0000000503067c46 */ /* 0x000fe4000b800106 */
[----:B------:R-:W-:-:S02]  /*104b0*/  IABS R10, R4 ;  /* 0x00000004000a7213 */ /* 0x000fc40000000000 */
[----:B------:R-:W-:Y:S01]  /*104c0*/  IABS R8, R6 ;  /* 0x0000000600087213 */ /* 0x000fe20000000000 */
[----:B------:R-:W-:Y:S01]  /*104d0*/  IMAD.MOV R26, RZ, RZ, -R6 ;  /* 0x000000ffff1a7224 */ /* 0x000fe200078e0a06 */
[----:B------:R-:W-:Y:S02]  /*104e0*/  IADD3 R7, R7, 0x1000000, R4 ;  /* 0x0100000007077810 */ /* 0x000fe40007ffe004 */
[----:B------:R-:W0:Y:S08]  /*104f0*/  I2F.RP R9, R8 ;  /* 0x0000000800097306 */ /* 0x000e300000209400 */
[----:B0-----:R-:W0:Y:S02]  /*10500*/  MUFU.RCP R9, R9 ;  /* 0x0000000900097308 */ /* 0x001e240000001000 */
[----:B0-----:R-:W-:-:S06]  /*10510*/  VIADD R3, R9, 0xffffffe ;  /* 0x0ffffffe09037836 */ /* 0x001fcc0000000000 */
[----:B------:R-:W0:Y:S02]  /*10520*/  F2I.FTZ.U32.TRUNC.NTZ R3, R3 ;  /* 0x0000000300037305 */ /* 0x000e24000021f000 */
[----:B0-----:R-:W-:-:S04]  /*10530*/  IMAD.MOV R11, RZ, RZ, -R3 ;  /* 0x000000ffff0b7224 */ /* 0x001fc800078e0a03 */
[----:B------:R-:W-:Y:S01]  /*10540*/  IMAD R5, R11, R8, RZ ;  /* 0x000000080b057224 */ /* 0x000fe200078e02ff */
[----:B------:R-:W-:-:S03]  /*10550*/  IABS R11, R6 ;  /* 0x00000006000b7213 */ /* 0x000fc60000000000 */
        /* <DEDUP_REMOVED lines=15> */
[----:B------:R-:W-:-:S07]  /*10650*/  IMAD R26, R2, R26, R7 ;  /* 0x0000001a021a7224 */ /* 0x000fce00078e0207 */
.L_x_1135:
[----:B------:R-:W-:-:S05]  /*10660*/  LOP3.LUT R2, RZ, R2, RZ, 0x33, !PT ;  /* 0x00000002ff027212 */ /* 0x000fca00078e33ff */
[----:B------:R-:W-:Y:S01]  /*10670*/  IMAD.IADD R25, R25, 0x1, R2 ;  /* 0x0000000119197824 */ /* 0x000fe200078e0202 */
[----:B------:R-:W-:Y:S06]  /*10680*/  BRA `(.L_x_1136) ;  /* 0x00000000000c7947 */ /* 0x000fec0003800000 */
.L_x_1131:
[----:B------:R-:W-:Y:S02]  /*10690*/  IMAD.MOV.U32 R25, RZ, RZ, RZ ;  /* 0x000000ffff197224 */ /* 0x000fe400078e00ff */
[----:B------:R-:W-:Y:S02]  /*106a0*/  IMAD.U32 R24, RZ, RZ, UR6 ;  /* 0x00000006ff187e24 */ /* 0x000fe4000f8e00ff */
[----:B------:R-:W-:-:S07]  /*106b0*/  IMAD.MOV.U32 R26, RZ, RZ, RZ ;  /* 0x000000ffff1a7224 */ /* 0x000fce00078e00ff */
.L_x_1136:
[----:B------:R-:W-:-:S13]  /*106c0*/  ISETP.NE.AND P0, PT, R0, RZ, PT ;  /* 0x000000ff0000720c */ /* 0x000fda0003f05270 */
[----:B------:R-:W0:Y:S01]  /*106d0*/  @!P0 S2R R3, SR_CgaCtaId ;  /* 0x0000000000038919 */ /* 0x000e220000008800 */
[----:B------:R-:W-:-:S04]  /*106e0*/  @!P0 MOV R0, 0x400 ;  /* 0x0000040000008802 */ /* 0x000fc80000000f00 */
[----:B0-----:R-:W-:-:S05]  /*106f0*/  @!P0 LEA R0, R3, R0, 0x18 ;  /* 0x0000000003008211 */ /* 0x001fca00078ec0ff */
[----:B------:R2:W-:Y:S01]  /*10700*/  @!P0 STS.128 [R0+0x168d0], R24 ;  /* 0x0168d01800008388 */ /* 0x0005e20000000c00 */
[----:B------:R-:W-:Y:S06]  /*10710*/  BAR.ARV 0x5, 0x200 ;  /* 0x0148000000007b1d */ /* 0x000fec0000002000 */
.L_x_1129:
[----:B------:R3:W-:Y:S01]  /*10720*/  STL [R1+0x24], RZ ;  /* 0x000024ff01007387 */ /* 0x0007e20000100800 */
[----:B------:R-:W-:Y:S01]  /*10730*/  ULDC UR4, c[0x0][0xc3c] ;  /* 0x00030f0000047ab9 */ /* 0x000fe20000000800 */
[----:B------:R-:W-:Y:S01]  /*10740*/  IMAD.MOV.U32 R28, RZ, RZ, 0x1 ;  /* 0x00000001ff1c7424 */ /* 0x000fe200078e00ff */
[----:B-1----:R-:W-:Y:S01]  /*10750*/  ISETP.GE.AND P0, PT, R27, UR4, PT ;  /* 0x000000041b007c0c */ /* 0x002fe2000bf06270 */
[----:B------:R-:W-:-:S12]  /*10760*/  IMAD.MOV.U32 R18, RZ, RZ, RZ ;  /* 0x000000ffff127224 */ /* 0x000fd800078e00ff */
[----:B---3--:R-:W-:Y:S05]  /*10770*/  @P0 BRA `(.L_x_1137) ;  /* 0x0000005000980947 */ /* 0x008fea0003800000 */
[----:B------:R-:W1:Y:S01]  /*10780*/  S2R R5, SR_TID.X ;  /* 0x0000000000057919 */ /* 0x000e620000002100 */
[----:B------:R-:W3:Y:S01]  /*10790*/  S2UR UR5, SR_CgaCtaId ;  /* 0x00000000000579c3 */ /* 0x000ee20000008800 */
[----:B------:R-:W-:Y:S01]  /*107a0*/  UMOV UR4, 0x400 ;  /* 0x0000040000047882 */ /* 0x000fe20000000000 */
[----:B------:R-:W-:Y:S01]  /*107b0*/  BSSY B8, `(.L_x_1137) ;  /* 0x0000522000087945 */ /* 0x000fe20003800000 */
[----:B------:R4:W-:Y:S01]  /*107c0*/  STL [R1+0x24], RZ ;  /* 0x000024ff01007387 */ /* 0x0009e20000100800 */
[----:B------:R-:W-:Y:S01]  /*107d0*/  IMAD.MOV.U32 R28, RZ, RZ, 0x1 ;  /* 0x00000001ff1c7424 */ /* 0x000fe200078e00ff */
[----:B------:R-:W-:Y:S01]  /*107e0*/  ULDC UR37, c[0x0][0xc] ;  /* 0x0000030000257ab9 */ /* 0x000fe20000000800 */
[----:B------:R-:W-:Y:S01]  /*107f0*/  IMAD.MOV.U32 R18, RZ, RZ, RZ ;  /* 0x000000ffff127224 */ /* 0x000fe200078e00ff */
[----:B------:R-:W-:Y:S01]  /*10800*/  ULDC.64 UR38, c[0x0][0x198] ;  /* 0x0000660000267ab9 */ /* 0x000fe20000000a00 */
[----:B---3--:R-:W-:-:S06]  /*10810*/  ULEA UR4, UR5, UR4, 0x18 ;  /* 0x0000000405047291 */ /* 0x008fcc000f8ec03f */
[----:B------:R-:W-:Y:S01]  /*10820*/  IMAD.U32 R17, RZ, RZ, UR4 ;  /* 0x00000004ff117e24 */ /* 0x000fe2000f8e00ff */
[C---:B-1----:R-:W-:Y:S01]  /*10830*/  LOP3.LUT R4, R5.reuse, 0x7f, RZ, 0xc0, !PT ;  /* 0x0000007f05047812 */ /* 0x042fe200078ec0ff */
[----:B--2---:R-:W-:-:S04]  /*10840*/  IMAD.SHL.U32 R0, R5, 0x8, RZ ;  /* 0x0000000805007824 */ /* 0x004fc800078e00ff */
[----:B------:R-:W-:Y:S01]  /*10850*/  IMAD.SHL.U32 R3, R4, 0x8, RZ ;  /* 0x0000000804037824 */ /* 0x000fe200078e00ff */
[----:B0-----:R-:W-:Y:S02]  /*10860*/  LOP3.LUT R2, R0, 0x1f8, RZ, 0xc0, !PT ;  /* 0x000001f800027812 */ /* 0x001fe400078ec0ff */
[----:B------:R-:W-:Y:S02]  /*10870*/  SHF.R.U32.HI R4, RZ, 0x3, R4 ;  /* 0x00000003ff047819 */ /* 0x000fe40000011604 */
[----:B------:R-:W-:-:S04]  /*10880*/  LOP3.LUT R2, R2, 0x38, R5, 0x78, !PT ;  /* 0x0000003802027812 */ /* 0x000fc800078e7805 */
[----:B------:R-:W-:Y:S01]  /*10890*/  LOP3.LUT R2, R2, 0x200, R3, 0xf8, !PT ;  /* 0x0000020002027812 */ /* 0x000fe200078ef803 */
[----:B------:R-:W-:-:S04]  /*108a0*/  IMAD.SHL.U32 R3, R5, 0x10, RZ ;  /* 0x0000001005037824 */ /* 0x000fc800078e00ff */
[----:B------:R-:W-:Y:S01]  /*108b0*/  IMAD R0, R2, 0x2, R17 ;  /* 0x0000000202007824 */ /* 0x000fe200078e0211 */
[----:B------:R-:W-:-:S04]  /*108c0*/  LOP3.LUT R3, R4, 0x70, R3, 0xf8, !PT ;  /* 0x0000007004037812 */ /* 0x000fc800078ef803 */
[----:B------:R4:W-:Y:S03]  /*108d0*/  STL [R1+0x4], R0 ;  /* 0x0000040001007387 */ /* 0x0009e60000100800 */
.L_x_1237:
[----:B------:R-:W-:Y:S05]  /*108e0*/  YIELD ;  /* 0x0000000000007946 */ /* 0x000fea0003800000 */
[----:B------:R-:W-:Y:S01]  /*108f0*/  ULDC.64 UR4, c[0x0][0xa28] ;  /* 0x00028a0000047ab9 */ /* 0x000fe20000000a00 */
[----:B------:R-:W-:Y:S02]  /*10900*/  CS2R R8, SRZ ;  /* 0x0000000000087805 */ /* 0x000fe4000001ff00 */
[----:B------:R-:W-:Y:S01]  /*10910*/  ISETP.NE.U32.AND P0, PT, RZ, UR4, PT ;  /* 0x00000004ff007c0c */ /* 0x000fe2000bf05070 */
[----:B01----:R-:W0:Y:S01]  /*10920*/  LDC.64 R4, c[0x0][0xa00] ;  /* 0x00028000ff047b82 */ /* 0x003e220000000a00 */
[----:B----4-:R-:W-:Y:S01]  /*10930*/  IMAD.MOV.U32 R0, RZ, RZ, RZ ;  /* 0x000000ffff007224 */ /* 0x010fe200078e00ff */
[----:B------:R-:W-:Y:S01]  /*10940*/  ULDC.64 UR6, c[0x0][0xa08] ;  /* 0x0002820000067ab9 */ /* 0x000fe20000000a00 */
[----:B------:R-:W-:Y:S01]  /*10950*/  ISETP.NE.AND.EX P0, PT, RZ, UR5, PT, P0 ;  /* 0x00000005ff007c0c */ /* 0x000fe2000bf05300 */
[----:B------:R-:W-:-:S12]  /*10960*/  ULDC.64 UR4, c[0x0][0xa18] ;  /* 0x0002860000047ab9 */ /* 0x000fd80000000a00 */
[----:B------:R-:W1:Y:S02]  /*10970*/  @P0 LDC.64 R2, c[0x0][0xa28] ;  /* 0x00028a00ff020b82 */ /* 0x000e640000000a00 */
[----:B-1----:R-:W-:-:S05]  /*10980*/  @P0 IMAD.WIDE R2, R27, 0x4, R2 ;  /* 0x000000041b020825 */ /* 0x002fca00078e0202 */
[----:B------:R1:W5:Y:S01]  /*10990*/  @P0 LDG.E R8, desc[UR52][R2.64] ;  /* 0x0000003402080981 */ /* 0x000362000c1e1900 */
[----:B------:R-:W-:Y:S01]  /*109a0*/  ISETP.NE.U32.AND P0, PT, RZ, UR4, PT ;  /* 0x00000004ff007c0c */ /* 0x000fe2000bf05070 */
[----:B0-----:R-:W-:Y:S01]  /*109b0*/  IMAD.WIDE R4, R27, 0x4, R4 ;  /* 0x000000041b047825 */ /* 0x001fe200078e0204 */
[----:B------:R-:W-:Y:S02]  /*109c0*/  ISETP.NE.U32.AND P1, PT, RZ, UR6, PT ;  /* 0x00000006ff007c0c */ /* 0x000fe4000bf25070 */
[----:B------:R-:W-:Y:S01]  /*109d0*/  ISETP.NE.AND.EX P2, PT, RZ, UR5, PT, P0 ;  /* 0x00000005ff007c0c */ /* 0x000fe2000bf45300 */
[----:B------:R-:W-:Y:S01]  /*109e0*/  ULDC.64 UR4, c[0x0][0xa00] ;  /* 0x0002800000047ab9 */ /* 0x000fe20000000a00 */
[----:B------:R-:W-:Y:S02]  /*109f0*/  ISETP.NE.AND.EX P1, PT, RZ, UR7, PT, P1 ;  /* 0x00000007ff007c0c */ /* 0x000fe4000bf25310 */
[----:B------:R-:W-:Y:S01]  /*10a00*/  ISETP.NE.U32.AND P0, PT, RZ, UR4, PT ;  /* 0x00000004ff007c0c */ /* 0x000fe2000bf05070 */
[----:B-1----:R-:W0:Y:S03]  /*10a10*/  LDC.64 R2, c[0x0][0xa08] ;  /* 0x00028200ff027b82 */ /* 0x002e260000000a00 */
[----:B------:R-:W-:-:S05]  /*10a20*/  ISETP.NE.AND.EX P0, PT, RZ, UR5, PT, P0 ;  /* 0x00000005ff007c0c */ /* 0x000fca000bf05300 */
[----:B------:R-:W1:Y:S08]  /*10a30*/  @P2 LDC.64 R6, c[0x0][0xa18] ;  /* 0x00028600ff062b82 */ /* 0x000e700000000a00 */
[----:B--2---:R-:W2:Y:S01]  /*10a40*/  @P0 LDG.E R0, desc[UR52][R4.64] ;  /* 0x0000003404000981 */ /* 0x004ea2000c1e1900 */
[----:B------:R-:W-:Y:S01]  /*10a50*/  ULDC UR4, c[0x0][0x288] ;  /* 0x0000a20000047ab9 */ /* 0x000fe20000000800 */
[----:B0-----:R-:W-:-:S05]  /*10a60*/  IMAD.WIDE R2, R27, 0x4, R2 ;  /* 0x000000041b027825 */ /* 0x001fca00078e0202 */
[----:B------:R0:W5:Y:S01]  /*10a70*/  @P1 LDG.E R9, desc[UR52][R2.64] ;  /* 0x0000003402091981 */ /* 0x000162000c1e1900 */
[----:B-1----:R-:W-:-:S03]  /*10a80*/  @P2 IMAD.WIDE R6, R27, 0x4, R6 ;  /* 0x000000041b062825 */ /* 0x002fc600078e0206 */
[----:B--2---:R1:W-:Y:S02]  /*10a90*/  STL [R1+0x10], R0 ;  /* 0x0000100001007387 */ /* 0x0043e40000100800 */
[----:B-1----:R-:W-:Y:S01]  /*10aa0*/  IMAD.U32 R0, RZ, RZ, UR4 ;  /* 0x00000004ff007e24 */ /* 0x002fe2000f8e00ff */
[----:B------:R-:W-:-:S05]  /*10ab0*/  ULDC.64 UR4, c[0x0][0x418] ;  /* 0x0001060000047ab9 */ /* 0x000fca0000000a00 */
[----:B------:R-:W2:Y:S01]  /*10ac0*/  @P2 LDG.E R0, desc[UR52][R6.64] ;  /* 0x0000003406002981 */ /* 0x000ea2000c1e1900 */
[----:B------:R-:W-:-:S03]  /*10ad0*/  UISETP.NE.U32.AND UP0, UPT, UR4, URZ, UPT ;  /* 0x0000003f0400728c */ /* 0x000fc6000bf05070 */
[----:B------:R-:W-:Y:S01]  /*10ae0*/  ULDC UR4, c[0x0][0x424] ;  /* 0x0001090000047ab9 */ /* 0x000fe20000000800 */
[----:B------:R-:W-:-:S03]  /*10af0*/  UISETP.NE.AND.EX UP0, UPT, UR5, URZ, UPT, UP0 ;  /* 0x0000003f0500728c */ /* 0x000fc6000bf05300 */
[----:B------:R-:W-:Y:S01]  /*10b00*/  ULDC UR5, c[0x0][0x2f0] ;  /* 0x0000bc0000057ab9 */ /* 0x000fe20000000800 */
[----:B------:R-:W-:-:S04]  /*10b10*/  USEL UR4, UR4, 0x1, UP0 ;  /* 0x0000000104047887 */ /* 0x000fc80008000000 */
[----:B------:R-:W-:-:S06]  /*10b20*/  UIMAD UR4, UR4, UR5, URZ ;  /* 0x00000005040472a4 */ /* 0x000fcc000f8e023f */
[----:B------:R-:W-:Y:S01]  /*10b30*/  IMAD.U32 R11, RZ, RZ, UR4 ;  /* 0x00000004ff0b7e24 */ /* 0x000fe2000f8e00ff */
[----:B--2---:R0:W-:Y:S01]  /*10b40*/  STL [R1+0xc], R0 ;  /* 0x00000c0001007387 */ /* 0x0041e20000100800 */
[----:B------:R-:W-:Y:S01]  /*10b50*/  IMAD.MOV.U32 R10, RZ, RZ, R0 ;  /* 0x000000ffff0a7224 */ /* 0x000fe200078e0000 */
[----:B---3--:R-:W-:Y:S06]  /*10b60*/  @P2 BRA `(.L_x_1138) ;  /* 0x0000000000142947 */ /* 0x008fec0003800000 */
[----:B------:R-:W-:Y:S05]  /*10b70*/  @!P0 BRA `(.L_x_1138) ;  /* 0x0000000000108947 */ /* 0x000fea0003800000 */
[----:B------:R-:W2:Y:S04]  /*10b80*/  LDG.E R7, desc[UR52][R4.64] ;  /* 0x0000003404077981 */ /* 0x000ea8000c1e1900 */
[----:B0-----:R-:W2:Y:S02]  /*10b90*/  LDG.E R0, desc[UR52][R4.64+0x4] ;  /* 0x0000043404007981 */ /* 0x001ea4000c1e1900 */
[----:B--2---:R-:W-:-:S05]  /*10ba0*/  IMAD.IADD R10, R0, 0x1, -R7 ;  /* 0x00000001000a7824 */ /* 0x004fca00078e0a07 */
[----:B------:R1:W-:Y:S02]  /*10bb0*/  STL [R1+0xc], R10 ;  /* 0x00000c0a01007387 */ /* 0x0003e40000100800 */
.L_x_1138:
[----:B------:R-:W-:Y:S01]  /*10bc0*/  ULDC.64 UR4, c[0x0][0xa20] ;  /* 0x0002880000047ab9 */ /* 0x000fe20000000a00 */
[C---:B0-----:R-:W-:Y:S02]  /*10bd0*/  LOP3.LUT R0, R26.reuse, 0xff000000, RZ, 0xc0, !PT ;  /* 0xff0000001a007812 */ /* 0x041fe400078ec0ff */
[----:B------:R-:W-:Y:S02]  /*10be0*/  ISETP.NE.U32.AND P0, PT, RZ, UR4, PT ;  /* 0x00000004ff007c0c */ /* 0x000fe4000bf05070 */
[----:B------:R-:W-:Y:S02]  /*10bf0*/  SHF.R.U32.HI R5, RZ, 0x8, R0 ;  /* 0x00000008ff057819 */ /* 0x000fe40000011600 */
[----:B------:R-:W-:Y:S02]  /*10c00*/  ISETP.NE.AND.EX P0, PT, RZ, UR5, PT, P0 ;  /* 0x00000005ff007c0c */ /* 0x000fe4000bf05300 */
[C---:B------:R-:W-:Y:S02]  /*10c10*/  LOP3.LUT R0, R26.reuse, 0xff0000, RZ, 0xc0, !PT ;  /* 0x00ff00001a007812 */ /* 0x040fe400078ec0ff */
[----:B------:R-:W-:Y:S01]  /*10c20*/  LOP3.LUT R16, R26, 0xffff, RZ, 0xc0, !PT ;  /* 0x0000ffff1a107812 */ /* 0x000fe200078ec0ff */
[----:B-----5:R-:W-:Y:S01]  /*10c30*/  IMAD.IADD R26, R9, 0x1, R8 ;  /* 0x00000001091a7824 */ /* 0x020fe200078e0208 */
[----:B------:R-:W-:-:S07]  /*10c40*/  LEA.HI R0, R0, R5, RZ, 0x10 ;  /* 0x0000000500007211 */ /* 0x000fce00078f80ff */
[----:B------:R-:W-:Y:S05]  /*10c50*/  @!P0 BRA `(.L_x_1139) ;  /* 0x0000000000108947 */ /* 0x000fea0003800000 */
[----:B------:R-:W0:Y:S02]  /*10c60*/  LDC.64 R2, c[0x0][0xa20] ;  /* 0x00028800ff027b82 */ /* 0x000e240000000a00 */
[----:B0-----:R-:W-:-:S05]  /*10c70*/  IMAD.WIDE R2, R27, 0x4, R2 ;  /* 0x000000041b027825 */ /* 0x001fca00078e0202 */
[----:B------:R0:W5:Y:S01]  /*10c80*/  LDG.E R11, desc[UR52][R2.64] ;  /* 0x00000034020b7981 */ /* 0x000162000c1e1900 */
[----:B------:R-:W-:Y:S05]  /*10c90*/  BRA `(.L_x_1140) ;  /* 0x0000000000107947 */ /* 0x000fea0003800000 */
.L_x_1139:
[----:B------:R-:W-:Y:S05]  /*10ca0*/  @!P1 BRA `(.L_x_1140) ;  /* 0x00000000000c9947 */ /* 0x000fea0003800000 */
[----:B------:R-:W2:Y:S04]  /*10cb0*/  LDG.E R4, desc[UR52][R2.64] ;  /* 0x0000003402047981 */ /* 0x000ea8000c1e1900 */
[----:B------:R-:W2:Y:S02]  /*10cc0*/  LDG.E R11, desc[UR52][R2.64+0x4] ;  /* 0x00000434020b7981 */ /* 0x000ea4000c1e1900 */
[----:B--2---:R-:W-:-:S07]  /*10cd0*/  IMAD.IADD R11, R11, 0x1, -R4 ;  /* 0x000000010b0b7824 */ /* 0x004fce00078e0a04 */
.L_x_1140:
[----:B0-----:R-:W0:Y:S01]  /*10ce0*/  LDC R2, c[0x0][0x448] ;  /* 0x00011200ff027b82 */ /* 0x001e220000000800 */
[----:B------:R-:W-:Y:S02]  /*10cf0*/  IMAD R12, R25, 0xc0, RZ ;  /* 0x000000c0190c7824 */ /* 0x000fe400078e02ff */
[----:B-----5:R-:W-:Y:S02]  /*10d00*/  IMAD.IADD R8, R11, 0x1, -R8 ;  /* 0x000000010b087824 */ /* 0x020fe400078e0a08 */
[----:B------:R-:W-:Y:S01]  /*10d10*/  VIADD R5, R12, 0xbf ;  /* 0x000000bf0c057836 */ /* 0x000fe20000000000 */
[----:B------:R2:W-:Y:S01]  /*10d20*/  STL [R1+0x8], R12 ;  /* 0x0000080c01007387 */ /* 0x0005e20000100800 */
[----:B0-----:R-:W-:Y:S02]  /*10d30*/  ISETP.NE.AND P1, PT, R2, 0x1, PT ;  /* 0x000000010200780c */ /* 0x001fe40003f25270 */
[----:B------:R-:W0:Y:S11]  /*10d40*/  LDC.64 R2, c[0x0][0x9e0] ;  /* 0x00027800ff027b82 */ /* 0x000e360000000a00 */
[----:B------:R-:W3:Y:S08]  /*10d50*/  @P1 LDC R6, c[0x0][0x44c] ;  /* 0x00011300ff061b82 */ /* 0x000ef00000000800 */
[----:B------:R-:W4:Y:S01]  /*10d60*/  @P1 LDC R4, c[0x0][0x450] ;  /* 0x00011400ff041b82 */ /* 0x000f220000000800 */
[----:B0-----:R-:W-:Y:S01]  /*10d70*/  ISETP.GE.AND P2, PT, R3, 0x1, PT ;  /* 0x000000010300780c */ /* 0x001fe20003f46270 */
[----:B---3--:R-:W-:Y:S01]  /*10d80*/  @P1 IMAD.HI.U32 R7, R5, R6, RZ ;  /* 0x0000000605071227 */ /* 0x008fe200078e00ff */
[----:B------:R-:W-:-:S04]  /*10d90*/  IADD3 R6, R8, 0x1, -R10 ;  /* 0x0000000108067810 */ /* 0x000fc80007ffe80a */
[----:B----4-:R-:W-:Y:S01]  /*10da0*/  @P1 SHF.R.U32.HI R5, RZ, R4, R7 ;  /* 0x00000004ff051219 */ /* 0x010fe20000011607 */
[----:B------:R-:W-:-:S05]  /*10db0*/  VIADD R4, R8, 0x7f ;  /* 0x0000007f08047836 */ /* 0x000fca0000000000 */
[----:B------:R-:W-:-:S04]  /*10dc0*/  SHF.R.S32.HI R7, RZ, 0x1f, R4 ;  /* 0x0000001fff077819 */ /* 0x000fc80000011404 */
[----:B------:R-:W-:Y:S01]  /*10dd0*/  LEA.HI R4, R7, R4, RZ, 0x7 ;  /* 0x0000000407047211 */ /* 0x000fe200078f38ff */
[----:B------:R-:W-:-:S03]  /*10de0*/  IMAD.IADD R7, R6, 0x1, R5 ;  /* 0x0000000106077824 */ /* 0x000fc600078e0205 */
[----:B------:R-:W-:Y:S01]  /*10df0*/  SHF.R.S32.HI R9, RZ, 0x7, R4 ;  /* 0x00000007ff097819 */ /* 0x000fe20000011404 */
[----:B------:R-:W-:-:S04]  /*10e00*/  IMAD.IADD R2, R7, 0x1, R2 ;  /* 0x0000000107027824 */ /* 0x000fc800078e0202 */
[----:B------:R2:W-:Y:S01]  /*10e10*/  STL [R1+0x40], R9 ;  /* 0x0000400901007387 */ /* 0x0005e20000100800 */
[----:B------:R-:W-:Y:S05]  /*10e20*/  @!P2 BRA `(.L_x_1141) ;  /* 0x000000000048a947 */ /* 0x000fea0003800000 */
[C---:B------:R-:W-:Y:S01]  /*10e30*/  ISETP.GT.AND P0, PT, R7.reuse, RZ, PT ;  /* 0x000000ff0700720c */ /* 0x040fe20003f04270 */
[----:B------:R-:W-:Y:S01]  /*10e40*/  BSSY B0, `(.L_x_1142) ;  /* 0x000000e000007945 */ /* 0x000fe20003800000 */
[----:B------:R-:W-:-:S11]  /*10e50*/  VIADD R6, R7, 0xffffffff ;  /* 0xffffffff07067836 */ /* 0x000fd60000000000 */
[----:B------:R-:W-:Y:S05]  /*10e60*/  @P0 BRA `(.L_x_1143) ;  /* 0x00000000001c0947 */ /* 0x000fea0003800000 */
[----:B------:R-:W-:Y:S01]  /*10e70*/  ISETP.NE.AND P0, PT, R3, 0x1, PT ;  /* 0x000000010300780c */ /* 0x000fe20003f05270 */
[----:B------:R-:W-:-:S12]  /*10e80*/  IMAD.MOV R7, RZ, RZ, -R7 ;  /* 0x000000ffff077224 */ /* 0x000fd800078e0a07 */
[----:B------:R-:W0:Y:S02]  /*10e90*/  @P0 LDC.64 R4, c[0x0][0x9e8] ;  /* 0x00027a00ff040b82 */ /* 0x000e240000000a00 */
[----:B0-----:R-:W-:-:S05]  /*10ea0*/  @P0 IMAD.HI.U32 R4, R7, R4, RZ ;  /* 0x0000000407040227 */ /* 0x001fca00078e00ff */
[----:B------:R-:W-:-:S04]  /*10eb0*/  @P0 SHF.R.U32.HI R7, RZ, R5, R4 ;  /* 0x00000005ff070219 */ /* 0x000fc80000011604 */
[----:B------:R-:W-:Y:S01]  /*10ec0*/  LOP3.LUT R6, RZ, R7, RZ, 0x33, !PT ;  /* 0x00000007ff067212 */ /* 0x000fe200078e33ff */
[----:B------:R-:W-:Y:S06]  /*10ed0*/  BRA `(.L_x_1144) ;  /* 0x0000000000107947 */ /* 0x000fec0003800000 */
.L_x_1143:
[----:B------:R-:W-:-:S13]  /*10ee0*/  ISETP.NE.AND P0, PT, R3, 0x1, PT ;  /* 0x000000010300780c */ /* 0x000fda0003f05270 */
[----:B------:R-:W0:Y:S02]  /*10ef0*/  @P0 LDC.64 R4, c[0x0][0x9e8] ;  /* 0x00027a00ff040b82 */ /* 0x000e240000000a00 */
[----:B0-----:R-:W-:-:S05]  /*10f00*/  @P0 IMAD.HI.U32 R4, R6, R4, RZ ;  /* 0x0000000406040227 */ /* 0x001fca00078e00ff */
[----:B------:R-:W-:-:S07]  /*10f10*/  @P0 SHF.R.U32.HI R6, RZ, R5, R4 ;  /* 0x00000005ff060219 */ /* 0x000fce0000011604 */
.L_x_1144:
[----:B------:R-:W-:Y:S05]  /*10f20*/  BSYNC B0 ;  /* 0x0000000000007941 */ /* 0x000fea0003800000 */
.L_x_1142:
[----:B------:R-:W-:-:S05]  /*10f30*/  IMAD R5, R6, R3, R3 ;  /* 0x0000000306057224 */ /* 0x000fca00078e0203 */
[----:B------:R-:W-:-:S07]  /*10f40*/  VIMNMX R2, R2, R5, PT ;  /* 0x0000000502027248 */ /* 0x000fce0003fe0100 */
.L_x_1141:
[----:B------:R-:W0:Y:S01]  /*10f50*/  @P1 LDC R4, c[0x0][0x44c] ;  /* 0x00011300ff041b82 */ /* 0x000e220000000800 */
[----:B------:R-:W-:Y:S01]  /*10f60*/  VIADD R2, R2, 0x7f ;  /* 0x0000007f02027836 */ /* 0x000fe20000000000 */
[----:B------:R-:W-:Y:S01]  /*10f70*/  ULDC UR4, c[0x0][0x9dc] ;  /* 0x0002770000047ab9 */ /* 0x000fe20000000800 */
[----:B------:R-:W-:-:S05]  /*10f80*/  IMAD.MOV.U32 R5, RZ, RZ, R12 ;  /* 0x000000ffff057224 */ /* 0x000fca00078e000c */
[----:B------:R-:W3:Y:S01]  /*10f90*/  @P1 LDC R7, c[0x0][0x450] ;  /* 0x00011400ff071b82 */ /* 0x000ee20000000800 */
[----:B0-----:R-:W-:-:S05]  /*10fa0*/  @P1 IMAD.HI.U32 R4, R12, R4, RZ ;  /* 0x000000040c041227 */ /* 0x001fca00078e00ff */
[----:B---3--:R-:W-:Y:S02]  /*10fb0*/  @P1 SHF.R.U32.HI R5, RZ, R7, R4 ;  /* 0x00000007ff051219 */ /* 0x008fe40000011604 */
[----:B------:R-:W-:Y:S02]  /*10fc0*/  SHF.R.S32.HI R7, RZ, 0x1f, R2 ;  /* 0x0000001fff077819 */ /* 0x000fe40000011402 */
[----:B------:R-:W-:Y:S02]  /*10fd0*/  IADD3 R8, R5, R8, -R10 ;  /* 0x0000000805087210 */ /* 0x000fe40007ffe80a */
[----:B------:R-:W-:-:S04]  /*10fe0*/  LEA.HI R7, R7, R2, RZ, 0x7 ;  /* 0x0000000207077211 */ /* 0x000fc800078f38ff */
[----:B------:R-:W-:-:S04]  /*10ff0*/  SHF.R.S32.HI R2, RZ, 0x7, R7 ;  /* 0x00000007ff027819 */ /* 0x000fc80000011407 */
[----:B------:R-:W-:Y:S01]  /*11000*/  VIMNMX R6, R9, R2, PT ;  /* 0x0000000209067248 */ /* 0x000fe20003fe0100 */
[----:B------:R0:W-:Y:S02]  /*11010*/  STL [R1+0x3c], R2 ;  /* 0x00003c0201007387 */ /* 0x0001e40000100800 */
[----:B0-----:R-:W-:Y:S01]  /*11020*/  VIADD R2, R8, -UR4 ;  /* 0x8000000408027c36 */ /* 0x001fe20008000000 */
[----:B------:R-:W-:Y:S06]  /*11030*/  @!P2 BRA `(.L_x_1145) ;  /* 0x000000000048a947 */ /* 0x000fec0003800000 */
[----:B------:R-:W-:Y:S01]  /*11040*/  IMAD.MOV.U32 R7, RZ, RZ, R8 ;  /* 0x000000ffff077224 */ /* 0x000fe200078e0008 */
[----:B------:R-:W-:Y:S04]  /*11050*/  BSSY B0, `(.L_x_1146) ;  /* 0x000000e000007945 */ /* 0x000fe80003800000 */
[----:B------:R-:W-:-:S13]  /*11060*/  ISETP.GT.AND P0, PT, R7, -0x1, PT ;  /* 0xffffffff0700780c */ /* 0x000fda0003f04270 */
[----:B------:R-:W-:Y:S05]  /*11070*/  @P0 BRA `(.L_x_1147) ;  /* 0x00000000001c0947 */ /* 0x000fea0003800000 */
[----:B------:R-:W-:Y:S02]  /*11080*/  ISETP.NE.AND P0, PT, R3, 0x1, PT ;  /* 0x000000010300780c */ /* 0x000fe40003f05270 */
[----:B------:R-:W-:-:S11]  /*11090*/  LOP3.LUT R7, RZ, R7, RZ, 0x33, !PT ;  /* 0x00000007ff077212 */ /* 0x000fd600078e33ff */
[----:B------:R-:W0:Y:S02]  /*110a0*/  @P0 LDC.64 R4, c[0x0][0x9e8] ;  /* 0x00027a00ff040b82 */ /* 0x000e240000000a00 */
[----:B0-----:R-:W-:-:S05]  /*110b0*/  @P0 IMAD.HI.U32 R4, R7, R4, RZ ;  /* 0x0000000407040227 */ /* 0x001fca00078e00ff */
[----:B------:R-:W-:-:S04]  /*110c0*/  @P0 SHF.R.U32.HI R7, RZ, R5, R4 ;  /* 0x00000005ff070219 */ /* 0x000fc80000011604 */
[----:B------:R-:W-:Y:S01]  /*110d0*/  LOP3.LUT R7, RZ, R7, RZ, 0x33, !PT ;  /* 0x00000007ff077212 */ /* 0x000fe200078e33ff */
[----:B------:R-:W-:Y:S06]  /*110e0*/  BRA `(.L_x_1148) ;  /* 0x0000000000107947 */ /* 0x000fec0003800000 */
.L_x_1147:
[----:B------:R-:W-:-:S13]  /*110f0*/  ISETP.NE.AND P0, PT, R3, 0x1, PT ;  /* 0x000000010300780c */ /* 0x000fda0003f05270 */
[----:B------:R-:W0:Y:S02]  /*11100*/  @P0 LDC.64 R4, c[0x0][0x9e8] ;  /* 0x00027a00ff040b82 */ /* 0x000e240000000a00 */
[----:B0-----:R-:W-:-:S05]  /*11110*/  @P0 IMAD.HI.U32 R4, R7, R4, RZ ;  /* 0x0000000407040227 */ /* 0x001fca00078e00ff */
[----:B------:R-:W-:-:S07]  /*11120*/  @P0 SHF.R.U32.HI R7, RZ, R5, R4 ;  /* 0x00000005ff070219 */ /* 0x000fce0000011604 */
.L_x_1148:
[----:B------:R-:W-:Y:S05]  /*11130*/  BSYNC B0 ;  /* 0x0000000000007941 */ /* 0x000fea0003800000 */
.L_x_1146:
[----:B------:R-:W-:-:S05]  /*11140*/  IMAD R3, R7, R3, RZ ;  /* 0x0000000307037224 */ /* 0x000fca00078e02ff */
[----:B------:R-:W-:-:S07]  /*11150*/  VIMNMX R2, R2, R3, !PT ;  /* 0x0000000302027248 */ /* 0x000fce0007fe0100 */
.L_x_1145:
[----:B------:R-:W-:Y:S01]  /*11160*/  SHF.R.S32.HI R3, RZ, 0x1f, R2 ;  /* 0x0000001fff037819 */ /* 0x000fe20000011402 */
[----:B------:R-:W-:Y:S01]  /*11170*/  IMAD.MOV.U32 R5, RZ, RZ, RZ ;  /* 0x000000ffff057224 */ /* 0x000fe200078e00ff */
[----:B------:R-:W-:Y:S01]  /*11180*/  SHF.R.U32.HI R4, RZ, 0x10, R0 ;  /* 0x00000010ff047819 */ /* 0x000fe20000011600 */
[----:B------:R-:W-:Y:S01]  /*11190*/  BSSY B0, `(.L_x_1149) ;  /* 0x0000029000007945 */ /* 0x000fe20003800000 */
[----:B------:R-:W-:Y:S01]  /*111a0*/  LEA.HI R3, R3, R2, RZ, 0x7 ;  /* 0x0000000203037211 */ /* 0x000fe200078f38ff */
[----:B--2---:R-:W-:Y:S01]  /*111b0*/  IMAD.MOV.U32 R12, RZ, RZ, R5 ;  /* 0x000000ffff0c7224 */ /* 0x004fe200078e0005 */
[----:B------:R-:W-:Y:S02]  /*111c0*/  ISETP.NE.AND P0, PT, R4, RZ, PT ;  /* 0x000000ff0400720c */ /* 0x000fe40003f05270 */
[----:B------:R-:W-:Y:S02]  /*111d0*/  SHF.R.S32.HI R3, RZ, 0x7, R3 ;  /* 0x00000007ff037819 */ /* 0x000fe40000011403 */
[----:B-1----:R-:W-:-:S02]  /*111e0*/  LOP3.LUT R10, R0, 0xff, RZ, 0xc0, !PT ;  /* 0x000000ff000a7812 */ /* 0x002fc400078ec0ff */
[----:B------:R-:W-:-:S04]  /*111f0*/  VIMNMX R11, RZ, R3, !PT ;  /* 0x00000003ff0b7248 */ /* 0x000fc80007fe0100 */
[----:B------:R-:W-:Y:S01]  /*11200*/  ISETP.GT.AND P1, PT, R6, R11, PT ;  /* 0x0000000b0600720c */ /* 0x000fe20003f24270 */
[----:B------:R0:W-:Y:S02]  /*11210*/  STL [R1+0x14], R11 ;  /* 0x0000140b01007387 */ /* 0x0001e40000100800 */
[----:B------:R-:W1:Y:S02]  /*11220*/  @!P0 LDC R4, c[0x0][0x9f0] ;  /* 0x00027c00ff048b82 */ /* 0x000e640000000800 */
[----:B------:R0:W-:Y:S04]  /*11230*/  STL [R1+0x18], R5 ;  /* 0x0000180501007387 */ /* 0x0001e80000100800 */
[----:B------:R0:W-:Y:S04]  /*11240*/  STL [R1+0x34], R10 ;  /* 0x0000340a01007387 */ /* 0x0001e80000100800 */
[----:B------:R-:W-:Y:S05]  /*11250*/  @!P1 BRA `(.L_x_1150) ;  /* 0x0000000000709947 */ /* 0x000fea0003800000 */
[-C--:B-1----:R-:W-:Y:S01]  /*11260*/  IABS R0, R4.reuse ;  /* 0x0000000400007213 */ /* 0x082fe20000000000 */
[----:B------:R-:W-:Y:S01]  /*11270*/  IMAD.MOV.U32 R2, RZ, RZ, RZ ;  /* 0x000000ffff027224 */ /* 0x000fe200078e00ff */
[----:B------:R-:W-:Y:S02]  /*11280*/  IABS R7, R4 ;  /* 0x0000000400077213 */ /* 0x000fe40000000000 */
[----:B------:R-:W1:Y:S03]  /*11290*/  I2F.RP R8, R0 ;  /* 0x0000000000087306 */ /* 0x000e660000209400 */
[----:B------:R-:W-:-:S05]  /*112a0*/  IMAD.MOV R7, RZ, RZ, -R7 ;  /* 0x000000ffff077224 */ /* 0x000fca00078e0a07 */
[----:B-1----:R-:W1:Y:S02]  /*112b0*/  MUFU.RCP R8, R8 ;  /* 0x0000000800087308 */ /* 0x002e640000001000 */
[----:B-1----:R-:W-:-:S06]  /*112c0*/  VIADD R9, R8, 0xffffffe ;  /* 0x0ffffffe08097836 */ /* 0x002fcc0000000000 */
[----:B------:R-:W0:Y:S02]  /*112d0*/  F2I.FTZ.U32.TRUNC.NTZ R3, R9 ;  /* 0x0000000900037305 */ /* 0x000e24000021f000 */
[----:B0-----:R-:W-:-:S04]  /*112e0*/  IMAD.MOV R5, RZ, RZ, -R3 ;  /* 0x000000ffff057224 */ /* 0x001fc800078e0a03 */
[----:B------:R-:W-:-:S04]  /*112f0*/  IMAD R5, R5, R0, RZ ;  /* 0x0000000005057224 */ /* 0x000fc800078e02ff */
[----:B------:R-:W-:Y:S01]  /*11300*/  IMAD.HI.U32 R5, R3, R5, R2 ;  /* 0x0000000503057227 */ /* 0x000fe200078e0002 */
[----:B------:R-:W-:-:S05]  /*11310*/  IADD3 R3, R4, -0x1, R6 ;  /* 0xffffffff04037810 */ /* 0x000fca0007ffe006 */
[----:B------:R-:W-:-:S05]  /*11320*/  IMAD.IADD R3, R3, 0x1, -R11 ;  /* 0x0000000103037824 */ /* 0x000fca00078e0a0b */
        /* <DEDUP_REMOVED lines=15> */
.L_x_1150:
[----:B------:R-:W-:Y:S05]  /*11420*/  BSYNC B0 ;  /* 0x0000000000007941 */ /* 0x000fea0003800000 */
.L_x_1149:
[----:B------:R-:W-:Y:S01]  /*11430*/  IMAD.MOV.U32 R0, RZ, RZ, R12 ;  /* 0x000000ffff007224 */ /* 0x000fe200078e000c */
[----:B------:R-:W-:Y:S03]  /*11440*/  BSSY B7, `(.L_x_1151) ;  /* 0x0000354000077945 */ /* 0x000fe60003800000 */
[----:B------:R-:W-:-:S05]  /*11450*/  IMAD R29, R10, R0, R11 ;  /* 0x000000000a1d7224 */ /* 0x000fca00078e020b */
[----:B------:R-:W-:-:S04]  /*11460*/  VIADDMNMX R22, R29, R0, R6, PT ;  /* 0x000000001d167246 */ /* 0x000fc80003800106 */
[----:B------:R-:W-:Y:S01]  /*11470*/  ISETP.GT.AND P0, PT, R22, R29, PT ;  /* 0x0000001d1600720c */ /* 0x000fe20003f04270 */
[----:B------:R3:W-:-:S12]  /*11480*/  STL [R1+0x1c], R22 ;  /* 0x00001c1601007387 */ /* 0x0007d80000100800 */
[----:B---3--:R-:W-:Y:S05]  /*11490*/  @P0 BRA `(.L_x_1152) ;  /* 0x0000000000440947 */ /* 0x008fea0003800000 */
[----:B------:R-:W3:Y:S02]  /*114a0*/  S2R R0, SR_TID.X ;  /* 0x0000000000007919 */ /* 0x000ee40000002100 */
[----:B---3--:R-:W-:-:S04]  /*114b0*/  LOP3.LUT R0, R0, 0x7f, RZ, 0xc0, !PT ;  /* 0x0000007f00007812 */ /* 0x008fc800078ec0ff */
[----:B------:R-:W-:-:S13]  /*114c0*/  ISETP.NE.AND P0, PT, R0, RZ, PT ;  /* 0x000000ff0000720c */ /* 0x000fda0003f05270 */
[----:B------:R-:W-:Y:S05]  /*114d0*/  @P0 BRA `(.L_x_1153) ;  /* 0x0000003400280947 */ /* 0x000fea0003800000 */
[----:B------:R-:W3:Y:S01]  /*114e0*/  S2R R7, SR_LANEID ;  /* 0x0000000000077919 */ /* 0x000ee20000000000 */
[----:B------:R-:W-:Y:S01]  /*114f0*/  VOTEU.ANY UR4, UPT, PT ;  /* 0x0000000000047886 */ /* 0x000fe200038e0100 */
[----:B------:R-:W4:Y:S01]  /*11500*/  LDC.64 R2, c[0x0][0xc60] ;  /* 0x00031800ff027b82 */ /* 0x000f220000000a00 */
[----:B------:R-:W3:Y:S08]  /*11510*/  FLO.U32 R0, UR4 ;  /* 0x0000000400007d00 */ /* 0x000ef000080e0000 */
[----:B0-----:R-:W4:Y:S01]  /*11520*/  POPC R5, UR4 ;  /* 0x0000000400057d09 */ /* 0x001f220008000000 */
[----:B---3--:R-:W-:-:S13]  /*11530*/  ISETP.EQ.U32.AND P0, PT, R0, R7, PT ;  /* 0x000000070000720c */ /* 0x008fda0003f02070 */
[----:B----4-:R-:W3:Y:S01]  /*11540*/  @P0 ATOMG.E.ADD.STRONG.GPU PT, R3, desc[UR52][R2.64], R5 ;  /* 0x00000005020309a8 */ /* 0x010ee200081ee1f4 */
[----:B-1----:R-:W0:Y:S02]  /*11550*/  S2R R4, SR_LTMASK ;  /* 0x0000000000047919 */ /* 0x002e240000003900 */
[----:B0-----:R-:W-:-:S04]  /*11560*/  LOP3.LUT R4, R4, UR4, RZ, 0xc0, !PT ;  /* 0x0000000404047c12 */ /* 0x001fc8000f8ec0ff */
[----:B------:R-:W0:Y:S01]  /*11570*/  POPC R7, R4 ;  /* 0x0000000400077309 */ /* 0x000e220000000000 */
[----:B---3--:R-:W0:Y:S02]  /*11580*/  SHFL.IDX PT, R0, R3, R0, 0x1f ;  /* 0x00001f0003007589 */ /* 0x008e2400000e0000 */
[----:B0-----:R-:W-:Y:S01]  /*11590*/  IADD3 R24, R0, UR37, R7 ;  /* 0x0000002500187c10 */ /* 0x001fe2000fffe007 */
[----:B------:R-:W-:Y:S06]  /*115a0*/  BRA `(.L_x_1153) ;  /* 0x0000003000f47947 */ /* 0x000fec0003800000 */
.L_x_1152:
        /* <DEDUP_REMOVED lines=8> */
[----:B-1----:R-:W-:Y:S02]  /*11630*/  IMAD.U32 R4, RZ, RZ, UR6 ;  /* 0x00000006ff047e24 */ /* 0x002fe4000f8e00ff */
[----:B------:R-:W1:Y:S01]  /*11640*/  LDC.64 R2, c[0x4][R2] ;  /* 0x0100000002027b82 */ /* 0x000e620000000a00 */
[----:B0-----:R-:W-:Y:S02]  /*11650*/  IMAD.U32 R5, RZ, RZ, UR7 ;  /* 0x00000007ff057e24 */ /* 0x001fe4000f8e00ff */
[----:B------:R-:W-:Y:S02]  /*11660*/  IMAD.U32 R6, RZ, RZ, UR8 ;  /* 0x00000008ff067e24 */ /* 0x000fe4000f8e00ff */
[----:B------:R-:W-:-:S02]  /*11670*/  IMAD.U32 R7, RZ, RZ, UR9 ;  /* 0x00000009ff077e24 */ /* 0x000fc4000f8e00ff */
[----:B------:R-:W-:Y:S02]  /*11680*/  IMAD.U32 R10, RZ, RZ, UR4 ;  /* 0x00000004ff0a7e24 */ /* 0x000fe4000f8e00ff */
[----:B------:R-:W-:Y:S02]  /*11690*/  IMAD.U32 R11, RZ, RZ, UR5 ;  /* 0x00000005ff0b7e24 */ /* 0x000fe4000f8e00ff */
[----:B------:R-:W-:Y:S02]  /*116a0*/  IMAD.MOV.U32 R8, RZ, RZ, 0x70 ;  /* 0x00000070ff087424 */ /* 0x000fe400078e00ff */
[----:B--2---:R-:W-:Y:S02]  /*116b0*/  IMAD.MOV.U32 R12, RZ, RZ, 0x1 ;  /* 0x00000001ff0c7424 */ /* 0x004fe400078e00ff */
[----:B------:R-:W-:-:S07]  /*116c0*/  IMAD.MOV.U32 R13, RZ, RZ, RZ ;  /* 0x000000ffff0d7224 */ /* 0x000fce00078e00ff */
[----:B------:R-:W-:-:S07]  /*116d0*/  LEPC R20, `(.L_x_1155) ;  /* 0x000000001014794e */ /* 0x000fce0000000000 */
[----:B-1----:R-:W-:Y:S05]  /*116e0*/  CALL.ABS.NOINC R2 ;  /* 0x0000000002007343 */ /* 0x002fea0003c00000 */
.L_x_1155:
[----:B------:R-:W-:Y:S05]  /*116f0*/  BSYNC B6 ;  /* 0x0000000000067941 */ /* 0x000fea0003800000 */
.L_x_1154:
        /* <DEDUP_REMOVED lines=9> */
[----:B-1----:R-:W-:Y:S02]  /*11790*/  IMAD.U32 R4, RZ, RZ, UR6 ;  /* 0x00000006ff047e24 */ /* 0x002fe4000f8e00ff */
[----:B0-----:R-:W-:Y:S02]  /*117a0*/  IMAD.U32 R5, RZ, RZ, UR7 ;  /* 0x00000007ff057e24 */ /* 0x001fe4000f8e00ff */
[----:B------:R-:W-:Y:S02]  /*117b0*/  IMAD.U32 R6, RZ, RZ, UR8 ;  /* 0x00000008ff067e24 */ /* 0x000fe4000f8e00ff */
[----:B------:R-:W-:-:S02]  /*117c0*/  IMAD.U32 R7, RZ, RZ, UR9 ;  /* 0x00000009ff077e24 */ /* 0x000fc4000f8e00ff */
[----:B------:R-:W-:Y:S02]  /*117d0*/  IMAD.U32 R10, RZ, RZ, UR4 ;  /* 0x00000004ff0a7e24 */ /* 0x000fe4000f8e00ff */
[----:B------:R-:W-:Y:S02]  /*117e0*/  IMAD.U32 R11, RZ, RZ, UR5 ;  /* 0x00000005ff0b7e24 */ /* 0x000fe4000f8e00ff */
[----:B------:R-:W-:Y:S02]  /*117f0*/  IMAD.MOV.U32 R8, RZ, RZ, 0x70 ;  /* 0x00000070ff087424 */ /* 0x000fe400078e00ff */
[----:B--2---:R-:W-:Y:S02]  /*11800*/  IMAD.MOV.U32 R12, RZ, RZ, 0x1 ;  /* 0x00000001ff0c7424 */ /* 0x004fe400078e00ff */
[----:B---3--:R-:W-:-:S07]  /*11810*/  IMAD.MOV.U32 R13, RZ, RZ, RZ ;  /* 0x000000ffff0d7224 */ /* 0x008fce00078e00ff */
[----:B------:R-:W-:-:S07]  /*11820*/  LEPC R20, `(.L_x_1158) ;  /* 0x000000001014794e */ /* 0x000fce0000000000 */
[----:B----4-:R-:W-:Y:S05]  /*11830*/  CALL.ABS.NOINC R2 ;  /* 0x0000000002007343 */ /* 0x010fea0003c00000 */
.L_x_1158:
[----:B------:R0:W1:Y:S01]  /*11840*/  LDC.64 R2, c[0x4][R19] ;  /* 0x0100000013027b82 */ /* 0x0000620000000a00 */
[----:B------:R-:W-:Y:S01]  /*11850*/  ULDC.64 UR6, c[0x4][0xa8] ;  /* 0x01002a0000067ab9 */ /* 0x000fe20000000a00 */
[----:B------:R-:W-:Y:S01]  /*11860*/  ULDC.64 UR8, c[0x4][0xb0] ;  /* 0x01002c0000087ab9 */ /* 0x000fe20000000a00 */
[----:B------:R-:W-:Y:S01]  /*11870*/  ULDC.64 UR4, c[0x4][0x18] ;  /* 0x0100060000047ab9 */ /* 0x000fe20000000a00 */
[----:B------:R-:W-:Y:S02]  /*11880*/  IMAD.U32 R4, RZ, RZ, UR6 ;  /* 0x00000006ff047e24 */ /* 0x000fe4000f8e00ff */
[----:B------:R-:W-:Y:S02]  /*11890*/  IMAD.U32 R5, RZ, RZ, UR7 ;  /* 0x00000007ff057e24 */ /* 0x000fe4000f8e00ff */
[----:B------:R-:W-:Y:S02]  /*118a0*/  IMAD.U32 R6, RZ, RZ, UR8 ;  /* 0x00000008ff067e24 */ /* 0x000fe4000f8e00ff */
[----:B------:R-:W-:-:S02]  /*118b0*/  IMAD.U32 R7, RZ, RZ, UR9 ;  /* 0x00000009ff077e24 */ /* 0x000fc4000f8e00ff */
[----:B------:R-:W-:Y:S02]  /*118c0*/  IMAD.U32 R10, RZ, RZ, UR4 ;  /* 0x00000004ff0a7e24 */ /* 0x000fe4000f8e00ff */
[----:B------:R-:W-:Y:S02]  /*118d0*/  IMAD.U32 R11, RZ, RZ, UR5 ;  /* 0x00000005ff0b7e24 */ /* 0x000fe4000f8e00ff */
[----:B------:R-:W-:Y:S02]  /*118e0*/  IMAD.MOV.U32 R8, RZ, RZ, 0x70 ;  /* 0x00000070ff087424 */ /* 0x000fe400078e00ff */
[----:B------:R-:W-:Y:S02]  /*118f0*/  IMAD.MOV.U32 R12, RZ, RZ, 0x1 ;  /* 0x00000001ff0c7424 */ /* 0x000fe400078e00ff */
[----:B0-----:R-:W-:-:S07]  /*11900*/  IMAD.MOV.U32 R13, RZ, RZ, RZ ;  /* 0x000000ffff0d7224 */ /* 0x001fce00078e00ff */
[----:B------:R-:W-:-:S07]  /*11910*/  LEPC R20, `(.L_x_1157) ;  /* 0x000000001014794e */ /* 0x000fce0000000000 */
[----:B-1----:R-:W-:Y:S05]  /*11920*/  CALL.ABS.NOINC R2 ;  /* 0x0000000002007343 */ /* 0x002fea0003c00000 */
.L_x_1157:
[----:B------:R-:W-:Y:S05]  /*11930*/  BSYNC B6 ;  /* 0x0000000000067941 */ /* 0x000fea0003800000 */
.L_x_1156:
[----:B------:R-:W-:Y:S01]  /*11940*/  ULDC.64 UR4, c[0x0][0x9f8] ;  /* 0x00027e0000047ab9 */ /* 0x000fe20000000a00 */
[----:B------:R-:W-:Y:S01]  /*11950*/  IMAD.MOV.U32 R23, RZ, RZ, R27 ;  /* 0x000000ffff177224 */ /* 0x000fe200078e001b */
[----:B------:R-:W-:-:S04]  /*11960*/  ISETP.NE.U32.AND P0, PT, RZ, UR4, PT ;  /* 0x00000004ff007c0c */ /* 0x000fc8000bf05070 */
[----:B------:R-:W-:Y:S01]  /*11970*/  ISETP.NE.AND.EX P0, PT, RZ, UR5, PT, P0 ;  /* 0x00000005ff007c0c */ /* 0x000fe2000bf05300 */
[----:B------:R-:W-:-:S12]  /*11980*/  ULDC.64 UR4, c[0x0][0xa08] ;  /* 0x0002820000047ab9 */ /* 0x000fd80000000a00 */
[----:B------:R-:W3:Y:S02]  /*11990*/  @P0 LDC.64 R2, c[0x0][0x9f8] ;  /* 0x00027e00ff020b82 */ /* 0x000ee40000000a00 */
[----:B---3--:R-:W-:-:S05]  /*119a0*/  @P0 IMAD.WIDE R2, R27, 0x4, R2 ;  /* 0x000000041b020825 */ /* 0x008fca00078e0202 */
[----:B------:R3:W4:Y:S01]  /*119b0*/  @P0 LDG.E R23, desc[UR52][R2.64] ;  /* 0x0000003402170981 */ /* 0x000722000c1e1900 */
[----:B------:R-:W-:Y:S01]  /*119c0*/  VIADD R22, R22, 0xffffffff ;  /* 0xffffffff16167836 */ /* 0x000fe20000000000 */
[----:B---3--:R-:W3:Y:S02]  /*119d0*/  LDC.64 R2, c[0x0][0x418] ;  /* 0x00010600ff027b82 */ /* 0x008ee40000000a00 */
[----:B---3--:R-:W-:Y:S01]  /*119e0*/  LOP3.LUT P0, RZ, R2, UR4, RZ, 0xfc, !PT ;  /* 0x0000000402ff7c12 */ /* 0x008fe2000f80fcff */
[----:B------:R-:W-:-:S03]  /*119f0*/  UMOV UR4, 0xffffffff ;  /* 0xffffffff00047882 */ /* 0x000fc60000000000 */
[----:B------:R-:W-:Y:S02]  /*11a00*/  LOP3.LUT P0, RZ, R3, UR5, RZ, 0xfc, P0 ;  /* 0x0000000503ff7c12 */ /* 0x000fe4000800fcff */
[----:B----4-:R-:W-:Y:S02]  /*11a10*/  SHF.R.S32.HI R25, RZ, 0x1f, R23 ;  /* 0x0000001fff197819 */ /* 0x010fe40000011417 */
[----:B------:R-:W-:Y:S01]  /*11a20*/  SEL R19, R23, RZ, !P0 ;  /* 0x000000ff17137207 */ /* 0x000fe20004000000 */
[----:B------:R-:W-:Y:S08]  /*11a30*/  BRA.DIV UR4, `(.L_x_1159) ;  /* 0x0000004604a47947 */ /* 0x000ff0000b800000 */
[----:B------:R-:W3:Y:S02]  /*11a40*/  S2R R0, SR_TID.X ;  /* 0x0000000000007919 */ /* 0x000ee40000002100 */
[----:B---3--:R-:W-:-:S04]  /*11a50*/  SHF.R.U32.HI R0, RZ, 0x5, R0 ;  /* 0x00000005ff007819 */ /* 0x008fc80000011600 */
[----:B------:R-:W-:-:S05]  /*11a60*/  LOP3.LUT R0, R0, 0x3, RZ, 0xc0, !PT ;  /* 0x0000000300007812 */ /* 0x000fca00078ec0ff */
[----:B------:R3:W4:Y:S02]  /*11a70*/  SHFL.IDX PT, R14, R0, RZ, 0x1f ;  /* 0x00001fff000e7589 */ /* 0x00072400000e0000 */
.L_x_1253:
[----:B---3--:R-:W3:Y:S01]  /*11a80*/  LDL.LU R0, [R1] ;  /* 0x0000000001007983 */ /* 0x008ee20000300800 */
[----:B------:R-:W-:Y:S02]  /*11a90*/  PLOP3.LUT P1, PT, PT, PT, PT, 0x8, 0x0 ;  /* 0x000000000000781c */ /* 0x000fe40003f2e170 */
[----:B----4-:R-:W-:Y:S02]  /*11aa0*/  ISETP.NE.AND P0, PT, R14, RZ, PT ;  /* 0x000000ff0e00720c */ /* 0x010fe40003f05270 */
[----:B---3--:R-:W-:-:S09]  /*11ab0*/  LOP3.LUT R0, R0, 0xfffffffe, RZ, 0xc0, !PT ;  /* 0xfffffffe00007812 */ /* 0x008fd200078ec0ff */
[----:B------:R-:W-:-:S05]  /*11ac0*/  @P1 LOP3.LUT R0, R0, 0x1, RZ, 0xfc, !PT ;  /* 0x0000000100001812 */ /* 0x000fca00078efcff */
[----:B------:R3:W-:Y:S01]  /*11ad0*/  STL [R1], R0 ;  /* 0x0000000001007387 */ /* 0x0007e20000100800 */
[----:B------:R-:W-:Y:S05]  /*11ae0*/  @P0 BRA `(.L_x_1160) ;  /* 0x0000000000f40947 */ /* 0x000fea0003800000 */
[----:B------:R-:W-:-:S03]  /*11af0*/  UMOV UR4, 0xffffffff ;  /* 0xffffffff00047882 */ /* 0x000fc60000000000 */
[----:B------:R-:W-:Y:S05]  /*11b00*/  BRA.DIV UR4, `(.L_x_1161) ;  /* 0x0000004604a47947 */ /* 0x000fea000b800000 */
[----:B------:R-:W-:-:S13]  /*11b10*/  ELECT P6, URZ, PT ;  /* 0x00000000003f782f */ /* 0x000fda00038c0000 */
.L_x_1256:
[----:B------:R-:W-:Y:S05]  /*11b20*/  @!P6 BRA `(.L_x_1160) ;  /* 0x0000000000e4e947 */ /* 0x000fea0003800000 */
[----:B------:R-:W-:-:S04]  /*11b30*/  ISETP.NE.U32.AND P0, PT, R2, RZ, PT ;  /* 0x000000ff0200720c */ /* 0x000fc80003f05070 */
[----:B------:R-:W-:-:S13]  /*11b40*/  ISETP.NE.AND.EX P0, PT, R3, RZ, PT, P0 ;  /* 0x000000ff0300720c */ /* 0x000fda0003f05300 */
[----:B------:R-:W-:Y:S05]  /*11b50*/  @!P0 BRA `(.L_x_1162) ;  /* 0x0000000000448947 */ /* 0x000fea0003800000 */
[----:B------:R-:W4:Y:S01]  /*11b60*/  LDC R6, c[0x0][0x43c] ;  /* 0x00010f00ff067b82 */ /* 0x000f220000000800 */
[----:B------:R-:W-:Y:S01]  /*11b70*/  ULDC.64 UR4, c[0x0][0x428] ;  /* 0x00010a0000047ab9 */ /* 0x000fe20000000a00 */
[----:B----4-:R-:W-:-:S13]  /*11b80*/  ISETP.NE.AND P0, PT, R6, 0x1, PT ;  /* 0x000000010600780c */ /* 0x010fda0003f05270 */
[----:B01----:R-:W3:Y:S02]  /*11b90*/  @P0 LDC.64 R4, c[0x0][0x440] ;  /* 0x00011000ff040b82 */ /* 0x003ee40000000a00 */
[----:B---3--:R-:W-:-:S04]  /*11ba0*/  @P0 IMAD.HI.U32 R0, R22, R4, RZ ;  /* 0x0000000416000227 */ /* 0x008fc800078e00ff */
[----:B------:R-:W-:Y:S01]  /*11bb0*/  IMAD.MOV.U32 R4, RZ, RZ, R22 ;  /* 0x000000ffff047224 */ /* 0x000fe200078e0016 */
[----:B------:R-:W-:-:S04]  /*11bc0*/  @P0 SHF.R.U32.HI R4, RZ, R5, R0 ;  /* 0x00000005ff040219 */ /* 0x000fc80000011600 */
[--C-:B------:R-:W-:Y:S01]  /*11bd0*/  SHF.R.S32.HI R5, RZ, 0x1f, R4.reuse ;  /* 0x0000001fff057819 */ /* 0x100fe20000011404 */
[----:B------:R-:W-:-:S04]  /*11be0*/  IMAD.MOV R0, RZ, RZ, -R4 ;  /* 0x000000ffff007224 */ /* 0x000fc800078e0a04 */
[----:B------:R-:W-:Y:S02]  /*11bf0*/  IMAD R22, R6, R0, R22 ;  /* 0x0000000006167224 */ /* 0x000fe400078e0216 */
[----:B------:R-:W-:Y:S02]  /*11c00*/  IMAD R0, R25, UR4, RZ ;  /* 0x0000000419007c24 */ /* 0x000fe4000f8e02ff */
[----:B------:R-:W-:-:S04]  /*11c10*/  IMAD.WIDE.U32 R4, R23, UR4, R4 ;  /* 0x0000000417047c25 */ /* 0x000fc8000f8e0004 */
[----:B------:R-:W-:Y:S01]  /*11c20*/  IMAD R0, R23, UR5, R0 ;  /* 0x0000000517007c24 */ /* 0x000fe2000f8e0200 */
[----:B------:R-:W-:-:S03]  /*11c30*/  LEA R2, P0, R4, R2, 0x2 ;  /* 0x0000000204027211 */ /* 0x000fc600078010ff */
[----:B------:R-:W-:-:S05]  /*11c40*/  IMAD.IADD R0, R5, 0x1, R0 ;  /* 0x0000000105007824 */ /* 0x000fca00078e0200 */
[----:B------:R-:W-:-:S05]  /*11c50*/  LEA.HI.X R3, R4, R3, R0, 0x2, P0 ;  /* 0x0000000304037211 */ /* 0x000fca00000f1400 */
[----:B------:R4:W5:Y:S02]  /*11c60*/  LDG.E R19, desc[UR52][R2.64] ;  /* 0x0000003402137981 */ /* 0x000964000c1e1900 */
.L_x_1162:
[----:B---3--:R-:W-:Y:S01]  /*11c70*/  IMAD R0, R18, 0x8, R17 ;  /* 0x0000000812007824 */ /* 0x008fe200078e0211 */
[----:B----4-:R-:W-:-:S04]  /*11c80*/  SHF.L.U32 R2, R28, 0x1f, RZ ;  /* 0x0000001f1c027819 */ /* 0x010fc800000006ff */
[----:B------:R-:W3:Y:S02]  /*11c90*/  SYNCS.PHASECHK.TRANS64.TRYWAIT P0, [R0+URZ+0x16840], R2 ;  /* 0x01684002000075a7 */ /* 0x000ee4000800017f */
[----:B---3--:R-:W-:Y:S05]  /*11ca0*/  @!P0 BRA `(.L_x_1163) ;  /* 0x00000044005c8947 */ /* 0x008fea0003800000 */
.L_x_1257:
[----:B------:R-:W4:Y:S02]  /*11cb0*/  S2R R3, SR_TID.X ;  /* 0x0000000000037919 */ /* 0x000f240000002100 */
[----:B----4-:R-:W-:-:S04]  /*11cc0*/  LOP3.LUT R3, R3, 0x7f, RZ, 0xc0, !PT ;  /* 0x0000007f03037812 */ /* 0x010fc800078ec0ff */
[----:B------:R-:W-:-:S13]  /*11cd0*/  ISETP.NE.AND P0, PT, R3, RZ, PT ;  /* 0x000000ff0300720c */ /* 0x000fda0003f05270 */
[----:B------:R-:W-:Y:S05]  /*11ce0*/  @P0 BRA `(.L_x_1164) ;  /* 0x00000000001c0947 */ /* 0x000fea0003800000 */
[----:B------:R-:W4:Y:S01]  /*11cf0*/  S2R R3, SR_TID.X ;  /* 0x0000000000037919 */ /* 0x000f220000002100 */
[----:B---3--:R-:W-:-:S04]  /*11d00*/  IMAD.MOV.U32 R2, RZ, RZ, 0x4000 ;  /* 0x00004000ff027424 */ /* 0x008fc800078e00ff */
[----:B------:R3:W-:Y:S01]  /*11d10*/  SYNCS.ARRIVE.TRANS64 RZ, [R0+URZ+0x16830], R2 ;  /* 0x0168300200ff79a7 */ /* 0x0007e2000800003f */
[----:B----4-:R-:W-:-:S04]  /*11d20*/  LOP3.LUT R3, R3, 0x1f, RZ, 0xc0, !PT ;  /* 0x0000001f03037812 */ /* 0x010fc800078ec0ff */
[----:B------:R-:W-:-:S13]  /*11d30*/  ISETP.NE.AND P0, PT, R3, RZ, PT ;  /* 0x000000ff0300720c */ /* 0x000fda0003f05270 */
[----:B---3--:R-:W-:Y:S05]  /*11d40*/  @!P0 BRA `(.L_x_1164) ;  /* 0x0000000000048947 */ /* 0x008fea0003800000 */
[----:B------:R-:W-:Y:S01]  /*11d50*/  BPT.TRAP 0x1 ;  /* 0x000000040000795c */ /* 0x000fe20000300000 */
.L_x_1164:
[----:B---3--:R-:W3:Y:S01]  /*11d60*/  LDL.LU R2, [R1] ;  /* 0x0000000001027983 */ /* 0x008ee20000300800 */
        /* <DEDUP_REMOVED lines=13> */
[----:B------:R-:W-:Y:S02]  /*11e40*/  ULEA UR11, UR11, UR4, 0x7 ;  /* 0x000000040b0b7291 */ /* 0x000fe4000f8e383f */
[----:B------:R-:W-:Y:S01]  /*11e50*/  UIADD3 UR8, UR8, 0xe400, URZ ;  /* 0x0000e40008087890 */ /* 0x000fe2000fffe03f */
[----:B------:R-:W-:-:S08]  /*11e60*/  UMOV UR4, 0x0 ;  /* 0x0000000000047882 */ /* 0x000fd00000000000 */
[----:B------:R4:W-:Y:S01]  /*11e70*/  UTMALDG.4D [UR8], [UR6], desc[UR4] ;  /* 0x00000408060075b4 */ /* 0x0009e20008019000 */
[----:B---3--:R-:W-:-:S04]  /*11e80*/  LOP3.LUT R2, R2, 0xfffffffe, RZ, 0xc0, !PT ;  /* 0xfffffffe02027812 */ /* 0x008fc800078ec0ff */
[----:B------:R-:W-:-:S05]  /*11e90*/  @P0 LOP3.LUT R2, R2, 0x1, RZ, 0xfc, !PT ;  /* 0x0000000102020812 */ /* 0x000fca00078efcff */
[----:B------:R4:W-:Y:S01]  /*11ea0*/  STL [R1], R2 ;  /* 0x0000000201007387 */ /* 0x0009e20000100800 */
[----:B------:R-:W-:Y:S01]  /*11eb0*/  NOP ;  /* 0x0000000000007918 */ /* 0x000fe20000000000 */
.L_x_1160:
[----:B------:R-:W5:Y:S01]  /*11ec0*/  LDL.LU R3, [R1+0x10] ;  /* 0x0000100001037983 */ /* 0x000f620000300800 */
[----:B------:R-:W-:Y:S05]  /*11ed0*/  WARPSYNC.ALL ;  /* 0x0000000000007948 */ /* 0x000fea0003800000 */
[----:B----4-:R-:W-:Y:S01]  /*11ee0*/  ULDC.64 UR4, c[0x0][0x298] ;  /* 0x0000a60000047ab9 */ /* 0x010fe20000000a00 */
[----:B---3--:R-:W-:Y:S01]  /*11ef0*/  VIADD R0, R17, 0x8400 ;  /* 0x0000840011007836 */ /* 0x008fe20000000000 */
[----:B------:R-:W-:Y:S01]  /*11f00*/  ULDC.64 UR6, c[0x0][0xa00] ;  /* 0x0002800000067ab9 */ /* 0x000fe20000000a00 */
[----:B------:R-:W-:Y:S01]  /*11f10*/  BSSY B6, `(.L_x_1165) ;  /* 0x0000022000067945 */ /* 0x000fe20003800000 */
[----:B------:R-:W-:Y:S01]  /*11f20*/  BAR.SYNC.DEFER_BLOCKING 0x8, 0x200 ;  /* 0x0208000000007b1d */ /* 0x000fe20000010000 */
[----:B------:R-:W-:-:S02]  /*11f30*/  ISETP.NE.U32.AND P0, PT, RZ, UR6, PT ;  /* 0x00000006ff007c0c */ /* 0x000fc4000bf05070 */
[----:B------:R-:W-:Y:S02]  /*11f40*/  LOP3.LUT P1, RZ, R0, 0x3ff, RZ, 0xc0, !PT ;  /* 0x000003ff00ff7812 */ /* 0x000fe4000782c0ff */
[----:B------:R-:W-:Y:S02]  /*11f50*/  ISETP.NE.AND.EX P0, PT, RZ, UR7, PT, P0 ;  /* 0x00000007ff007c0c */ /* 0x000fe4000bf05300 */
[----:B-----5:R-:W-:Y:S01]  /*11f60*/  SHF.R.S32.HI R2, RZ, 0x1f, R3 ;  /* 0x0000001fff027819 */ /* 0x020fe20000011403 */
[----:B01----:R-:W-:-:S04]  /*11f70*/  IMAD.WIDE.U32 R4, R3, UR4, RZ ;  /* 0x0000000403047c25 */ /* 0x003fc8000f8e00ff */
[----:B------:R-:W-:Y:S01]  /*11f80*/  IMAD R2, R2, UR4, RZ ;  /* 0x0000000402027c24 */ /* 0x000fe2000f8e02ff */
[----:B------:R0:W-:Y:S03]  /*11f90*/  STL.64 [R1+0x28], R4 ;  /* 0x0000280401007387 */ /* 0x0001e60000100a00 */
[----:B------:R-:W-:Y:S01]  /*11fa0*/  IMAD R0, R3, UR5, R2 ;  /* 0x0000000503007c24 */ /* 0x000fe2000f8e0202 */
[----:B------:R-:W-:-:S03]  /*11fb0*/  SHF.R.S32.HI R2, RZ, 0x1f, R27 ;  /* 0x0000001fff027819 */ /* 0x000fc6000001141b */
[----:B------:R-:W-:Y:S01]  /*11fc0*/  IMAD.IADD R3, R5, 0x1, R0 ;  /* 0x0000000105037824 */ /* 0x000fe200078e0200 */
[----:B------:R-:W-:Y:S02]  /*11fd0*/  SEL R0, R27, RZ, !P0 ;  /* 0x000000ff1b007207 */ /* 0x000fe40004000000 */
[----:B------:R-:W-:Y:S02]  /*11fe0*/  SEL R2, R2, RZ, !P0 ;  /* 0x000000ff02027207 */ /* 0x000fe40004000000 */
        /* <DEDUP_REMOVED lines=19> */
[----:B0-----:R-:W-:Y:S05]  /*12120*/  CALL.ABS.NOINC R2 ;  /* 0x0000000002007343 */ /* 0x001fea0003c00000 */
.L_x_1166:
[----:B------:R-:W-:Y:S05]  /*12130*/  BSYNC B6 ;  /* 0x0000000000067941 */ /* 0x000fea0003800000 */
.L_x_1165:
[----:B------:R-:W3:Y:S01]  /*12140*/  LDL.LU R20, [R1+0x30] ;  /* 0x0000300001147983 */ /* 0x000ee20000300800 */
[----:B------:R-:W-:Y:S01]  /*12150*/  ULDC.64 UR6, c[0x0][0x2e0] ;  /* 0x0000b80000067ab9 */ /* 0x000fe20000000a00 */
[----:B------:R-:W1:Y:S01]  /*12160*/  LDC R9, c[0x0][0x448] ;  /* 0x00011200ff097b82 */ /* 0x000e620000000800 */
[----:B------:R-:W-:Y:S01]  /*12170*/  ULDC.64 UR4, c[0x0][0x2d8] ;  /* 0x0000b60000047ab9 */ /* 0x000fe20000000a00 */
[----:B0-----:R-:W3:Y:S01]  /*12180*/  LDL.LU.64 R2, [R1+0x28] ;  /* 0x0000280001027983 */ /* 0x001ee20000300a00 */
[----:B------:R-:W-:-:S03]  /*12190*/  ULDC.64 UR8, c[0x0][0x280] ;  /* 0x0000a00000087ab9 */ /* 0x000fc60000000a00 */
[----:B------:R-:W4:Y:S04]  /*121a0*/  LDL.LU R21, [R1+0x38] ;  /* 0x0000380001157983 */ /* 0x000f280000300800 */
[----:B------:R-:W4:Y:S04]  /*121b0*/  LDL.LU R4, [R1+0x10] ;  /* 0x0000100001047983 */ /* 0x000f280000300800 */
[----:B--2---:R-:W2:Y:S01]  /*121c0*/  LDL R12, [R1+0x8] ;  /* 0x00000800010c7983 */ /* 0x004ea20000100800 */
[----:B-1----:R-:W-:-:S13]  /*121d0*/  ISETP.NE.AND P1, PT, R9, 0x1, PT ;  /* 0x000000010900780c */ /* 0x002fda0003f25270 */
[----:B------:R-:W0:Y:S08]  /*121e0*/  @P1 LDC R5, c[0x0][0x450] ;  /* 0x00011400ff051b82 */ /* 0x000e300000000800 */
[----:B------:R-:W1:Y:S01]  /*121f0*/  @P1 LDC R8, c[0x0][0x450] ;  /* 0x00011400ff081b82 */ /* 0x000e620000000800 */
[----:B---3--:R-:W-:Y:S02]  /*12200*/  IMAD.MOV.U32 R3, RZ, RZ, R20 ;  /* 0x000000ffff037224 */ /* 0x008fe400078e0014 */
[----:B------:R-:W3:Y:S01]  /*12210*/  S2R R20, SR_TID.X ;  /* 0x0000000000147919 */ /* 0x000ee20000002100 */
[----:B----4-:R-:W-:-:S02]  /*12220*/  IMAD R0, R21, UR6, RZ ;  /* 0x0000000615007c24 */ /* 0x010fc4000f8e02ff */
[----:B------:R-:W-:-:S04]  /*12230*/  IMAD.WIDE.U32 R2, R16, UR4, R2 ;  /* 0x0000000410027c25 */ /* 0x000fc8000f8e0002 */
[----:B------:R-:W-:Y:S01]  /*12240*/  IMAD R3, R16, UR5, R3 ;  /* 0x0000000510037c24 */ /* 0x000fe2000f8e0203 */
[----:B------:R-:W-:Y:S01]  /*12250*/  ULDC.64 UR4, c[0x0][0x2d0] ;  /* 0x0000b40000047ab9 */ /* 0x000fe20000000a00 */
[C---:B------:R-:W-:Y:S02]  /*12260*/  IMAD R0, R4.reuse, UR7, R0 ;  /* 0x0000000704007c24 */ /* 0x040fe4000f8e0200 */
[----:B------:R-:W-:Y:S01]  /*12270*/  IMAD.WIDE.U32 R2, R4, UR6, R2 ;  /* 0x0000000604027c25 */ /* 0x000fe2000f8e0002 */
[----:B------:R-:W-:Y:S01]  /*12280*/  ULDC.64 UR6, c[0x0][0x2c8] ;  /* 0x0000b20000067ab9 */ /* 0x000fe20000000a00 */
[----:B------:R-:W4:Y:S02]  /*12290*/  @P1 LDC R4, c[0x0][0x44c] ;  /* 0x00011300ff041b82 */ /* 0x000f240000000800 */
[----:B------:R-:W-:Y:S01]  /*122a0*/  IMAD.IADD R3, R3, 0x1, R0 ;  /* 0x0000000103037824 */ /* 0x000fe200078e0200 */
[C---:B---3--:R-:W-:Y:S01]  /*122b0*/  LOP3.LUT R21, R20.reuse, 0x7f, RZ, 0xc0, !PT ;  /* 0x0000007f14157812 */ /* 0x048fe200078ec0ff */
[----:B------:R-:W-:-:S03]  /*122c0*/  IMAD.SHL.U32 R20, R20, 0x10, RZ ;  /* 0x0000001014147824 */ /* 0x000fc600078e00ff */
[----:B------:R-:W-:-:S04]  /*122d0*/  SHF.R.U32.HI R21, RZ, 0x3, R21 ;  /* 0x00000003ff157819 */ /* 0x000fc80000011615 */
[----:B------:R-:W-:-:S05]  /*122e0*/  LOP3.LUT R20, R21, 0x70, R20, 0xf8, !PT ;  /* 0x0000007015147812 */ /* 0x000fca00078ef814 */
[----:B--2---:R-:W-:Y:S02]  /*122f0*/  IMAD.IADD R6, R20, 0x1, R12 ;  /* 0x0000000114067824 */ /* 0x004fe400078e020c */
[----:B------:R2:W5:Y:S02]  /*12300*/  LDL R20, [R1+0x4] ;  /* 0x0000040001147983 */ /* 0x0005640000100800 */
[----:B----4-:R-:W-:Y:S01]  /*12310*/  @P1 IMAD.HI.U32 R0, R6, R4, RZ ;  /* 0x0000000406001227 */ /* 0x010fe200078e00ff */
[----:B------:R-:W3:Y:S03]  /*12320*/  S2R R10, SR_TID.X ;  /* 0x00000000000a7919 */ /* 0x000ee60000002100 */
[----:B------:R-:W-:Y:S01]  /*12330*/  IMAD.MOV.U32 R4, RZ, RZ, R6 ;  /* 0x000000ffff047224 */ /* 0x000fe200078e0006 */
[----:B0-----:R-:W-:-:S04]  /*12340*/  @P1 SHF.R.U32.HI R4, RZ, R5, R0 ;  /* 0x00000005ff041219 */ /* 0x001fc80000011600 */
[----:B------:R-:W-:-:S05]  /*12350*/  SHF.R.S32.HI R0, RZ, 0x1f, R4 ;  /* 0x0000001fff007819 */ /* 0x000fca0000011404 */
[----:B------:R-:W-:-:S04]  /*12360*/  IMAD R0, R0, UR4, RZ ;  /* 0x0000000400007c24 */ /* 0x000fc8000f8e02ff */
[C---:B------:R-:W-:Y:S02]  /*12370*/  IMAD R7, R4.reuse, UR5, R0 ;  /* 0x0000000504077c24 */ /* 0x040fe4000f8e0200 */
[----:B------:R-:W-:Y:S02]  /*12380*/  IMAD.MOV R0, RZ, RZ, -R4 ;  /* 0x000000ffff007224 */ /* 0x000fe400078e0a04 */
[----:B------:R-:W-:-:S04]  /*12390*/  IMAD.WIDE.U32 R4, R4, UR4, R2 ;  /* 0x0000000404047c25 */ /* 0x000fc8000f8e0002 */
[----:B------:R-:W-:Y:S02]  /*123a0*/  IMAD R0, R9, R0, R6 ;  /* 0x0000000009007224 */ /* 0x000fe400078e0206 */
[----:B------:R-:W-:-:S03]  /*123b0*/  IMAD.IADD R5, R5, 0x1, R7 ;  /* 0x0000000105057824 */ /* 0x000fc600078e0207 */
[----:B------:R-:W-:Y:S01]  /*123c0*/  SHF.R.S32.HI R7, RZ, 0x1f, R0 ;  /* 0x0000001fff077819 */ /* 0x000fe20000011400 */
[----:B------:R-:W-:-:S04]  /*123d0*/  IMAD.WIDE.U32 R4, R0, UR6, R4 ;  /* 0x0000000600047c25 */ /* 0x000fc8000f8e0004 */
[----:B------:R-:W-:Y:S02]  /*123e0*/  IMAD R7, R7, UR6, RZ ;  /* 0x0000000607077c24 */ /* 0x000fe4000f8e02ff */
[----:B---3--:R-:W-:Y:S02]  /*123f0*/  IMAD.SHL.U32 R21, R10, 0x8, RZ ;  /* 0x000000080a157824 */ /* 0x008fe400078e00ff */
[----:B------:R-:W-:Y:S01]  /*12400*/  IMAD R7, R0, UR7, R7 ;  /* 0x0000000700077c24 */ /* 0x000fe2000f8e0207 */
[C---:B------:R-:W-:Y:S02]  /*12410*/  LEA R0, P0, R4.reuse, UR8, 0x1 ;  /* 0x0000000804007c11 */ /* 0x040fe4000f8008ff */
[----:B------:R-:W-:Y:S01]  /*12420*/  LOP3.LUT R21, R21, 0x38, RZ, 0xc0, !PT ;  /* 0x0000003815157812 */ /* 0x000fe200078ec0ff */
[----:B------:R-:W-:Y:S02]  /*12430*/  IMAD.IADD R5, R5, 0x1, R7 ;  /* 0x0000000105057824 */ /* 0x000fe400078e0207 */
[----:B------:R-:W0:Y:S03]  /*12440*/  @P1 LDC R7, c[0x0][0x44c] ;  /* 0x00011300ff071b82 */ /* 0x000e260000000800 */
[----:B------:R-:W-:Y:S01]  /*12450*/  LEA.HI.X R4, R4, UR9, R5, 0x1, P0 ;  /* 0x0000000904047c11 */ /* 0x000fe200080f0c05 */
[----:B------:R-:W-:-:S04]  /*12460*/  VIADD R5, R6, 0x80 ;  /* 0x0000008006057836 */ /* 0x000fc80000000000 */
[----:B------:R-:W-:Y:S02]  /*12470*/  IMAD.MOV.U32 R6, RZ, RZ, R5 ;  /* 0x000000ffff067224 */ /* 0x000fe400078e0005 */
[----:B0-----:R-:W-:-:S05]  /*12480*/  @P1 IMAD.HI.U32 R7, R5, R7, RZ ;  /* 0x0000000705071227 */ /* 0x001fca00078e00ff */
[----:B-1----:R-:W-:-:S05]  /*12490*/  @P1 SHF.R.U32.HI R6, RZ, R8, R7 ;  /* 0x00000008ff061219 */ /* 0x002fca0000011607 */
[----:B------:R-:W-:Y:S02]  /*124a0*/  IMAD.MOV R7, RZ, RZ, -R6 ;  /* 0x000000ffff077224 */ /* 0x000fe400078e0a06 */
[----:B------:R-:W-:-:S04]  /*124b0*/  IMAD.WIDE.U32 R2, R6, UR4, R2 ;  /* 0x0000000406027c25 */ /* 0x000fc8000f8e0002 */
[----:B------:R-:W-:Y:S01]  /*124c0*/  IMAD R5, R9, R7, R5 ;  /* 0x0000000709057224 */ /* 0x000fe200078e0205 */
[----:B------:R-:W-:-:S05]  /*124d0*/  SHF.R.S32.HI R7, RZ, 0x1f, R6 ;  /* 0x0000001fff077819 */ /* 0x000fca0000011406 */
[----:B------:R-:W-:Y:S01]  /*124e0*/  IMAD R7, R7, UR4, RZ ;  /* 0x0000000407077c24 */ /* 0x000fe2000f8e02ff */
[----:B------:R-:W-:Y:S02]  /*124f0*/  ULDC UR4, c[0x0][0x2b8] ;  /* 0x0000ae0000047ab9 */ /* 0x000fe40000000800 */
[----:B------:R-:W-:Y:S01]  /*12500*/  ISETP.GE.AND P0, PT, R21, UR4, PT ;  /* 0x0000000415007c0c */ /* 0x000fe2000bf06270 */
[----:B------:R-:W-:Y:S01]  /*12510*/  IMAD R7, R6, UR5, R7 ;  /* 0x0000000506077c24 */ /* 0x000fe2000f8e0207 */
[----:B------:R-:W-:Y:S01]  /*12520*/  SHF.R.S32.HI R6, RZ, 0x1f, R5 ;  /* 0x0000001fff067819 */ /* 0x000fe20000011405 */
[----:B------:R-:W-:Y:S02]  /*12530*/  UMOV UR4, 0xffffffff ;  /* 0xffffffff00047882 */ /* 0x000fe40000000000 */
[----:B------:R-:W-:Y:S02]  /*12540*/  IMAD.IADD R3, R3, 0x1, R7 ;  /* 0x0000000103037824 */ /* 0x000fe400078e0207 */
[----:B------:R-:W-:-:S02]  /*12550*/  IMAD R6, R6, UR6, RZ ;  /* 0x0000000606067c24 */ /* 0x000fc4000f8e02ff */
[----:B------:R-:W-:-:S04]  /*12560*/  IMAD.WIDE.U32 R2, R5, UR6, R2 ;  /* 0x0000000605027c25 */ /* 0x000fc8000f8e0002 */
[----:B------:R-:W-:Y:S01]  /*12570*/  IMAD R6, R5, UR7, R6 ;  /* 0x0000000705067c24 */ /* 0x000fe2000f8e0206 */
[----:B------:R-:W-:-:S03]  /*12580*/  LEA R5, P1, R2, UR8, 0x1 ;  /* 0x0000000802057c11 */ /* 0x000fc6000f8208ff */
[----:B------:R-:W-:-:S05]  /*12590*/  IMAD.IADD R6, R3, 0x1, R6 ;  /* 0x0000000103067824 */ /* 0x000fca00078e0206 */
[----:B------:R-:W-:Y:S01]  /*125a0*/  LEA.HI.X R2, R2, UR9, R6, 0x1, P1 ;  /* 0x0000000902027c11 */ /* 0x000fe200088f0c06 */
[----:B--2---:R-:W-:Y:S06]  /*125b0*/  BRA.DIV UR4, `(.L_x_1167) ;  /* 0x0000003e042c7947 */ /* 0x004fec000b800000 */
[----:B------:R-:W0:Y:S02]  /*125c0*/  S2R R7, SR_TID.X ;  /* 0x0000000000077919 */ /* 0x000e240000002100 */
[----:B0-----:R-:W-:Y:S02]  /*125d0*/  LOP3.LUT R8, R7, 0x7f, RZ, 0xc0, !PT ;  /* 0x0000007f07087812 */ /* 0x001fe400078ec0ff */
[----:B------:R-:W2:Y:S04]  /*125e0*/  LDL.LU R7, [R1+0xc] ;  /* 0x00000c0001077983 */ /* 0x000ea80000300800 */
[----:B------:R-:W3:Y:S01]  /*125f0*/  LDL.LU R11, [R1+0x8] ;  /* 0x00000800010b7983 */ /* 0x000ee20000300800 */
[----:B------:R-:W-:-:S03]  /*12600*/  SHF.R.U32.HI R10, RZ, 0x3, R8 ;  /* 0x00000003ff0a7819 */ /* 0x000fc60000011608 */
[----:B------:R-:W0:Y:S01]  /*12610*/  SHFL.IDX PT, R8, R0, RZ, 0x181f ;  /* 0x00181fff00087589 */ /* 0x000e2200000e0000 */
[----:B--2---:R-:W-:-:S03]  /*12620*/  IMAD R3, R7, R9, RZ ;  /* 0x0000000907037224 */ /* 0x004fc600078e02ff */
[----:B------:R-:W1:Y:S01]  /*12630*/  SHFL.IDX PT, R7, R4, RZ, 0x181f ;  /* 0x00181fff04077589 */ /* 0x000e6200000e0000 */
[----:B---3--:R-:W-:-:S05]  /*12640*/  IMAD.IADD R6, R10, 0x1, R11 ;  /* 0x000000010a067824 */ /* 0x008fca00078e020b */
[----:B------:R-:W-:-:S13]  /*12650*/  ISETP.GE.AND P1, PT, R6, R3, PT ;  /* 0x000000030600720c */ /* 0x000fda0003f26270 */
[----:B0-----:R-:W-:-:S05]  /*12660*/  @!P1 LEA R8, P2, R21, R8, 0x1 ;  /* 0x0000000815089211 */ /* 0x001fca00078408ff */
[----:B-1----:R-:W-:-:S04]  /*12670*/  @!P1 IMAD.X R7, RZ, RZ, R7, P2 ;  /* 0x000000ffff079224 */ /* 0x002fc800010e0607 */
[----:B------:R-:W-:Y:S02]  /*12680*/  @!P1 IMAD.MOV.U32 R9, RZ, RZ, R7 ;  /* 0x000000ffff099224 */ /* 0x000fe400078e0007 */
[----:B------:R-:W-:-:S03]  /*12690*/  VIADD R7, R6, 0x10 ;  /* 0x0000001006077836 */ /* 0x000fc60000000000 */
[----:B------:R-:W-:Y:S01]  /*126a0*/  @!PT LDS RZ, [RZ] ;  /* 0x00000000fffff984 */ /* 0x000fe20000000800 */
[----:B-----5:R0:W-:Y:S02]  /*126b0*/  @!P1 LDGSTS.E.BYPASS.LTC128B.128 [R20+0x8400], desc[UR52][R8.64], !P0 ;  /* 0x0840000008149fae */ /* 0x0201e4000c101d74 */
        /* <DEDUP_REMOVED lines=42> */
[----:B------:R-:W-:Y:S04]  /*12960*/  SHFL.IDX PT, R4, R4, 0x7, 0x181f ;  /* 0x00f81f0004047f89 */ /* 0x000fe800000e0000 */
[----:B0-----:R-:W0:Y:S03]  /*12970*/  SHFL.IDX PT, R8, R0, 0x6, 0x181f ;  /* 0x00d81f0000087f89 */ /* 0x001e2600000e0000 */
[----:B0-----:R-:W-:-:S05]  /*12980*/  @!P1 LEA R8, P2, R21, R8, 0x1 ;  /* 0x0000000815089211 */ /* 0x001fca00078408ff */
[----:B------:R-:W-:-:S04]  /*12990*/  @!P1 IMAD.X R7, RZ, RZ, R7, P2 ;  /* 0x000000ffff079224 */ /* 0x000fc800010e0607 */
[----:B------:R-:W-:Y:S02]  /*129a0*/  @!P1 IMAD.MOV.U32 R9, RZ, RZ, R7 ;  /* 0x000000ffff099224 */ /* 0x000fe400078e0007 */
[----:B------:R-:W-:Y:S04]  /*129b0*/  SHFL.IDX PT, R7, R5, RZ, 0x181f ;  /* 0x00181fff05077589 */ /* 0x000fe800000e0000 */
        /* <DEDUP_REMOVED lines=11> */
[----:B------:R-:W-:-:S05]  /*12a70*/  @!P2 LEA R7, P1, R21, R7, 0x1 ;  /* 0x000000071507a211 */ /* 0x000fca00078208ff */
[----:B0-----:R-:W-:Y:S02]  /*12a80*/  @!P2 IMAD.X R0, RZ, RZ, R0, P1 ;  /* 0x000000ffff00a224 */ /* 0x001fe400008e0600 */
[----:B-1----:R-:W-:Y:S02]  /*12a90*/  @!P2 IMAD.MOV.U32 R8, RZ, RZ, R7 ;  /* 0x000000ffff08a224 */ /* 0x002fe400078e0007 */
        /* <DEDUP_REMOVED lines=20> */
.L_x_1282:
[----:B------:R-:W-:Y:S02]  /*12be0*/  VIADD R6, R6, 0xb0 ;  /* 0x000000b006067836 */ /* 0x000fe40000000000 */
[----:B0-----:R-:W-:-:S03]  /*12bf0*/  VIADD R8, R17, 0x16800 ;  /* 0x0001680011087836 */ /* 0x001fc60000000000 */
[----:B------:R-:W-:-:S13]  /*12c00*/  ISETP.GE.AND P1, PT, R6, R3, PT ;  /* 0x000000030600720c */ /* 0x000fda0003f26270 */
[----:B--2---:R-:W-:-:S05]  /*12c10*/  @!P1 LEA R2, P2, R21, R2, 0x1 ;  /* 0x0000000215029211 */ /* 0x004fca00078408ff */
[----:B-1----:R-:W-:-:S05]  /*12c20*/  @!P1 IMAD.X R3, RZ, RZ, R0, P2 ;  /* 0x000000ffff039224 */ /* 0x002fca00010e0600 */
[----:B------:R-:W-:Y:S01]  /*12c30*/  @!PT LDS RZ, [RZ] ;  /* 0x00000000fffff984 */ /* 0x000fe20000000800 */
[----:B------:R-:W-:Y:S01]  /*12c40*/  @!PT LDS RZ, [RZ] ;  /* 0x00000000fffff984 */ /* 0x000fe20000000800 */
[----:B------:R-:W-:Y:S01]  /*12c50*/  @!PT LDS RZ, [RZ] ;  /* 0x00000000fffff984 */ /* 0x000fe20000000800 */
[----:B------:R0:W-:Y:S01]  /*12c60*/  @!P1 LDGSTS.E.BYPASS.LTC128B.128 [R20+0xdc00], desc[UR52][R2.64], !P0 ;  /* 0x0dc0000002149fae */ /* 0x0001e2000c101d74 */
[----:B------:R-:W-:Y:S01]  /*12c70*/  PLOP3.LUT P0, PT, PT, PT, PT, 0x80, 0x0 ;  /* 0x000000000000781c */ /* 0x000fe20003f0f070 */
[----:B------:R-:W-:-:S12]  /*12c80*/  NOP ;  /* 0x0000000000007918 */ /* 0x000fd80000000000 */
.L_x_1168:
        /* <DEDUP_REMOVED lines=18> */
.L_x_1283:
[----:B------:R-:W-:Y:S05]  /*12db0*/  BSYNC B0 ;  /* 0x0000000000007941 */ /* 0x000fea0003800000 */
.L_x_1169:
[----:B------:R-:W0:Y:S01]  /*12dc0*/  LDL R2, [R1+0x1c] ;  /* 0x00001c0001027983 */ /* 0x000e220000100800 */
[----:B------:R-:W-:Y:S01]  /*12dd0*/  BSSY B0, `(.L_x_1171) ;  /* 0x0000179000007945 */ /* 0x000fe20003800000 */
[----:B0-----:R-:W-:-:S05]  /*12de0*/  VIADD R0, R2, 0xfffffffe ;  /* 0xfffffffe02007836 */ /* 0x001fca0000000000 */
[----:B------:R-:W-:-:S13]  /*12df0*/  ISETP.GE.AND P0, PT, R0, R29, PT ;  /* 0x0000001d0000720c */ /* 0x000fda0003f06270 */
[----:B------:R-:W-:Y:S05]  /*12e00*/  @!P0 BRA `(.L_x_1172) ;  /* 0x0000001400d48947 */ /* 0x000fea0003800000 */
[----:B------:R-:W2:Y:S04]  /*12e10*/  LDL.LU R2, [R1+0x34] ;  /* 0x0000340001027983 */ /* 0x000ea80000300800 */
[----:B------:R-:W3:Y:S04]  /*12e20*/  LDL.LU R6, [R1+0x18] ;  /* 0x0000180001067983 */ /* 0x000ee80000300800 */
[----:B------:R-:W4:Y:S04]  /*12e30*/  LDL.LU R3, [R1+0x3c] ;  /* 0x00003c0001037983 */ /* 0x000f280000300800 */
[----:B------:R-:W5:Y:S04]  /*12e40*/  LDL.LU R5, [R1+0x14] ;  /* 0x0000140001057983 */ /* 0x000f680000300800 */
[----:B------:R-:W5:Y:S01]  /*12e50*/  LDL.LU R4, [R1+0x40] ;  /* 0x0000400001047983 */ /* 0x000f620000300800 */
[----:B------:R-:W-:Y:S01]  /*12e60*/  BSSY B2, `(.L_x_1173) ;  /* 0x0000085000027945 */ /* 0x000fe20003800000 */
[----:B--2---:R-:W-:-:S04]  /*12e70*/  VIADD R2, R2, 0x1 ;  /* 0x0000000102027836 */ /* 0x004fc80000000000 */
[----:B---3--:R-:W-:Y:S01]  /*12e80*/  IMAD R2, R2, R6, RZ ;  /* 0x0000000602027224 */ /* 0x008fe200078e02ff */
[----:B----4-:R-:W-:-:S04]  /*12e90*/  LOP3.LUT R3, RZ, R3, RZ, 0x33, !PT ;  /* 0x00000003ff037212 */ /* 0x010fc800078e33ff */
[----:B------:R-:W-:-:S04]  /*12ea0*/  LOP3.LUT R2, RZ, R2, RZ, 0x33, !PT ;  /* 0x00000002ff027212 */ /* 0x000fc800078e33ff */
[----:B-----5:R-:W-:Y:S02]  /*12eb0*/  VIADDMNMX R2, R2, -R5, R3, !PT ;  /* 0x8000000502027246 */ /* 0x020fe40007800103 */
[----:B------:R-:W-:-:S04]  /*12ec0*/  LOP3.LUT R3, RZ, R4, RZ, 0x33, !PT ;  /* 0x00000004ff037212 */ /* 0x000fc800078e33ff */
[----:B------:R-:W-:Y:S02]  /*12ed0*/  VIMNMX R6, R2, R3, !PT ;  /* 0x0000000302067248 */ /* 0x000fe40007fe0100 */
[----:B------:R-:W-:-:S04]  /*12ee0*/  LOP3.LUT R3, RZ, R29, RZ, 0x33, !PT ;  /* 0x0000001dff037212 */ /* 0x000fc800078e33ff */
[----:B------:R-:W-:Y:S02]  /*12ef0*/  VIADDMNMX R10, R6, 0x2, R3, !PT ;  /* 0x00000002060a7846 */ /* 0x000fe40007800103 */
[----:B------:R-:W-:-:S05]  /*12f00*/  LOP3.LUT R3, RZ, R6, RZ, 0x33, !PT ;  /* 0x00000006ff037212 */ /* 0x000fca00078e33ff */
        /* <DEDUP_REMOVED lines=18> */
[----:B------:R-:W0:Y:S01]  /*13030*/  LDC R5, c[0x0][0x43c] ;  /* 0x00010f00ff057b82 */ /* 0x000e220000000800 */
[----:B------:R-:W-:Y:S01]  /*13040*/  ULDC.64 UR6, c[0x0][0x428] ;  /* 0x00010a0000067ab9 */ /* 0x000fe20000000a00 */
[----:B0-----:R-:W-:-:S13]  /*13050*/  ISETP.NE.AND P0, PT, R5, 0x1, PT ;  /* 0x000000010500780c */ /* 0x001fda0003f05270 */
[----:B------:R-:W0:Y:S02]  /*13060*/  @P0 LDC.64 R2, c[0x0][0x440] ;  /* 0x00011000ff020b82 */ /* 0x000e240000000a00 */
[----:B0-----:R-:W-:-:S04]  /*13070*/  @P0 IMAD.HI.U32 R4, R0, R2, RZ ;  /* 0x0000000200040227 */ /* 0x001fc800078e00ff */
[----:B------:R-:W-:Y:S01]  /*13080*/  IMAD.MOV.U32 R2, RZ, RZ, R0 ;  /* 0x000000ffff027224 */ /* 0x000fe200078e0000 */
[----:B------:R-:W-:Y:S01]  /*13090*/  @P0 SHF.R.U32.HI R2, RZ, R3, R4 ;  /* 0x00000003ff020219 */ /* 0x000fe20000011604 */
[----:B------:R-:W-:-:S04]  /*130a0*/  IMAD R4, R25, UR6, RZ ;  /* 0x0000000619047c24 */ /* 0x000fc8000f8e02ff */
[----:B------:R-:W-:Y:S02]  /*130b0*/  IMAD.MOV R3, RZ, RZ, -R2 ;  /* 0x000000ffff037224 */ /* 0x000fe400078e0a02 */
[----:B------:R-:W-:Y:S02]  /*130c0*/  IMAD R4, R23, UR7, R4 ;  /* 0x0000000717047c24 */ /* 0x000fe4000f8e0204 */
[----:B------:R-:W-:Y:S01]  /*130d0*/  IMAD R0, R5, R3, R0 ;  /* 0x0000000305007224 */ /* 0x000fe200078e0200 */
[----:B------:R-:W-:-:S03]  /*130e0*/  SHF.R.S32.HI R3, RZ, 0x1f, R2 ;  /* 0x0000001fff037819 */ /* 0x000fc60000011402 */
[----:B------:R-:W-:-:S04]  /*130f0*/  IMAD.WIDE.U32 R2, R23, UR6, R2 ;  /* 0x0000000617027c25 */ /* 0x000fc8000f8e0002 */
[----:B------:R-:W-:Y:S01]  /*13100*/  IMAD.IADD R3, R4, 0x1, R3 ;  /* 0x0000000104037824 */ /* 0x000fe200078e0203 */
[----:B------:R-:W-:-:S04]  /*13110*/  LEA R4, P0, R2, UR4, 0x2 ;  /* 0x0000000402047c11 */ /* 0x000fc8000f8010ff */
[----:B------:R-:W-:-:S05]  /*13120*/  LEA.HI.X R5, R2, UR5, R3, 0x2, P0 ;  /* 0x0000000502057c11 */ /* 0x000fca00080f1403 */
[----:B------:R0:W5:Y:S04]  /*13130*/  LDG.E R4, desc[UR52][R4.64] ;  /* 0x0000003404047981 */ /* 0x000168000c1e1900 */
.L_x_1177:
[----:B------:R-:W-:Y:S01]  /*13140*/  IMAD R2, R7, 0x8, R17 ;  /* 0x0000000807027824 */ /* 0x000fe200078e0211 */
[----:B------:R-:W-:Y:S01]  /*13150*/  SHF.L.U32 R3, R9, 0x1f, RZ ;  /* 0x0000001f09037819 */ /* 0x000fe200000006ff */
[----:B------:R-:W-:Y:S03]  /*13160*/  BSSY B3, `(.L_x_1178) ;  /* 0x0000003000037945 */ /* 0x000fe60003800000 */
[----:B------:R-:W1:Y:S02]  /*13170*/  SYNCS.PHASECHK.TRANS64.TRYWAIT P0, [R2+URZ+0x16840], R3 ;  /* 0x01684003020075a7 */ /* 0x000e64000800017f */
[----:B-1----:R-:W-:Y:S05]  /*13180*/  @!P0 BRA `(.L_x_1179) ;  /* 0x00000040000c8947 */ /* 0x002fea0003800000 */
.L_x_1284:
[----:B------:R-:W-:Y:S05]  /*13190*/  BSYNC B3 ;  /* 0x0000000000037941 */ /* 0x000fea0003800000 */
.L_x_1178:
        /* <DEDUP_REMOVED lines=12> */
.L_x_1181:
[----:B------:R-:W-:Y:S05]  /*13260*/  BSYNC B3 ;  /* 0x0000000000037941 */ /* 0x000fea0003800000 */
.L_x_1180:
        /* <DEDUP_REMOVED lines=11> */
.L_x_1182:
        /* <DEDUP_REMOVED lines=15> */
.L_x_1285:
[----:B------:R-:W-:Y:S05]  /*13410*/  BSYNC B3 ;  /* 0x0000000000037941 */ /* 0x000fea0003800000 */
.L_x_1183:
        /* <DEDUP_REMOVED lines=12> */
.L_x_1186:
[----:B------:R-:W-:Y:S05]  /*134e0*/  BSYNC B3 ;  /* 0x0000000000037941 */ /* 0x000fea0003800000 */
.L_x_1185:
        /* <DEDUP_REMOVED lines=11> */
.L_x_1187:
        /* <DEDUP_REMOVED lines=12> */
.L_x_1176:
[----:B------:R-:W-:Y:S05]  /*13660*/  BSYNC B1 ;  /* 0x0000000000017941 */ /* 0x000fea0003800000 */
.L_x_1175:
[----:B------:R-:W2:Y:S01]  /*13670*/  LDL.LU R0, [R1+0x1c] ;  /* 0x00001c0001007983 */ /* 0x000ea20000300800 */
[----:B------:R-:W-:Y:S02]  /*13680*/  IMAD.MOV.U32 R18, RZ, RZ, R7 ;  /* 0x000000ffff127224 */ /* 0x000fe400078e0007 */
[----:B------:R-:W-:Y:S02]  /*13690*/  IMAD.MOV.U32 R28, RZ, RZ, R9 ;  /* 0x000000ffff1c7224 */ /* 0x000fe400078e0009 */
[----:B--2---:R-:W-:-:S07]  /*136a0*/  VIADD R0, R0, 0xfffffffd ;  /* 0xfffffffd00007836 */ /* 0x004fce0000000000 */
.L_x_1174:
[----:B------:R-:W-:Y:S05]  /*136b0*/  BSYNC B2 ;  /* 0x0000000000027941 */ /* 0x000fea0003800000 */
.L_x_1173:
[----:B------:R-:W-:-:S05]  /*136c0*/  VIADD R3, R10, 0xfffffffe ;  /* 0xfffffffe0a037836 */ /* 0x000fca0000000000 */
[----:B------:R-:W-:-:S13]  /*136d0*/  ISETP.NE.AND P0, PT, R3, R6, PT ;  /* 0x000000060300720c */ /* 0x000fda0003f05270 */
[----:B------:R-:W-:Y:S05]  /*136e0*/  @!P0 BRA `(.L_x_1172) ;  /* 0x0000000c009c8947 */ /* 0x000fea0003800000 */
[----:B------:R-:W-:-:S07]  /*136f0*/  IMAD.MOV.U32 R4, RZ, RZ, R19 ;  /* 0x000000ffff047224 */ /* 0x000fce00078e0013 */
.L_x_1214:
        /* <DEDUP_REMOVED lines=32> */
.L_x_1190:
[----:B------:R-:W-:Y:S01]  /*13900*/  IMAD R2, R6, 0x8, R17 ;  /* 0x0000000806027824 */ /* 0x000fe200078e0211 */
[----:B------:R-:W-:Y:S01]  /*13910*/  SHF.L.U32 R3, R7, 0x1f, RZ ;  /* 0x0000001f07037819 */ /* 0x000fe200000006ff */
[----:B------:R-:W-:Y:S03]  /*13920*/  BSSY B2, `(.L_x_1191) ;  /* 0x0000003000027945 */ /* 0x000fe60003800000 */
[----:B------:R-:W1:Y:S02]  /*13930*/  SYNCS.PHASECHK.TRANS64.TRYWAIT P0, [R2+URZ+0x16840], R3 ;  /* 0x01684003020075a7 */ /* 0x000e64000800017f */
[----:B-1----:R-:W-:Y:S05]  /*13940*/  @!P0 BRA `(.L_x_1192) ;  /* 0x0000003800448947 */ /* 0x002fea0003800000 */
.L_x_1286:
[----:B------:R-:W-:Y:S05]  /*13950*/  BSYNC B2 ;  /* 0x0000000000027941 */ /* 0x000fea0003800000 */
.L_x_1191:
        /* <DEDUP_REMOVED lines=12> */
.L_x_1194:
[----:B------:R-:W-:Y:S05]  /*13a20*/  BSYNC B2 ;  /* 0x0000000000027941 */ /* 0x000fea0003800000 */
.L_x_1193:
        /* <DEDUP_REMOVED lines=11> */
.L_x_1195:
        /* <DEDUP_REMOVED lines=15> */
.L_x_1287:
[----:B------:R-:W-:Y:S05]  /*13bd0*/  BSYNC B2 ;  /* 0x0000000000027941 */ /* 0x000fea0003800000 */
.L_x_1196:
[----:B------:R-:W-:Y:S01]  /*13be0*/  BSSY B2, `(.L_x_1198) ;  /* 0x000000b000027945 */ /* 0x000fe20003800000 */
[----:B------:R-:W-:Y:S02]  /*13bf0*/  IMAD.MOV.U32 R2, RZ, RZ, 0x0 ;  /* 0x00000000ff027424 */ /* 0x000fe400078e00ff */
[----:B0-----:R-:W-:Y:S01]  /*13c00*/  IMAD.MOV.U32 R3, RZ, RZ, 0x14f00000 ;  /* 0x14f00000ff037424 */ /* 0x001fe200078e00ff */
        /* <DEDUP_REMOVED lines=8> */
.L_x_1199:
[----:B------:R-:W-:Y:S05]  /*13c90*/  BSYNC B2 ;  /* 0x0000000000027941 */ /* 0x000fea0003800000 */
.L_x_1198:
        /* <DEDUP_REMOVED lines=10> */
.L_x_1200:
        /* <DEDUP_REMOVED lines=12> */
.L_x_1189:
[----:B------:R-:W-:Y:S05]  /*13e00*/  BSYNC B1 ;  /* 0x0000000000017941 */ /* 0x000fea0003800000 */
.L_x_1188:
[----:B------:R-:W2:Y:S01]  /*13e10*/  LDL R2, [R1] ;  /* 0x0000000001027983 */ /* 0x000ea20000100800 */
[----:B------:R-:W-:Y:S01]  /*13e20*/  VIADD R18, R6, 0x1 ;  /* 0x0000000106127836 */ /* 0x000fe20000000000 */
[----:B------:R-:W-:Y:S01]  /*13e30*/  BSSY B1, `(.L_x_1201) ;  /* 0x000006f000017945 */ /* 0x000fe20003800000 */
[----:B------:R-:W-:-:S03]  /*13e40*/  VIADD R9, R0, 0xffffffff ;  /* 0xffffffff00097836 */ /* 0x000fc60000000000 */
        /* <DEDUP_REMOVED lines=28> */
.L_x_1203:
[----:B------:R-:W-:Y:S01]  /*14010*/  IMAD R2, R18, 0x8, R17 ;  /* 0x0000000812027824 */ /* 0x000fe200078e0211 */
[----:B------:R-:W-:Y:S01]  /*14020*/  SHF.L.U32 R3, R28, 0x1f, RZ ;  /* 0x0000001f1c037819 */ /* 0x000fe200000006ff */
[----:B------:R-:W-:Y:S03]  /*14030*/  BSSY B2, `(.L_x_1204) ;  /* 0x0000003000027945 */ /* 0x000fe60003800000 */
[----:B------:R-:W1:Y:S02]  /*14040*/  SYNCS.PHASECHK.TRANS64.TRYWAIT P0, [R2+URZ+0x16840], R3 ;  /* 0x01684003020075a7 */ /* 0x000e64000800017f */
[----:B-1----:R-:W-:Y:S05]  /*14050*/  @!P0 BRA `(.L_x_1205) ;  /* 0x0000003000a88947 */ /* 0x002fea0003800000 */
.L_x_1288:
[----:B------:R-:W-:Y:S05]  /*14060*/  BSYNC B2 ;  /* 0x0000000000027941 */ /* 0x000fea0003800000 */
.L_x_1204:
        /* <DEDUP_REMOVED lines=12> */
.L_x_1207:
[----:B------:R-:W-:Y:S05]  /*14130*/  BSYNC B2 ;  /* 0x0000000000027941 */ /* 0x000fea0003800000 */
.L_x_1206:
        /* <DEDUP_REMOVED lines=12> */
.L_x_1208:
        /* <DEDUP_REMOVED lines=15> */
.L_x_1289:
[----:B------:R-:W-:Y:S05]  /*142f0*/  BSYNC B2 ;  /* 0x0000000000027941 */ /* 0x000fea0003800000 */
.L_x_1209:
        /* <DEDUP_REMOVED lines=11> */
.L_x_1212:
[----:B------:R-:W-:Y:S05]  /*143b0*/  BSYNC B2 ;  /* 0x0000000000027941 */ /* 0x000fea0003800000 */
.L_x_1211:
        /* <DEDUP_REMOVED lines=10> */
.L_x_1213:
        /* <DEDUP_REMOVED lines=12> */
.L_x_1202:
[----:B------:R-:W-:Y:S05]  /*14520*/  BSYNC B1 ;  /* 0x0000000000017941 */ /* 0x000fea0003800000 */
.L_x_1201:
[----:B------:R-:W-:Y:S01]  /*14530*/  ISETP.GT.AND P0, PT, R9, R29, PT ;  /* 0x0000001d0900720c */ /* 0x000fe20003f04270 */
[----:B------:R-:W-:-:S12]  /*14540*/  VIADD R0, R0, 0xfffffffe ;  /* 0xfffffffe00007836 */ /* 0x000fd80000000000 */
[----:B------:R-:W-:Y:S05]  /*14550*/  @P0 BRA `(.L_x_1214) ;  /* 0xfffffff000680947 */ /* 0x000fea000383ffff */
.L_x_1172:
[----:B------:R-:W-:Y:S05]  /*14560*/  BSYNC B0 ;  /* 0x0000000000007941 */ /* 0x000fea0003800000 */
.L_x_1171:
        /* <DEDUP_REMOVED lines=17> */
.L_x_1216:
[----:B------:R-:W-:Y:S05]  /*14680*/  BSYNC B0 ;  /* 0x0000000000007941 */ /* 0x000fea0003800000 */
.L_x_1215:
        /* <DEDUP_REMOVED lines=10> */
.L_x_1290:
[----:B------:R-:W-:Y:S05]  /*14730*/  BSYNC B1 ;  /* 0x0000000000017941 */ /* 0x000fea0003800000 */
.L_x_1219:
        /* <DEDUP_REMOVED lines=9> */
.L_x_1222:
[----:B------:R-:W-:Y:S05]  /*147d0*/  BSYNC B1 ;  /* 0x0000000000017941 */ /* 0x000fea0003800000 */
.L_x_1221:
        /* <DEDUP_REMOVED lines=10> */
.L_x_1223:
        /* <DEDUP_REMOVED lines=10> */
.L_x_1218:
[----:B------:R-:W-:Y:S05]  /*14920*/  BSYNC B0 ;  /* 0x0000000000007941 */ /* 0x000fea0003800000 */
.L_x_1217:
[----:B------:R-:W-:-:S05]  /*14930*/  VIADD R18, R18, 0x1 ;  /* 0x0000000112127836 */ /* 0x000fca0000000000 */
[----:B------:R-:W-:-:S04]  /*14940*/  ISETP.NE.AND P0, PT, R18, 0x2, PT ;  /* 0x000000021200780c */ /* 0x000fc80003f05270 */
[----:B------:R-:W-:Y:S02]  /*14950*/  SEL R3, RZ, 0x1, P0 ;  /* 0x00000001ff037807 */ /* 0x000fe40000000000 */
[----:B------:R-:W-:Y:S02]  /*14960*/  SEL R18, R18, RZ, P0 ;  /* 0x000000ff12127207 */ /* 0x000fe40000000000 */
[----:B------:R-:W-:-:S07]  /*14970*/  LOP3.LUT R28, R28, R3, RZ, 0x3c, !PT ;  /* 0x000000031c1c7212 */ /* 0x000fce00078e3cff */
.L_x_1153:
[----:B------:R-:W-:Y:S05]  /*14980*/  BSYNC B7 ;  /* 0x0000000000077941 */ /* 0x000fea0003800000 */
.L_x_1151:
        /* <DEDUP_REMOVED lines=12> */
.L_x_1224:
[----:B------:R-:W3:Y:S01]  /*14a50*/  S2R R0, SR_TID.X ;  /* 0x0000000000007919 */ /* 0x000ee20000002100 */
[----:B------:R-:W-:Y:S01]  /*14a60*/  UMOV UR4, 0xffffffff ;  /* 0xffffffff00047882 */ /* 0x000fe20000000000 */
[----:B---3--:R-:W-:-:S04]  /*14a70*/  LOP3.LUT R9, R0, 0x1f, RZ, 0xc0, !PT ;  /* 0x0000001f00097812 */ /* 0x008fc800078ec0ff */
[----:B------:R-:W-:Y:S01]  /*14a80*/  ISETP.NE.AND P0, PT, R9, 0x1f, PT ;  /* 0x0000001f0900780c */ /* 0x000fe20003f05270 */
[----:B------:R-:W-:-:S12]  /*14a90*/  BRA.DIV UR4, `(.L_x_1226) ;  /* 0x0000002a04547947 */ /* 0x000fd8000b800000 */
[----:B------:R-:W-:Y:S01]  /*14aa0*/  IMAD.IADD R7, R27, 0x1, R9 ;  /* 0x000000011b077824 */ /* 0x000fe200078e0209 */
[----:B------:R-:W-:-:S04]  /*14ab0*/  ULDC UR4, c[0x0][0xc3c] ;  /* 0x00030f0000047ab9 */ /* 0x000fc80000000800 */
[----:B------:R-:W-:-:S13]  /*14ac0*/  ISETP.GE.OR P1, PT, R7, UR4, !P0 ;  /* 0x0000000407007c0c */ /* 0x000fda000c726670 */
[----:B01----:R-:W0:Y:S08]  /*14ad0*/  @!P1 LDC.64 R4, c[0x0][0xc80] ;  /* 0x00032000ff049b82 */ /* 0x003e300000000a00 */
[----:B------:R-:W1:Y:S01]  /*14ae0*/  @!P1 LDC.64 R2, c[0x0][0xc78] ;  /* 0x00031e00ff029b82 */ /* 0x000e620000000a00 */
[----:B0-----:R-:W-:-:S06]  /*14af0*/  @!P1 IMAD.WIDE R4, R7, 0x4, R4 ;  /* 0x0000000407049825 */ /* 0x001fcc00078e0204 */
[----:B------:R-:W3:Y:S01]  /*14b00*/  @!P1 LDG.E R4, desc[UR52][R4.64] ;  /* 0x0000003404049981 */ /* 0x000ee2000c1e1900 */
[----:B-1----:R-:W-:-:S06]  /*14b10*/  @!P1 IMAD.WIDE R2, R7, 0x4, R2 ;  /* 0x0000000407029825 */ /* 0x002fcc00078e0202 */
[----:B------:R-:W4:Y:S01]  /*14b20*/  @!P1 LDG.E R2, desc[UR52][R2.64] ;  /* 0x0000003402029981 */ /* 0x000f22000c1e1900 */
[----:B------:R-:W-:Y:S02]  /*14b30*/  IMAD.MOV.U32 R25, RZ, RZ, RZ ;  /* 0x000000ffff197224 */ /* 0x000fe400078e00ff */
[----:B------:R-:W-:Y:S01]  /*14b40*/  IMAD.MOV.U32 R8, RZ, RZ, RZ ;  /* 0x000000ffff087224 */ /* 0x000fe200078e00ff */
[C---:B------:R-:W-:Y:S02]  /*14b50*/  ISETP.GE.U32.AND P2, PT, R9.reuse, 0x2, PT ;  /* 0x000000020900780c */ /* 0x040fe40003f46070 */
[C---:B------:R-:W-:Y:S02]  /*14b60*/  ISETP.GE.U32.AND P3, PT, R9.reuse, 0x4, PT ;  /* 0x000000040900780c */ /* 0x040fe40003f66070 */
[C---:B------:R-:W-:Y:S02]  /*14b70*/  ISETP.GE.U32.AND P4, PT, R9.reuse, 0x8, PT ;  /* 0x000000080900780c */ /* 0x040fe40003f86070 */
[----:B------:R-:W-:Y:S01]  /*14b80*/  ISETP.GE.U32.AND P5, PT, R9, 0x10, PT ;  /* 0x000000100900780c */ /* 0x000fe20003fa6070 */
[----:B------:R-:W-:Y:S04]  /*14b90*/  SHFL.IDX PT, R0, R24, RZ, 0x1f ;  /* 0x00001fff18007589 */ /* 0x000fe800000e0000 */
[----:B------:R0:W-:Y:S02]  /*14ba0*/  SHFL.IDX PT, R6, R24, 0x1, 0x1f ;  /* 0x00201f0018067f89 */ /* 0x0001e400000e0000 */
[----:B0-----:R-:W-:-:S02]  /*14bb0*/  IMAD.MOV.U32 R24, RZ, RZ, RZ ;  /* 0x000000ffff187224 */ /* 0x001fc400078e00ff */
[----:B---3--:R-:W-:Y:S02]  /*14bc0*/  @!P1 IMAD.MOV.U32 R25, RZ, RZ, R4 ;  /* 0x000000ffff199224 */ /* 0x008fe400078e0004 */
[----:B----4-:R-:W-:-:S04]  /*14bd0*/  @!P1 IMAD.MOV.U32 R8, RZ, RZ, R2 ;  /* 0x000000ffff089224 */ /* 0x010fc800078e0002 */
[----:B------:R-:W-:-:S05]  /*14be0*/  IMAD R13, R8, R25, RZ ;  /* 0x00000019080d7224 */ /* 0x000fca00078e02ff */
[----:B------:R-:W0:Y:S01]  /*14bf0*/  SHFL.UP PT, R14, R13, 0x1, RZ ;  /* 0x042000000d0e7989 */ /* 0x000e2200000e00ff */
[----:B------:R-:W-:-:S04]  /*14c00*/  ISETP.NE.AND P1, PT, R9, RZ, PT ;  /* 0x000000ff0900720c */ /* 0x000fc80003f25270 */
        /* <DEDUP_REMOVED lines=15> */
.L_x_1300:
[----:B------:R-:W-:Y:S02]  /*14d00*/  ULDC UR4, c[0x0][0xc38] ;  /* 0x00030e0000047ab9 */ /* 0x000fe40000000800 */
[----:B------:R-:W-:-:S04]  /*14d10*/  IMAD.U32 R4, RZ, RZ, UR4 ;  /* 0x00000004ff047e24 */ /* 0x000fc8000f8e00ff */
[----:B-1----:R-:W-:-:S04]  /*14d20*/  IMAD R5, R14, R4, RZ ;  /* 0x000000040e057224 */ /* 0x002fc800078e02ff */
[----:B------:R-:W-:-:S05]  /*14d30*/  IMAD.IADD R6, R6, 0x1, R5 ;  /* 0x0000000106067824 */ /* 0x000fca00078e0205 */
[----:B------:R-:W-:-:S13]  /*14d40*/  ISETP.GT.AND P6, PT, R6, R0, PT ;  /* 0x000000000600720c */ /* 0x000fda0003fc4270 */
[----:B------:R-:W-:Y:S05]  /*14d50*/  @P6 BRA `(.L_x_1227) ;  /* 0x0000000000a46947 */ /* 0x000fea0003800000 */
.L_x_1230:
        /* <DEDUP_REMOVED lines=11> */
[----:B------:R-:W-:Y:S02]  /*14e10*/  IMAD.MOV.U32 R8, RZ, RZ, RZ ;  /* 0x000000ffff087224 */ /* 0x000fe400078e00ff */
[----:B0-----:R-:W-:-:S05]  /*14e20*/  @!P6 IMAD.WIDE R2, R7, 0x4, R2 ;  /* 0x000000040702e825 */ /* 0x001fca00078e0202 */
[----:B------:R1:W3:Y:S02]  /*14e30*/  @!P6 LDG.E R25, desc[UR52][R2.64] ;  /* 0x000000340219e981 */ /* 0x0002e4000c1e1900 */
[----:B-1----:R-:W-:-:S05]  /*14e40*/  @!P6 IMAD.WIDE R2, R7, 0x4, R4 ;  /* 0x000000040702e825 */ /* 0x002fca00078e0204 */
[----:B------:R-:W3:Y:S01]  /*14e50*/  @!P6 LDG.E R8, desc[UR52][R2.64] ;  /* 0x000000340208e981 */ /* 0x000ee2000c1e1900 */
[----:B------:R-:W-:Y:S01]  /*14e60*/  UMOV UR4, 0xffffffff ;  /* 0xffffffff00047882 */ /* 0x000fe20000000000 */
[----:B---3--:R-:W-:Y:S02]  /*14e70*/  IMAD R13, R8, R25, RZ ;  /* 0x00000019080d7224 */ /* 0x008fe400078e02ff */
        /* <DEDUP_REMOVED lines=17> */
.L_x_1308:
[----:B------:R-:W-:Y:S02]  /*14f90*/  ULDC UR4, c[0x0][0xc38] ;  /* 0x00030e0000047ab9 */ /* 0x000fe40000000800 */
[----:B------:R-:W-:-:S04]  /*14fa0*/  IMAD.U32 R4, RZ, RZ, UR4 ;  /* 0x00000004ff047e24 */ /* 0x000fc8000f8e00ff */
[----:B-1----:R-:W-:-:S04]  /*14fb0*/  IMAD R5, R14, R4, RZ ;  /* 0x000000040e057224 */ /* 0x002fc800078e02ff */
[----:B------:R-:W-:-:S05]  /*14fc0*/  IMAD.IADD R6, R5, 0x1, R6 ;  /* 0x0000000105067824 */ /* 0x000fca00078e0206 */
[----:B------:R-:W-:-:S13]  /*14fd0*/  ISETP.GT.AND P6, PT, R6, R0, PT ;  /* 0x000000000600720c */ /* 0x000fda0003fc4270 */
[----:B------:R-:W-:Y:S05]  /*14fe0*/  @!P6 BRA `(.L_x_1230) ;  /* 0xfffffffc005ce947 */ /* 0x000fea000383ffff */
.L_x_1227:
[----:B------:R-:W-:Y:S01]  /*14ff0*/  IMAD.IADD R5, R6, 0x1, -R5 ;  /* 0x0000000106057824 */ /* 0x000fe200078e0a05 */
[----:B------:R-:W-:-:S03]  /*15000*/  UMOV UR4, 0xffffffff ;  /* 0xffffffff00047882 */ /* 0x000fc60000000000 */
[----:B------:R-:W-:-:S05]  /*15010*/  IMAD R7, R3, R4, R5 ;  /* 0x0000000403077224 */ /* 0x000fca00078e0205 */
[----:B------:R-:W-:Y:S01]  /*15020*/  ISETP.GT.AND P6, PT, R7, R0, PT ;  /* 0x000000000700720c */ /* 0x000fe20003fc4270 */
[----:B------:R-:W-:-:S12]  /*15030*/  BRA.DIV UR4, `(.L_x_1231) ;  /* 0x0000002a04dc7947 */ /* 0x000fd8000b800000 */
[----:B------:R-:W-:-:S04]  /*15040*/  VOTE.ANY R2, PT, !P6 ;  /* 0x0000000000027806 */ /* 0x000fc800070e0100 */
[----:B--2---:R-:W1:Y:S02]  /*15050*/  POPC R12, R2 ;  /* 0x00000002000c7309 */ /* 0x004e640000000000 */
[----:B-1----:R1:W2:Y:S01]  /*15060*/  SHFL.IDX PT, R25, R25, R12, 0x1f ;  /* 0x00001f0c19197589 */ /* 0x0022a200000e0000 */
[----:B------:R-:W-:-:S03]  /*15070*/  IMAD.IADD R27, R12, 0x1, R27 ;  /* 0x000000010c1b7824 */ /* 0x000fc600078e021b */
[----:B------:R1:W3:Y:S04]  /*15080*/  SHFL.IDX PT, R8, R8, R12, 0x1f ;  /* 0x00001f0c08087589 */ /* 0x0002e800000e0000 */
.L_x_1313:
[----:B------:R-:W-:-:S13]  /*15090*/  ISETP.NE.AND P0, PT, R2, RZ, PT ;  /* 0x000000ff0200720c */ /* 0x000fda0003f05270 */
[----:B------:R-:W-:Y:S05]  /*150a0*/  @!P0 BRA `(.L_x_1232) ;  /* 0x0000000000108947 */ /* 0x000fea0003800000 */
[----:B------:R-:W-:Y:S01]  /*150b0*/  UMOV UR4, 0xffffffff ;  /* 0xffffffff00047882 */ /* 0x000fe20000000000 */
[----:B-1----:R-:W-:Y:S02]  /*150c0*/  VIADD R12, R12, 0xffffffff ;  /* 0xffffffff0c0c7836 */ /* 0x002fe40000000000 */
[----:B------:R-:W-:Y:S05]  /*150d0*/  BRA.DIV UR4, `(.L_x_1233) ;  /* 0x0000002e04107947 */ /* 0x000fea000b800000 */
[----:B------:R4:W1:Y:S02]  /*150e0*/  SHFL.IDX PT, R24, R3, R12, 0x1f ;  /* 0x00001f0c03187589 */ /* 0x00086400000e0000 */
.L_x_1232:
[----:B---3--:R-:W-:Y:S01]  /*150f0*/  ISETP.NE.AND P0, PT, R8, 0x1, PT ;  /* 0x000000010800780c */ /* 0x008fe20003f05270 */
[----:B-1----:R-:W-:-:S04]  /*15100*/  IMAD R24, R24, R4, R5 ;  /* 0x0000000418187224 */ /* 0x002fc800078e0205 */
[----:B------:R-:W-:-:S08]  /*15110*/  IMAD.IADD R0, R0, 0x1, -R24 ;  /* 0x0000000100007824 */ /* 0x000fd000078e0a18 */
[----:B------:R-:W-:Y:S05]  /*15120*/  @!P0 BRA `(.L_x_1234) ;  /* 0x0000000000dc8947 */ /* 0x000fea0003800000 */
[----:B--2---:R-:W-:Y:S02]  /*15130*/  IABS R4, R25 ;  /* 0x0000001900047213 */ /* 0x004fe40000000000 */
[----:B------:R-:W-:Y:S02]  /*15140*/  IABS R5, R8 ;  /* 0x0000000800057213 */ /* 0x000fe40000000000 */
[----:B------:R-:W1:Y:S08]  /*15150*/  I2F.RP R6, R4 ;  /* 0x0000000400067306 */ /* 0x000e700000209400 */
[----:B------:R-:W2:Y:S08]  /*15160*/  I2F.RP R9, R5 ;  /* 0x0000000500097306 */ /* 0x000eb00000209400 */
[----:B-1----:R-:W1:Y:S08]  /*15170*/  MUFU.RCP R6, R6 ;  /* 0x0000000600067308 */ /* 0x002e700000001000 */
[----:B--2---:R-:W-:Y:S01]  /*15180*/  MUFU.RCP R9, R9 ;  /* 0x0000000900097308 */ /* 0x004fe20000001000 */
[----:B-1----:R-:W-:-:S07]  /*15190*/  VIADD R2, R6, 0xffffffe ;  /* 0x0ffffffe06027836 */ /* 0x002fce0000000000 */
[----:B0---4-:R0:W1:Y:S02]  /*151a0*/  F2I.FTZ.U32.TRUNC.NTZ R3, R2 ;  /* 0x0000000200037305 */ /* 0x011064000021f000 */
[----:B0-----:R-:W-:Y:S02]  /*151b0*/  IMAD.MOV.U32 R2, RZ, RZ, RZ ;  /* 0x000000ffff027224 */ /* 0x001fe400078e00ff */
[----:B-1----:R-:W-:-:S04]  /*151c0*/  IMAD.MOV R7, RZ, RZ, -R3 ;  /* 0x000000ffff077224 */ /* 0x002fc800078e0a03 */
[----:B------:R-:W-:-:S04]  /*151d0*/  IMAD R7, R7, R4, RZ ;  /* 0x0000000407077224 */ /* 0x000fc800078e02ff */
[----:B------:R-:W-:Y:S01]  /*151e0*/  IMAD.HI.U32 R3, R3, R7, R2 ;  /* 0x0000000703037227 */ /* 0x000fe200078e0002 */
[----:B------:R-:W-:Y:S02]  /*151f0*/  IABS R7, R0 ;  /* 0x0000000000077213 */ /* 0x000fe40000000000 */
[----:B------:R-:W-:-:S03]  /*15200*/  IABS R2, R25 ;  /* 0x0000001900027213 */ /* 0x000fc60000000000 */
[----:B------:R-:W-:-:S04]  /*15210*/  IMAD.HI.U32 R6, R3, R7, RZ ;  /* 0x0000000703067227 */ /* 0x000fc800078e00ff */
[----:B------:R-:W-:Y:S02]  /*15220*/  IMAD.MOV R2, RZ, RZ, -R2 ;  /* 0x000000ffff027224 */ /* 0x000fe400078e0a02 */
[----:B------:R-:W-:Y:S02]  /*15230*/  VIADD R3, R9, 0xffffffe ;  /* 0x0ffffffe09037836 */ /* 0x000fe40000000000 */
[----:B------:R-:W-:-:S04]  /*15240*/  IMAD R7, R6, R2, R7 ;  /* 0x0000000206077224 */ /* 0x000fc800078e0207 */
[----:B------:R-:W0:Y:S01]  /*15250*/  F2I.FTZ.U32.TRUNC.NTZ R3, R3 ;  /* 0x0000000300037305 */ /* 0x000e22000021f000 */
[----:B------:R-:W-:-:S13]  /*15260*/  ISETP.GT.U32.AND P1, PT, R4, R7, PT ;  /* 0x000000070400720c */ /* 0x000fda0003f24070 */
[----:B------:R-:W-:Y:S02]  /*15270*/  @!P1 IMAD.IADD R7, R7, 0x1, -R4 ;  /* 0x0000000107079824 */ /* 0x000fe400078e0a04 */
[----:B0-----:R-:W-:Y:S02]  /*15280*/  IMAD.MOV R2, RZ, RZ, -R3 ;  /* 0x000000ffff027224 */ /* 0x001fe400078e0a03 */
[----:B------:R-:W-:Y:S01]  /*15290*/  @!P1 VIADD R6, R6, 0x1 ;  /* 0x0000000106069836 */ /* 0x000fe20000000000 */
[----:B------:R-:W-:Y:S01]  /*152a0*/  ISETP.GE.U32.AND P0, PT, R7, R4, PT ;  /* 0x000000040700720c */ /* 0x000fe20003f06070 */
[----:B------:R-:W-:Y:S01]  /*152b0*/  IMAD R7, R2, R5, RZ ;  /* 0x0000000502077224 */ /* 0x000fe200078e02ff */
[----:B------:R-:W-:Y:S01]  /*152c0*/  ISETP.NE.AND P1, PT, R25, RZ, PT ;  /* 0x000000ff1900720c */ /* 0x000fe20003f25270 */
[----:B------:R-:W-:-:S04]  /*152d0*/  IMAD.MOV.U32 R2, RZ, RZ, RZ ;  /* 0x000000ffff027224 */ /* 0x000fc800078e00ff */
[----:B------:R-:W-:Y:S01]  /*152e0*/  IMAD.HI.U32 R4, R3, R7, R2 ;  /* 0x0000000703047227 */ /* 0x000fe200078e0002 */
[----:B------:R-:W-:-:S04]  /*152f0*/  LOP3.LUT R2, R0, R25, RZ, 0x3c, !PT ;  /* 0x0000001900027212 */ /* 0x000fc800078e3cff */
[----:B------:R-:W-:Y:S01]  /*15300*/  ISETP.GE.AND P2, PT, R2, RZ, PT ;  /* 0x000000ff0200720c */ /* 0x000fe20003f46270 */
[----:B------:R-:W-:Y:S01]  /*15310*/  @P0 VIADD R6, R6, 0x1 ;  /* 0x0000000106060836 */ /* 0x000fe20000000000 */
[----:B------:R-:W-:-:S05]  /*15320*/  IABS R2, R8 ;  /* 0x0000000800027213 */ /* 0x000fca0000000000 */
[----:B------:R-:W-:-:S06]  /*15330*/  IMAD.MOV R2, RZ, RZ, -R2 ;  /* 0x000000ffff027224 */ /* 0x000fcc00078e0a02 */
[----:B------:R-:W-:Y:S01]  /*15340*/  @!P2 IMAD.MOV R6, RZ, RZ, -R6 ;  /* 0x000000ffff06a224 */ /* 0x000fe200078e0a06 */
[----:B------:R-:W-:-:S04]  /*15350*/  @!P1 LOP3.LUT R6, RZ, R25, RZ, 0x33, !PT ;  /* 0x00000019ff069212 */ /* 0x000fc800078e33ff */
[----:B------:R-:W-:-:S05]  /*15360*/  IABS R3, R6 ;  /* 0x0000000600037213 */ /* 0x000fca0000000000 */
        /* <DEDUP_REMOVED lines=14> */
[--C-:B------:R-:W-:Y:S02]  /*15450*/  IMAD R8, R8, R3, R6.reuse ;  /* 0x0000000308087224 */ /* 0x100fe400078e0206 */
[----:B------:R-:W-:Y:S02]  /*15460*/  IMAD.MOV R3, RZ, RZ, -R6 ;  /* 0x000000ffff037224 */ /* 0x000fe400078e0a06 */
[----:B------:R-:W-:Y:S02]  /*15470*/  IMAD R26, R8, 0x10000, R5 ;  /* 0x00010000081a7824 */ /* 0x000fe400078e0205 */
[----:B------:R-:W-:Y:S01]  /*15480*/  IMAD R3, R25, R3, R0 ;  /* 0x0000000319037224 */ /* 0x000fe200078e0200 */
[----:B------:R-:W-:Y:S06]  /*15490*/  BRA `(.L_x_1235) ;  /* 0x0000000000f07947 */ /* 0x000fec0003800000 */
.L_x_1234:
[----:B0---4-:R-:W0:Y:S02]  /*154a0*/  LDC.64 R2, c[0x0][0xc90] ;  /* 0x00032400ff027b82 */ /* 0x011e240000000a00 */
[----:B0-----:R-:W-:-:S05]  /*154b0*/  IMAD.WIDE R2, R27, 0x4, R2 ;  /* 0x000000041b027825 */ /* 0x001fca00078e0202 */
[----:B------:R0:W2:Y:S02]  /*154c0*/  LDG.E R6, desc[UR52][R2.64] ;  /* 0x0000003402067981 */ /* 0x0000a4000c1e1900 */
[----:B0-----:R-:W-:Y:S02]  /*154d0*/  IMAD.MOV.U32 R2, RZ, RZ, RZ ;  /* 0x000000ffff027224 */ /* 0x001fe400078e00ff */
[----:B--2---:R-:W-:-:S05]  /*154e0*/  IMAD R5, R25, R6, RZ ;  /* 0x0000000619057224 */ /* 0x004fca00078e02ff */
[----:B------:R-:W-:-:S04]  /*154f0*/  IABS R7, R5 ;  /* 0x0000000500077213 */ /* 0x000fc80000000000 */
[----:B------:R-:W0:Y:S08]  /*15500*/  I2F.RP R8, R7 ;  /* 0x0000000700087306 */ /* 0x000e300000209400 */
[----:B0-----:R-:W0:Y:S02]  /*15510*/  MUFU.RCP R8, R8 ;  /* 0x0000000800087308 */ /* 0x001e240000001000 */
[----:B0-----:R-:W-:-:S06]  /*15520*/  VIADD R9, R8, 0xffffffe ;  /* 0x0ffffffe08097836 */ /* 0x001fcc0000000000 */
[----:B------:R-:W0:Y:S02]  /*15530*/  F2I.FTZ.U32.TRUNC.NTZ R3, R9 ;  /* 0x0000000900037305 */ /* 0x000e24000021f000 */
[----:B0-----:R-:W-:-:S04]  /*15540*/  IMAD.MOV R10, RZ, RZ, -R3 ;  /* 0x000000ffff0a7224 */ /* 0x001fc800078e0a03 */
[----:B------:R-:W-:Y:S01]  /*15550*/  IMAD R11, R10, R7, RZ ;  /* 0x000000070a0b7224 */ /* 0x000fe200078e02ff */
[----:B------:R-:W-:-:S03]  /*15560*/  IABS R10, R5 ;  /* 0x00000005000a7213 */ /* 0x000fc60000000000 */
[----:B------:R-:W-:Y:S01]  /*15570*/  IMAD.HI.U32 R2, R3, R11, R2 ;  /* 0x0000000b03027227 */ /* 0x000fe200078e0002 */
[----:B------:R-:W-:-:S03]  /*15580*/  IABS R3, R0 ;  /* 0x0000000000037213 */ /* 0x000fc60000000000 */
        /* <DEDUP_REMOVED lines=16> */
[----:B------:R-:W-:-:S03]  /*15690*/  IMAD R0, R5, R9, R0 ;  /* 0x0000000905007224 */ /* 0x000fc600078e0200 */
[----:B------:R-:W-:-:S04]  /*156a0*/  VIADDMNMX R4, R3, R4, R6, PT ;  /* 0x0000000403047246 */ /* 0x000fc80003800106 */
[----:B------:R-:W-:-:S04]  /*156b0*/  IABS R6, R4 ;  /* 0x0000000400067213 */ /* 0x000fc80000000000 */
[----:B------:R-:W0:Y:S08]  /*156c0*/  I2F.RP R8, R6 ;  /* 0x0000000600087306 */ /* 0x000e300000209400 */
[----:B0-----:R-:W0:Y:S02]  /*156d0*/  MUFU.RCP R8, R8 ;  /* 0x0000000800087308 */ /* 0x001e240000001000 */
[----:B0-----:R-:W-:Y:S01]  /*156e0*/  VIADD R2, R8, 0xffffffe ;  /* 0x0ffffffe08027836 */ /* 0x001fe20000000000 */
[----:B------:R-:W-:-:S05]  /*156f0*/  IABS R8, R0 ;  /* 0x0000000000087213 */ /* 0x000fca0000000000 */
[----:B------:R0:W1:Y:S02]  /*15700*/  F2I.FTZ.U32.TRUNC.NTZ R3, R2 ;  /* 0x0000000200037305 */ /* 0x000064000021f000 */
[----:B0-----:R-:W-:Y:S02]  /*15710*/  IMAD.MOV.U32 R2, RZ, RZ, RZ ;  /* 0x000000ffff027224 */ /* 0x001fe400078e00ff */
[----:B-1----:R-:W-:-:S04]  /*15720*/  IMAD.MOV R5, RZ, RZ, -R3 ;  /* 0x000000ffff057224 */ /* 0x002fc800078e0a03 */
[----:B------:R-:W-:-:S04]  /*15730*/  IMAD R5, R5, R6, RZ ;  /* 0x0000000605057224 */ /* 0x000fc800078e02ff */
[----:B------:R-:W-:Y:S01]  /*15740*/  IMAD.HI.U32 R3, R3, R5, R2 ;  /* 0x0000000503037227 */ /* 0x000fe200078e0002 */
[-C--:B------:R-:W-:Y:S02]  /*15750*/  IABS R5, R4.reuse ;  /* 0x0000000400057213 */ /* 0x080fe40000000000 */
[----:B------:R-:W-:Y:S02]  /*15760*/  LOP3.LUT R2, R0, R4, RZ, 0x3c, !PT ;  /* 0x0000000400027212 */ /* 0x000fe400078e3cff */
[----:B------:R-:W-:Y:S01]  /*15770*/  IADD3 R0, R7, 0x1000000, R0 ;  /* 0x0100000007007810 */ /* 0x000fe20007ffe000 */
[----:B------:R-:W-:Y:S01]  /*15780*/  IMAD.MOV R5, RZ, RZ, -R5 ;  /* 0x000000ffff057224 */ /* 0x000fe200078e0a05 */
[----:B------:R-:W-:Y:S01]  /*15790*/  ISETP.GE.AND P2, PT, R2, RZ, PT ;  /* 0x000000ff0200720c */ /* 0x000fe20003f46270 */
        /* <DEDUP_REMOVED lines=9> */
[----:B------:R-:W-:Y:S01]  /*15830*/  @!P1 LOP3.LUT R3, RZ, R4, RZ, 0x33, !PT ;  /* 0x00000004ff039212 */ /* 0x000fe200078e33ff */
[----:B------:R-:W-:-:S04]  /*15840*/  IMAD.MOV R4, RZ, RZ, -R4 ;  /* 0x000000ffff047224 */ /* 0x000fc800078e0a04 */
[----:B------:R-:W-:-:S07]  /*15850*/  IMAD R26, R3, R4, R0 ;  /* 0x00000004031a7224 */ /* 0x000fce00078e0200 */
.L_x_1235:
[----:B------:R-:W-:-:S05]  /*15860*/  LOP3.LUT R0, RZ, R3, RZ, 0x33, !PT ;  /* 0x00000003ff007212 */ /* 0x000fca00078e33ff */
[----:B------:R-:W-:Y:S01]  /*15870*/  IMAD.IADD R25, R25, 0x1, R0 ;  /* 0x0000000119197824 */ /* 0x000fe200078e0200 */
[----:B------:R-:W-:Y:S06]  /*15880*/  BRA `(.L_x_1236) ;  /* 0x00000000001c7947 */ /* 0x000fec0003800000 */
.L_x_1228:
[----:B------:R-:W-:Y:S01]  /*15890*/  UMOV UR4, URZ ;  /* 0x0000003f00047c82 */ /* 0x000fe20008000000 */
[----:B------:R-:W-:Y:S01]  /*158a0*/  UMOV UR5, URZ ;  /* 0x0000003f00057c82 */ /* 0x000fe20008000000 */
[----:B------:R-:W-:Y:S01]  /*158b0*/  ULDC UR6, c[0x0][0xc3c] ;  /* 0x00030f0000067ab9 */ /* 0x000fe20000000800 */
[----:B------:R-:W-:Y:S02]  /*158c0*/  IMAD.MOV.U32 R24, RZ, RZ, R0 ;  /* 0x000000ffff187224 */ /* 0x000fe400078e0000 */
[----:B------:R-:W-:Y:S02]  /*158d0*/  IMAD.U32 R25, RZ, RZ, UR4 ;  /* 0x00000004ff197e24 */ /* 0x000fe4000f8e00ff */
[----:B------:R-:W-:Y:S02]  /*158e0*/  IMAD.U32 R26, RZ, RZ, UR5 ;  /* 0x00000005ff1a7e24 */ /* 0x000fe4000f8e00ff */
[----:B------:R-:W-:-:S07]  /*158f0*/  IMAD.U32 R27, RZ, RZ, UR6 ;  /* 0x00000006ff1b7e24 */ /* 0x000fce000f8e00ff */
.L_x_1236:
[----:B------:R-:W1:Y:S01]  /*15900*/  S2R R0, SR_TID.X ;  /* 0x0000000000007919 */ /* 0x000e620000002100 */
[----:B------:R-:W-:Y:S05]  /*15910*/  WARPSYNC.ALL ;  /* 0x0000000000007948 */ /* 0x000fea0003800000 */
[----:B------:R-:W-:Y:S01]  /*15920*/  BAR.SYNC.DEFER_BLOCKING 0x4, 0x200 ;  /* 0x0108000000007b1d */ /* 0x000fe20000010000 */
[----:B-1----:R-:W-:-:S04]  /*15930*/  LOP3.LUT R0, R0, 0x1f, RZ, 0xc0, !PT ;  /* 0x0000001f00007812 */ /* 0x002fc800078ec0ff */
[----:B------:R-:W-:-:S13]  /*15940*/  ISETP.NE.AND P0, PT, R0, RZ, PT ;  /* 0x000000ff0000720c */ /* 0x000fda0003f05270 */
[----:B0-----:R-:W0:Y:S01]  /*15950*/  @!P0 S2R R3, SR_CgaCtaId ;  /* 0x0000000000038919 */ /* 0x001e220000008800 */
[----:B------:R-:W-:-:S04]  /*15960*/  @!P0 MOV R0, 0x400 ;  /* 0x0000040000008802 */ /* 0x000fc80000000f00 */
[----:B0-----:R-:W-:-:S05]  /*15970*/  @!P0 LEA R17, R3, R0, 0x18 ;  /* 0x0000000003118211 */ /* 0x001fca00078ec0ff */
[----:B------:R0:W-:Y:S01]  /*15980*/  @!P0 STS.128 [R17+0x168d0], R24 ;  /* 0x0168d01811008388 */ /* 0x0001e20000000c00 */
[----:B------:R-:W-:Y:S06]  /*15990*/  BAR.ARV 0x5, 0x200 ;  /* 0x0148000000007b1d */ /* 0x000fec0000002000 */
.L_x_1225:
[----:B------:R-:W-:Y:S02]  /*159a0*/  ULDC UR4, c[0x0][0xc3c] ;  /* 0x00030f0000047ab9 */ /* 0x000fe40000000800 */
[----:B----4-:R-:W-:-:S13]  /*159b0*/  ISETP.GE.AND P0, PT, R27, UR4, PT ;  /* 0x000000041b007c0c */ /* 0x010fda000bf06270 */
[----:B------:R-:W-:Y:S05]  /*159c0*/  @!P0 BRA `(.L_x_1237) ;  /* 0xffffffac00c48947 */ /* 0x000fea000383ffff */
[----:B------:R-:W-:Y:S05]  /*159d0*/  BSYNC B8 ;  /* 0x0000000000087941 */ /* 0x000fea0003800000 */
.L_x_1137:
[----:B--2---:R-:W2:Y:S01]  /*159e0*/  LDL.LU R0, [R1+0x24] ;  /* 0x0000240001007983 */ /* 0x004ea20000300800 */
[----:B------:R-:W-:Y:S01]  /*159f0*/  BSSY B0, `(.L_x_1238) ;  /* 0x000000b000007945 */ /* 0x000fe20003800000 */
[----:B0-----:R-:W0:Y:S01]  /*15a00*/  S2R R5, SR_CgaCtaId ;  /* 0x0000000000057919 */ /* 0x001e220000008800 */
[----:B--2---:R-:W-:-:S05]  /*15a10*/  VIADD R0, R0, 0x1 ;  /* 0x0000000100007836 */ /* 0x004fca0000000000 */
        /* <DEDUP_REMOVED lines=8> */
.L_x_1316:
[----:B------:R-:W-:Y:S05]  /*15aa0*/  BSYNC B0 ;  /* 0x0000000000007941 */ /* 0x000fea0003800000 */
.L_x_1238:
[----:B------:R-:W-:-:S03]  /*15ab0*/  UMOV UR4, 0xffffffff ;  /* 0xffffffff00047882 */ /* 0x000fc60000000000 */
[----:B------:R-:W-:Y:S05]  /*15ac0*/  BRA.DIV UR4, `(.L_x_1240) ;  /* 0x0000002204d07947 */ /* 0x000fea000b800000 */
[----:B0-----:R-:W0:Y:S02]  /*15ad0*/  S2R R0, SR_TID.X ;  /* 0x0000000000007919 */ /* 0x001e240000002100 */
[----:B0-----:R-:W-:-:S04]  /*15ae0*/  SHF.R.U32.HI R0, RZ, 0x5, R0 ;  /* 0x00000005ff007819 */ /* 0x001fc80000011600 */
[----:B------:R-:W-:-:S05]  /*15af0*/  LOP3.LUT R0, R0, 0x3, RZ, 0xc0, !PT ;  /* 0x0000000300007812 */ /* 0x000fca00078ec0ff */
[----:B------:R0:W2:Y:S02]  /*15b00*/  SHFL.IDX PT, R14, R0, RZ, 0x1f ;  /* 0x00001fff000e7589 */ /* 0x0000a400000e0000 */
.L_x_1319:
[----:B--2---:R-:W-:Y:S01]  /*15b10*/  ISETP.NE.AND P0, PT, R14, RZ, PT ;  /* 0x000000ff0e00720c */ /* 0x004fe20003f05270 */
[----:B------:R-:W-:-:S12]  /*15b20*/  BSSY B0, `(.L_x_1241) ;  /* 0x0000024000007945 */ /* 0x000fd80003800000 */
[----:B------:R-:W-:Y:S05]  /*15b30*/  @P0 BRA `(.L_x_1242) ;  /* 0x0000000000880947 */ /* 0x000fea0003800000 */
[----:B------:R-:W-:-:S03]  /*15b40*/  UMOV UR4, 0xffffffff ;  /* 0xffffffff00047882 */ /* 0x000fc60000000000 */
[----:B------:R-:W-:Y:S05]  /*15b50*/  BRA.DIV UR4, `(.L_x_1243) ;  /* 0x0000002204e07947 */ /* 0x000fea000b800000 */
[----:B------:R-:W-:-:S13]  /*15b60*/  ELECT P6, URZ, PT ;  /* 0x00000000003f782f */ /* 0x000fda00038c0000 */
.L_x_1322:
[----:B------:R-:W-:Y:S05]  /*15b70*/  @!P6 BRA `(.L_x_1242) ;  /* 0x000000000078e947 */ /* 0x000fea0003800000 */
[----:B------:R-:W-:-:S06]  /*15b80*/  ULOP3.LUT UR4, UR36, 0x2, URZ, 0xfc, !UPT ;  /* 0x0000000224047892 */ /* 0x000fcc000f8efc3f */
[----:B0-----:R-:W-:-:S05]  /*15b90*/  IMAD.U32 R0, RZ, RZ, UR4 ;  /* 0x00000004ff007e24 */ /* 0x001fca000f8e00ff */
[----:B------:R-:W-:-:S13]  /*15ba0*/  ISETP.NE.AND P2, PT, R0, 0x3, PT ;  /* 0x000000030000780c */ /* 0x000fda0003f45270 */
[----:B------:R-:W-:Y:S05]  /*15bb0*/  @!P2 BRA `(.L_x_1244) ;  /* 0x000000000004a947 */ /* 0x000fea0003800000 */
[----:B------:R-:W-:Y:S01]  /*15bc0*/  BPT.TRAP 0x1 ;  /* 0x000000040000795c */ /* 0x000fe20000300000 */
.L_x_1244:
[----:B------:R-:W-:Y:S01]  /*15bd0*/  VIADD R3, R9, 0x16840 ;  /* 0x0001684009037836 */ /* 0x000fe20000000000 */
[----:B------:R-:W-:Y:S01]  /*15be0*/  SHF.L.U32 R2, R28, 0x1f, RZ ;  /* 0x0000001f1c027819 */ /* 0x000fe200000006ff */
[C---:B------:R-:W-:Y:S02]  /*15bf0*/  VIADD R0, R18.reuse, 0x1 ;  /* 0x0000000112007836 */ /* 0x040fe40000000000 */
[----:B------:R-:W-:-:S03]  /*15c00*/  IMAD R7, R18, 0x8, R3 ;  /* 0x0000000812077824 */ /* 0x000fc600078e0203 */
[C---:B------:R-:W-:Y:S01]  /*15c10*/  ISETP.NE.AND P1, PT, R0.reuse, 0x2, PT ;  /* 0x000000020000780c */ /* 0x040fe20003f25270 */
[----:B------:R-:W0:Y:S03]  /*15c20*/  SYNCS.PHASECHK.TRANS64.TRYWAIT P0, [R7+URZ], R2 ;  /* 0x00000002070075a7 */ /* 0x000e26000800017f */
[----:B------:R-:W-:Y:S02]  /*15c30*/  SEL R5, RZ, 0x1, P1 ;  /* 0x00000001ff057807 */ /* 0x000fe40000800000 */
[----:B-1----:R-:W-:Y:S02]  /*15c40*/  SEL R4, R0, RZ, P1 ;  /* 0x000000ff00047207 */ /* 0x002fe40000800000 */
[----:B------:R-:W-:-:S03]  /*15c50*/  LOP3.LUT R0, R28, R5, RZ, 0x3c, !PT ;  /* 0x000000051c007212 */ /* 0x000fc600078e3cff */
[----:B------:R-:W-:Y:S01]  /*15c60*/  IMAD R3, R4, 0x8, R3 ;  /* 0x0000000804037824 */ /* 0x000fe200078e0203 */
[----:B------:R-:W-:Y:S01]  /*15c70*/  SHF.L.U32 R0, R0, 0x1f, RZ ;  /* 0x0000001f00007819 */ /* 0x000fe200000006ff */
[----:B0-----:R-:W-:Y:S06]  /*15c80*/  @!P0 BRA `(.L_x_1245) ;  /* 0x0000002000b48947 */ /* 0x001fec0003800000 */
.L_x_1323:
[----:B------:R-:W1:Y:S02]  /*15c90*/  SYNCS.PHASECHK.TRANS64.TRYWAIT P0, [R3+URZ], R0 ;  /* 0x00000000030075a7 */ /* 0x000e64000800017f */
[----:B-1----:R-:W-:Y:S05]  /*15ca0*/  @!P0 BRA `(.L_x_1246) ;  /* 0x0000002000c08947 */ /* 0x002fea0003800000 */
.L_x_1324:
[----:B------:R-:W-:Y:S05]  /*15cb0*/  @!P2 BRA `(.L_x_1247) ;  /* 0x000000000004a947 */ /* 0x000fea0003800000 */
[----:B------:R-:W-:Y:S01]  /*15cc0*/  BPT.TRAP 0x1 ;  /* 0x000000040000795c */ /* 0x000fe20000300000 */
.L_x_1247:
[----:B-1----:R-:W-:-:S04]  /*15cd0*/  VIADD R3, R9, 0x16860 ;  /* 0x0001686009037836 */ /* 0x002fc80000000000 */
[----:B------:R-:W-:-:S04]  /*15ce0*/  IMAD R5, R18, 0x8, R3 ;  /* 0x0000000812057824 */ /* 0x000fc800078e0203 */
[----:B------:R-:W1:Y:S02]  /*15cf0*/  SYNCS.PHASECHK.TRANS64.TRYWAIT P0, [R5+URZ], R2 ;  /* 0x00000002050075a7 */ /* 0x000e64000800017f */
[----:B-1----:R-:W-:Y:S05]  /*15d00*/  @!P0 BRA `(.L_x_1248) ;  /* 0x0000002000bc8947 */ /* 0x002fea0003800000 */
.L_x_1325:
[----:B------:R-:W-:-:S07]  /*15d10*/  IMAD R3, R4, 0x8, R3 ;  /* 0x0000000804037824 */ /* 0x000fce00078e0203 */
.L_x_1249:
[----:B--2---:R2:W4:Y:S02]  /*15d20*/  SYNCS.PHASECHK.TRANS64.TRYWAIT P0, [R3+URZ], R0 ;  /* 0x00000000030075a7 */ /* 0x004524000800017f */
[----:B----4-:R-:W-:Y:S05]  /*15d30*/  @!P0 NANOSLEEP.SYNCS 0x989680 ;  /* 0x009896800000895d */ /* 0x010fea0003900000 */
[----:B------:R-:W4:Y:S02]  /*15d40*/  @!P0 SYNCS.PHASECHK.TRANS64 P0, [R3+URZ], R0 ;  /* 0x00000000030085a7 */ /* 0x000f24000800007f */
[----:B----4-:R-:W-:Y:S05]  /*15d50*/  @!P0 BRA `(.L_x_1249) ;  /* 0xfffffffc00f08947 */ /* 0x010fea000383ffff */
.L_x_1242:
[----:B------:R-:W-:Y:S05]  /*15d60*/  BSYNC B0 ;  /* 0x0000000000007941 */ /* 0x000fea0003800000 */
.L_x_1241:
[----:B------:R-:W-:Y:S05]  /*15d70*/  EXIT ;  /* 0x000000000000794d */ /* 0x000fea0003800000 */
.L_x_1048:
[----:B0-----:R-:W-:-:S04]  /*15d80*/  IMAD.U32 R3, RZ, RZ, UR45 ;  /* 0x0000002dff037e24 */ /* 0x001fc8000f8e00ff */
[----:B------:R0:W1:Y:S03]  /*15d90*/  SYNCS.PHASECHK.TRANS64.TRYWAIT P1, [R3+URZ+0x16800], R0 ;  /* 0x01680000030075a7 */ /* 0x000066000802017f */
[----:B-1----:R-:W-:Y:S05]  /*15da0*/  @!P1 NANOSLEEP.SYNCS 0x989680 ;  /* 0x009896800000995d */ /* 0x002fea0003900000 */
[----:B------:R-:W1:Y:S02]  /*15db0*/  @!P1 SYNCS.PHASECHK.TRANS64 P1, [R3+URZ+0x16800], R0 ;  /* 0x01680000030095a7 */ /* 0x000e64000802007f */
[----:B-1----:R-:W-:Y:S05]  /*15dc0*/  @!P1 BRA `(.L_x_1048) ;  /* 0xfffffffc00ec9947 */ /* 0x002fea000383ffff */
[----:B------:R-:W-:Y:S05]  /*15dd0*/  BRA `(.L_x_1250) ;  /* 0xfffffec0005c7947 */ /* 0x000fea000383ffff */
.L_x_1052:
[----:B-1----:R1:W2:Y:S02]  /*15de0*/  SYNCS.PHASECHK.TRANS64.TRYWAIT P2, [R3+URZ+0x16830], R0 ;  /* 0x01683000030075a7 */ /* 0x0022a4000804017f */
[----:B--2---:R-:W-:Y:S05]  /*15df0*/  @!P2 NANOSLEEP.SYNCS 0x989680 ;  /* 0x009896800000a95d */ /* 0x004fea0003900000 */
[----:B------:R-:W2:Y:S02]  /*15e00*/  @!P2 SYNCS.PHASECHK.TRANS64 P2, [R3+URZ+0x16830], R0 ;  /* 0x016830000300a5a7 */ /* 0x000ea4000804007f */
[----:B--2---:R-:W-:Y:S05]  /*15e10*/  @!P2 BRA `(.L_x_1052) ;  /* 0xfffffffc00f0a947 */ /* 0x004fea000383ffff */
[----:B------:R-:W-:Y:S05]  /*15e20*/  BRA `(.L_x_1051) ;  /* 0xfffffec000807947 */ /* 0x000fea000383ffff */
.L_x_1068:
[----:B-1----:R-:W-:-:S04]  /*15e30*/  IMAD.U32 R7, RZ, RZ, UR6 ;  /* 0x00000006ff077e24 */ /* 0x002fc8000f8e00ff */
[----:B------:R1:W2:Y:S03]  /*15e40*/  SYNCS.PHASECHK.TRANS64.TRYWAIT P2, [R7+URZ+0x16830], R6 ;  /* 0x01683006070075a7 */ /* 0x0002a6000804017f */
[----:B--2---:R-:W-:Y:S05]  /*15e50*/  @!P2 NANOSLEEP.SYNCS 0x989680 ;  /* 0x009896800000a95d */ /* 0x004fea0003900000 */
[----:B------:R-:W2:Y:S02]  /*15e60*/  @!P2 SYNCS.PHASECHK.TRANS64 P2, [R7+URZ+0x16830], R6 ;  /* 0x016830060700a5a7 */ /* 0x000ea4000804007f */
[----:B--2---:R-:W-:Y:S05]  /*15e70*/  @!P2 BRA `(.L_x_1068) ;  /* 0xfffffffc00eca947 */ /* 0x004fea000383ffff */
[----:B------:R-:W-:Y:S05]  /*15e80*/  BRA `(.L_x_1065) ;  /* 0xfffffef000e47947 */ /* 0x000fea000383ffff */
.L_x_1072:
[----:B-1----:R-:W-:-:S04]  /*15e90*/  IMAD.U32 R7, RZ, RZ, UR6 ;  /* 0x00000006ff077e24 */ /* 0x002fc8000f8e00ff */
[----:B------:R1:W2:Y:S03]  /*15ea0*/  SYNCS.PHASECHK.TRANS64.TRYWAIT P2, [R7+URZ+0x16850], R6 ;  /* 0x01685006070075a7 */ /* 0x0002a6000804017f */
[----:B--2---:R-:W-:Y:S05]  /*15eb0*/  @!P2 NANOSLEEP.SYNCS 0x989680 ;  /* 0x009896800000a95d */ /* 0x004fea0003900000 */
[----:B------:R-:W2:Y:S02]  /*15ec0*/  @!P2 SYNCS.PHASECHK.TRANS64 P2, [R7+URZ+0x16850], R6 ;  /* 0x016850060700a5a7 */ /* 0x000ea4000804007f */
[----:B--2---:R-:W-:Y:S05]  /*15ed0*/  @!P2 BRA `(.L_x_1072) ;  /* 0xfffffffc00eca947 */ /* 0x004fea000383ffff */
[----:B------:R-:W-:Y:S05]  /*15ee0*/  BRA `(.L_x_1069) ;  /* 0xfffffef4005c7947 */ /* 0x000fea000383ffff */
.L_x_1089:
[----:B-1----:R-:W-:-:S04]  /*15ef0*/  IMAD.U32 R9, RZ, RZ, UR6 ;  /* 0x00000006ff097e24 */ /* 0x002fc8000f8e00ff */
[----:B------:R1:W2:Y:S03]  /*15f00*/  SYNCS.PHASECHK.TRANS64.TRYWAIT P2, [R9+URZ+0x16830], R0 ;  /* 0x01683000090075a7 */ /* 0x0002a6000804017f */
[----:B--2---:R-:W-:Y:S05]  /*15f10*/  @!P2 NANOSLEEP.SYNCS 0x989680 ;  /* 0x009896800000a95d */ /* 0x004fea0003900000 */
[----:B------:R-:W2:Y:S02]  /*15f20*/  @!P2 SYNCS.PHASECHK.TRANS64 P2, [R9+URZ+0x16830], R0 ;  /* 0x016830000900a5a7 */ /* 0x000ea4000804007f */
[----:B--2---:R-:W-:Y:S05]  /*15f30*/  @!P2 BRA `(.L_x_1089) ;  /* 0xfffffffc00eca947 */ /* 0x004fea000383ffff */
[----:B------:R-:W-:Y:S05]  /*15f40*/  BRA `(.L_x_1086) ;  /* 0xffffff2000cc7947 */ /* 0x000fea000383ffff */
.L_x_1093:
[----:B-1----:R-:W-:-:S04]  /*15f50*/  IMAD.U32 R2, RZ, RZ, UR6 ;  /* 0x00000006ff027e24 */ /* 0x002fc8000f8e00ff */
[----:B------:R1:W2:Y:S03]  /*15f60*/  SYNCS.PHASECHK.TRANS64.TRYWAIT P2, [R2+URZ+0x16850], R0 ;  /* 0x01685000020075a7 */ /* 0x0002a6000804017f */
[----:B--2---:R-:W-:Y:S05]  /*15f70*/  @!P2 NANOSLEEP.SYNCS 0x989680 ;  /* 0x009896800000a95d */ /* 0x004fea0003900000 */
[----:B------:R-:W2:Y:S02]  /*15f80*/  @!P2 SYNCS.PHASECHK.TRANS64 P2, [R2+URZ+0x16850], R0 ;  /* 0x016850000200a5a7 */ /* 0x000ea4000804007f */
[----:B--2---:R-:W-:Y:S05]  /*15f90*/  @!P2 BRA `(.L_x_1093) ;  /* 0xfffffffc00eca947 */ /* 0x004fea000383ffff */
[----:B------:R-:W-:Y:S05]  /*15fa0*/  BRA `(.L_x_1090) ;  /* 0xffffff2400447947 */ /* 0x000fea000383ffff */
.L_x_1099:
[----:B-1----:R-:W-:-:S04]  /*15fb0*/  IMAD.U32 R9, RZ, RZ, UR6 ;  /* 0x00000006ff097e24 */ /* 0x002fc8000f8e00ff */
[----:B------:R1:W2:Y:S03]  /*15fc0*/  SYNCS.PHASECHK.TRANS64.TRYWAIT P2, [R9+URZ+0x16830], R0 ;  /* 0x01683000090075a7 */ /* 0x0002a6000804017f */
[----:B--2---:R-:W-:Y:S05]  /*15fd0*/  @!P2 NANOSLEEP.SYNCS 0x989680 ;  /* 0x009896800000a95d */ /* 0x004fea0003900000 */
[----:B------:R-:W2:Y:S02]  /*15fe0*/  @!P2 SYNCS.PHASECHK.TRANS64 P2, [R9+URZ+0x16830], R0 ;  /* 0x016830000900a5a7 */ /* 0x000ea4000804007f */
[----:B--2---:R-:W-:Y:S05]  /*15ff0*/  @!P2 BRA `(.L_x_1099) ;  /* 0xfffffffc00eca947 */ /* 0x004fea000383ffff */
[----:B------:R-:W-:Y:S05]  /*16000*/  BRA `(.L_x_1096) ;  /* 0xffffff3c00e87947 */ /* 0x000fea000383ffff */
.L_x_1103:
[----:B-1----:R-:W-:-:S04]  /*16010*/  IMAD.U32 R2, RZ, RZ, UR6 ;  /* 0x00000006ff027e24 */ /* 0x002fc8000f8e00ff */
[----:B------:R1:W2:Y:S03]  /*16020*/  SYNCS.PHASECHK.TRANS64.TRYWAIT P2, [R2+URZ+0x16850], R0 ;  /* 0x01685000020075a7 */ /* 0x0002a6000804017f */
[----:B--2---:R-:W-:Y:S05]  /*16030*/  @!P2 NANOSLEEP.SYNCS 0x989680 ;  /* 0x009896800000a95d */ /* 0x004fea0003900000 */
[----:B------:R-:W2:Y:S02]  /*16040*/  @!P2 SYNCS.PHASECHK.TRANS64 P2, [R2+URZ+0x16850], R0 ;  /* 0x016850000200a5a7 */ /* 0x000ea4000804007f */
[----:B--2---:R-:W-:Y:S05]  /*16050*/  @!P2 BRA `(.L_x_1103) ;  /* 0xfffffffc00eca947 */ /* 0x004fea000383ffff */
[----:B------:R-:W-:Y:S05]  /*16060*/  BRA `(.L_x_1100) ;  /* 0xffffff4000607947 */ /* 0x000fea000383ffff */
.L_x_1116:
[----:B-1----:R-:W-:-:S04]  /*16070*/  IMAD.U32 R6, RZ, RZ, UR5 ;  /* 0x00000005ff067e24 */ /* 0x002fc8000f8e00ff */
[----:B------:R1:W2:Y:S03]  /*16080*/  SYNCS.PHASECHK.TRANS64.TRYWAIT P0, [R6+URZ+0x16850], R3 ;  /* 0x01685003060075a7 */ /* 0x0002a6000800017f */
[----:B--2---:R-:W-:Y:S05]  /*16090*/  @!P0 NANOSLEEP.SYNCS 0x989680 ;  /* 0x009896800000895d */ /* 0x004fea0003900000 */
[----:B------:R-:W2:Y:S02]  /*160a0*/  @!P0 SYNCS.PHASECHK.TRANS64 P0, [R6+URZ+0x16850], R3 ;  /* 0x01685003060085a7 */ /* 0x000ea4000800007f */
[----:B--2---:R-:W-:Y:S05]  /*160b0*/  @!P0 BRA `(.L_x_1116) ;  /* 0xfffffffc00ec8947 */ /* 0x004fea000383ffff */
[----:B------:R-:W-:Y:S05]  /*160c0*/  BRA `(.L_x_1115) ;  /* 0xffffff6800ec7947 */ /* 0x000fea000383ffff */
.L_x_1159:
[----:B------:R-:W3:Y:S01]  /*160d0*/  S2R R20, SR_TID.X ;  /* 0x0000000000147919 */ /* 0x000ee20000002100 */
[----:B------:R-:W-:Y:S01]  /*160e0*/  BSSY B0, `(.L_x_1251) ;  /* 0x000000a000007945 */ /* 0x000fe20003800000 */
[----:B--2---:R-:W-:Y:S02]  /*160f0*/  IMAD.MOV.U32 R12, RZ, RZ, RZ ;  /* 0x000000ffff0c7224 */ /* 0x004fe400078e00ff */
[----:B0-----:R-:W-:Y:S02]  /*16100*/  IMAD.MOV.U32 R11, RZ, RZ, 0x1f ;  /* 0x0000001fff0b7424 */ /* 0x001fe400078e00ff */
[----:B------:R-:W-:Y:S01]  /*16110*/  IMAD.MOV.U32 R15, RZ, RZ, -0x1 ;  /* 0xffffffffff0f7424 */ /* 0x000fe200078e00ff */
[----:B---3--:R-:W-:-:S04]  /*16120*/  SHF.R.U32.HI R20, RZ, 0x5, R20 ;  /* 0x00000005ff147819 */ /* 0x008fc80000011614 */
[----:B------:R-:W-:-:S05]  /*16130*/  LOP3.LUT R20, R20, 0x3, RZ, 0xc0, !PT ;  /* 0x0000000314147812 */ /* 0x000fca00078ec0ff */
[----:B------:R-:W-:-:S07]  /*16140*/  IMAD.MOV.U32 R13, RZ, RZ, R20 ;  /* 0x000000ffff0d7224 */ /* 0x000fce00078e0014 */
[----:B-1----:R-:W-:Y:S05]  /*16150*/  WARPSYNC.COLLECTIVE R15, `(.L_x_1252) ;  /* 0x000000000f087348 */ /* 0x002fea0003c00000 */
[----:B------:R0:W2:Y:S02]  /*16160*/  SHFL.IDX P6, R14, R13, R12, R11 ;  /* 0x0000000c0d0e7389 */ /* 0x0000a400000c000b */
[----:B012---:R-:W-:Y:S01]  /*16170*/  ENDCOLLECTIVE ;  /* 0x000000000000791b */ /* 0x007fe20003800000 */
.L_x_1252:
[----:B------:R-:W-:Y:S05]  /*16180*/  BSYNC B0 ;  /* 0x0000000000007941 */ /* 0x000fea0003800000 */
.L_x_1251:
[----:B------:R-:W-:Y:S05]  /*16190*/  BRA `(.L_x_1253) ;  /* 0xffffffb800387947 */ /* 0x000fea000383ffff */
.L_x_1161:
[----:B------:R-:W-:Y:S01]  /*161a0*/  BSSY B0, `(.L_x_1254) ;  /* 0x0000006000007945 */ /* 0x000fe20003800000 */
[----:B------:R-:W-:-:S07]  /*161b0*/  IMAD.MOV.U32 R15, RZ, RZ, -0x1 ;  /* 0xffffffffff0f7424 */ /* 0x000fce00078e00ff */
[----:B0123--:R-:W-:Y:S05]  /*161c0*/  WARPSYNC.COLLECTIVE R15, `(.L_x_1255) ;  /* 0x000000000f0c7348 */ /* 0x00ffea0003c00000 */
[----:B------:R-:W-:Y:S02]  /*161d0*/  ELECT P6, UR62, PT ;  /* 0x00000000003e782f */ /* 0x000fe400038c0000 */
[----:B------:R-:W-:Y:S01]  /*161e0*/  MOV R14, UR62 ;  /* 0x0000003e000e7c02 */ /* 0x000fe20008000f00 */
[----:B0123--:R-:W-:Y:S10]  /*161f0*/  ENDCOLLECTIVE ;  /* 0x000000000000791b */ /* 0x00fff40003800000 */
.L_x_1255:
[----:B------:R-:W-:Y:S05]  /*16200*/  BSYNC B0 ;  /* 0x0000000000007941 */ /* 0x000fea0003800000 */
.L_x_1254:
[----:B------:R-:W-:Y:S05]  /*16210*/  BRA `(.L_x_1256) ;  /* 0xffffffb800407947 */ /* 0x000fea000383ffff */
.L_x_1163:
[----:B---3--:R3:W4:Y:S02]  /*16220*/  SYNCS.PHASECHK.TRANS64.TRYWAIT P0, [R0+URZ+0x16840], R2 ;  /* 0x01684002000075a7 */ /* 0x008724000800017f */
[----:B----4-:R-:W-:Y:S05]  /*16230*/  @!P0 NANOSLEEP.SYNCS 0x989680 ;  /* 0x009896800000895d */ /* 0x010fea0003900000 */
[----:B------:R-:W4:Y:S02]  /*16240*/  @!P0 SYNCS.PHASECHK.TRANS64 P0, [R0+URZ+0x16840], R2 ;  /* 0x01684002000085a7 */ /* 0x000f24000800007f */
[----:B----4-:R-:W-:Y:S05]  /*16250*/  @!P0 BRA `(.L_x_1163) ;  /* 0xfffffffc00f08947 */ /* 0x010fea000383ffff */
[----:B------:R-:W-:Y:S05]  /*16260*/  BRA `(.L_x_1257) ;  /* 0xffffffb800907947 */ /* 0x000fea000383ffff */
.L_x_1167:
[----:B------:R-:W2:Y:S01]  /*16270*/  LDL.LU R11, [R1+0xc] ;  /* 0x00000c00010b7983 */ /* 0x000ea20000300800 */
[----:B------:R-:W-:Y:S01]  /*16280*/  IMAD.MOV.U32 R6, RZ, RZ, R12 ;  /* 0x000000ffff067224 */ /* 0x000fe200078e000c */
[----:B------:R-:W-:Y:S01]  /*16290*/  LOP3.LUT R10, R10, 0x7f, RZ, 0xc0, !PT ;  /* 0x0000007f0a0a7812 */ /* 0x000fe200078ec0ff */
[----:B------:R-:W-:Y:S02]  /*162a0*/  IMAD.MOV.U32 R13, RZ, RZ, R4 ;  /* 0x000000ffff0d7224 */ /* 0x000fe400078e0004 */
[----:B------:R-:W-:Y:S01]  /*162b0*/  IMAD.MOV.U32 R12, RZ, RZ, RZ ;  /* 0x000000ffff0c7224 */ /* 0x000fe200078e00ff */
[----:B------:R-:W-:Y:S01]  /*162c0*/  SHF.R.U32.HI R10, RZ, 0x3, R10 ;  /* 0x00000003ff0a7819 */ /* 0x000fe2000001160a */
[----:B------:R-:W-:-:S04]  /*162d0*/  IMAD.MOV.U32 R15, RZ, RZ, -0x1 ;  /* 0xffffffffff0f7424 */ /* 0x000fc800078e00ff */
[----:B------:R-:W-:-:S04]  /*162e0*/  IMAD.IADD R6, R10, 0x1, R6 ;  /* 0x000000010a067824 */ /* 0x000fc800078e0206 */
[----:B------:R-:W-:Y:S02]  /*162f0*/  VIADD R10, R6, 0x10 ;  /* 0x00000010060a7836 */ /* 0x000fe40000000000 */
[----:B--2---:R-:W-:Y:S02]  /*16300*/  IMAD R3, R11, R9, RZ ;  /* 0x000000090b037224 */ /* 0x004fe400078e02ff */
[----:B------:R-:W-:-:S03]  /*16310*/  IMAD.MOV.U32 R11, RZ, RZ, 0x181f ;  /* 0x0000181fff0b7424 */ /* 0x000fc600078e00ff */
[----:B------:R-:W-:-:S13]  /*16320*/  ISETP.GE.AND P1, PT, R6, R3, PT ;  /* 0x000000030600720c */ /* 0x000fda0003f26270 */
[----:B-----5:R-:W-:Y:S05]  /*16330*/  WARPSYNC.COLLECTIVE R15, `(.L_x_1258) ;  /* 0x000000000f087348 */ /* 0x020fea0003c00000 */
[----:B------:R0:W1:Y:S02]  /*16340*/  SHFL.IDX P6, R14, R13, R12, R11 ;  /* 0x0000000c0d0e7389 */ /* 0x00006400000c000b */
[----:B01---5:R-:W-:Y:S01]  /*16350*/  ENDCOLLECTIVE ;  /* 0x000000000000791b */ /* 0x023fe20003800000 */
.L_x_1258:
[----:B------:R-:W-:Y:S02]  /*16360*/  IMAD.MOV.U32 R13, RZ, RZ, R0 ;  /* 0x000000ffff0d7224 */ /* 0x000fe400078e0000 */
[----:B------:R-:W-:-:S07]  /*16370*/  IMAD.MOV.U32 R7, RZ, RZ, R14 ;  /* 0x000000ffff077224 */ /* 0x000fce00078e000e */
[----:B------:R-:W-:Y:S05]  /*16380*/  WARPSYNC.COLLECTIVE R15, `(.L_x_1259) ;  /* 0x000000000f087348 */ /* 0x000fea0003c00000 */
[----:B------:R0:W1:Y:S02]  /*16390*/  SHFL.IDX P6, R14, R13, R12, R11 ;  /* 0x0000000c0d0e7389 */ /* 0x00006400000c000b */
[----:B01----:R-:W-:Y:S01]  /*163a0*/  ENDCOLLECTIVE ;  /* 0x000000000000791b */ /* 0x003fe20003800000 */
.L_x_1259:
[----:B------:R-:W-:Y:S02]  /*163b0*/  IMAD.MOV.U32 R13, RZ, RZ, R4 ;  /* 0x000000ffff0d7224 */ /* 0x000fe400078e0004 */
[----:B------:R-:W-:Y:S02]  /*163c0*/  IMAD.MOV.U32 R12, RZ, RZ, 0x1 ;  /* 0x00000001ff0c7424 */ /* 0x000fe400078e00ff */
[----:B------:R-:W-:-:S07]  /*163d0*/  IMAD.MOV.U32 R8, RZ, RZ, R14 ;  /* 0x000000ffff087224 */ /* 0x000fce00078e000e */
[----:B------:R-:W-:Y:S05]  /*163e0*/  WARPSYNC.COLLECTIVE R15, `(.L_x_1260) ;  /* 0x000000000f087348 */ /* 0x000fea0003c00000 */
[----:B------:R0:W1:Y:S02]  /*163f0*/  SHFL.IDX P6, R14, R13, R12, R11 ;  /* 0x0000000c0d0e7389 */ /* 0x00006400000c000b */
[----:B01----:R-:W-:Y:S01]  /*16400*/  ENDCOLLECTIVE ;  /* 0x000000000000791b */ /* 0x003fe20003800000 */
.L_x_1260:
        /* <DEDUP_REMOVED lines=13> */
.L_x_1261:
[----:B------:R-:W-:Y:S02]  /*164e0*/  IMAD.MOV.U32 R13, RZ, RZ, R4 ;  /* 0x000000ffff0d7224 */ /* 0x000fe400078e0004 */
[----:B------:R-:W-:Y:S02]  /*164f0*/  IMAD.MOV.U32 R12, RZ, RZ, 0x2 ;  /* 0x00000002ff0c7424 */ /* 0x000fe400078e00ff */
[----:B------:R-:W-:-:S07]  /*16500*/  IMAD.MOV.U32 R8, RZ, RZ, R14 ;  /* 0x000000ffff087224 */ /* 0x000fce00078e000e */
[----:B------:R-:W-:Y:S05]  /*16510*/  WARPSYNC.COLLECTIVE R15, `(.L_x_1262) ;  /* 0x000000000f087348 */ /* 0x000fea0003c00000 */
[----:B------:R0:W1:Y:S02]  /*16520*/  SHFL.IDX P6, R14, R13, R12, R11 ;  /* 0x0000000c0d0e7389 */ /* 0x00006400000c000b */
[----:B01----:R-:W-:Y:S01]  /*16530*/  ENDCOLLECTIVE ;  /* 0x000000000000791b */ /* 0x003fe20003800000 */
.L_x_1262:
        /* <DEDUP_REMOVED lines=14> */
.L_x_1263:
[----:B------:R-:W-:Y:S02]  /*16620*/  IMAD.MOV.U32 R13, RZ, RZ, R4 ;  /* 0x000000ffff0d7224 */ /* 0x000fe400078e0004 */
[----:B------:R-:W-:Y:S02]  /*16630*/  IMAD.MOV.U32 R12, RZ, RZ, 0x3 ;  /* 0x00000003ff0c7424 */ /* 0x000fe400078e00ff */
[----:B------:R-:W-:-:S07]  /*16640*/  IMAD.MOV.U32 R8, RZ, RZ, R14 ;  /* 0x000000ffff087224 */ /* 0x000fce00078e000e */
[----:B------:R-:W-:Y:S05]  /*16650*/  WARPSYNC.COLLECTIVE R15, `(.L_x_1264) ;  /* 0x000000000f087348 */ /* 0x000fea0003c00000 */
[----:B------:R0:W1:Y:S02]  /*16660*/  SHFL.IDX P6, R14, R13, R12, R11 ;  /* 0x0000000c0d0e7389 */ /* 0x00006400000c000b */
[----:B01----:R-:W-:Y:S01]  /*16670*/  ENDCOLLECTIVE ;  /* 0x000000000000791b */ /* 0x003fe20003800000 */
.L_x_1264:
        /* <DEDUP_REMOVED lines=14> */
.L_x_1265:
[----:B------:R-:W-:Y:S02]  /*16760*/  IMAD.MOV.U32 R13, RZ, RZ, R4 ;  /* 0x000000ffff0d7224 */ /* 0x000fe400078e0004 */
[----:B------:R-:W-:Y:S02]  /*16770*/  IMAD.MOV.U32 R12, RZ, RZ, 0x4 ;  /* 0x00000004ff0c7424 */ /* 0x000fe400078e00ff */
[----:B------:R-:W-:-:S07]  /*16780*/  IMAD.MOV.U32 R8, RZ, RZ, R14 ;  /* 0x000000ffff087224 */ /* 0x000fce00078e000e */
[----:B------:R-:W-:Y:S05]  /*16790*/  WARPSYNC.COLLECTIVE R15, `(.L_x_1266) ;  /* 0x000000000f087348 */ /* 0x000fea0003c00000 */
[----:B------:R0:W1:Y:S02]  /*167a0*/  SHFL.IDX P6, R14, R13, R12, R11 ;  /* 0x0000000c0d0e7389 */ /* 0x00006400000c000b */
[----:B01----:R-:W-:Y:S01]  /*167b0*/  ENDCOLLECTIVE ;  /* 0x000000000000791b */ /* 0x003fe20003800000 */
.L_x_1266:
        /* <DEDUP_REMOVED lines=14> */
.L_x_1267:
[----:B------:R-:W-:Y:S02]  /*168a0*/  IMAD.MOV.U32 R13, RZ, RZ, R4 ;  /* 0x000000ffff0d7224 */ /* 0x000fe400078e0004 */
[----:B------:R-:W-:Y:S02]  /*168b0*/  IMAD.MOV.U32 R12, RZ, RZ, 0x5 ;  /* 0x00000005ff0c7424 */ /* 0x000fe400078e00ff */
[----:B------:R-:W-:-:S07]  /*168c0*/  IMAD.MOV.U32 R8, RZ, RZ, R14 ;  /* 0x000000ffff087224 */ /* 0x000fce00078e000e */
[----:B------:R-:W-:Y:S05]  /*168d0*/  WARPSYNC.COLLECTIVE R15, `(.L_x_1268) ;  /* 0x000000000f087348 */ /* 0x000fea0003c00000 */
[----:B------:R0:W1:Y:S02]  /*168e0*/  SHFL.IDX P6, R14, R13, R12, R11 ;  /* 0x0000000c0d0e7389 */ /* 0x00006400000c000b */
[----:B01----:R-:W-:Y:S01]  /*168f0*/  ENDCOLLECTIVE ;  /* 0x000000000000791b */ /* 0x003fe20003800000 */
.L_x_1268:
        /* <DEDUP_REMOVED lines=14> */
.L_x_1269:
[----:B------:R-:W-:Y:S02]  /*169e0*/  IMAD.MOV.U32 R13, RZ, RZ, R4 ;  /* 0x000000ffff0d7224 */ /* 0x000fe400078e0004 */
[----:B------:R-:W-:Y:S02]  /*169f0*/  IMAD.MOV.U32 R12, RZ, RZ, 0x6 ;  /* 0x00000006ff0c7424 */ /* 0x000fe400078e00ff */
[----:B------:R-:W-:-:S07]  /*16a00*/  IMAD.MOV.U32 R8, RZ, RZ, R14 ;  /* 0x000000ffff087224 */ /* 0x000fce00078e000e */
[----:B------:R-:W-:Y:S05]  /*16a10*/  WARPSYNC.COLLECTIVE R15, `(.L_x_1270) ;  /* 0x000000000f087348 */ /* 0x000fea0003c00000 */
[----:B------:R0:W1:Y:S02]  /*16a20*/  SHFL.IDX P6, R14, R13, R12, R11 ;  /* 0x0000000c0d0e7389 */ /* 0x00006400000c000b */
[----:B01----:R-:W-:Y:S01]  /*16a30*/  ENDCOLLECTIVE ;  /* 0x000000000000791b */ /* 0x003fe20003800000 */
.L_x_1270:
        /* <DEDUP_REMOVED lines=14> */
.L_x_1271:
[----:B------:R-:W-:Y:S02]  /*16b20*/  IMAD.MOV.U32 R13, RZ, RZ, R4 ;  /* 0x000000ffff0d7224 */ /* 0x000fe400078e0004 */
[----:B------:R-:W-:Y:S02]  /*16b30*/  IMAD.MOV.U32 R12, RZ, RZ, 0x7 ;  /* 0x00000007ff0c7424 */ /* 0x000fe400078e00ff */
[----:B------:R-:W-:-:S07]  /*16b40*/  IMAD.MOV.U32 R8, RZ, RZ, R14 ;  /* 0x000000ffff087224 */ /* 0x000fce00078e000e */
[----:B------:R-:W-:Y:S05]  /*16b50*/  WARPSYNC.COLLECTIVE R15, `(.L_x_1272) ;  /* 0x000000000f087348 */ /* 0x000fea0003c00000 */
[----:B------:R0:W1:Y:S02]  /*16b60*/  SHFL.IDX P6, R14, R13, R12, R11 ;  /* 0x0000000c0d0e7389 */ /* 0x00006400000c000b */
[----:B01----:R-:W-:Y:S01]  /*16b70*/  ENDCOLLECTIVE ;  /* 0x000000000000791b */ /* 0x003fe20003800000 */
.L_x_1272:
        /* <DEDUP_REMOVED lines=8> */
[----:B------:R0:W-:Y:S04]  /*16c00*/  @!P1 LDGSTS.E.BYPASS.LTC128B.128 [R20+0xb400], desc[UR52][R8.64], !P0 ;  /* 0x0b40000008149fae */ /* 0x0001e8000c101d74 */
[----:B------:R-:W-:Y:S01]  /*16c10*/  ISETP.GE.AND P1, PT, R0, R3, PT ;  /* 0x000000030000720c */ /* 0x000fe20003f26270 */
[----:B------:R-:W-:-:S02]  /*16c20*/  VIADD R0, R6, 0x80 ;  /* 0x0000008006007836 */ /* 0x000fc40000000000 */
[----:B------:R-:W-:-:S10]  /*16c30*/  IMAD.MOV.U32 R4, RZ, RZ, R14 ;  /* 0x000000ffff047224 */ /* 0x000fd400078e000e */
[----:B0-----:R-:W-:Y:S05]  /*16c40*/  WARPSYNC.COLLECTIVE R15, `(.L_x_1273) ;  /* 0x000000000f087348 */ /* 0x001fea0003c00000 */
[----:B------:R1:W2:Y:S02]  /*16c50*/  SHFL.IDX P6, R14, R13, R12, R11 ;  /* 0x0000000c0d0e7389 */ /* 0x0002a400000c000b */
[----:B012---:R-:W-:Y:S01]  /*16c60*/  ENDCOLLECTIVE ;  /* 0x000000000000791b */ /* 0x007fe20003800000 */
.L_x_1273:
[----:B------:R-:W-:Y:S01]  /*16c70*/  ISETP.GE.AND P2, PT, R0, R3, PT ;  /* 0x000000030000720c */ /* 0x000fe20003f46270 */
[----:B------:R-:W-:Y:S02]  /*16c80*/  IMAD.MOV.U32 R13, RZ, RZ, R2 ;  /* 0x000000ffff0d7224 */ /* 0x000fe400078e0002 */
[----:B------:R-:W-:Y:S02]  /*16c90*/  IMAD.MOV.U32 R12, RZ, RZ, RZ ;  /* 0x000000ffff0c7224 */ /* 0x000fe400078e00ff */
[----:B------:R-:W-:-:S08]  /*16ca0*/  IMAD.MOV.U32 R8, RZ, RZ, R14 ;  /* 0x000000ffff087224 */ /* 0x000fd000078e000e */
[----:B------:R-:W-:Y:S05]  /*16cb0*/  WARPSYNC.COLLECTIVE R15, `(.L_x_1274) ;  /* 0x000000000f087348 */ /* 0x000fea0003c00000 */
[----:B------:R0:W1:Y:S02]  /*16cc0*/  SHFL.IDX P6, R14, R13, R12, R11 ;  /* 0x0000000c0d0e7389 */ /* 0x00006400000c000b */
[----:B01----:R-:W-:Y:S01]  /*16cd0*/  ENDCOLLECTIVE ;  /* 0x000000000000791b */ /* 0x003fe20003800000 */
.L_x_1274:
        /* <DEDUP_REMOVED lines=13> */
.L_x_1275:
[----:B------:R-:W-:Y:S02]  /*16db0*/  IMAD.MOV.U32 R13, RZ, RZ, R2 ;  /* 0x000000ffff0d7224 */ /* 0x000fe400078e0002 */
[----:B------:R-:W-:Y:S02]  /*16dc0*/  IMAD.MOV.U32 R12, RZ, RZ, 0x1 ;  /* 0x00000001ff0c7424 */ /* 0x000fe400078e00ff */
[----:B------:R-:W-:-:S07]  /*16dd0*/  IMAD.MOV.U32 R7, RZ, RZ, R14 ;  /* 0x000000ffff077224 */ /* 0x000fce00078e000e */
[----:B------:R-:W-:Y:S05]  /*16de0*/  WARPSYNC.COLLECTIVE R15, `(.L_x_1276) ;  /* 0x000000000f087348 */ /* 0x000fea0003c00000 */
[----:B------:R0:W1:Y:S02]  /*16df0*/  SHFL.IDX P6, R14, R13, R12, R11 ;  /* 0x0000000c0d0e7389 */ /* 0x00006400000c000b */
[----:B01----:R-:W-:Y:S01]  /*16e00*/  ENDCOLLECTIVE ;  /* 0x000000000000791b */ /* 0x003fe20003800000 */
.L_x_1276:
[----:B------:R-:W-:-:S05]  /*16e10*/  @!P2 LEA R7, P1, R21, R7, 0x1 ;  /* 0x000000071507a211 */ /* 0x000fca00078208ff */
[----:B------:R-:W-:Y:S02]  /*16e20*/  @!P2 IMAD.X R0, RZ, RZ, R0, P1 ;  /* 0x000000ffff00a224 */ /* 0x000fe400008e0600 */
        /* <DEDUP_REMOVED lines=13> */
.L_x_1277:
[----:B------:R-:W-:Y:S02]  /*16f00*/  IMAD.MOV.U32 R13, RZ, RZ, R2 ;  /* 0x000000ffff0d7224 */ /* 0x000fe400078e0002 */
[----:B------:R-:W-:Y:S02]  /*16f10*/  IMAD.MOV.U32 R12, RZ, RZ, 0x2 ;  /* 0x00000002ff0c7424 */ /* 0x000fe400078e00ff */
[----:B------:R-:W-:-:S07]  /*16f20*/  IMAD.MOV.U32 R8, RZ, RZ, R14 ;  /* 0x000000ffff087224 */ /* 0x000fce00078e000e */
[----:B------:R-:W-:Y:S05]  /*16f30*/  WARPSYNC.COLLECTIVE R15, `(.L_x_1278) ;  /* 0x000000000f087348 */ /* 0x000fea0003c00000 */
[----:B------:R0:W1:Y:S02]  /*16f40*/  SHFL.IDX P6, R14, R13, R12, R11 ;  /* 0x0000000c0d0e7389 */ /* 0x00006400000c000b */
[----:B01----:R-:W-:Y:S01]  /*16f50*/  ENDCOLLECTIVE ;  /* 0x000000000000791b */ /* 0x003fe20003800000 */
.L_x_1278:
        /* <DEDUP_REMOVED lines=13> */
.L_x_1279:
[----:B------:R-:W-:Y:S02]  /*17030*/  IMAD.MOV.U32 R13, RZ, RZ, R2 ;  /* 0x000000ffff0d7224 */ /* 0x000fe400078e0002 */
[----:B------:R-:W-:Y:S02]  /*17040*/  IMAD.MOV.U32 R12, RZ, RZ, 0x3 ;  /* 0x00000003ff0c7424 */ /* 0x000fe400078e00ff */
[----:B------:R-:W-:-:S07]  /*17050*/  IMAD.MOV.U32 R8, RZ, RZ, R14 ;  /* 0x000000ffff087224 */ /* 0x000fce00078e000e */
[----:B------:R-:W-:Y:S05]  /*17060*/  WARPSYNC.COLLECTIVE R15, `(.L_x_1280) ;  /* 0x000000000f087348 */ /* 0x000fea0003c00000 */
[----:B------:R0:W1:Y:S02]  /*17070*/  SHFL.IDX P6, R14, R13, R12, R11 ;  /* 0x0000000c0d0e7389 */ /* 0x00006400000c000b */
[----:B01----:R-:W-:Y:S01]  /*17080*/  ENDCOLLECTIVE ;  /* 0x000000000000791b */ /* 0x003fe20003800000 */
.L_x_1280:
        /* <DEDUP_REMOVED lines=12> */
.L_x_1281:
[----:B------:R-:W-:Y:S01]  /*17150*/  IMAD.MOV.U32 R2, RZ, RZ, R14 ;  /* 0x000000ffff027224 */ /* 0x000fe200078e000e */
[----:B------:R-:W-:Y:S06]  /*17160*/  BRA `(.L_x_1282) ;  /* 0xffffffb8009c7947 */ /* 0x000fec000383ffff */
.L_x_1170:
[----:B0-----:R0:W1:Y:S02]  /*17170*/  SYNCS.PHASECHK.TRANS64.TRYWAIT P0, [R17+URZ+0x16820], R0 ;  /* 0x01682000110075a7 */ /* 0x001064000800017f */
[----:B-1----:R-:W-:Y:S05]  /*17180*/  @!P0 NANOSLEEP.SYNCS 0x989680 ;  /* 0x009896800000895d */ /* 0x002fea0003900000 */
[----:B------:R-:W1:Y:S02]  /*17190*/  @!P0 SYNCS.PHASECHK.TRANS64 P0, [R17+URZ+0x16820], R0 ;  /* 0x01682000110085a7 */ /* 0x000e64000800007f */
[----:B-1----:R-:W-:Y:S05]  /*171a0*/  @!P0 BRA `(.L_x_1170) ;  /* 0xfffffffc00f08947 */ /* 0x002fea000383ffff */
[----:B------:R-:W-:Y:S05]  /*171b0*/  BRA `(.L_x_1283) ;  /* 0xffffffb800fc7947 */ /* 0x000fea000383ffff */
.L_x_1179:
[----:B-1----:R1:W2:Y:S02]  /*171c0*/  SYNCS.PHASECHK.TRANS64.TRYWAIT P0, [R2+URZ+0x16840], R3 ;  /* 0x01684003020075a7 */ /* 0x0022a4000800017f */
[----:B--2---:R-:W-:Y:S05]  /*171d0*/  @!P0 NANOSLEEP.SYNCS 0x989680 ;  /* 0x009896800000895d */ /* 0x004fea0003900000 */
[----:B------:R-:W2:Y:S02]  /*171e0*/  @!P0 SYNCS.PHASECHK.TRANS64 P0, [R2+URZ+0x16840], R3 ;  /* 0x01684003020085a7 */ /* 0x000ea4000800007f */
[----:B--2---:R-:W-:Y:S05]  /*171f0*/  @!P0 BRA `(.L_x_1179) ;  /* 0xfffffffc00f08947 */ /* 0x004fea000383ffff */
[----:B------:R-:W-:Y:S05]  /*17200*/  BRA `(.L_x_1284) ;  /* 0xffffffbc00e07947 */ /* 0x000fea000383ffff */
.L_x_1184:
[----:B0-----:R0:W1:Y:S02]  /*17210*/  SYNCS.PHASECHK.TRANS64.TRYWAIT P0, [R3+URZ+0x60], R2 ;  /* 0x00006002030075a7 */ /* 0x001064000800017f */
[----:B-1----:R-:W-:Y:S05]  /*17220*/  @!P0 NANOSLEEP.SYNCS 0x989680 ;  /* 0x009896800000895d */ /* 0x002fea0003900000 */
[----:B------:R-:W1:Y:S02]  /*17230*/  @!P0 SYNCS.PHASECHK.TRANS64 P0, [R3+URZ+0x60], R2 ;  /* 0x00006002030085a7 */ /* 0x000e64000800007f */
[----:B-1----:R-:W-:Y:S05]  /*17240*/  @!P0 BRA `(.L_x_1184) ;  /* 0xfffffffc00f08947 */ /* 0x002fea000383ffff */
[----:B------:R-:W-:Y:S05]  /*17250*/  BRA `(.L_x_1285) ;  /* 0xffffffc0006c7947 */ /* 0x000fea000383ffff */
.L_x_1192:
[----:B-1----:R1:W2:Y:S02]  /*17260*/  SYNCS.PHASECHK.TRANS64.TRYWAIT P0, [R2+URZ+0x16840], R3 ;  /* 0x01684003020075a7 */ /* 0x0022a4000800017f */
[----:B--2---:R-:W-:Y:S05]  /*17270*/  @!P0 NANOSLEEP.SYNCS 0x989680 ;  /* 0x009896800000895d */ /* 0x004fea0003900000 */
[----:B------:R-:W2:Y:S02]  /*17280*/  @!P0 SYNCS.PHASECHK.TRANS64 P0, [R2+URZ+0x16840], R3 ;  /* 0x01684003020085a7 */ /* 0x000ea4000800007f */
[----:B--2---:R-:W-:Y:S05]  /*17290*/  @!P0 BRA `(.L_x_1192) ;  /* 0xfffffffc00f08947 */ /* 0x004fea000383ffff */
[----:B------:R-:W-:Y:S05]  /*172a0*/  BRA `(.L_x_1286) ;  /* 0xffffffc400a87947 */ /* 0x000fea000383ffff */
.L_x_1197:
[----:B0-----:R0:W1:Y:S02]  /*172b0*/  SYNCS.PHASECHK.TRANS64.TRYWAIT P0, [R10+URZ+0x60], R3 ;  /* 0x000060030a0075a7 */ /* 0x001064000800017f */
[----:B-1----:R-:W-:Y:S05]  /*172c0*/  @!P0 NANOSLEEP.SYNCS 0x989680 ;  /* 0x009896800000895d */ /* 0x002fea0003900000 */
[----:B------:R-:W1:Y:S02]  /*172d0*/  @!P0 SYNCS.PHASECHK.TRANS64 P0, [R10+URZ+0x60], R3 ;  /* 0x000060030a0085a7 */ /* 0x000e64000800007f */
[----:B-1----:R-:W-:Y:S05]  /*172e0*/  @!P0 BRA `(.L_x_1197) ;  /* 0xfffffffc00f08947 */ /* 0x002fea000383ffff */
[----:B------:R-:W-:Y:S05]  /*172f0*/  BRA `(.L_x_1287) ;  /* 0xffffffc800347947 */ /* 0x000fea000383ffff */
.L_x_1205:
[----:B-1----:R1:W2:Y:S02]  /*17300*/  SYNCS.PHASECHK.TRANS64.TRYWAIT P0, [R2+URZ+0x16840], R3 ;  /* 0x01684003020075a7 */ /* 0x0022a4000800017f */
[----:B--2---:R-:W-:Y:S05]  /*17310*/  @!P0 NANOSLEEP.SYNCS 0x989680 ;  /* 0x009896800000895d */ /* 0x004fea0003900000 */
[----:B------:R-:W2:Y:S02]  /*17320*/  @!P0 SYNCS.PHASECHK.TRANS64 P0, [R2+URZ+0x16840], R3 ;  /* 0x01684003020085a7 */ /* 0x000ea4000800007f */
[----:B--2---:R-:W-:Y:S05]  /*17330*/  @!P0 BRA `(.L_x_1205) ;  /* 0xfffffffc00f08947 */ /* 0x004fea000383ffff */
[----:B------:R-:W-:Y:S05]  /*17340*/  BRA `(.L_x_1288) ;  /* 0xffffffcc00447947 */ /* 0x000fea000383ffff */
.L_x_1210:
[----:B0-----:R0:W1:Y:S02]  /*17350*/  SYNCS.PHASECHK.TRANS64.TRYWAIT P0, [R7+URZ+0x60], R2 ;  /* 0x00006002070075a7 */ /* 0x001064000800017f */
[----:B-1----:R-:W-:Y:S05]  /*17360*/  @!P0 NANOSLEEP.SYNCS 0x989680 ;  /* 0x009896800000895d */ /* 0x002fea0003900000 */
[----:B------:R-:W1:Y:S02]  /*17370*/  @!P0 SYNCS.PHASECHK.TRANS64 P0, [R7+URZ+0x60], R2 ;  /* 0x00006002070085a7 */ /* 0x000e64000800007f */
[----:B-1----:R-:W-:Y:S05]  /*17380*/  @!P0 BRA `(.L_x_1210) ;  /* 0xfffffffc00f08947 */ /* 0x002fea000383ffff */
[----:B------:R-:W-:Y:S05]  /*17390*/  BRA `(.L_x_1289) ;  /* 0xffffffcc00d47947 */ /* 0x000fea000383ffff */
.L_x_1220:
[----:B0-----:R0:W1:Y:S02]  /*173a0*/  SYNCS.PHASECHK.TRANS64.TRYWAIT P0, [R3+URZ+0x16860], R0 ;  /* 0x01686000030075a7 */ /* 0x001064000800017f */
[----:B-1----:R-:W-:Y:S05]  /*173b0*/  @!P0 NANOSLEEP.SYNCS 0x989680 ;  /* 0x009896800000895d */ /* 0x002fea0003900000 */
[----:B------:R-:W1:Y:S02]  /*173c0*/  @!P0 SYNCS.PHASECHK.TRANS64 P0, [R3+URZ+0x16860], R0 ;  /* 0x01686000030085a7 */ /* 0x000e64000800007f */
[----:B-1----:R-:W-:Y:S05]  /*173d0*/  @!P0 BRA `(.L_x_1220) ;  /* 0xfffffffc00f08947 */ /* 0x002fea000383ffff */
[----:B------:R-:W-:Y:S05]  /*173e0*/  BRA `(.L_x_1290) ;  /* 0xffffffd000d07947 */ /* 0x000fea000383ffff */
.L_x_1226:
[----:B------:R-:W-:Y:S01]  /*173f0*/  BSSY B0, `(.L_x_1291) ;  /* 0x0000008000007945 */ /* 0x000fe20003800000 */
[----:B------:R-:W-:Y:S02]  /*17400*/  IMAD.MOV.U32 R13, RZ, RZ, R24 ;  /* 0x000000ffff0d7224 */ /* 0x000fe400078e0018 */
[----:B--2---:R-:W-:Y:S02]  /*17410*/  IMAD.MOV.U32 R12, RZ, RZ, RZ ;  /* 0x000000ffff0c7224 */ /* 0x004fe400078e00ff */
[----:B0-----:R-:W-:Y:S02]  /*17420*/  IMAD.MOV.U32 R11, RZ, RZ, 0x1f ;  /* 0x0000001fff0b7424 */ /* 0x001fe400078e00ff */
[----:B------:R-:W-:-:S07]  /*17430*/  IMAD.MOV.U32 R15, RZ, RZ, -0x1 ;  /* 0xffffffffff0f7424 */ /* 0x000fce00078e00ff */
[----:B-1----:R-:W-:Y:S05]  /*17440*/  WARPSYNC.COLLECTIVE R15, `(.L_x_1292) ;  /* 0x000000000f087348 */ /* 0x002fea0003c00000 */
[----:B------:R0:W2:Y:S02]  /*17450*/  SHFL.IDX P6, R14, R13, R12, R11 ;  /* 0x0000000c0d0e7389 */ /* 0x0000a400000c000b */
[----:B012---:R-:W-:Y:S01]  /*17460*/  ENDCOLLECTIVE ;  /* 0x000000000000791b */ /* 0x007fe20003800000 */
.L_x_1292:
[----:B------:R-:W-:Y:S05]  /*17470*/  BSYNC B0 ;  /* 0x0000000000007941 */ /* 0x000fea0003800000 */
.L_x_1291:
        /* <DEDUP_REMOVED lines=9> */
.L_x_1293:
[----:B------:R-:W-:Y:S02]  /*17510*/  ULDC UR4, c[0x0][0xc3c] ;  /* 0x00030f0000047ab9 */ /* 0x000fe40000000800 */
[----:B------:R-:W-:-:S13]  /*17520*/  ISETP.GE.OR P1, PT, R7, UR4, !P0 ;  /* 0x0000000407007c0c */ /* 0x000fda000c726670 */
[----:B------:R-:W0:Y:S08]  /*17530*/  @!P1 LDC.64 R4, c[0x0][0xc80] ;  /* 0x00032000ff049b82 */ /* 0x000e300000000a00 */
[----:B------:R-:W1:Y:S01]  /*17540*/  @!P1 LDC.64 R2, c[0x0][0xc78] ;  /* 0x00031e00ff029b82 */ /* 0x000e620000000a00 */
[----:B------:R-:W-:Y:S01]  /*17550*/  CS2R R24, SRZ ;  /* 0x0000000000187805 */ /* 0x000fe2000001ff00 */
[----:B------:R-:W-:-:S02]  /*17560*/  IMAD.MOV.U32 R8, RZ, RZ, RZ ;  /* 0x000000ffff087224 */ /* 0x000fc400078e00ff */
[----:B------:R-:W-:Y:S02]  /*17570*/  IMAD.MOV.U32 R11, RZ, RZ, RZ ;  /* 0x000000ffff0b7224 */ /* 0x000fe400078e00ff */
[----:B------:R-:W-:Y:S02]  /*17580*/  IMAD.MOV.U32 R6, RZ, RZ, R14 ;  /* 0x000000ffff067224 */ /* 0x000fe400078e000e */
[----:B0-----:R-:W-:-:S06]  /*17590*/  @!P1 IMAD.WIDE R4, R7, 0x4, R4 ;  /* 0x0000000407049825 */ /* 0x001fcc00078e0204 */
[----:B------:R-:W2:Y:S01]  /*175a0*/  @!P1 LDG.E R4, desc[UR52][R4.64] ;  /* 0x0000003404049981 */ /* 0x000ea2000c1e1900 */
[----:B-1----:R-:W-:-:S06]  /*175b0*/  @!P1 IMAD.WIDE R2, R7, 0x4, R2 ;  /* 0x0000000407029825 */ /* 0x002fcc00078e0202 */
[----:B------:R-:W3:Y:S01]  /*175c0*/  @!P1 LDG.E R2, desc[UR52][R2.64] ;  /* 0x0000003402029981 */ /* 0x000ee2000c1e1900 */
[C---:B------:R-:W-:Y:S02]  /*175d0*/  ISETP.GE.U32.AND P2, PT, R9.reuse, 0x2, PT ;  /* 0x000000020900780c */ /* 0x040fe40003f46070 */
[C---:B------:R-:W-:Y:S02]  /*175e0*/  ISETP.GE.U32.AND P3, PT, R9.reuse, 0x4, PT ;  /* 0x000000040900780c */ /* 0x040fe40003f66070 */
        /* <DEDUP_REMOVED lines=9> */
.L_x_1294:
[----:B------:R-:W-:Y:S01]  /*17680*/  IMAD.MOV.U32 R12, RZ, RZ, 0x2 ;  /* 0x00000002ff0c7424 */ /* 0x000fe200078e00ff */
[----:B------:R-:W-:-:S05]  /*17690*/  SEL R14, R14, RZ, P1 ;  /* 0x000000ff0e0e7207 */ /* 0x000fca0000800000 */
[----:B------:R-:W-:-:S04]  /*176a0*/  IMAD.IADD R7, R13, 0x1, R14 ;  /* 0x000000010d077824 */ /* 0x000fc800078e020e */
[----:B------:R-:W-:-:S07]  /*176b0*/  IMAD.MOV.U32 R13, RZ, RZ, R7 ;  /* 0x000000ffff0d7224 */ /* 0x000fce00078e0007 */
[----:B------:R-:W-:Y:S05]  /*176c0*/  WARPSYNC.COLLECTIVE R15, `(.L_x_1295) ;  /* 0x000000000f087348 */ /* 0x000fea0003c00000 */
[----:B------:R0:W1:Y:S02]  /*176d0*/  SHFL.UP P6, R14, R13, R12, R11 ;  /* 0x0400000c0d0e7389 */ /* 0x00006400000c000b */
[----:B01----:R-:W-:Y:S01]  /*176e0*/  ENDCOLLECTIVE ;  /* 0x000000000000791b */ /* 0x003fe20003800000 */
.L_x_1295:
[----:B------:R-:W-:Y:S01]  /*176f0*/  IMAD.MOV.U32 R12, RZ, RZ, 0x4 ;  /* 0x00000004ff0c7424 */ /* 0x000fe200078e00ff */
[----:B------:R-:W-:-:S05]  /*17700*/  SEL R2, R14, RZ, P2 ;  /* 0x000000ff0e027207 */ /* 0x000fca0001000000 */
[----:B------:R-:W-:-:S04]  /*17710*/  IMAD.IADD R2, R7, 0x1, R2 ;  /* 0x0000000107027824 */ /* 0x000fc800078e0202 */
[----:B------:R-:W-:-:S07]  /*17720*/  IMAD.MOV.U32 R13, RZ, RZ, R2 ;  /* 0x000000ffff0d7224 */ /* 0x000fce00078e0002 */
[----:B------:R-:W-:Y:S05]  /*17730*/  WARPSYNC.COLLECTIVE R15, `(.L_x_1296) ;  /* 0x000000000f087348 */ /* 0x000fea0003c00000 */
[----:B------:R0:W1:Y:S02]  /*17740*/  SHFL.UP P6, R14, R13, R12, R11 ;  /* 0x0400000c0d0e7389 */ /* 0x00006400000c000b */
[----:B01----:R-:W-:Y:S01]  /*17750*/  ENDCOLLECTIVE ;  /* 0x000000000000791b */ /* 0x003fe20003800000 */
.L_x_1296:
[----:B------:R-:W-:Y:S01]  /*17760*/  IMAD.MOV.U32 R12, RZ, RZ, 0x8 ;  /* 0x00000008ff0c7424 */ /* 0x000fe200078e00ff */
[----:B------:R-:W-:-:S05]  /*17770*/  SEL R3, R14, RZ, P3 ;  /* 0x000000ff0e037207 */ /* 0x000fca0001800000 */
[----:B------:R-:W-:-:S04]  /*17780*/  IMAD.IADD R3, R2, 0x1, R3 ;  /* 0x0000000102037824 */ /* 0x000fc800078e0203 */
[----:B------:R-:W-:-:S07]  /*17790*/  IMAD.MOV.U32 R13, RZ, RZ, R3 ;  /* 0x000000ffff0d7224 */ /* 0x000fce00078e0003 */
[----:B------:R-:W-:Y:S05]  /*177a0*/  WARPSYNC.COLLECTIVE R15, `(.L_x_1297) ;  /* 0x000000000f087348 */ /* 0x000fea0003c00000 */
[----:B------:R0:W1:Y:S02]  /*177b0*/  SHFL.UP P6, R14, R13, R12, R11 ;  /* 0x0400000c0d0e7389 */ /* 0x00006400000c000b */
[----:B01----:R-:W-:Y:S01]  /*177c0*/  ENDCOLLECTIVE ;  /* 0x000000000000791b */ /* 0x003fe20003800000 */
.L_x_1297:
[----:B------:R-:W-:Y:S01]  /*177d0*/  IMAD.MOV.U32 R12, RZ, RZ, 0x10 ;  /* 0x00000010ff0c7424 */ /* 0x000fe200078e00ff */
[----:B------:R-:W-:-:S05]  /*177e0*/  SEL R4, R14, RZ, P4 ;  /* 0x000000ff0e047207 */ /* 0x000fca0002000000 */
[----:B------:R-:W-:-:S04]  /*177f0*/  IMAD.IADD R4, R3, 0x1, R4 ;  /* 0x0000000103047824 */ /* 0x000fc800078e0204 */
[----:B------:R-:W-:-:S07]  /*17800*/  IMAD.MOV.U32 R13, RZ, RZ, R4 ;  /* 0x000000ffff0d7224 */ /* 0x000fce00078e0004 */
[----:B------:R-:W-:Y:S05]  /*17810*/  WARPSYNC.COLLECTIVE R15, `(.L_x_1298) ;  /* 0x000000000f087348 */ /* 0x000fea0003c00000 */
[----:B------:R0:W1:Y:S02]  /*17820*/  SHFL.UP P6, R14, R13, R12, R11 ;  /* 0x0400000c0d0e7389 */ /* 0x00006400000c000b */
[----:B01----:R-:W-:Y:S01]  /*17830*/  ENDCOLLECTIVE ;  /* 0x000000000000791b */ /* 0x003fe20003800000 */
.L_x_1298:
        /* <DEDUP_REMOVED lines=8> */
.L_x_1299:
[----:B------:R-:W-:Y:S05]  /*178c0*/  BRA `(.L_x_1300) ;  /* 0xffffffd4000c7947 */ /* 0x000fea000383ffff */
.L_x_1229:
[----:B------:R-:W-:Y:S01]  /*178d0*/  BSSY B0, `(.L_x_1301) ;  /* 0x0000007000007945 */ /* 0x000fe20003800000 */
[----:B--2---:R-:W-:Y:S02]  /*178e0*/  IMAD.MOV.U32 R12, RZ, RZ, 0x1 ;  /* 0x00000001ff0c7424 */ /* 0x004fe400078e00ff */
[----:B------:R-:W-:Y:S02]  /*178f0*/  IMAD.MOV.U32 R11, RZ, RZ, RZ ;  /* 0x000000ffff0b7224 */ /* 0x000fe400078e00ff */
[----:B------:R-:W-:-:S07]  /*17900*/  IMAD.MOV.U32 R15, RZ, RZ, -0x1 ;  /* 0xffffffffff0f7424 */ /* 0x000fce00078e00ff */
[----:B------:R-:W-:Y:S05]  /*17910*/  WARPSYNC.COLLECTIVE R15, `(.L_x_1302) ;  /* 0x000000000f087348 */ /* 0x000fea0003c00000 */
[----:B------:R0:W1:Y:S02]  /*17920*/  SHFL.UP P6, R14, R13, R12, R11 ;  /* 0x0400000c0d0e7389 */ /* 0x00006400000c000b */
[----:B01----:R-:W-:Y:S01]  /*17930*/  ENDCOLLECTIVE ;  /* 0x000000000000791b */ /* 0x003fe20003800000 */
.L_x_1302:
[----:B------:R-:W-:Y:S05]  /*17940*/  BSYNC B0 ;  /* 0x0000000000007941 */ /* 0x000fea0003800000 */
.L_x_1301:
        /* <DEDUP_REMOVED lines=8> */
.L_x_1303:
[----:B------:R-:W-:Y:S01]  /*179d0*/  IMAD.MOV.U32 R12, RZ, RZ, 0x4 ;  /* 0x00000004ff0c7424 */ /* 0x000fe200078e00ff */
[----:B------:R-:W-:-:S05]  /*179e0*/  SEL R2, R14, RZ, P2 ;  /* 0x000000ff0e027207 */ /* 0x000fca0001000000 */
[----:B------:R-:W-:-:S04]  /*179f0*/  IMAD.IADD R2, R13, 0x1, R2 ;  /* 0x000000010d027824 */ /* 0x000fc800078e0202 */
[----:B------:R-:W-:-:S07]  /*17a00*/  IMAD.MOV.U32 R13, RZ, RZ, R2 ;  /* 0x000000ffff0d7224 */ /* 0x000fce00078e0002 */
[----:B------:R-:W-:Y:S05]  /*17a10*/  WARPSYNC.COLLECTIVE R15, `(.L_x_1304) ;  /* 0x000000000f087348 */ /* 0x000fea0003c00000 */
[----:B------:R0:W1:Y:S02]  /*17a20*/  SHFL.UP P6, R14, R13, R12, R11 ;  /* 0x0400000c0d0e7389 */ /* 0x00006400000c000b */
[----:B01----:R-:W-:Y:S01]  /*17a30*/  ENDCOLLECTIVE ;  /* 0x000000000000791b */ /* 0x003fe20003800000 */
.L_x_1304:
[----:B------:R-:W-:Y:S01]  /*17a40*/  IMAD.MOV.U32 R12, RZ, RZ, 0x8 ;  /* 0x00000008ff0c7424 */ /* 0x000fe200078e00ff */
[----:B------:R-:W-:-:S05]  /*17a50*/  SEL R3, R14, RZ, P3 ;  /* 0x000000ff0e037207 */ /* 0x000fca0001800000 */
[----:B------:R-:W-:-:S04]  /*17a60*/  IMAD.IADD R3, R2, 0x1, R3 ;  /* 0x0000000102037824 */ /* 0x000fc800078e0203 */
[----:B------:R-:W-:-:S07]  /*17a70*/  IMAD.MOV.U32 R13, RZ, RZ, R3 ;  /* 0x000000ffff0d7224 */ /* 0x000fce00078e0003 */
[----:B------:R-:W-:Y:S05]  /*17a80*/  WARPSYNC.COLLECTIVE R15, `(.L_x_1305) ;  /* 0x000000000f087348 */ /* 0x000fea0003c00000 */
[----:B------:R0:W1:Y:S02]  /*17a90*/  SHFL.UP P6, R14, R13, R12, R11 ;  /* 0x0400000c0d0e7389 */ /* 0x00006400000c000b */
[----:B01----:R-:W-:Y:S01]  /*17aa0*/  ENDCOLLECTIVE ;  /* 0x000000000000791b */ /* 0x003fe20003800000 */
.L_x_1305:
[----:B------:R-:W-:Y:S01]  /*17ab0*/  IMAD.MOV.U32 R12, RZ, RZ, 0x10 ;  /* 0x00000010ff0c7424 */ /* 0x000fe200078e00ff */
[----:B------:R-:W-:-:S05]  /*17ac0*/  SEL R4, R14, RZ, P4 ;  /* 0x000000ff0e047207 */ /* 0x000fca0002000000 */
[----:B------:R-:W-:-:S04]  /*17ad0*/  IMAD.IADD R4, R3, 0x1, R4 ;  /* 0x0000000103047824 */ /* 0x000fc800078e0204 */
[----:B------:R-:W-:-:S07]  /*17ae0*/  IMAD.MOV.U32 R13, RZ, RZ, R4 ;  /* 0x000000ffff0d7224 */ /* 0x000fce00078e0004 */
[----:B------:R-:W-:Y:S05]  /*17af0*/  WARPSYNC.COLLECTIVE R15, `(.L_x_1306) ;  /* 0x000000000f087348 */ /* 0x000fea0003c00000 */
[----:B------:R0:W1:Y:S02]  /*17b00*/  SHFL.UP P6, R14, R13, R12, R11 ;  /* 0x0400000c0d0e7389 */ /* 0x00006400000c000b */
[----:B01----:R-:W-:Y:S01]  /*17b10*/  ENDCOLLECTIVE ;  /* 0x000000000000791b */ /* 0x003fe20003800000 */
.L_x_1306:
        /* <DEDUP_REMOVED lines=8> */
.L_x_1307:
[----:B------:R-:W-:Y:S05]  /*17ba0*/  BRA `(.L_x_1308) ;  /* 0xffffffd000f87947 */ /* 0x000fea000383ffff */
.L_x_1231:
[----:B------:R-:W-:Y:S01]  /*17bb0*/  BSSY B0, `(.L_x_1309) ;  /* 0x0000006000007945 */ /* 0x000fe20003800000 */
[----:B------:R-:W-:Y:S01]  /*17bc0*/  PLOP3.LUT P6, PT, P6, PT, PT, 0x8, 0x0 ;  /* 0x000000000000781c */ /* 0x000fe200037ce170 */
[----:B------:R-:W-:-:S12]  /*17bd0*/  IMAD.MOV.U32 R15, RZ, RZ, -0x1 ;  /* 0xffffffffff0f7424 */ /* 0x000fd800078e00ff */
[----:B0-2---:R-:W-:Y:S05]  /*17be0*/  WARPSYNC.COLLECTIVE R15, `(.L_x_1310) ;  /* 0x000000000f087348 */ /* 0x005fea0003c00000 */
[----:B------:R-:W-:Y:S01]  /*17bf0*/  VOTE.ANY R14, PT, P6 ;  /* 0x00000000000e7806 */ /* 0x000fe200030e0100 */
[----:B0-2---:R-:W-:Y:S06]  /*17c00*/  ENDCOLLECTIVE ;  /* 0x000000000000791b */ /* 0x005fec0003800000 */
.L_x_1310:
[----:B------:R-:W-:Y:S05]  /*17c10*/  BSYNC B0 ;  /* 0x0000000000007941 */ /* 0x000fea0003800000 */
.L_x_1309:
[----:B------:R-:W-:Y:S02]  /*17c20*/  IMAD.MOV.U32 R2, RZ, RZ, R14 ;  /* 0x000000ffff027224 */ /* 0x000fe400078e000e */
[----:B------:R-:W-:Y:S02]  /*17c30*/  IMAD.MOV.U32 R13, RZ, RZ, R25 ;  /* 0x000000ffff0d7224 */ /* 0x000fe400078e0019 */
[----:B------:R0:W1:Y:S01]  /*17c40*/  POPC R12, R2 ;  /* 0x00000002000c7309 */ /* 0x0000620000000000 */
[----:B------:R-:W-:Y:S02]  /*17c50*/  IMAD.MOV.U32 R11, RZ, RZ, 0x1f ;  /* 0x0000001fff0b7424 */ /* 0x000fe400078e00ff */
[----:B------:R-:W-:-:S07]  /*17c60*/  IMAD.MOV.U32 R15, RZ, RZ, -0x1 ;  /* 0xffffffffff0f7424 */ /* 0x000fce00078e00ff */
[----:B01----:R-:W-:Y:S05]  /*17c70*/  WARPSYNC.COLLECTIVE R15, `(.L_x_1311) ;  /* 0x000000000f087348 */ /* 0x003fea0003c00000 */
[----:B-1----:R1:W2:Y:S02]  /*17c80*/  SHFL.IDX P6, R14, R13, R12, R11 ;  /* 0x0000000c0d0e7389 */ /* 0x0022a400000c000b */
[----:B012---:R-:W-:Y:S01]  /*17c90*/  ENDCOLLECTIVE ;  /* 0x000000000000791b */ /* 0x007fe20003800000 */
.L_x_1311:
[----:B------:R-:W-:Y:S02]  /*17ca0*/  IMAD.IADD R27, R12, 0x1, R27 ;  /* 0x000000010c1b7824 */ /* 0x000fe400078e021b */
[----:B------:R-:W-:Y:S02]  /*17cb0*/  IMAD.MOV.U32 R13, RZ, RZ, R8 ;  /* 0x000000ffff0d7224 */ /* 0x000fe400078e0008 */
[----:B------:R-:W-:-:S07]  /*17cc0*/  IMAD.MOV.U32 R25, RZ, RZ, R14 ;  /* 0x000000ffff197224 */ /* 0x000fce00078e000e */
[----:B------:R-:W-:Y:S05]  /*17cd0*/  WARPSYNC.COLLECTIVE R15, `(.L_x_1312) ;  /* 0x000000000f087348 */ /* 0x000fea0003c00000 */
[----:B------:R0:W1:Y:S02]  /*17ce0*/  SHFL.IDX P6, R14, R13, R12, R11 ;  /* 0x0000000c0d0e7389 */ /* 0x00006400000c000b */
[----:B01----:R-:W-:Y:S01]  /*17cf0*/  ENDCOLLECTIVE ;  /* 0x000000000000791b */ /* 0x003fe20003800000 */
.L_x_1312:
[----:B------:R-:W-:Y:S01]  /*17d00*/  IMAD.MOV.U32 R8, RZ, RZ, R14 ;  /* 0x000000ffff087224 */ /* 0x000fe200078e000e */
[----:B------:R-:W-:Y:S06]  /*17d10*/  BRA `(.L_x_1313) ;  /* 0xffffffd000dc7947 */ /* 0x000fec000383ffff */
.L_x_1233:
[----:B------:R-:W-:Y:S01]  /*17d20*/  BSSY B0, `(.L_x_1314) ;  /* 0x0000007000007945 */ /* 0x000fe20003800000 */
[----:B------:R-:W-:Y:S02]  /*17d30*/  IMAD.MOV.U32 R13, RZ, RZ, R3 ;  /* 0x000000ffff0d7224 */ /* 0x000fe400078e0003 */
[----:B------:R-:W-:Y:S02]  /*17d40*/  IMAD.MOV.U32 R11, RZ, RZ, 0x1f ;  /* 0x0000001fff0b7424 */ /* 0x000fe400078e00ff */
[----:B------:R-:W-:-:S07]  /*17d50*/  IMAD.MOV.U32 R15, RZ, RZ, -0x1 ;  /* 0xffffffffff0f7424 */ /* 0x000fce00078e00ff */
[----:B0-23--:R-:W-:Y:S05]  /*17d60*/  WARPSYNC.COLLECTIVE R15, `(.L_x_1315) ;  /* 0x000000000f087348 */ /* 0x00dfea0003c00000 */
[----:B------:R1:W4:Y:S02]  /*17d70*/  SHFL.IDX P6, R14, R13, R12, R11 ;  /* 0x0000000c0d0e7389 */ /* 0x00032400000c000b */
[----:B01234-:R-:W-:Y:S01]  /*17d80*/  ENDCOLLECTIVE ;  /* 0x000000000000791b */ /* 0x01ffe20003800000 */
.L_x_1315:
[----:B------:R-:W-:Y:S05]  /*17d90*/  BSYNC B0 ;  /* 0x0000000000007941 */ /* 0x000fea0003800000 */
.L_x_1314:
[----:B------:R-:W-:Y:S01]  /*17da0*/  IMAD.MOV.U32 R24, RZ, RZ, R14 ;  /* 0x000000ffff187224 */ /* 0x000fe200078e000e */
[----:B------:R-:W-:Y:S06]  /*17db0*/  BRA `(.L_x_1232) ;  /* 0xffffffd000cc7947 */ /* 0x000fec000383ffff */
.L_x_1239:
[----:B0-----:R0:W2:Y:S02]  /*17dc0*/  SYNCS.PHASECHK.TRANS64.TRYWAIT P0, [R9+URZ+0x16820], R0 ;  /* 0x01682000090075a7 */ /* 0x0010a4000800017f */
[----:B--2---:R-:W-:Y:S05]  /*17dd0*/  @!P0 NANOSLEEP.SYNCS 0x989680 ;  /* 0x009896800000895d */ /* 0x004fea0003900000 */
[----:B------:R-:W2:Y:S02]  /*17de0*/  @!P0 SYNCS.PHASECHK.TRANS64 P0, [R9+URZ+0x16820], R0 ;  /* 0x01682000090085a7 */ /* 0x000ea4000800007f */
[----:B--2---:R-:W-:Y:S05]  /*17df0*/  @!P0 BRA `(.L_x_1239) ;  /* 0xfffffffc00f08947 */ /* 0x004fea000383ffff */
[----:B------:R-:W-:Y:S05]  /*17e00*/  BRA `(.L_x_1316) ;  /* 0xffffffdc00247947 */ /* 0x000fea000383ffff */
.L_x_1240:
[----:B------:R-:W2:Y:S01]  /*17e10*/  S2R R2, SR_TID.X ;  /* 0x0000000000027919 */ /* 0x000ea20000002100 */
[----:B------:R-:W-:Y:S01]  /*17e20*/  BSSY B0, `(.L_x_1317) ;  /* 0x000000a000007945 */ /* 0x000fe20003800000 */
[----:B------:R-:W-:Y:S02]  /*17e30*/  IMAD.MOV.U32 R12, RZ, RZ, RZ ;  /* 0x000000ffff0c7224 */ /* 0x000fe400078e00ff */
[----:B------:R-:W-:Y:S02]  /*17e40*/  IMAD.MOV.U32 R11, RZ, RZ, 0x1f ;  /* 0x0000001fff0b7424 */ /* 0x000fe400078e00ff */
[----:B------:R-:W-:Y:S01]  /*17e50*/  IMAD.MOV.U32 R15, RZ, RZ, -0x1 ;  /* 0xffffffffff0f7424 */ /* 0x000fe200078e00ff */
[----:B--2---:R-:W-:-:S04]  /*17e60*/  SHF.R.U32.HI R2, RZ, 0x5, R2 ;  /* 0x00000005ff027819 */ /* 0x004fc80000011602 */
[----:B------:R-:W-:-:S05]  /*17e70*/  LOP3.LUT R2, R2, 0x3, RZ, 0xc0, !PT ;  /* 0x0000000302027812 */ /* 0x000fca00078ec0ff */
[----:B------:R-:W-:-:S07]  /*17e80*/  IMAD.MOV.U32 R13, RZ, RZ, R2 ;  /* 0x000000ffff0d7224 */ /* 0x000fce00078e0002 */
[----:B01-3--:R-:W-:Y:S05]  /*17e90*/  WARPSYNC.COLLECTIVE R15, `(.L_x_1318) ;  /* 0x000000000f087348 */ /* 0x00bfea0003c00000 */
[----:B------:R2:W4:Y:S02]  /*17ea0*/  SHFL.IDX P6, R14, R13, R12, R11 ;  /* 0x0000000c0d0e7389 */ /* 0x00052400000c000b */
[----:B01234-:R-:W-:Y:S01]  /*17eb0*/  ENDCOLLECTIVE ;  /* 0x000000000000791b */ /* 0x01ffe20003800000 */
.L_x_1318:
[----:B------:R-:W-:Y:S05]  /*17ec0*/  BSYNC B0 ;  /* 0x0000000000007941 */ /* 0x000fea0003800000 */
.L_x_1317:
[----:B------:R-:W-:Y:S05]  /*17ed0*/  BRA `(.L_x_1319) ;  /* 0xffffffdc000c7947 */ /* 0x000fea000383ffff */
.L_x_1243:
[----:B------:R-:W-:Y:S01]  /*17ee0*/  BSSY B1, `(.L_x_1320) ;  /* 0x0000006000017945 */ /* 0x000fe20003800000 */
[----:B------:R-:W-:-:S07]  /*17ef0*/  IMAD.MOV.U32 R15, RZ, RZ, -0x1 ;  /* 0xffffffffff0f7424 */ /* 0x000fce00078e00ff */
[----:B01-3--:R-:W-:Y:S05]  /*17f00*/  WARPSYNC.COLLECTIVE R15, `(.L_x_1321) ;  /* 0x000000000f0c7348 */ /* 0x00bfea0003c00000 */
[----:B------:R-:W-:Y:S02]  /*17f10*/  ELECT P6, UR62, PT ;  /* 0x00000000003e782f */ /* 0x000fe400038c0000 */
[----:B------:R-:W-:Y:S01]  /*17f20*/  MOV R14, UR62 ;  /* 0x0000003e000e7c02 */ /* 0x000fe20008000f00 */
[----:B01-3--:R-:W-:Y:S10]  /*17f30*/  ENDCOLLECTIVE ;  /* 0x000000000000791b */ /* 0x00bff40003800000 */
.L_x_1321:
[----:B------:R-:W-:Y:S05]  /*17f40*/  BSYNC B1 ;  /* 0x0000000000017941 */ /* 0x000fea0003800000 */
.L_x_1320:
[----:B------:R-:W-:Y:S05]  /*17f50*/  BRA `(.L_x_1322) ;  /* 0xffffffdc00047947 */ /* 0x000fea000383ffff */
.L_x_1245:
[----:B0-----:R0:W1:Y:S02]  /*17f60*/  SYNCS.PHASECHK.TRANS64.TRYWAIT P0, [R7+URZ], R2 ;  /* 0x00000002070075a7 */ /* 0x001064000800017f */
[----:B-1----:R-:W-:Y:S05]  /*17f70*/  @!P0 NANOSLEEP.SYNCS 0x989680 ;  /* 0x009896800000895d */ /* 0x002fea0003900000 */
[----:B------:R-:W1:Y:S02]  /*17f80*/  @!P0 SYNCS.PHASECHK.TRANS64 P0, [R7+URZ], R2 ;  /* 0x00000002070085a7 */ /* 0x000e64000800007f */
[----:B-1----:R-:W-:Y:S05]  /*17f90*/  @!P0 BRA `(.L_x_1245) ;  /* 0xfffffffc00f08947 */ /* 0x002fea000383ffff */
[----:B------:R-:W-:Y:S05]  /*17fa0*/  BRA `(.L_x_1323) ;  /* 0xffffffdc00387947 */ /* 0x000fea000383ffff */
.L_x_1246:
[----:B-1----:R1:W2:Y:S02]  /*17fb0*/  SYNCS.PHASECHK.TRANS64.TRYWAIT P0, [R3+URZ], R0 ;  /* 0x00000000030075a7 */ /* 0x0022a4000800017f */
[----:B--2---:R-:W-:Y:S05]  /*17fc0*/  @!P0 NANOSLEEP.SYNCS 0x989680 ;  /* 0x009896800000895d */ /* 0x004fea0003900000 */
[----:B------:R-:W2:Y:S02]  /*17fd0*/  @!P0 SYNCS.PHASECHK.TRANS64 P0, [R3+URZ], R0 ;  /* 0x00000000030085a7 */ /* 0x000ea4000800007f */
[----:B--2---:R-:W-:Y:S05]  /*17fe0*/  @!P0 BRA `(.L_x_1246) ;  /* 0xfffffffc00f08947 */ /* 0x004fea000383ffff */
[----:B------:R-:W-:Y:S05]  /*17ff0*/  BRA `(.L_x_1324) ;  /* 0xffffffdc002c7947 */ /* 0x000fea000383ffff */
.L_x_1248:
[----:B-1----:R1:W2:Y:S02]  /*18000*/  SYNCS.PHASECHK.TRANS64.TRYWAIT P0, [R5+URZ], R2 ;  /* 0x00000002050075a7 */ /* 0x0022a4000800017f */
[----:B--2---:R-:W-:Y:S05]  /*18010*/  @!P0 NANOSLEEP.SYNCS 0x989680 ;  /* 0x009896800000895d */ /* 0x004fea0003900000 */
[----:B------:R-:W2:Y:S02]  /*18020*/  @!P0 SYNCS.PHASECHK.TRANS64 P0, [R5+URZ], R2 ;  /* 0x00000002050085a7 */ /* 0x000ea4000800007f */
[----:B--2---:R-:W-:Y:S05]  /*18030*/  @!P0 BRA `(.L_x_1248) ;  /* 0xfffffffc00f08947 */ /* 0x004fea000383ffff */
[----:B------:R-:W-:Y:S05]  /*18040*/  BRA `(.L_x_1325) ;  /* 0xffffffdc00307947 */ /* 0x000fea000383ffff */
.L_x_1326:
        /* <DEDUP_REMOVED lines=11> */
.L_x_2706:


//--------------------- .text._ZN7cutlass13device_kernelIN5flash11enable_sm90INS1_16FlashAttnFwdSm90INS1_25CollectiveMainloopFwdSm90ILi2EN4cute5tupleIJNS5_1CILi1EEES8_S8_EEENS6_IJNS7_ILi192EEENS7_ILi128EEENS7_ILi64EEEEEELi64ENS_6half_tEfNS_4arch4Sm90ELb0ELb1ELb0ELb1ELb0ELb1ELb0ELb1ELb1ELb1ELb1ELb0EEENS1_21CollectiveEpilogueFwdINS6_IJSA_SC_SB_EEES9_SE_SG_Li384ELb1ELb1ELb1ELb0EEENS1_36VarlenDynamicPersistentTileSchedulerILi192ELi128ELi384ELi128ELb1ELb1ELb1ELb1ELb0ELb1EEEEEEEEEvNT_6ParamsE --------------------------
	.section	.text._ZN7cutlass13device_kernelIN5flash11enable_sm90INS1_16FlashAttnFwdSm90INS1_25CollectiveMainloopFwdSm90ILi2EN4cute5tupleIJNS5_1CILi1EEES8_S8_EEENS6_IJNS7_ILi192EEENS7_ILi128EEENS7_ILi64EEEEEELi64ENS_6half_tEfNS_4arch4Sm90ELb0ELb1ELb0ELb1ELb0ELb1ELb0ELb1ELb1ELb1ELb1ELb0EEENS1_21CollectiveEpilogueFwdINS6_IJSA_SC_SB_EEES9_SE_SG_Li384ELb1ELb1ELb1ELb0EEENS1_36VarlenDynamicPersistentTileSchedulerILi192ELi128ELi384ELi128ELb1ELb1ELb1ELb1ELb0ELb1EEEEEEEEEvNT_6ParamsE,"ax",@progbits
	.align	128
.text._ZN7cutlass13device_kernelIN5flash11enable_sm90INS1_16FlashAttnFwdSm90INS1_25CollectiveMainloopFwdSm90ILi2EN4cute5tupleIJNS5_1CILi1EEES8_S8_EEENS6_IJNS7_ILi192EEENS7_ILi128EEENS7_ILi64EEEEEELi64ENS_6half_tEfNS_4arch4Sm90ELb0ELb1ELb0ELb1ELb0ELb1ELb0ELb1ELb1ELb1ELb1ELb0EEENS1_21CollectiveEpilogueFwdINS6_IJSA_SC_SB_EEES9_SE_SG_Li384ELb1ELb1ELb1ELb0EEENS1_36VarlenDynamicPersistentTileSchedulerILi192ELi128ELi384ELi128ELb1ELb1ELb1ELb1ELb0ELb1EEEEEEEEEvNT_6ParamsE:
        .type           _ZN7cutlass13device_kernelIN5flash11enable_sm90INS1_16FlashAttnFwdSm90INS1_25CollectiveMainloopFwdSm90ILi2EN4cute5tupleIJNS5_1CILi1EEES8_S8_EEENS6_IJNS7_ILi192EEENS7_ILi128EEENS7_ILi64EEEEEELi64ENS_6half_tEfNS_4arch4Sm90ELb0ELb1ELb0ELb1ELb0ELb1ELb0ELb1ELb1ELb1ELb1ELb0EEENS1_21CollectiveEpilogueFwdINS6_IJSA_SC_SB_EEES9_SE_SG_Li384ELb1ELb1ELb1ELb0EEENS1_36VarlenDynamicPersistentTileSchedulerILi192ELi128ELi384ELi128ELb1ELb1ELb1ELb1ELb0ELb1EEEEEEEEEvNT_6ParamsE,@function
        .size           _ZN7cutlass13device_kernelIN5flash11enable_sm90INS1_16FlashAttnFwdSm90INS1_25CollectiveMainloopFwdSm90ILi2EN4cute5tupleIJNS5_1CILi1EEES8_S8_EEENS6_IJNS7_ILi192EEENS7_ILi128EEENS7_ILi64EEEEEELi64ENS_6half_tEfNS_4arch4Sm90ELb0ELb1ELb0ELb1ELb0ELb1ELb0ELb1ELb1ELb1ELb1ELb0EEENS1_21CollectiveEpilogueFwdINS6_IJSA_SC_SB_EEES9_SE_SG_Li384ELb1ELb1ELb1ELb0EEENS1_36VarlenDynamicPersistentTileSchedulerILi192ELi128ELi384ELi128ELb1ELb1ELb1ELb1ELb0ELb1EEEEEEEEEvNT_6ParamsE,(.L_x_2707 - _ZN7cutlass13device_kernelIN5flash11enable_sm90INS1_16FlashAttnFwdSm90INS1_25CollectiveMainloopFwdSm90ILi2EN4cute5tupleIJNS5_1CILi1EEES8_S8_EEENS6_IJNS7_ILi192EEENS7_ILi128EEENS7_ILi64EEEEEELi64ENS_6half_tEfNS_4arch4Sm90ELb0ELb1ELb0ELb1ELb0ELb1ELb0ELb1ELb1ELb1ELb1ELb0EEENS1_21CollectiveEpilogueFwdINS6_IJSA_SC_SB_EEES9_SE_SG_Li384ELb1ELb1ELb1ELb0EEENS1_36VarlenDynamicPersistentTileSchedulerILi192ELi128ELi384ELi128ELb1ELb1ELb1ELb1ELb0ELb1EEEEEEEEEvNT_6ParamsE)
        .other          _ZN7cutlass13device_kernelIN5flash11enable_sm90INS1_16FlashAttnFwdSm90INS1_25CollectiveMainloopFwdSm90ILi2EN4cute5tupleIJNS5_1CILi1EEES8_S8_EEENS6_IJNS7_ILi192EEENS7_ILi128EEENS7_ILi64EEEEEELi64ENS_6half_tEfNS_4arch4Sm90ELb0ELb1ELb0ELb1ELb0ELb1ELb0ELb1ELb1ELb1ELb1ELb0EEENS1_21CollectiveEpilogueFwdINS6_IJSA_SC_SB_EEES9_SE_SG_Li384ELb1ELb1ELb1ELb0EEENS1_36VarlenDynamicPersistentTileSchedulerILi192ELi128ELi384ELi128ELb1ELb1ELb1ELb1ELb0ELb1EEEEEEEEEvNT_6ParamsE,@"STO_CUDA_ENTRY STV_DEFAULT"
_ZN7cutlass13device_kernelIN5flash11enable_sm90INS1_16FlashAttnFwdSm90INS1_25CollectiveMainloopFwdSm90ILi2EN4cute5tupleIJNS5_1CILi1EEES8_S8_EEENS6_IJNS7_ILi192EEENS7_ILi128EEENS7_ILi64EEEEEELi64ENS_6half_tEfNS_4arch4Sm90ELb0ELb1ELb0ELb1ELb0ELb1ELb0ELb1ELb1ELb1ELb1ELb0EEENS1_21CollectiveEpilogueFwdINS6_IJSA_SC_SB_EEES9_SE_SG_Li384ELb1ELb1ELb1ELb0EEENS1_36VarlenDynamicPersistentTileSchedulerILi192ELi128ELi384ELi128ELb1ELb1ELb1ELb1ELb0ELb1EEEEEEEEEvNT_6ParamsE:
        /* <DEDUP_REMOVED lines=23> */
.L_x_1328:
[----:B------:R-:W-:Y:S05]  /*0170*/  BSYNC B0 ;  /* 0x0000000000007941 */ /* 0x000fea0003800000 */
.L_x_1327:
        /* <DEDUP_REMOVED lines=40> */
.L_x_1329:
        /* <DEDUP_REMOVED lines=22> */
.L_x_1330:
        /* <DEDUP_REMOVED lines=18> */
.L_x_1331:
        /* <DEDUP_REMOVED lines=22> */
.L_x_1332:
        /* <DEDUP_REMOVED lines=22> */
.L_x_1333:
        /* <DEDUP_REMOVED lines=9> */
.L_x_1336:
[----:B------:R-:W-:-:S08]  /*09d0*/  NOP ;  /* 0x0000000000007918 */ /* 0x000fd00000000000 */
[----:B------:R-:W0:Y:S02]  /*09e0*/  USETMAXREG.TRY_ALLOC.CTAPOOL UP0, 0xa0 ;  /* 0x000000a0000079c8 */ /* 0x000e240008000600 */
[----:B0-----:R-:W-:-:S13]  /*09f0*/  PLOP3.LUT P0, PT, PT, PT, UP0, 0x80, 0x0 ;  /* 0x000000000000781c */ /* 0x001fda0003f0f008 */
[----:B------:R-:W-:Y:S05]  /*0a00*/  @!P0 BRA `(.L_x_1336) ;  /* 0xfffffffc00f08947 */ /* 0x000fea000383ffff */
[----:B------:R-:W0:Y:S01]  /*0a10*/  S2R R0, SR_TID.X ;  /* 0x0000000000007919 */ /* 0x000e220000002100 */
[----:B------:R-:W1:Y:S01]  /*0a20*/  S2UR UR5, SR_CgaCtaId ;  /* 0x00000000000579c3 */ /* 0x000e620000008800 */
[----:B------:R-:W-:Y:S01]  /*0a30*/  UMOV UR4, 0x400 ;  /* 0x0000040000047882 */ /* 0x000fe20000000000 */
[----:B------:R-:W-:-:S06]  /*0a40*/  LOP3.LUT R22, R22, 0xbfffffff, RZ, 0xc0, !PT ;  /* 0xbfffffff16167812 */ /* 0x000fcc00078ec0ff */
[----:B------:R-:W-:Y:S06]  /*0a50*/  BAR.ARV 0x8, 0x200 ;  /* 0x0208000000007b1d */ /* 0x000fec0000002000 */
[----:B-1----:R-:W-:-:S06]  /*0a60*/  ULEA UR4, UR5, UR4, 0x18 ;  /* 0x0000000405047291 */ /* 0x002fcc000f8ec03f */
[----:B------:R-:W-:Y:S01]  /*0a70*/  IMAD.U32 R16, RZ, RZ, UR4 ;  /* 0x00000004ff107e24 */ /* 0x000fe2000f8e00ff */
[----:B0-----:R-:W-:Y:S01]  /*0a80*/  SHF.R.U32.HI R0, RZ, 0x7, R0 ;  /* 0x00000007ff007819 */ /* 0x001fe20000011600 */
[----:B------:R-:W-:-:S03]  /*0a90*/  ULDC UR4, c[0x0][0xc3c] ;  /* 0x00030f0000047ab9 */ /* 0x000fc60000000800 */
[----:B------:R-:W-:-:S13]  /*0aa0*/  ISETP.NE.AND P0, PT, R0, 0x1, PT ;  /* 0x000000010000780c */ /* 0x000fda0003f05270 */
[----:B------:R-:W-:Y:S01]  /*0ab0*/  @P0 LOP3.LUT R22, R22, 0x40000000, RZ, 0xfc, !PT ;  /* 0x4000000016160812 */ /* 0x000fe200078efcff */
[----:B------:R-:W-:Y:S08]  /*0ac0*/  @!P0 BAR.ARV 0x9, 0x100 ;  /* 0x0244000000008b1d */ /* 0x000ff00000002000 */
[----:B------:R-:W-:Y:S06]  /*0ad0*/  BAR.SYNC.DEFER_BLOCKING 0x5, 0x200 ;  /* 0x0148000000007b1d */ /* 0x000fec0000010000 */
[----:B------:R-:W0:Y:S02]  /*0ae0*/  LDS.128 R28, [R16+0x168d0] ;  /* 0x0168d000101c7984 */ /* 0x000e240000000c00 */
[----:B------:R-:W-:Y:S06]  /*0af0*/  BAR.ARV 0x4, 0x200 ;  /* 0x0108000000007b1d */ /* 0x000fec0000002000 */
[----:B0-----:R-:W-:-:S13]  /*0b00*/  ISETP.GE.AND P0, PT, R31, UR4, PT ;  /* 0x000000041f007c0c */ /* 0x001fda000bf06270 */
[----:B------:R-:W-:Y:S05]  /*0b10*/  @P0 BRA `(.L_x_1337) ;  /* 0x000001e400900947 */ /* 0x000fea0003800000 */
[----:B------:R-:W3:Y:S01]  /*0b20*/  LDL R12, [R1+0x54] ;  /* 0x00005400010c7983 */ /* 0x000ee20000100800 */
[----:B------:R-:W0:Y:S02]  /*0b30*/  S2R R0, SR_TID.X ;  /* 0x0000000000007919 */ /* 0x000e240000002100 */
[----:B0-----:R-:W-:-:S05]  /*0b40*/  VIADD R11, R0, 0xffffff80 ;  /* 0xffffff80000b7836 */ /* 0x001fca0000000000 */
[----:B------:R-:W-:-:S04]  /*0b50*/  SHF.R.S32.HI R0, RZ, 0x1f, R11 ;  /* 0x0000001fff007819 */ /* 0x000fc8000001140b */
[----:B--2---:R-:W-:-:S04]  /*0b60*/  LEA.HI R2, R0, R11, RZ, 0x7 ;  /* 0x0000000b00027211 */ /* 0x004fc800078f38ff */
[----:B------:R-:W-:-:S05]  /*0b70*/  LOP3.LUT R3, R2, 0xffffff80, RZ, 0xc0, !PT ;  /* 0xffffff8002037812 */ /* 0x000fca00078ec0ff */
[----:B------:R-:W-:-:S05]  /*0b80*/  IMAD.IADD R10, R11, 0x1, -R3 ;  /* 0x000000010b0a7824 */ /* 0x000fca00078e0a03 */
[----:B------:R-:W-:-:S04]  /*0b90*/  SHF.R.S32.HI R6, RZ, 0x1f, R10 ;  /* 0x0000001fff067819 */ /* 0x000fc8000001140a */
[----:B------:R-:W-:Y:S02]  /*0ba0*/  LEA.HI R7, R6, R10, RZ, 0x2 ;  /* 0x0000000a06077211 */ /* 0x000fe400078f10ff */
[CC--:B------:R-:W-:Y:S02]  /*0bb0*/  LEA.HI R3, R0.reuse, R11.reuse, RZ, 0x5 ;  /* 0x0000000b00037211 */ /* 0x0c0fe400078f28ff */
[--C-:B------:R-:W-:Y:S02]  /*0bc0*/  SHF.R.S32.HI R8, RZ, 0x2, R7.reuse ;  /* 0x00000002ff087819 */ /* 0x100fe40000011407 */
[----:B------:R-:W-:Y:S02]  /*0bd0*/  SHF.R.S32.HI R9, RZ, 0x1f, R7 ;  /* 0x0000001fff097819 */ /* 0x000fe40000011407 */
[----:B------:R-:W-:Y:S02]  /*0be0*/  SHF.R.S32.HI R13, RZ, 0x7, R2 ;  /* 0x00000007ff0d7819 */ /* 0x000fe40000011402 */
[----:B------:R-:W-:-:S02]  /*0bf0*/  LEA.HI R4, R0, R11, RZ, 0x4 ;  /* 0x0000000b00047211 */ /* 0x000fc400078f20ff */
[----:B------:R-:W-:Y:S02]  /*0c00*/  LEA.HI R9, R9, R8, RZ, 0x3 ;  /* 0x0000000809097211 */ /* 0x000fe400078f18ff */
[----:B------:R-:W-:Y:S01]  /*0c10*/  SHF.R.S32.HI R14, RZ, 0x5, R3 ;  /* 0x00000005ff0e7819 */ /* 0x000fe20000011403 */
[----:B------:R-:W-:Y:S01]  /*0c20*/  IMAD.HI R3, R13, 0x55555556, RZ ;  /* 0x555555560d037827 */ /* 0x000fe200078e02ff */
[----:B------:R-:W-:Y:S02]  /*0c30*/  SHF.R.S32.HI R5, RZ, 0x4, R4 ;  /* 0x00000004ff057819 */ /* 0x000fe40000011404 */
[----:B------:R-:W-:Y:S02]  /*0c40*/  LOP3.LUT R9, R9, 0xfffffff8, RZ, 0xc0, !PT ;  /* 0xfffffff809097812 */ /* 0x000fe400078ec0ff */
[----:B------:R-:W-:Y:S02]  /*0c50*/  LEA.HI R6, R6, R10, RZ, 0x5 ;  /* 0x0000000a06067211 */ /* 0x000fe400078f28ff */
[----:B------:R-:W-:-:S02]  /*0c60*/  LOP3.LUT R2, R4, 0x3fffff0, RZ, 0xc0, !PT ;  /* 0x03fffff004027812 */ /* 0x000fc400078ec0ff */
[----:B------:R-:W-:Y:S01]  /*0c70*/  LEA.HI R4, R4, R5, RZ, 0x1 ;  /* 0x0000000504047211 */ /* 0x000fe200078f08ff */
[----:B------:R-:W-:Y:S01]  /*0c80*/  IMAD.IADD R9, R8, 0x1, -R9 ;  /* 0x0000000108097824 */ /* 0x000fe200078e0a09 */
[----:B------:R-:W-:Y:S02]  /*0c90*/  LEA.HI R3, R3, R3, RZ, 0x1 ;  /* 0x0000000303037211 */ /* 0x000fe400078f08ff */
[----:B------:R-:W-:Y:S02]  /*0ca0*/  SHF.R.S32.HI R6, RZ, 0x5, R6 ;  /* 0x00000005ff067819 */ /* 0x000fe40000011406 */
[----:B------:R-:W-:Y:S01]  /*0cb0*/  LOP3.LUT R4, R4, 0x1ffffffe, RZ, 0xc0, !PT ;  /* 0x1ffffffe04047812 */ /* 0x000fe200078ec0ff */
[----:B------:R-:W-:Y:S02]  /*0cc0*/  IMAD.IADD R2, R11, 0x1, -R2 ;  /* 0x000000010b027824 */ /* 0x000fe400078e0a02 */
[----:B------:R-:W-:Y:S02]  /*0cd0*/  IMAD R3, R3, -0x3, R13 ;  /* 0xfffffffd03037824 */ /* 0x000fe400078e020d */
[----:B------:R-:W-:-:S02]  /*0ce0*/  IMAD R6, R6, 0x10, R9 ;  /* 0x0000001006067824 */ /* 0x000fc400078e0209 */
[----:B------:R-:W-:Y:S02]  /*0cf0*/  IMAD.IADD R4, R5, 0x1, -R4 ;  /* 0x0000000105047824 */ /* 0x000fe400078e0a04 */
[----:B------:R-:W-:Y:S02]  /*0d00*/  IMAD R5, R14, 0x10, R2 ;  /* 0x000000100e057824 */ /* 0x000fe400078e0202 */
[----:B------:R-:W-:-:S05]  /*0d10*/  IMAD R8, R3, 0x40, R6 ;  /* 0x0000004003087824 */ /* 0x000fca00078e0206 */
[----:B------:R-:W-:Y:S01]  /*0d20*/  STL [R1+0x64], R8 ;  /* 0x0000640801007387 */ /* 0x000fe20000100800 */
[----:B------:R-:W-:Y:S01]  /*0d30*/  LEA.HI R3, R0, R11, RZ, 0x3 ;  /* 0x0000000b00037211 */ /* 0x000fe200078f18ff */
[----:B------:R-:W-:-:S03]  /*0d40*/  IMAD R5, R5, 0x8, R4 ;  /* 0x0000000805057824 */ /* 0x000fc600078e0204 */
[----:B------:R-:W-:Y:S02]  /*0d50*/  SHF.R.S32.HI R4, RZ, 0x3, R3 ;  /* 0x00000003ff047819 */ /* 0x000fe40000011403 */
[----:B------:R-:W-:-:S05]  /*0d60*/  LOP3.LUT R3, R3, 0xfffffff8, RZ, 0xc0, !PT ;  /* 0xfffffff803037812 */ /* 0x000fca00078ec0ff */
[----:B------:R-:W-:Y:S01]  /*0d70*/  IMAD.IADD R3, R11, 0x1, -R3 ;  /* 0x000000010b037824 */ /* 0x000fe200078e0a03 */
[----:B------:R-:W-:Y:S02]  /*0d80*/  LOP3.LUT R7, R7, 0x7ffffffc, RZ, 0xc0, !PT ;  /* 0x7ffffffc07077812 */ /* 0x000fe400078ec0ff */
[----:B------:R-:W-:-:S03]  /*0d90*/  CS2R R152, SRZ ;  /* 0x0000000000987805 */ /* 0x000fc6000001ff00 */
[----:B------:R-:W-:Y:S02]  /*0da0*/  IMAD.IADD R7, R10, 0x1, -R7 ;  /* 0x000000010a077824 */ /* 0x000fe400078e0a07 */
[----:B------:R-:W-:Y:S02]  /*0db0*/  IMAD.MOV.U32 R17, RZ, RZ, RZ ;  /* 0x000000ffff117224 */ /* 0x000fe400078e00ff */
[----:B------:R-:W-:Y:S01]  /*0dc0*/  IMAD.SHL.U32 R156, R7, 0x2, RZ ;  /* 0x00000002079c7824 */ /* 0x000fe200078e00ff */
[----:B---3--:R-:W-:-:S05]  /*0dd0*/  LOP3.LUT R2, R12, 0x1, RZ, 0xfc, !PT ;  /* 0x000000010c027812 */ /* 0x008fca00078efcff */
[----:B------:R0:W-:Y:S02]  /*0de0*/  STL [R1+0x14], R2 ;  /* 0x0000140201007387 */ /* 0x0001e40000100800 */
[----:B0-----:R-:W-:-:S04]  /*0df0*/  LEA.HI R2, R0, R11, RZ, 0x2 ;  /* 0x0000000b00027211 */ /* 0x001fc800078f10ff */
[--C-:B------:R-:W-:Y:S02]  /*0e00*/  SHF.R.S32.HI R23, RZ, 0x2, R2.reuse ;  /* 0x00000002ff177819 */ /* 0x100fe40000011402 */
[----:B------:R-:W-:Y:S02]  /*0e10*/  LOP3.LUT R0, R2, 0xfffffffc, RZ, 0xc0, !PT ;  /* 0xfffffffc02007812 */ /* 0x000fe400078ec0ff */
[----:B------:R-:W-:Y:S01]  /*0e20*/  SHF.R.S32.HI R2, RZ, 0x1f, R2 ;  /* 0x0000001fff027819 */ /* 0x000fe20000011402 */
[----:B------:R-:W-:-:S03]  /*0e30*/  VIADD R9, R23, 0x60 ;  /* 0x0000006017097836 */ /* 0x000fc60000000000 */
[----:B------:R-:W-:Y:S02]  /*0e40*/  LEA.HI R2, R2, R23, RZ, 0x3 ;  /* 0x0000001702027211 */ /* 0x000fe400078f18ff */
[----:B------:R-:W-:Y:S02]  /*0e50*/  SHF.R.S32.HI R4, RZ, 0x1f, R9 ;  /* 0x0000001fff047819 */ /* 0x000fe40000011409 */
[----:B------:R-:W-:Y:S01]  /*0e60*/  LOP3.LUT R2, R2, 0xfffffff8, RZ, 0xc0, !PT ;  /* 0xfffffff802027812 */ /* 0x000fe200078ec0ff */
[----:B------:R-:W-:Y:S01]  /*0e70*/  IMAD.IADD R6, R11, 0x1, -R0 ;  /* 0x000000010b067824 */ /* 0x000fe200078e0a00 */
[----:B------:R-:W-:Y:S01]  /*0e80*/  LEA.HI R4, R4, R9, RZ, 0x3 ;  /* 0x0000000904047211 */ /* 0x000fe200078f18ff */
[----:B------:R-:W-:Y:S02]  /*0e90*/  IMAD.SHL.U32 R3, R9, 0x40, RZ ;  /* 0x0000004009037824 */ /* 0x000fe400078e00ff */
[----:B------:R-:W-:Y:S02]  /*0ea0*/  IMAD.IADD R2, R23, 0x1, -R2 ;  /* 0x0000000117027824 */ /* 0x000fe400078e0a02 */
[----:B------:R-:W-:Y:S01]  /*0eb0*/  IMAD.SHL.U32 R18, R6, 0x8, RZ ;  /* 0x0000000806127824 */ /* 0x000fe200078e00ff */
[----:B------:R-:W-:Y:S01]  /*0ec0*/  LOP3.LUT R3, R3, 0x1c0, RZ, 0xc0, !PT ;  /* 0x000001c003037812 */ /* 0x000fe200078ec0ff */
[----:B------:R-:W-:Y:S01]  /*0ed0*/  IMAD.SHL.U32 R4, R4, 0x40, RZ ;  /* 0x0000004004047824 */ /* 0x000fe200078e00ff */
[----:B------:R-:W-:Y:S01]  /*0ee0*/  STL [R1+0x58], RZ ;  /* 0x000058ff01007387 */ /* 0x000fe20000100800 */
[----:B------:R-:W-:-:S02]  /*0ef0*/  SHF.R.S32.HI R0, RZ, 0x1f, R23 ;  /* 0x0000001fff007819 */ /* 0x000fc40000011417 */
[C---:B------:R-:W-:Y:S01]  /*0f00*/  LEA.HI R0, R6.reuse, R6, RZ, 0x1 ;  /* 0x0000000606007211 */ /* 0x040fe200078f08ff */
[----:B------:R-:W-:Y:S01]  /*0f10*/  STL [R1+0x18], RZ ;  /* 0x000018ff01007387 */ /* 0x000fe20000100800 */
[----:B------:R-:W-:Y:S01]  /*0f20*/  IMAD.SHL.U32 R154, R6, 0x4, RZ ;  /* 0x00000004069a7824 */ /* 0x000fe200078e00ff */
[----:B------:R-:W-:Y:S02]  /*0f30*/  SHF.R.U32.HI R9, RZ, 0x3, R3 ;  /* 0x00000003ff097819 */ /* 0x000fe40000011603 */
[----:B------:R0:W-:Y:S01]  /*0f40*/  STL [R1+0x40], R2 ;  /* 0x0000400201007387 */ /* 0x0001e20000100800 */
[----:B------:R-:W-:Y:S02]  /*0f50*/  LOP3.LUT R0, R0, 0x1ffffffe, RZ, 0xc0, !PT ;  /* 0x1ffffffe00007812 */ /* 0x000fe400078ec0ff */
[----:B0-----:R-:W-:Y:S02]  /*0f60*/  LOP3.LUT R2, R3, 0x38, R18, 0xf8, !PT ;  /* 0x0000003803027812 */ /* 0x001fe400078ef812 */
[----:B------:R-:W-:Y:S01]  /*0f70*/  LOP3.LUT R3, R4, 0xfffffe00, RZ, 0xc0, !PT ;  /* 0xfffffe0004037812 */ /* 0x000fe200078ec0ff */
[----:B------:R-:W-:-:S02]  /*0f80*/  VIADD R4, R154, 0x10 ;  /* 0x000000109a047836 */ /* 0x000fc40000000000 */
[----:B------:R-:W-:Y:S02]  /*0f90*/  IMAD.IADD R0, R6, 0x1, -R0 ;  /* 0x0000000106007824 */ /* 0x000fe400078e0a00 */
[----:B------:R0:W-:Y:S02]  /*0fa0*/  STL [R1+0x44], R3 ;  /* 0x0000440301007387 */ /* 0x0001e40000100800 */
[----:B------:R-:W-:Y:S02]  /*0fb0*/  IMAD R0, R0, 0x8, R8 ;  /* 0x0000000800007824 */ /* 0x000fe400078e0208 */
[----:B------:R1:W-:Y:S01]  /*0fc0*/  STL [R1+0x1c], R4 ;  /* 0x00001c0401007387 */ /* 0x0003e20000100800 */
[----:B0-----:R-:W-:Y:S01]  /*0fd0*/  LOP3.LUT R3, R3, R2, R9, 0xf6, !PT ;  /* 0x0000000203037212 */ /* 0x001fe200078ef609 */
[----:B-1----:R-:W-:-:S04]  /*0fe0*/  IMAD.SHL.U32 R4, R5, 0x8, RZ ;  /* 0x0000000805047824 */ /* 0x002fc800078e00ff */
[----:B------:R-:W-:Y:S01]  /*0ff0*/  IMAD R2, R3, 0x2, R16 ;  /* 0x0000000203027824 */ /* 0x000fe200078e0210 */
[----:B------:R0:W-:Y:S04]  /*1000*/  STL [R1+0x68], R4 ;  /* 0x0000680401007387 */ /* 0x0001e80000100800 */
[----:B------:R0:W-:Y:S04]  /*1010*/  STL [R1+0x30], R0 ;  /* 0x0000300001007387 */ /* 0x0001e80000100800 */
[----:B------:R0:W-:Y:S02]  /*1020*/  STL [R1+0x60], R2 ;  /* 0x0000600201007387 */ /* 0x0001e40000100800 */
.L_x_1539:
[----:B------:R-:W-:Y:S05]  /*1030*/  YIELD ;  /* 0x0000000000007946 */ /* 0x000fea0003800000 */
[----:B------:R-:W-:Y:S01]  /*1040*/  ULDC.64 UR4, c[0x0][0xa28] ;  /* 0x00028a0000047ab9 */ /* 0x000fe20000000a00 */
[----:B0-23--:R-:W0:Y:S01]  /*1050*/  LDC.64 R4, c[0x0][0xa08] ;  /* 0x00028200ff047b82 */ /* 0x00de220000000a00 */
[----:B------:R-:W-:Y:S01]  /*1060*/  ISETP.NE.U32.AND P1, PT, RZ, UR4, PT ;  /* 0x00000004ff007c0c */ /* 0x000fe2000bf25070 */
[----:B------:R-:W-:Y:S02]  /*1070*/  IMAD.MOV.U32 R10, RZ, RZ, RZ ;  /* 0x000000ffff0a7224 */ /* 0x000fe400078e00ff */
[----:B------:R-:W-:Y:S01]  /*1080*/  IMAD.MOV.U32 R28, RZ, RZ, RZ ;  /* 0x000000ffff1c7224 */ /* 0x000fe200078e00ff */
[----:B------:R-:W-:Y:S01]  /*1090*/  ISETP.NE.AND.EX P1, PT, RZ, UR5, PT, P1 ;  /* 0x00000005ff007c0c */ /* 0x000fe2000bf25310 */
[----:B------:R-:W-:-:S02]  /*10a0*/  ULDC.64 UR4, c[0x0][0xa18] ;  /* 0x0002860000047ab9 */ /* 0x000fc40000000a00 */
[----:B------:R-:W-:-:S04]  /*10b0*/  ISETP.NE.U32.AND P2, PT, RZ, UR4, PT ;  /* 0x00000004ff007c0c */ /* 0x000fc8000bf45070 */
[----:B------:R-:W-:Y:S01]  /*10c0*/  ISETP.NE.AND.EX P2, PT, RZ, UR5, PT, P2 ;  /* 0x00000005ff007c0c */ /* 0x000fe2000bf45320 */
[----:B------:R-:W-:Y:S02]  /*10d0*/  ULDC.64 UR4, c[0x0][0xa08] ;  /* 0x0002820000047ab9 */ /* 0x000fe40000000a00 */
[----:B------:R-:W-:-:S03]  /*10e0*/  ISETP.NE.U32.AND P0, PT, RZ, UR4, PT ;  /* 0x00000004ff007c0c */ /* 0x000fc6000bf05070 */
[----:B----4-:R-:W1:Y:S01]  /*10f0*/  @P1 LDC.64 R2, c[0x0][0xa28] ;  /* 0x00028a00ff021b82 */ /* 0x010e620000000a00 */
[----:B------:R-:W-:Y:S01]  /*1100*/  ISETP.NE.AND.EX P0, PT, RZ, UR5, PT, P0 ;  /* 0x00000005ff007c0c */ /* 0x000fe2000bf05300 */
[----:B0-----:R-:W-:-:S06]  /*1110*/  IMAD.WIDE R8, R31, 0x4, R4 ;  /* 0x000000041f087825 */ /* 0x001fcc00078e0204 */
[----:B------:R-:W0:Y:S01]  /*1120*/  @P2 LDC.64 R6, c[0x0][0xa18] ;  /* 0x00028600ff062b82 */ /* 0x000e220000000a00 */
[----:B------:R-:W-:Y:S02]  /*1130*/  ULDC UR4, c[0x0][0x288] ;  /* 0x0000a20000047ab9 */ /* 0x000fe40000000800 */
[----:B------:R-:W-:Y:S01]  /*1140*/  IMAD.U32 R157, RZ, RZ, UR4 ;  /* 0x00000004ff9d7e24 */ /* 0x000fe2000f8e00ff */
[----:B------:R-:W-:Y:S02]  /*1150*/  ULDC.64 UR4, c[0x0][0x418] ;  /* 0x0001060000047ab9 */ /* 0x000fe40000000a00 */
[----:B------:R2:W5:Y:S01]  /*1160*/  @P0 LDG.E R28, desc[UR40][R8.64] ;  /* 0x00000028081c0981 */ /* 0x000562000c1e1900 */
[----:B-1----:R-:W-:-:S05]  /*1170*/  @P1 IMAD.WIDE R2, R31, 0x4, R2 ;  /* 0x000000041f021825 */ /* 0x002fca00078e0202 */
[----:B------:R2:W5:Y:S01]  /*1180*/  @P1 LDG.E R10, desc[UR40][R2.64] ;  /* 0x00000028020a1981 */ /* 0x000562000c1e1900 */
[----:B0-----:R-:W-:-:S05]  /*1190*/  @P2 IMAD.WIDE R4, R31, 0x4, R6 ;  /* 0x000000041f042825 */ /* 0x001fca00078e0206 */
        /* <DEDUP_REMOVED lines=8> */
[----:B------:R-:W-:Y:S02]  /*1220*/  IMAD.U32 R24, RZ, RZ, UR5 ;  /* 0x00000005ff187e24 */ /* 0x000fe4000f8e00ff */
[----:B------:R-:W-:Y:S01]  /*1230*/  IMAD.U32 R33, RZ, RZ, UR4 ;  /* 0x00000004ff217e24 */ /* 0x000fe2000f8e00ff */
[----:B--2---:R-:W-:Y:S06]  /*1240*/  @P2 BRA `(.L_x_1338) ;  /* 0x0000000000242947 */ /* 0x004fec0003800000 */
        /* <DEDUP_REMOVED lines=9> */
.L_x_1338:
        /* <DEDUP_REMOVED lines=11> */
[----:B------:R-:W0:Y:S02]  /*1390*/  LDC.64 R2, c[0x0][0xa20] ;  /* 0x00028800ff027b82 */ /* 0x000e240000000a00 */
[----:B0-----:R-:W-:-:S05]  /*13a0*/  IMAD.WIDE R2, R31, 0x4, R2 ;  /* 0x000000041f027825 */ /* 0x001fca00078e0202 */
[----:B------:R0:W5:Y:S01]  /*13b0*/  LDG.E R33, desc[UR40][R2.64] ;  /* 0x0000002802217981 */ /* 0x000162000c1e1900 */
[----:B------:R-:W-:Y:S05]  /*13c0*/  BRA `(.L_x_1340) ;  /* 0x0000000000107947 */ /* 0x000fea0003800000 */
.L_x_1339:
[----:B------:R-:W-:Y:S05]  /*13d0*/  @!P0 BRA `(.L_x_1340) ;  /* 0x00000000000c8947 */ /* 0x000fea0003800000 */
[----:B------:R-:W2:Y:S04]  /*13e0*/  LDG.E R0, desc[UR40][R8.64] ;  /* 0x0000002808007981 */ /* 0x000ea8000c1e1900 */
[----:B------:R-:W2:Y:S02]  /*13f0*/  LDG.E R33, desc[UR40][R8.64+0x4] ;  /* 0x0000042808217981 */ /* 0x000ea4000c1e1900 */
[----:B--2---:R-:W-:-:S07]  /*1400*/  IMAD.IADD R33, R33, 0x1, -R0 ;  /* 0x0000000121217824 */ /* 0x004fce00078e0a00 */
.L_x_1340:
[----:B------:R-:W-:Y:S01]  /*1410*/  ULDC.64 UR4, c[0x0][0xa10] ;  /* 0x0002840000047ab9 */ /* 0x000fe20000000a00 */
[----:B------:R-:W1:Y:S01]  /*1420*/  LDC R4, c[0x0][0x448] ;  /* 0x00011200ff047b82 */ /* 0x000e620000000800 */
[----:B------:R-:W-:-:S04]  /*1430*/  ISETP.NE.U32.AND P0, PT, RZ, UR4, PT ;  /* 0x00000004ff007c0c */ /* 0x000fc8000bf05070 */
[----:B------:R-:W-:Y:S01]  /*1440*/  ISETP.NE.AND.EX P0, PT, RZ, UR5, PT, P0 ;  /* 0x00000005ff007c0c */ /* 0x000fe2000bf05300 */
[----:B------:R-:W-:Y:S02]  /*1450*/  ULDC.64 UR4, c[0x0][0xa30] ;  /* 0x00028c0000047ab9 */ /* 0x000fe40000000a00 */
[----:B------:R-:W-:-:S04]  /*1460*/  ISETP.NE.U32.AND P1, PT, RZ, UR4, PT ;  /* 0x00000004ff007c0c */ /* 0x000fc8000bf25070 */
[----:B------:R-:W-:-:S06]  /*1470*/  ISETP.NE.AND.EX P1, PT, RZ, UR5, PT, P1 ;  /* 0x00000005ff007c0c */ /* 0x000fcc000bf25310 */
[----:B------:R-:W2:Y:S08]  /*1480*/  @P0 LDC.64 R6, c[0x0][0xa10] ;  /* 0x00028400ff060b82 */ /* 0x000eb00000000a00 */
[----:B------:R-:W3:Y:S01]  /*1490*/  @P1 LDC.64 R8, c[0x0][0xa30] ;  /* 0x00028c00ff081b82 */ /* 0x000ee20000000a00 */
[----:B--2---:R-:W-:-:S05]  /*14a0*/  @P0 IMAD.WIDE R6, R31, 0x4, R6 ;  /* 0x000000041f060825 */ /* 0x004fca00078e0206 */
[----:B------:R-:W2:Y:S04]  /*14b0*/  @P0 LDG.E R0, desc[UR40][R6.64] ;  /* 0x0000002806000981 */ /* 0x000ea8000c1e1900 */
[----:B0-----:R-:W2:Y:S01]  /*14c0*/  @P0 LDG.E R3, desc[UR40][R6.64+0x4] ;  /* 0x0000042806030981 */ /* 0x001ea2000c1e1900 */
[----:B-----5:R-:W-:Y:S02]  /*14d0*/  IMAD.MOV.U32 R2, RZ, RZ, R33 ;  /* 0x000000ffff027224 */ /* 0x020fe400078e0021 */
[----:B---3--:R-:W-:-:S05]  /*14e0*/  @P1 IMAD.WIDE R8, R31, 0x4, R8 ;  /* 0x000000041f081825 */ /* 0x008fca00078e0208 */
[----:B------:R0:W5:Y:S01]  /*14f0*/  @P1 LDG.E R2, desc[UR40][R8.64] ;  /* 0x0000002808021981 */ /* 0x000162000c1e1900 */
[----:B-1----:R-:W-:Y:S01]  /*1500*/  ISETP.NE.AND P1, PT, R4, 0x1, PT ;  /* 0x000000010400780c */ /* 0x002fe20003f25270 */
[----:B------:R-:W-:Y:S01]  /*1510*/  IMAD.IADD R15, R33, 0x1, -R10 ;  /* 0x00000001210f7824 */ /* 0x000fe200078e0a0a */
[----:B------:R-:W1:Y:S01]  /*1520*/  LDC.64 R4, c[0x0][0x9e0] ;  /* 0x00027800ff047b82 */ /* 0x000e620000000a00 */
[----:B------:R-:W-:-:S05]  /*1530*/  IMAD R20, R29, 0xc0, RZ ;  /* 0x000000c01d147824 */ /* 0x000fca00078e02ff */
[----:B------:R3:W-:Y:S05]  /*1540*/  STL [R1+0x20], R20 ;  /* 0x0000201401007387 */ /* 0x0007ea0000100800 */
[----:B------:R-:W4:Y:S08]  /*1550*/  @P1 LDC R11, c[0x0][0x44c] ;  /* 0x00011300ff0b1b82 */ /* 0x000f300000000800 */
[----:B------:R-:W0:Y:S01]  /*1560*/  @P1 LDC R12, c[0x0][0x450] ;  /* 0x00011400ff0c1b82 */ /* 0x000e220000000800 */
[----:B-1----:R-:W-:Y:S01]  /*1570*/  ISETP.GE.AND P2, PT, R5, 0x1, PT ;  /* 0x000000010500780c */ /* 0x002fe20003f46270 */
[----:B--2---:R-:W-:-:S02]  /*1580*/  @P0 IMAD.IADD R24, R3, 0x1, -R0 ;  /* 0x0000000103180824 */ /* 0x004fc400078e0a00 */
[----:B------:R-:W-:Y:S02]  /*1590*/  VIADD R0, R20, 0xbf ;  /* 0x000000bf14007836 */ /* 0x000fe40000000000 */
[----:B------:R-:W-:Y:S02]  /*15a0*/  IMAD.IADD R14, R15, 0x1, R24 ;  /* 0x000000010f0e7824 */ /* 0x000fe400078e0218 */
[----:B----4-:R-:W-:-:S03]  /*15b0*/  @P1 IMAD.HI.U32 R3, R0, R11, RZ ;  /* 0x0000000b00031227 */ /* 0x010fc600078e00ff */
[----:B------:R3:W-:Y:S01]  /*15c0*/  STL [R1+0x10], R14 ;  /* 0x0000100e01007387 */ /* 0x0007e20000100800 */
[----:B------:R-:W-:Y:S01]  /*15d0*/  IMAD.MOV.U32 R7, RZ, RZ, R0 ;  /* 0x000000ffff077224 */ /* 0x000fe200078e0000 */
[----:B0-----:R-:W-:Y:S01]  /*15e0*/  @P1 SHF.R.U32.HI R7, RZ, R12, R3 ;  /* 0x0000000cff071219 */ /* 0x001fe20000011603 */
[C---:B------:R-:W-:Y:S01]  /*15f0*/  VIADD R0, R14.reuse, 0x7f ;  /* 0x0000007f0e007836 */ /* 0x040fe20000000000 */
[----:B------:R-:W-:-:S04]  /*1600*/  IADD3 R90, R14, 0x1, -R157 ;  /* 0x000000010e5a7810 */ /* 0x000fc80007ffe89d */
[----:B------:R-:W-:Y:S01]  /*1610*/  SHF.R.S32.HI R3, RZ, 0x1f, R0 ;  /* 0x0000001fff037819 */ /* 0x000fe20000011400 */
[----:B------:R-:W-:-:S03]  /*1620*/  IMAD.IADD R9, R90, 0x1, R7 ;  /* 0x000000015a097824 */ /* 0x000fc600078e0207 */
[----:B------:R-:W-:Y:S01]  /*1630*/  LEA.HI R3, R3, R0, RZ, 0x7 ;  /* 0x0000000003037211 */ /* 0x000fe200078f38ff */
[----:B------:R-:W-:-:S03]  /*1640*/  IMAD.IADD R4, R9, 0x1, R4 ;  /* 0x0000000109047824 */ /* 0x000fc600078e0204 */
[----:B------:R-:W-:Y:S01]  /*1650*/  SHF.R.S32.HI R91, RZ, 0x7, R3 ;  /* 0x00000007ff5b7819 */ /* 0x000fe20000011403 */
[----:B---3--:R-:W-:Y:S06]  /*1660*/  @!P2 BRA `(.L_x_1341) ;  /* 0x000000000048a947 */ /* 0x008fec0003800000 */
        /* <DEDUP_REMOVED lines=11> */
.L_x_1343:
[----:B------:R-:W-:-:S13]  /*1720*/  ISETP.NE.AND P0, PT, R5, 0x1, PT ;  /* 0x000000010500780c */ /* 0x000fda0003f05270 */
[----:B------:R-:W0:Y:S02]  /*1730*/  @P0 LDC.64 R6, c[0x0][0x9e8] ;  /* 0x00027a00ff060b82 */ /* 0x000e240000000a00 */
[----:B0-----:R-:W-:-:S05]  /*1740*/  @P0 IMAD.HI.U32 R6, R0, R6, RZ ;  /* 0x0000000600060227 */ /* 0x001fca00078e00ff */
[----:B------:R-:W-:-:S07]  /*1750*/  @P0 SHF.R.U32.HI R0, RZ, R7, R6 ;  /* 0x00000007ff000219 */ /* 0x000fce0000011606 */
.L_x_1344:
[----:B------:R-:W-:Y:S05]  /*1760*/  BSYNC B0 ;  /* 0x0000000000007941 */ /* 0x000fea0003800000 */
.L_x_1342:
[----:B------:R-:W-:-:S05]  /*1770*/  IMAD R3, R0, R5, R5 ;  /* 0x0000000500037224 */ /* 0x000fca00078e0205 */
[----:B------:R-:W-:-:S07]  /*1780*/  VIMNMX R4, R4, R3, PT ;  /* 0x0000000304047248 */ /* 0x000fce0003fe0100 */
.L_x_1341:
[----:B------:R-:W0:Y:S01]  /*1790*/  @P1 LDC R0, c[0x0][0x44c] ;  /* 0x00011300ff001b82 */ /* 0x000e220000000800 */
[----:B------:R-:W-:Y:S01]  /*17a0*/  VIADD R4, R4, 0x7f ;  /* 0x0000007f04047836 */ /* 0x000fe20000000000 */
[----:B------:R-:W-:Y:S01]  /*17b0*/  ULDC UR4, c[0x0][0x9dc] ;  /* 0x0002770000047ab9 */ /* 0x000fe20000000800 */
[----:B------:R-:W-:Y:S02]  /*17c0*/  IMAD.MOV.U32 R7, RZ, RZ, R20 ;  /* 0x000000ffff077224 */ /* 0x000fe400078e0014 */
[----:B------:R-:W-:Y:S01]  /*17d0*/  IMAD.IADD R92, R14, 0x1, -R157 ;  /* 0x000000010e5c7824 */ /* 0x000fe200078e0a9d */
[----:B------:R-:W-:Y:S02]  /*17e0*/  SHF.R.S32.HI R3, RZ, 0x1f, R4 ;  /* 0x0000001fff037819 */ /* 0x000fe40000011404 */
[----:B------:R-:W1:Y:S02]  /*17f0*/  @P1 LDC R9, c[0x0][0x450] ;  /* 0x00011400ff091b82 */ /* 0x000e640000000800 */
[----:B------:R-:W-:Y:S01]  /*1800*/  LEA.HI R3, R3, R4, RZ, 0x7 ;  /* 0x0000000403037211 */ /* 0x000fe200078f38ff */
[----:B0-----:R-:W-:-:S05]  /*1810*/  @P1 IMAD.HI.U32 R0, R20, R0, RZ ;  /* 0x0000000014001227 */ /* 0x001fca00078e00ff */
[----:B-1----:R-:W-:Y:S02]  /*1820*/  @P1 SHF.R.U32.HI R7, RZ, R9, R0 ;  /* 0x00000009ff071219 */ /* 0x002fe40000011600 */
[----:B------:R-:W-:-:S03]  /*1830*/  SHF.R.S32.HI R0, RZ, 0x7, R3 ;  /* 0x00000007ff007819 */ /* 0x000fc60000011403 */
[----:B------:R-:W-:Y:S01]  /*1840*/  IMAD.IADD R3, R92, 0x1, R7 ;  /* 0x000000015c037824 */ /* 0x000fe200078e0207 */
[----:B------:R-:W-:-:S03]  /*1850*/  VIMNMX R8, R91, R0, PT ;  /* 0x000000005b087248 */ /* 0x000fc60003fe0100 */
[----:B------:R-:W-:Y:S01]  /*1860*/  VIADD R0, R3, -UR4 ;  /* 0x8000000403007c36 */ /* 0x000fe20008000000 */
[----:B------:R-:W-:Y:S06]  /*1870*/  @!P2 BRA `(.L_x_1345) ;  /* 0x000000000044a947 */ /* 0x000fec0003800000 */
[----:B------:R-:W-:Y:S01]  /*1880*/  ISETP.GT.AND P0, PT, R3, -0x1, PT ;  /* 0xffffffff0300780c */ /* 0x000fe20003f04270 */
[----:B------:R-:W-:-:S12]  /*1890*/  BSSY B0, `(.L_x_1346) ;  /* 0x000000d000007945 */ /* 0x000fd80003800000 */
        /* <DEDUP_REMOVED lines=8> */
.L_x_1347:
[----:B------:R-:W-:-:S13]  /*1920*/  ISETP.NE.AND P0, PT, R5, 0x1, PT ;  /* 0x000000010500780c */ /* 0x000fda0003f05270 */
[----:B------:R-:W0:Y:S02]  /*1930*/  @P0 LDC.64 R6, c[0x0][0x9e8] ;  /* 0x00027a00ff060b82 */ /* 0x000e240000000a00 */
[----:B0-----:R-:W-:-:S05]  /*1940*/  @P0 IMAD.HI.U32 R4, R3, R6, RZ ;  /* 0x0000000603040227 */ /* 0x001fca00078e00ff */
[----:B------:R-:W-:-:S07]  /*1950*/  @P0 SHF.R.U32.HI R3, RZ, R7, R4 ;  /* 0x00000007ff030219 */ /* 0x000fce0000011604 */
.L_x_1348:
[----:B------:R-:W-:Y:S05]  /*1960*/  BSYNC B0 ;  /* 0x0000000000007941 */ /* 0x000fea0003800000 */
.L_x_1346:
[----:B------:R-:W-:-:S05]  /*1970*/  IMAD R3, R3, R5, RZ ;  /* 0x0000000503037224 */ /* 0x000fca00078e02ff */
[----:B------:R-:W-:-:S07]  /*1980*/  VIMNMX R0, R0, R3, !PT ;  /* 0x0000000300007248 */ /* 0x000fce0007fe0100 */
.L_x_1345:
[----:B------:R-:W-:Y:S01]  /*1990*/  SHF.R.S32.HI R3, RZ, 0x1f, R0 ;  /* 0x0000001fff037819 */ /* 0x000fe20000011400 */
[----:B------:R-:W-:Y:S01]  /*19a0*/  BSSY B0, `(.L_x_1349) ;  /* 0x000002a000007945 */ /* 0x000fe20003800000 */
[----:B------:R-:W-:Y:S02]  /*19b0*/  LOP3.LUT R14, R13, 0xff, RZ, 0xc0, !PT ;  /* 0x000000ff0d0e7812 */ /* 0x000fe400078ec0ff */
[----:B------:R-:W-:Y:S01]  /*19c0*/  LEA.HI R3, R3, R0, RZ, 0x7 ;  /* 0x0000000003037211 */ /* 0x000fe200078f38ff */
[----:B------:R-:W-:Y:S01]  /*19d0*/  IMAD.MOV.U32 R0, RZ, RZ, RZ ;  /* 0x000000ffff007224 */ /* 0x000fe200078e00ff */
[----:B------:R-:W-:Y:S01]  /*19e0*/  SHF.R.U32.HI R4, RZ, 0x10, R13 ;  /* 0x00000010ff047819 */ /* 0x000fe2000001160d */
[----:B------:R0:W-:Y:S01]  /*19f0*/  STL [R1+0x5c], R14 ;  /* 0x00005c0e01007387 */ /* 0x0001e20000100800 */
[----:B------:R-:W-:-:S03]  /*1a00*/  SHF.R.S32.HI R3, RZ, 0x7, R3 ;  /* 0x00000007ff037819 */ /* 0x000fc60000011403 */
[----:B------:R0:W-:Y:S01]  /*1a10*/  STL [R1+0x4c], R4 ;  /* 0x00004c0401007387 */ /* 0x0001e20000100800 */
[----:B------:R-:W-:-:S04]  /*1a20*/  VIMNMX R9, RZ, R3, !PT ;  /* 0x00000003ff097248 */ /* 0x000fc80007fe0100 */
[----:B------:R-:W-:-:S13]  /*1a30*/  ISETP.GT.AND P0, PT, R8, R9, PT ;  /* 0x000000090800720c */ /* 0x000fda0003f04270 */
[----:B0-----:R-:W-:Y:S05]  /*1a40*/  @!P0 BRA `(.L_x_1350) ;  /* 0x00000000007c8947 */ /* 0x001fea0003800000 */
[----:B------:R-:W-:Y:S01]  /*1a50*/  ISETP.NE.AND P0, PT, R4, RZ, PT ;  /* 0x000000ff0400720c */ /* 0x000fe20003f05270 */
[----:B------:R-:W-:-:S03]  /*1a60*/  ULDC UR4, c[0x0][0x9f0] ;  /* 0x00027c0000047ab9 */ /* 0x000fc60000000800 */
[----:B------:R-:W-:-:S04]  /*1a70*/  SEL R11, R4, UR4, P0 ;  /* 0x00000004040b7c07 */ /* 0x000fc80008000000 */
[-C--:B------:R-:W-:Y:S02]  /*1a80*/  IABS R6, R11.reuse ;  /* 0x0000000b00067213 */ /* 0x080fe40000000000 */
[----:B------:R-:W-:Y:S02]  /*1a90*/  IADD3 R0, R11, -0x1, R8 ;  /* 0xffffffff0b007810 */ /* 0x000fe40007ffe008 */
[----:B------:R-:W0:Y:S01]  /*1aa0*/  I2F.RP R3, R6 ;  /* 0x0000000600037306 */ /* 0x000e220000209400 */
[----:B------:R-:W-:Y:S02]  /*1ab0*/  IABS R12, R11 ;  /* 0x0000000b000c7213 */ /* 0x000fe40000000000 */
[----:B------:R-:W-:-:S05]  /*1ac0*/  IMAD.IADD R0, R0, 0x1, -R9 ;  /* 0x0000000100007824 */ /* 0x000fca00078e0a09 */
        /* <DEDUP_REMOVED lines=10> */
[----:B------:R-:W-:-:S04]  /*1b70*/  IMAD.HI.U32 R5, R5, R7, R4 ;  /* 0x0000000705057227 */ /* 0x000fc800078e0004 */
[----:B------:R-:W-:-:S04]  /*1b80*/  IMAD.MOV.U32 R4, RZ, RZ, R10 ;  /* 0x000000ffff047224 */ /* 0x000fc800078e000a */
        /* <DEDUP_REMOVED lines=8> */
[----:B------:R-:W-:-:S04]  /*1c10*/  IMAD.MOV.U32 R0, RZ, RZ, R5 ;  /* 0x000000ffff007224 */ /* 0x000fc800078e0005 */
[----:B------:R-:W-:Y:S01]  /*1c20*/  @!P2 IMAD.MOV R0, RZ, RZ, -R0 ;  /* 0x000000ffff00a224 */ /* 0x000fe200078e0a00 */
[----:B------:R-:W-:-:S07]  /*1c30*/  @!P1 LOP3.LUT R0, RZ, R11, RZ, 0x33, !PT ;  /* 0x0000000bff009212 */ /* 0x000fce00078e33ff */
.L_x_1350:
[----:B------:R-:W-:Y:S05]  /*1c40*/  BSYNC B0 ;  /* 0x0000000000007941 */ /* 0x000fea0003800000 */
.L_x_1349:
[----:B------:R-:W-:-:S05]  /*1c50*/  IMAD R3, R14, R0, R9 ;  /* 0x000000000e037224 */ /* 0x000fca00078e0209 */
[C---:B------:R-:W-:Y:S01]  /*1c60*/  VIADDMNMX R0, R3.reuse, R0, R8, PT ;  /* 0x0000000003007246 */ /* 0x040fe20003800108 */
[----:B------:R-:W-:-:S04]  /*1c70*/  IMAD R3, R3, 0x80, -R15 ;  /* 0x0000008003037824 */ /* 0x000fc800078e0a0f */
[----:B------:R-:W-:Y:S01]  /*1c80*/  IMAD R5, R0, 0x80, -R15 ;  /* 0x0000008000057824 */ /* 0x000fe200078e0a0f */
[----:B------:R-:W-:-:S04]  /*1c90*/  VIMNMX R3, RZ, R3, !PT ;  /* 0x00000003ff037248 */ /* 0x000fc80007fe0100 */
[----:B------:R-:W-:Y:S02]  /*1ca0*/  VIMNMX R0, R5, R24, PT ;  /* 0x0000001805007248 */ /* 0x000fe40003fe0100 */
[----:B------:R-:W-:Y:S02]  /*1cb0*/  SHF.R.U32.HI R27, RZ, 0x7, R3 ;  /* 0x00000007ff1b7819 */ /* 0x000fe40000011603 */
[----:B------:R-:W-:-:S03]  /*1cc0*/  ISETP.GT.AND P0, PT, R0, R3, PT ;  /* 0x000000030000720c */ /* 0x000fc60003f04270 */
[----:B------:R-:W-:-:S10]  /*1cd0*/  IMAD.MOV.U32 R26, RZ, RZ, R27 ;  /* 0x000000ffff1a7224 */ /* 0x000fd400078e001b */
[----:B------:R-:W-:-:S05]  /*1ce0*/  @P0 VIADD R0, R0, 0x7f ;  /* 0x0000007f00000836 */ /* 0x000fca0000000000 */
[----:B------:R-:W-:-:S04]  /*1cf0*/  @P0 SHF.R.S32.HI R3, RZ, 0x1f, R0 ;  /* 0x0000001fff030819 */ /* 0x000fc80000011400 */
[----:B------:R-:W-:-:S04]  /*1d00*/  @P0 LEA.HI R3, R3, R0, RZ, 0x7 ;  /* 0x0000000003030211 */ /* 0x000fc800078f38ff */
[----:B------:R-:W-:Y:S02]  /*1d10*/  @P0 SHF.R.S32.HI R26, RZ, 0x7, R3 ;  /* 0x00000007ff1a0819 */ /* 0x000fe40000011403 */
[----:B------:R-:W-:Y:S02]  /*1d20*/  PLOP3.LUT P0, PT, PT, PT, PT, 0x80, 0x0 ;  /* 0x000000000000781c */ /* 0x000fe40003f0f070 */
[----:B------:R-:W-:-:S13]  /*1d30*/  ISETP.GT.AND P1, PT, R26, R27, PT ;  /* 0x0000001b1a00720c */ /* 0x000fda0003f24270 */
[----:B------:R-:W-:Y:S05]  /*1d40*/  @!P1 BRA `(.L_x_1351) ;  /* 0x0000003c007c9947 */ /* 0x000fea0003800000 */
        /* <DEDUP_REMOVED lines=19> */
[----:B-1---5:R-:W-:Y:S05]  /*1e80*/  CALL.ABS.NOINC R14 ;  /* 0x000000000e007343 */ /* 0x022fea0003c00000 */
.L_x_1353:
[----:B------:R-:W-:Y:S05]  /*1e90*/  BSYNC B6 ;  /* 0x0000000000067941 */ /* 0x000fea0003800000 */
.L_x_1352:
        /* <DEDUP_REMOVED lines=20> */
.L_x_1355:
[----:B------:R-:W-:Y:S05]  /*1fe0*/  BSYNC B6 ;  /* 0x0000000000067941 */ /* 0x000fea0003800000 */
.L_x_1354:
[----:B------:R-:W-:Y:S01]  /*1ff0*/  ULDC.64 UR4, c[0x0][0x9f8] ;  /* 0x00027e0000047ab9 */ /* 0x000fe20000000a00 */
[----:B------:R-:W2:Y:S01]  /*2000*/  LDL R12, [R1+0x40] ;  /* 0x00004000010c7983 */ /* 0x000ea20000100800 */
[----:B------:R-:W-:Y:S01]  /*2010*/  ISETP.NE.U32.AND P0, PT, RZ, UR4, PT ;  /* 0x00000004ff007c0c */ /* 0x000fe2000bf05070 */
[----:B------:R-:W0:Y:S02]  /*2020*/  LDC.64 R72, c[0x0][0x300] ;  /* 0x0000c000ff487b82 */ /* 0x000e240000000a00 */
[----:B------:R-:W3:Y:S01]  /*2030*/  LDL R14, [R1+0x44] ;  /* 0x00004400010e7983 */ /* 0x000ee20000100800 */
[----:B------:R-:W-:Y:S01]  /*2040*/  ISETP.NE.AND.EX P0, PT, RZ, UR5, PT, P0 ;  /* 0x00000005ff007c0c */ /* 0x000fe2000bf05300 */
[----:B------:R-:W-:Y:S01]  /*2050*/  IMAD.IADD R28, R28, 0x1, R33 ;  /* 0x000000011c1c7824 */ /* 0x000fe200078e0221 */
[----:B------:R-:W-:Y:S01]  /*2060*/  ULDC.64 UR4, c[0x0][0xa08] ;  /* 0x0002820000047ab9 */ /* 0x000fe20000000a00 */
[----:B------:R-:W1:Y:S01]  /*2070*/  S2R R20, SR_TID.X ;  /* 0x0000000000147919 */ /* 0x000e620000002100 */
[----:B------:R-:W-:Y:S01]  /*2080*/  SHF.R.S32.HI R19, RZ, 0x1f, R18 ;  /* 0x0000001fff137819 */ /* 0x000fe20000011412 */
[----:B------:R-:W4:Y:S08]  /*2090*/  LDC R15, c[0x0][0x3f4] ;  /* 0x0000fd00ff0f7b82 */ /* 0x000f300000000800 */
[----:B------:R-:W1:Y:S08]  /*20a0*/  @P0 LDC.64 R4, c[0x0][0x9f8] ;  /* 0x00027e00ff040b82 */ /* 0x000e700000000a00 */
[----:B------:R-:W4:Y:S01]  /*20b0*/  LDC.64 R70, c[0x0][0x3f8] ;  /* 0x0000fe00ff467b82 */ /* 0x000f220000000a00 */
[----:B-1----:R-:W-:-:S05]  /*20c0*/  @P0 IMAD.WIDE R4, R31, 0x4, R4 ;  /* 0x000000041f040825 */ /* 0x002fca00078e0204 */
[----:B------:R1:W3:Y:S01]  /*20d0*/  @P0 LDG.E R31, desc[UR40][R4.64] ;  /* 0x00000028041f0981 */ /* 0x0002e2000c1e1900 */
[----:B------:R-:W-:Y:S01]  /*20e0*/  SHF.R.S32.HI R33, RZ, 0x1f, R28 ;  /* 0x0000001fff217819 */ /* 0x000fe2000001141c */
[CC--:B0-----:R-:W-:Y:S01]  /*20f0*/  IMAD.WIDE.U32 R6, R28.reuse, R72.reuse, RZ ;  /* 0x000000481c067225 */ /* 0x0c1fe200078e00ff */
[----:B------:R-:W-:Y:S02]  /*2100*/  ISETP.NE.U32.AND P0, PT, RZ, UR4, PT ;  /* 0x00000004ff007c0c */ /* 0x000fe4000bf05070 */
[----:B------:R-:W-:Y:S01]  /*2110*/  SHF.R.U32.HI R35, RZ, 0x7, R20 ;  /* 0x00000007ff237819 */ /* 0x000fe20000011614 */
[----:B------:R-:W-:Y:S01]  /*2120*/  IMAD R0, R33, R72, RZ ;  /* 0x0000004821007224 */ /* 0x000fe200078e02ff */
[----:B------:R-:W-:Y:S01]  /*2130*/  ISETP.NE.AND.EX P0, PT, RZ, UR5, PT, P0 ;  /* 0x00000005ff007c0c */ /* 0x000fe2000bf05300 */
[----:B------:R-:W-:Y:S01]  /*2140*/  ULDC.64 UR4, c[0x0][0x308] ;  /* 0x0000c20000047ab9 */ /* 0x000fe20000000a00 */
[----:B------:R-:W-:Y:S01]  /*2150*/  ISETP.NE.AND P6, PT, R35, 0x1, PT ;  /* 0x000000012300780c */ /* 0x000fe20003fc5270 */
[----:B------:R-:W-:Y:S01]  /*2160*/  IMAD R3, R28, R73, R0 ;  /* 0x000000491c037224 */ /* 0x000fe200078e0200 */
[----:B------:R-:W-:-:S03]  /*2170*/  SHF.R.S32.HI R34, RZ, 0x1f, R23 ;  /* 0x0000001fff227819 */ /* 0x000fc60000011417 */
[----:B------:R-:W-:Y:S02]  /*2180*/  IMAD.IADD R7, R7, 0x1, R3 ;  /* 0x0000000107077824 */ /* 0x000fe400078e0203 */
[----:B-1----:R-:W-:-:S04]  /*2190*/  IMAD.WIDE.U32 R4, R32, UR4, R6 ;  /* 0x0000000420047c25 */ /* 0x002fc8000f8e0006 */
[----:B------:R-:W-:Y:S01]  /*21a0*/  IMAD R5, R32, UR5, R5 ;  /* 0x0000000520057c24 */ /* 0x000fe2000f8e0205 */
[----:B------:R-:W-:Y:S01]  /*21b0*/  ULDC.64 UR4, c[0x0][0x310] ;  /* 0x0000c40000047ab9 */ /* 0x000fe20000000a00 */
[----:B------:R-:W-:Y:S01]  /*21c0*/  IMAD.WIDE.U32 R6, R23, R72, R18 ;  /* 0x0000004817067225 */ /* 0x000fe200078e0012 */
[----:B------:R-:W-:-:S03]  /*21d0*/  SHF.R.S32.HI R155, RZ, 0x1f, R154 ;  /* 0x0000001fff9b7819 */ /* 0x000fc6000001149a */
[----:B----4-:R-:W-:Y:S01]  /*21e0*/  IMAD.WIDE.U32 R52, R23, R70, R154 ;  /* 0x0000004617347225 */ /* 0x010fe200078e009a */
[----:B------:R-:W-:-:S03]  /*21f0*/  LOP3.LUT R22, R22, 0xfffffffb, RZ, 0xc0, !PT ;  /* 0xfffffffb16167812 */ /* 0x000fc600078ec0ff */
[----:B------:R-:W-:Y:S02]  /*2200*/  VIADD R65, R18, 0x20 ;  /* 0x0000002012417836 */ /* 0x000fe40000000000 */
[----:B------:R-:W-:Y:S02]  /*2210*/  VIADD R63, R35, 0x8 ;  /* 0x00000008233f7836 */ /* 0x000fe40000000000 */
[----:B------:R-:W-:Y:S02]  /*2220*/  IMAD.SHL.U32 R62, R15, 0x2, RZ ;  /* 0x000000020f3e7824 */ /* 0x000fe400078e00ff */
[C---:B--2---:R-:W-:Y:S01]  /*2230*/  IMAD.SHL.U32 R69, R12.reuse, 0x40, RZ ;  /* 0x000000400c457824 */ /* 0x044fe200078e00ff */
[----:B------:R-:W-:Y:S01]  /*2240*/  LOP3.LUT P1, RZ, R12, 0x4, RZ, 0xc0, !PT ;  /* 0x000000040cff7812 */ /* 0x000fe2000782c0ff */
[----:B------:R-:W-:Y:S01]  /*2250*/  VIADD R12, R23, 0x60 ;  /* 0x00000060170c7836 */ /* 0x000fe20000000000 */
[----:B---3--:R-:W-:Y:S02]  /*2260*/  SHF.R.S32.HI R0, RZ, 0x1f, R31 ;  /* 0x0000001fff007819 */ /* 0x008fe4000001141f */
[----:B------:R-:W-:-:S02]  /*2270*/  SEL R31, R31, RZ, !P0 ;  /* 0x000000ff1f1f7207 */ /* 0x000fc40004000000 */
[----:B------:R-:W-:-:S03]  /*2280*/  SEL R10, R0, RZ, !P0 ;  /* 0x000000ff000a7207 */ /* 0x000fc60004000000 */
[----:B------:R-:W-:Y:S02]  /*2290*/  IMAD.WIDE.U32 R56, R31, UR4, R4 ;  /* 0x000000041f387c25 */ /* 0x000fe4000f8e0004 */
[----:B------:R-:W0:Y:S02]  /*22a0*/  LDC.64 R4, c[0x0][0x408] ;  /* 0x00010200ff047b82 */ /* 0x000e240000000a00 */
[----:B------:R-:W-:Y:S01]  /*22b0*/  IMAD R0, R10, UR4, RZ ;  /* 0x000000040a007c24 */ /* 0x000fe2000f8e02ff */
[----:B------:R-:W-:-:S03]  /*22c0*/  IADD3 R75, P0, R56, R6, RZ ;  /* 0x00000006384b7210 */ /* 0x000fc60007f1e0ff */
[----:B------:R-:W-:Y:S01]  /*22d0*/  IMAD R3, R31, UR5, R0 ;  /* 0x000000051f037c24 */ /* 0x000fe2000f8e0200 */
[----:B------:R-:W-:Y:S05]  /*22e0*/  @!P6 WARPSYNC.ALL ;  /* 0x000000000000e948 */ /* 0x000fea0003800000 */
[----:B------:R-:W-:Y:S01]  /*22f0*/  ULDC.64 UR4, c[0x0][0x330] ;  /* 0x0000cc0000047ab9 */ /* 0x000fe20000000a00 */
[----:B------:R-:W-:Y:S02]  /*2300*/  IMAD R0, R34, R72, RZ ;  /* 0x0000004822007224 */ /* 0x000fe400078e02ff */
[----:B------:R-:W-:-:S04]  /*2310*/  IMAD.WIDE.U32 R8, R32, UR4, R18 ;  /* 0x0000000420087c25 */ /* 0x000fc8000f8e0012 */
[----:B------:R-:W-:Y:S01]  /*2320*/  IMAD R9, R32, UR5, R9 ;  /* 0x0000000520097c24 */ /* 0x000fe2000f8e0209 */
[----:B------:R-:W-:Y:S01]  /*2330*/  ULDC.64 UR4, c[0x0][0x338] ;  /* 0x0000ce0000047ab9 */ /* 0x000fe20000000a00 */
[----:B------:R-:W1:Y:S01]  /*2340*/  S2R R32, SR_TID.X ;  /* 0x0000000000207919 */ /* 0x000e620000002100 */
[----:B------:R-:W-:Y:S02]  /*2350*/  IMAD R11, R23, R73, R0 ;  /* 0x00000049170b7224 */ /* 0x000fe400078e0200 */
[----:B------:R-:W-:Y:S02]  /*2360*/  IMAD.IADD R76, R57, 0x1, R3 ;  /* 0x00000001394c7824 */ /* 0x000fe400078e0203 */
[----:B------:R-:W-:-:S03]  /*2370*/  IMAD R3, R10, UR4, RZ ;  /* 0x000000040a037c24 */ /* 0x000fc6000f8e02ff */
[----:B------:R-:W-:Y:S02]  /*2380*/  IADD3.X R74, R76, R7, R11, P0, !PT ;  /* 0x000000074c4a7210 */ /* 0x000fe400007fe40b */
[----:B------:R-:W-:Y:S01]  /*2390*/  ISETP.GE.AND P0, PT, R18, R15, PT ;  /* 0x0000000f1200720c */ /* 0x000fe20003f06270 */
[----:B------:R-:W-:Y:S02]  /*23a0*/  IMAD R13, R31, UR5, R3 ;  /* 0x000000051f0d7c24 */ /* 0x000fe4000f8e0203 */
[----:B------:R-:W-:Y:S01]  /*23b0*/  IMAD R0, R34, R70, RZ ;  /* 0x0000004622007224 */ /* 0x000fe200078e02ff */
[----:B------:R-:W-:Y:S01]  /*23c0*/  SEL R3, R15, RZ, P0 ;  /* 0x000000ff0f037207 */ /* 0x000fe20000000000 */
[----:B------:R-:W-:Y:S01]  /*23d0*/  IMAD.WIDE.U32 R54, R31, UR4, R8 ;  /* 0x000000041f367c25 */ /* 0x000fe2000f8e0008 */
[----:B------:R-:W-:Y:S01]  /*23e0*/  SHF.R.S32.HI R64, RZ, 0x1f, R12 ;  /* 0x0000001fff407819 */ /* 0x000fe2000001140c */
[----:B------:R-:W-:Y:S02]  /*23f0*/  ULDC UR4, c[0x0][0x2f4] ;  /* 0x0000bd0000047ab9 */ /* 0x000fe40000000800 */
[----:B------:R-:W-:-:S02]  /*2400*/  IMAD R7, R23, R71, R0 ;  /* 0x0000004717077224 */ /* 0x000fc400078e0200 */
[----:B0-----:R-:W-:Y:S02]  /*2410*/  IMAD R0, R34, R4, RZ ;  /* 0x0000000422007224 */ /* 0x001fe400078e02ff */
[----:B------:R-:W-:Y:S02]  /*2420*/  IMAD.IADD R3, R18, 0x1, R3 ;  /* 0x0000000112037824 */ /* 0x000fe400078e0203 */
[----:B------:R-:W-:-:S04]  /*2430*/  IMAD.WIDE.U32 R30, R23, R70, R18 ;  /* 0x00000046171e7225 */ /* 0x000fc800078e0012 */
[----:B------:R-:W-:-:S04]  /*2440*/  IMAD.WIDE.U32 R20, R23, R4, R154 ;  /* 0x0000000417147225 */ /* 0x000fc800078e009a */
[C---:B------:R-:W-:Y:S01]  /*2450*/  IMAD R9, R23.reuse, R5, R0 ;  /* 0x0000000517097224 */ /* 0x040fe200078e0200 */
[----:B------:R-:W-:Y:S01]  /*2460*/  SHF.R.S32.HI R0, RZ, 0x1f, R3 ;  /* 0x0000001fff007819 */ /* 0x000fe20000011403 */
[----:B------:R-:W-:-:S04]  /*2470*/  IMAD.WIDE.U32 R10, R23, R4, R18 ;  /* 0x00000004170a7225 */ /* 0x000fc800078e0012 */
[----:B------:R-:W-:Y:S02]  /*2480*/  IMAD.SHL.U32 R12, R12, 0x40, RZ ;  /* 0x000000400c0c7824 */ /* 0x000fe400078e00ff */
[----:B------:R-:W-:Y:S02]  /*2490*/  IMAD.IADD R53, R53, 0x1, R7 ;  /* 0x0000000135357824 */ /* 0x000fe400078e0207 */
[----:B------:R-:W-:Y:S01]  /*24a0*/  IMAD.IADD R31, R7, 0x1, R31 ;  /* 0x00000001071f7824 */ /* 0x000fe200078e021f */
[----:B-----5:R-:W-:Y:S01]  /*24b0*/  SHF.R.S32.HI R7, RZ, 0x1f, R2 ;  /* 0x0000001fff077819 */ /* 0x020fe20000011402 */
[----:B-1----:R-:W-:Y:S01]  /*24c0*/  VIADD R36, R32, 0xffffff80 ;  /* 0xffffff8020247836 */ /* 0x002fe20000000000 */
[----:B------:R-:W-:Y:S01]  /*24d0*/  LEA.HI R0, R0, R3, RZ, 0x3 ;  /* 0x0000000300007211 */ /* 0x000fe200078f18ff */
[----:B------:R-:W-:Y:S01]  /*24e0*/  IMAD.IADD R21, R21, 0x1, R9 ;  /* 0x0000000115157824 */ /* 0x000fe200078e0209 */
[----:B------:R-:W-:Y:S01]  /*24f0*/  LOP3.LUT R12, R12, 0x1c0, RZ, 0xc0, !PT ;  /* 0x000001c00c0c7812 */ /* 0x000fe200078ec0ff */
[----:B------:R-:W-:Y:S01]  /*2500*/  IMAD.IADD R11, R9, 0x1, R11 ;  /* 0x00000001090b7824 */ /* 0x000fe200078e020b */
[----:B------:R-:W-:Y:S01]  /*2510*/  LOP3.LUT R69, R69, 0x1c0, RZ, 0xc0, !PT ;  /* 0x000001c045457812 */ /* 0x000fe200078ec0ff */
[C---:B------:R-:W-:Y:S01]  /*2520*/  IMAD R3, R7.reuse, R70, RZ ;  /* 0x0000004607037224 */ /* 0x040fe200078e02ff */
[----:B------:R-:W-:Y:S01]  /*2530*/  SHF.L.U64.HI R68, R4, 0x7, R5 ;  /* 0x0000000704447819 */ /* 0x000fe20000010205 */
[-C--:B------:R-:W-:Y:S01]  /*2540*/  IMAD R7, R7, R4.reuse, RZ ;  /* 0x0000000407077224 */ /* 0x080fe200078e02ff */
[----:B------:R-:W-:Y:S01]  /*2550*/  SHF.R.S32.HI R32, RZ, 0x1f, R36 ;  /* 0x0000001fff207819 */ /* 0x000fe20000011424 */
[----:B------:R-:W-:-:S04]  /*2560*/  IMAD.WIDE.U32 R20, R2, R4, R20 ;  /* 0x0000000402147225 */ /* 0x000fc800078e0014 */
[----:B------:R-:W-:-:S04]  /*2570*/  IMAD.WIDE.U32 R10, R2, R4, R10 ;  /* 0x00000004020a7225 */ /* 0x000fc800078e000a */
[----:B------:R-:W-:Y:S01]  /*2580*/  IMAD.SHL.U32 R67, R4, 0x80, RZ ;  /* 0x0000008004437824 */ /* 0x000fe200078e00ff */
[----:B------:R-:W-:Y:S01]  /*2590*/  LOP3.LUT R4, R12, 0x38, R0, 0xf8, !PT ;  /* 0x000000380c047812 */ /* 0x000fe200078ef800 */
[----:B------:R-:W-:Y:S01]  /*25a0*/  VIADD R12, R23, 0x60 ;  /* 0x00000060170c7836 */ /* 0x000fe20000000000 */
[----:B------:R-:W-:Y:S01]  /*25b0*/  SHF.R.U32.HI R66, RZ, 0x3, R69 ;  /* 0x00000003ff427819 */ /* 0x000fe20000011645 */
[----:B------:R-:W-:Y:S01]  /*25c0*/  IMAD R59, R2, R71, R3 ;  /* 0x00000047023b7224 */ /* 0x000fe200078e0203 */
[----:B------:R-:W-:Y:S02]  /*25d0*/  LOP3.LUT R3, R69, 0x18, R18, 0xf8, !PT ;  /* 0x0000001845037812 */ /* 0x000fe400078ef812 */
[----:B------:R-:W-:Y:S01]  /*25e0*/  LEA.HI R32, R32, R36, RZ, 0x5 ;  /* 0x0000002420207211 */ /* 0x000fe200078f28ff */
[----:B------:R-:W-:Y:S01]  /*25f0*/  IMAD.SHL.U32 R12, R12, 0x40, RZ ;  /* 0x000000400c0c7824 */ /* 0x000fe200078e00ff */
[----:B------:R-:W-:Y:S02]  /*2600*/  LOP3.LUT R3, R3, R66, RZ, 0x3c, !PT ;  /* 0x0000004203037212 */ /* 0x000fe400078e3cff */
[----:B------:R-:W-:-:S02]  /*2610*/  SHF.R.S32.HI R32, RZ, 0x5, R32 ;  /* 0x00000005ff207819 */ /* 0x000fc40000011420 */
[----:B------:R-:W-:Y:S01]  /*2620*/  LOP3.LUT R12, R12, 0x1c0, RZ, 0xc0, !PT ;  /* 0x000001c00c0c7812 */ /* 0x000fe200078ec0ff */
[----:B------:R-:W-:Y:S02]  /*2630*/  IMAD R7, R2, R5, R7 ;  /* 0x0000000502077224 */ /* 0x000fe400078e0207 */
[----:B------:R-:W-:Y:S01]  /*2640*/  IMAD R61, R32, 0x200, R3 ;  /* 0x00000200203d7824 */ /* 0x000fe200078e0203 */
[----:B------:R-:W-:Y:S02]  /*2650*/  LOP3.LUT R3, R69, 0x38, R0, 0xf8, !PT ;  /* 0x0000003845037812 */ /* 0x000fe400078ef800 */
[----:B------:R-:W-:Y:S02]  /*2660*/  SHF.R.U32.HI R12, RZ, 0x3, R12 ;  /* 0x00000003ff0c7819 */ /* 0x000fe4000001160c */
[----:B------:R-:W-:Y:S01]  /*2670*/  @P1 LOP3.LUT R22, R22, 0x4, RZ, 0xfc, !PT ;  /* 0x0000000416161812 */ /* 0x000fe200078efcff */
[----:B------:R-:W-:Y:S01]  /*2680*/  IMAD.WIDE.U32 R52, R2, R70, R52 ;  /* 0x0000004602347225 */ /* 0x000fe200078e0034 */
[----:B------:R-:W-:-:S02]  /*2690*/  IADD3 R8, P1, R23, R28, RZ ;  /* 0x0000001c17087210 */ /* 0x000fc40007f3e0ff */
[----:B------:R-:W-:Y:S01]  /*26a0*/  LOP3.LUT R3, R3, R66, RZ, 0x3c, !PT ;  /* 0x0000004203037212 */ /* 0x000fe200078e3cff */
[----:B------:R-:W-:Y:S01]  /*26b0*/  IMAD.IADD R58, R21, 0x1, R7 ;  /* 0x00000001153a7824 */ /* 0x000fe200078e0207 */
[----:B------:R-:W-:Y:S01]  /*26c0*/  LOP3.LUT R12, R4, R12, RZ, 0x3c, !PT ;  /* 0x0000000c040c7212 */ /* 0x000fe200078e3cff */
[----:B------:R-:W-:Y:S01]  /*26d0*/  IMAD.IADD R28, R7, 0x1, R11 ;  /* 0x00000001071c7824 */ /* 0x000fe200078e020b */
[----:B------:R-:W-:Y:S01]  /*26e0*/  LOP3.LUT R7, R0, 0xfffffff8, RZ, 0xc0, !PT ;  /* 0xfffffff800077812 */ /* 0x000fe200078ec0ff */
[----:B------:R-:W-:Y:S01]  /*26f0*/  IMAD.WIDE.U32 R30, R2, R70, R30 ;  /* 0x00000046021e7225 */ /* 0x000fe200078e001e */
[----:B------:R-:W-:Y:S02]  /*2700*/  SHF.L.U64.HI R73, R72, 0x7, R73 ;  /* 0x0000000748497819 */ /* 0x000fe40000010249 */
[----:B------:R-:W-:Y:S01]  /*2710*/  SHF.L.U64.HI R71, R70, 0x7, R71 ;  /* 0x0000000746477819 */ /* 0x000fe20000010247 */
[----:B------:R-:W-:Y:S01]  /*2720*/  IMAD.X R9, R34, 0x1, R33, P1 ;  /* 0x0000000122097824 */ /* 0x000fe200008e0621 */
[----:B------:R-:W-:Y:S01]  /*2730*/  SHF.R.S32.HI R6, RZ, 0x3, R0 ;  /* 0x00000003ff067819 */ /* 0x000fe20000011400 */
[----:B------:R-:W-:Y:S01]  /*2740*/  IMAD.IADD R60, R53, 0x1, R59 ;  /* 0x00000001353c7824 */ /* 0x000fe200078e023b */
[----:B------:R-:W-:Y:S01]  /*2750*/  ISETP.GE.AND P1, PT, R18, UR4, PT ;  /* 0x0000000412007c0c */ /* 0x000fe2000bf26270 */
[----:B------:R-:W-:Y:S01]  /*2760*/  IMAD R4, R32, 0x200, R3 ;  /* 0x0000020020047824 */ /* 0x000fe200078e0203 */
[----:B------:R-:W-:Y:S01]  /*2770*/  @!P6 BAR.SYNC.DEFER_BLOCKING 0x9, 0x100 ;  /* 0x024400000000eb1d */ /* 0x000fe20000010000 */
[----:B------:R-:W-:Y:S01]  /*2780*/  IMAD.SHL.U32 R72, R72, 0x80, RZ ;  /* 0x0000008048487824 */ /* 0x000fe200078e00ff */
[----:B------:R-:W-:Y:S01]  /*2790*/  ISETP.GE.AND P2, PT, R65, UR4, PT ;  /* 0x0000000441007c0c */ /* 0x000fe2000bf46270 */
[----:B------:R-:W-:Y:S01]  /*27a0*/  IMAD.SHL.U32 R70, R70, 0x80, RZ ;  /* 0x0000008046467824 */ /* 0x000fe200078e00ff */
[----:B------:R-:W-:Y:S01]  /*27b0*/  SHF.R.S32.HI R5, RZ, 0x1f, R7 ;  /* 0x0000001fff057819 */ /* 0x000fe20000011407 */
[----:B------:R-:W-:-:S02]  /*27c0*/  IMAD.IADD R59, R59, 0x1, R31 ;  /* 0x000000013b3b7824 */ /* 0x000fc400078e021f */
[----:B------:R-:W-:Y:S02]  /*27d0*/  IMAD.IADD R3, R14, 0x1, R12 ;  /* 0x000000010e037824 */ /* 0x000fe400078e020c */
[----:B------:R-:W-:-:S07]  /*27e0*/  IMAD.IADD R0, R55, 0x1, R13 ;  /* 0x0000000137007824 */ /* 0x000fce00078e020d */
.L_x_1405:
[----:B------:R-:W2:Y:S01]  /*27f0*/  LDL R34, [R1+0x40] ;  /* 0x0000400001227983 */ /* 0x000ea20000100800 */
[----:B0-----:R-:W0:Y:S01]  /*2800*/  LDC.64 R84, c[0x0][0x300] ;  /* 0x0000c000ff547b82 */ /* 0x001e220000000a00 */
[----:B------:R-:W-:Y:S01]  /*2810*/  VIADD R32, R26, 0xffffffff ;  /* 0xffffffff1a207836 */ /* 0x000fe20000000000 */
[----:B------:R-:W-:Y:S01]  /*2820*/  LOP3.LUT R22, R22, 0xfffffffd, RZ, 0xc0, !PT ;  /* 0xfffffffd16167812 */ /* 0x000fe200078ec0ff */
[----:B------:R-:W-:Y:S05]  /*2830*/  YIELD ;  /* 0x0000000000007946 */ /* 0x000fea0003800000 */
[----:B------:R-:W-:Y:S01]  /*2840*/  SHF.R.S32.HI R77, RZ, 0x1f, R32 ;  /* 0x0000001fff4d7819 */ /* 0x000fe20000011420 */
[----:B------:R-:W1:Y:S01]  /*2850*/  LDC.64 R78, c[0x0][0x2e8] ;  /* 0x0000ba00ff4e7b82 */ /* 0x000e620000000a00 */
[-C--:B------:R-:W-:Y:S01]  /*2860*/  IMAD R13, R73, R32.reuse, RZ ;  /* 0x00000020490d7224 */ /* 0x080fe200078e02ff */
[----:B------:R-:W-:Y:S01]  /*2870*/  BSSY B0, `(.L_x_1356) ;  /* 0x00002d3000007945 */ /* 0x000fe20003800000 */
[----:B------:R-:W-:-:S04]  /*2880*/  IMAD.WIDE.U32 R14, R72, R32, RZ ;  /* 0x00000020480e7225 */ /* 0x000fc800078e00ff */
[----:B------:R-:W-:Y:S01]  /*2890*/  IMAD R13, R77, R72, R13 ;  /* 0x000000484d0d7224 */ /* 0x000fe200078e020d */
[----:B------:R-:W3:Y:S01]  /*28a0*/  LDC R86, c[0x0][0x3f4] ;  /* 0x0000fd00ff567b82 */ /* 0x000ee20000000800 */
[----:B------:R-:W-:Y:S01]  /*28b0*/  IMAD.MOV.U32 R82, RZ, RZ, R14 ;  /* 0x000000ffff527224 */ /* 0x000fe200078e000e */
[----:B------:R-:W-:Y:S01]  /*28c0*/  IADD3 R26, P3, R75, R14, RZ ;  /* 0x0000000e4b1a7210 */ /* 0x000fe20007f7e0ff */
[----:B------:R-:W-:Y:S02]  /*28d0*/  IMAD.IADD R83, R15, 0x1, R13 ;  /* 0x000000010f537824 */ /* 0x000fe400078e020d */
[----:B0-----:R-:W-:-:S04]  /*28e0*/  IMAD.WIDE.U32 R12, R84, 0x60, R82 ;  /* 0x00000060540c7825 */ /* 0x001fc800078e0052 */
[----:B------:R-:W-:Y:S01]  /*28f0*/  IMAD R33, R85, 0x60, RZ ;  /* 0x0000006055217824 */ /* 0x000fe200078e02ff */
[----:B------:R-:W-:Y:S01]  /*2900*/  IADD3 R15, P4, R75, R12, RZ ;  /* 0x0000000c4b0f7210 */ /* 0x000fe20007f9e0ff */
[----:B------:R-:W-:-:S03]  /*2910*/  IMAD R12, R152, 0x2000, R61 ;  /* 0x00002000980c7824 */ /* 0x000fc600078e023d */
[----:B------:R-:W-:Y:S01]  /*2920*/  IADD3.X R14, R74, R13, R33, P4, !PT ;  /* 0x0000000d4a0e7210 */ /* 0x000fe200027fe421 */
[----:B------:R-:W-:Y:S01]  /*2930*/  IMAD.X R13, R83, 0x1, R74, P3 ;  /* 0x00000001530d7824 */ /* 0x000fe200018e064a */
[-C--:B-1----:R-:W-:Y:S01]  /*2940*/  LEA R38, P3, R26, R78.reuse, 0x1 ;  /* 0x0000004e1a267211 */ /* 0x082fe200078608ff */
[C---:B------:R-:W-:Y:S01]  /*2950*/  VIADD R80, R12.reuse, 0x20 ;  /* 0x000000200c507836 */ /* 0x040fe20000000000 */
[C---:B------:R-:W-:Y:S01]  /*2960*/  LEA R36, P4, R15.reuse, R78, 0x1 ;  /* 0x0000004e0f247211 */ /* 0x040fe200078808ff */
[----:B------:R-:W-:Y:S01]  /*2970*/  IMAD R81, R12, 0x2, R25 ;  /* 0x000000020c517824 */ /* 0x000fe200078e0219 */
[-C--:B------:R-:W-:Y:S01]  /*2980*/  LEA.HI.X R39, R26, R79.reuse, R13, 0x1, P3 ;  /* 0x0000004f1a277211 */ /* 0x080fe200018f0c0d */
[----:B------:R-:W-:Y:S01]  /*2990*/  IMAD.MOV.U32 R26, RZ, RZ, R32 ;  /* 0x000000ffff1a7224 */ /* 0x000fe200078e0020 */
[----:B---3--:R-:W-:Y:S02]  /*29a0*/  ISETP.GE.AND P3, PT, R86, 0x1, PT ;  /* 0x000000015600780c */ /* 0x008fe40003f66270 */
[----:B------:R-:W-:-:S02]  /*29b0*/  LEA.HI.X R37, R15, R79, R14, 0x1, P4 ;  /* 0x0000004f0f257211 */ /* 0x000fc400020f0c0e */
[----:B------:R-:W-:-:S13]  /*29c0*/  ISETP.GT.AND P4, PT, R32, R27, PT ;  /* 0x0000001b2000720c */ /* 0x000fda0003f84270 */
[----:B------:R-:W-:Y:S02]  /*29d0*/  @P4 LOP3.LUT R22, R22, 0x2, RZ, 0xfc, !PT ;  /* 0x0000000216164812 */ /* 0x000fe400078efcff */
[----:B--2---:R-:W-:-:S13]  /*29e0*/  LOP3.LUT P5, RZ, R34, 0x4, RZ, 0xc0, !PT ;  /* 0x0000000422ff7812 */ /* 0x004fda00078ac0ff */
[----:B------:R-:W-:-:S04]  /*29f0*/  @P5 VIADD R80, R12, 0xffffffe0 ;  /* 0xffffffe00c505836 */ /* 0x000fc80000000000 */
[----:B------:R-:W-:Y:S01]  /*2a00*/  IMAD R80, R80, 0x2, R25 ;  /* 0x0000000250507824 */ /* 0x000fe200078e0219 */
[----:B------:R-:W-:Y:S06]  /*2a10*/  @!P3 BRA `(.L_x_1357) ;  /* 0x000000280070b947 */ /* 0x000fec0003800000 */
[----:B------:R-:W-:Y:S01]  /*2a20*/  ULDC.U8 UR4, c[0x0][0x410] ;  /* 0x0001040000047ab9 */ /* 0x000fe20000000000 */
[-C--:B------:R-:W-:Y:S01]  /*2a30*/  IMAD R13, R71, R32.reuse, RZ ;  /* 0x00000020470d7224 */ /* 0x080fe200078e02ff */
[----:B------:R-:W-:Y:S01]  /*2a40*/  ISETP.NE.AND P3, PT, RZ, UR4, PT ;  /* 0x00000004ff007c0c */ /* 0x000fe2000bf65270 */
[----:B------:R-:W-:Y:S02]  /*2a50*/  IMAD R12, R68, R32, RZ ;  /* 0x00000020440c7224 */ /* 0x000fe400078e02ff */
[C---:B------:R-:W-:Y:S02]  /*2a60*/  IMAD R13, R77.reuse, R70, R13 ;  /* 0x000000464d0d7224 */ /* 0x040fe400078e020d */
[----:B------:R-:W-:Y:S02]  /*2a70*/  IMAD R88, R26, -0x80, R24 ;  /* 0xffffff801a587824 */ /* 0x000fe400078e0218 */
[----:B------:R-:W-:Y:S02]  /*2a80*/  IMAD R77, R77, R67, R12 ;  /* 0x000000434d4d7224 */ /* 0x000fe400078e020c */
[----:B------:R-:W-:Y:S01]  /*2a90*/  IMAD.WIDE.U32 R46, R70, R32, RZ ;  /* 0x00000020462e7225 */ /* 0x000fe200078e00ff */
[----:B------:R-:W-:-:S03]  /*2aa0*/  VIMNMX R88, R88, 0x80, PT ;  /* 0x0000008058587848 */ /* 0x000fc60003fe0100 */
[----:B------:R-:W-:-:S04]  /*2ab0*/  IMAD.WIDE.U32 R44, R67, R32, RZ ;  /* 0x00000020432c7225 */ /* 0x000fc800078e00ff */
[----:B------:R-:W-:Y:S02]  /*2ac0*/  IMAD.IADD R87, R47, 0x1, R13 ;  /* 0x000000012f577824 */ /* 0x000fe400078e020d */
[----:B------:R-:W-:Y:S01]  /*2ad0*/  IMAD.IADD R77, R45, 0x1, R77 ;  /* 0x000000012d4d7824 */ /* 0x000fe200078e024d */
[----:B------:R-:W-:Y:S06]  /*2ae0*/  @!P3 BRA `(.L_x_1358) ;  /* 0x0000001000c8b947 */ /* 0x000fec0003800000 */
[----:B------:R0:W5:Y:S01]  /*2af0*/  LDL R89, [R1+0x1c] ;  /* 0x00001c0001597983 */ /* 0x0001620000100800 */
        /* <DEDUP_REMOVED lines=10> */
[----:B0-----:R-:W-:Y:S06]  /*2ba0*/  @P4 BRA `(.L_x_1360) ;  /* 0x0000000000504947 */ /* 0x001fec0003800000 */
[----:B------:R-:W-:Y:S01]  /*2bb0*/  IADD3 R13, P3, R52, R46, RZ ;  /* 0x0000002e340d7210 */ /* 0x000fe20007f7e0ff */
[----:B------:R-:W-:Y:S01]  /*2bc0*/  ULDC.64 UR4, c[0x0][0x3e8] ;  /* 0x0000fa0000047ab9 */ /* 0x000fe20000000a00 */
[----:B------:R-:W-:Y:S02]  /*2bd0*/  CS2R R78, SRZ ;  /* 0x00000000004e7805 */ /* 0x000fe4000001ff00 */
[----:B------:R-:W-:Y:S01]  /*2be0*/  CS2R R82, SRZ ;  /* 0x0000000000527805 */ /* 0x000fe2000001ff00 */
[----:B------:R-:W-:Y:S01]  /*2bf0*/  IMAD.X R14, R87, 0x1, R60, P3 ;  /* 0x00000001570e7824 */ /* 0x000fe200018e063c */
[----:B------:R-:W-:-:S05]  /*2c00*/  IADD3 R15, P3, R20, R44, RZ ;  /* 0x0000002c140f7210 */ /* 0x000fca0007f7e0ff */
[----:B------:R-:W-:Y:S01]  /*2c10*/  IMAD.X R48, R77, 0x1, R58, P3 ;  /* 0x000000014d307824 */ /* 0x000fe200018e063a */
        /* <DEDUP_REMOVED lines=9> */
[----:B------:R0:W5:Y:S02]  /*2cb0*/  @!P3 LDG.E.64 R82, desc[UR40][R14.64] ;  /* 0x000000280e52b981 */ /* 0x000164000c1e1b00 */
[----:B-----5:R-:W-:-:S13]  /*2cc0*/  ISETP.GE.AND P3, PT, R89, R86, PT ;  /* 0x000000565900720c */ /* 0x020fda0003f66270 */
[----:B------:R0:W5:Y:S04]  /*2cd0*/  @!P3 LDG.E.64 R48, desc[UR40][R12.64+0x20] ;  /* 0x000020280c30b981 */ /* 0x000168000c1e1b00 */
[----:B------:R0:W5:Y:S02]  /*2ce0*/  @!P3 LDG.E.64 R50, desc[UR40][R14.64+0x20] ;  /* 0x000020280e32b981 */ /* 0x000164000c1e1b00 */
.L_x_1360:
[----:B------:R-:W-:Y:S05]  /*2cf0*/  BSYNC B1 ;  /* 0x0000000000017941 */ /* 0x000fea0003800000 */
.L_x_1359:
        /* <DEDUP_REMOVED lines=34> */
.L_x_1362:
[----:B------:R-:W-:Y:S05]  /*2f20*/  BSYNC B1 ;  /* 0x0000000000017941 */ /* 0x000fea0003800000 */
.L_x_1361:
[----:B------:R-:W2:Y:S01]  /*2f30*/  LDL R77, [R1+0x14] ;  /* 0x00001400014d7983 */ /* 0x000ea20000100800 */
[----:B0-----:R-:W-:Y:S01]  /*2f40*/  IMAD.MOV.U32 R12, RZ, RZ, R78 ;  /* 0x000000ffff0c7224 */ /* 0x001fe200078e004e */
[----:B------:R-:W-:Y:S01]  /*2f50*/  PRMT R85, R85, 0x5410, R84 ;  /* 0x0000541055557816 */ /* 0x000fe20000000054 */
[----:B------:R-:W-:Y:S02]  /*2f60*/  IMAD.MOV.U32 R13, RZ, RZ, R79 ;  /* 0x000000ffff0d7224 */ /* 0x000fe400078e004f */
[----:B------:R-:W-:Y:S01]  /*2f70*/  IMAD.MOV.U32 R14, RZ, RZ, R82 ;  /* 0x000000ffff0e7224 */ /* 0x000fe200078e0052 */
[----:B------:R-:W-:Y:S01]  /*2f80*/  PRMT R84, R85, 0x7610, R84 ;  /* 0x0000761055547816 */ /* 0x000fe20000000054 */
[----:B------:R-:W-:Y:S01]  /*2f90*/  IMAD.MOV.U32 R15, RZ, RZ, R83 ;  /* 0x000000ffff0f7224 */ /* 0x000fe200078e0053 */
[----:B------:R-:W-:Y:S01]  /*2fa0*/  PRMT R99, R12, 0x5410, R13 ;  /* 0x000054100c637816 */ /* 0x000fe2000000000d */
[----:B------:R-:W-:Y:S02]  /*2fb0*/  IMAD.MOV.U32 R12, RZ, RZ, R50 ;  /* 0x000000ffff0c7224 */ /* 0x000fe400078e0032 */
[----:B------:R-:W-:Y:S01]  /*2fc0*/  IMAD.MOV.U32 R13, RZ, RZ, R51 ;  /* 0x000000ffff0d7224 */ /* 0x000fe200078e0033 */
[----:B------:R-:W-:Y:S01]  /*2fd0*/  PRMT R100, R14, 0x5410, R15 ;  /* 0x000054100e647816 */ /* 0x000fe2000000000f */
[----:B-----5:R-:W-:Y:S01]  /*2fe0*/  IMAD.MOV.U32 R14, RZ, RZ, R40 ;  /* 0x000000ffff0e7224 */ /* 0x020fe200078e0028 */
[----:B------:R-:W-:Y:S01]  /*2ff0*/  PRMT R85, R12, 0x7610, R85 ;  /* 0x000076100c557816 */ /* 0x000fe20000000055 */
[----:B------:R-:W-:Y:S01]  /*3000*/  IMAD.MOV.U32 R12, RZ, RZ, R32 ;  /* 0x000000ffff0c7224 */ /* 0x000fe200078e0020 */
[----:B------:R-:W-:Y:S01]  /*3010*/  PRMT R84, R84, 0x5410, R13 ;  /* 0x0000541054547816 */ /* 0x000fe2000000000d */
[----:B------:R-:W-:-:S02]  /*3020*/  IMAD.MOV.U32 R13, RZ, RZ, R33 ;  /* 0x000000ffff0d7224 */ /* 0x000fc400078e0021 */
[----:B------:R-:W-:-:S03]  /*3030*/  IMAD.MOV.U32 R15, RZ, RZ, R41 ;  /* 0x000000ffff0f7224 */ /* 0x000fc600078e0029 */
[----:B------:R-:W-:Y:S01]  /*3040*/  PRMT R44, R12, 0x5410, R13 ;  /* 0x000054100c2c7816 */ /* 0x000fe2000000000d */
[----:B------:R-:W-:Y:S01]  /*3050*/  IMAD.MOV.U32 R12, RZ, RZ, R34 ;  /* 0x000000ffff0c7224 */ /* 0x000fe200078e0022 */
[----:B------:R-:W-:Y:S01]  /*3060*/  PRMT R46, R14, 0x5410, R15 ;  /* 0x000054100e2e7816 */ /* 0x000fe2000000000f */
[----:B------:R-:W-:Y:S02]  /*3070*/  IMAD.MOV.U32 R13, RZ, RZ, R35 ;  /* 0x000000ffff0d7224 */ /* 0x000fe400078e0023 */
[----:B------:R-:W-:Y:S02]  /*3080*/  IMAD.MOV.U32 R14, RZ, RZ, R42 ;  /* 0x000000ffff0e7224 */ /* 0x000fe400078e002a */
[----:B------:R-:W-:Y:S01]  /*3090*/  IMAD.MOV.U32 R15, RZ, RZ, R43 ;  /* 0x000000ffff0f7224 */ /* 0x000fe200078e002b */
[----:B------:R-:W-:-:S04]  /*30a0*/  PRMT R45, R12, 0x5410, R13 ;  /* 0x000054100c2d7816 */ /* 0x000fc8000000000d */
[----:B------:R-:W-:Y:S02]  /*30b0*/  PRMT R47, R14, 0x5410, R15 ;  /* 0x000054100e2f7816 */ /* 0x000fe4000000000f */
[----:B--2---:R-:W-:-:S13]  /*30c0*/  ISETP.NE.AND P3, PT, R77, 0x3, PT ;  /* 0x000000034d00780c */ /* 0x004fda0003f65270 */
[----:B------:R-:W-:Y:S05]  /*30d0*/  @!P3 BRA `(.L_x_1363) ;  /* 0x000000000004b947 */ /* 0x000fea0003800000 */
[----:B------:R-:W-:Y:S01]  /*30e0*/  BPT.TRAP 0x1 ;  /* 0x000000040000795c */ /* 0x000fe20000300000 */
.L_x_1363:
[----:B------:R-:W2:Y:S01]  /*30f0*/  LDL R12, [R1+0x18] ;  /* 0x00001800010c7983 */ /* 0x000ea20000100800 */
[----:B------:R-:W-:Y:S01]  /*3100*/  IMAD R77, R152, 0x8, R16 ;  /* 0x00000008984d7824 */ /* 0x000fe200078e0210 */
[----:B------:R-:W-:Y:S01]  /*3110*/  BSSY B1, `(.L_x_1364) ;  /* 0x0000004000017945 */ /* 0x000fe20003800000 */
[----:B--2---:R-:W-:-:S04]  /*3120*/  SHF.L.U32 R89, R12, 0x1f, RZ ;  /* 0x0000001f0c597819 */ /* 0x004fc800000006ff */
[----:B------:R-:W0:Y:S02]  /*3130*/  SYNCS.PHASECHK.TRANS64.TRYWAIT P6, [R77+URZ+0x16890], R89 ;  /* 0x016890594d0075a7 */ /* 0x000e2400080c017f */
[----:B0-----:R-:W-:Y:S05]  /*3140*/  @!P6 BRA `(.L_x_1365) ;  /* 0x000001c0000ce947 */ /* 0x001fea0003800000 */
.L_x_1702:
[----:B------:R-:W-:Y:S05]  /*3150*/  BSYNC B1 ;  /* 0x0000000000017941 */ /* 0x000fea0003800000 */
.L_x_1364:
        /* <DEDUP_REMOVED lines=8> */
[----:B------:R-:W-:Y:S01]  /*31e0*/  SHF.R.U64 R95, R78, 0x10, R79 ;  /* 0x000000104e5f7819 */ /* 0x000fe2000000124f */
[----:B--2---:R-:W-:Y:S01]  /*31f0*/  IMAD.MOV.U32 R78, RZ, RZ, R15 ;  /* 0x000000ffff4e7224 */ /* 0x004fe200078e000f */
[--C-:B------:R-:W-:Y:S01]  /*3200*/  SHF.R.U64 R94, R82, 0x10, R83.reuse ;  /* 0x00000010525e7819 */ /* 0x100fe20000001253 */
[--C-:B------:R-:W-:Y:S01]  /*3210*/  HADD2.F32 R15, -RZ, R13.reuse.H1_H1 ;  /* 0x3000000dff0f7230 */ /* 0x100fe20000004100 */
[----:B------:R-:W-:Y:S01]  /*3220*/  SHF.R.U32.HI R87, RZ, 0x10, R83 ;  /* 0x00000010ff577819 */ /* 0x000fe20000011653 */
[----:B------:R-:W-:Y:S01]  /*3230*/  HADD2.F32 R13, -RZ, R13.H0_H0 ;  /* 0x2000000dff0d7230 */ /* 0x000fe20000004100 */
[----:B------:R-:W-:Y:S01]  /*3240*/  SHF.R.U32.HI R93, RZ, 0x10, R79 ;  /* 0x00000010ff5d7819 */ /* 0x000fe2000001164f */
[----:B------:R-:W-:Y:S02]  /*3250*/  HADD2.F32 R94, -RZ, R94.H0_H0 ;  /* 0x2000005eff5e7230 */ /* 0x000fe40000004100 */
[----:B------:R-:W-:Y:S02]  /*3260*/  HADD2.F32 R87, -RZ, R87.H0_H0 ;  /* 0x20000057ff577230 */ /* 0x000fe40000004100 */
[----:B------:R-:W-:-:S02]  /*3270*/  HADD2.F32 R79, -RZ, R78.H1_H1 ;  /* 0x3000004eff4f7230 */ /* 0x000fc40000004100 */
[-C--:B------:R-:W-:Y:S01]  /*3280*/  FMUL.FTZ R96, R15, R94.reuse ;  /* 0x0000005e0f607220 */ /* 0x080fe20000410000 */
[----:B------:R-:W-:Y:S02]  /*3290*/  HADD2.F32 R82, -RZ, R95.H0_H0 ;  /* 0x2000005fff527230 */ /* 0x000fe40000004100 */
[----:B------:R-:W-:Y:S01]  /*32a0*/  FMUL.FTZ R94, R13, R94 ;  /* 0x0000005e0d5e7220 */ /* 0x000fe20000410000 */
[----:B------:R-:W-:Y:S02]  /*32b0*/  HADD2.F32 R78, -RZ, R78.H0_H0 ;  /* 0x2000004eff4e7230 */ /* 0x000fe40000004100 */
[----:B------:R-:W-:Y:S02]  /*32c0*/  HADD2.F32 R83, -RZ, R93.H0_H0 ;  /* 0x2000005dff537230 */ /* 0x000fe40000004100 */
[-C--:B------:R-:W-:Y:S01]  /*32d0*/  FMUL.FTZ R93, R79, R87.reuse ;  /* 0x000000574f5d7220 */ /* 0x080fe20000410000 */
[-C--:B------:R-:W-:Y:S01]  /*32e0*/  FFMA.FTZ R13, R13, R82.reuse, -R96 ;  /* 0x000000520d0d7223 */ /* 0x080fe20000010860 */
[C---:B------:R-:W-:Y:S01]  /*32f0*/  FMUL.FTZ R98, R78.reuse, R87 ;  /* 0x000000574e627220 */ /* 0x040fe20000410000 */
[----:B------:R-:W-:Y:S01]  /*3300*/  FFMA.FTZ R94, R15, R82, R94 ;  /* 0x000000520f5e7223 */ /* 0x000fe2000001005e */
[----:B------:R-:W-:Y:S01]  /*3310*/  FFMA.FTZ R96, R78, R83, -R93 ;  /* 0x000000534e607223 */ /* 0x000fe2000001085d */
[----:B------:R-:W-:-:S02]  /*3320*/  HADD2.F32 R82, -RZ, R100.H0_H0 ;  /* 0x20000064ff527230 */ /* 0x000fc40000004100 */
[----:B------:R-:W-:Y:S01]  /*3330*/  FFMA.FTZ R97, R79, R83, R98 ;  /* 0x000000534f617223 */ /* 0x000fe20000010062 */
[----:B------:R-:W-:Y:S01]  /*3340*/  HADD2.F32 R87, -RZ, R100.H1_H1 ;  /* 0x30000064ff577230 */ /* 0x000fe20000004100 */
[----:B------:R-:W-:Y:S01]  /*3350*/  F2FP.F16.F32.PACK_AB R13, R94, R13 ;  /* 0x0000000d5e0d723e */ /* 0x000fe200000000ff */
[----:B------:R-:W-:Y:S02]  /*3360*/  HADD2.F32 R15, -RZ, R12.H1_H1 ;  /* 0x3000000cff0f7230 */ /* 0x000fe40000004100 */
        /* <DEDUP_REMOVED lines=15> */
[----:B------:R-:W-:-:S07]  /*3460*/  F2FP.F16.F32.PACK_AB R14, R78, R95 ;  /* 0x0000005f4e0e723e */ /* 0x000fce00000000ff */
.L_x_1371:
[----:B------:R-:W-:Y:S05]  /*3470*/  BSYNC B3 ;  /* 0x0000000000037941 */ /* 0x000fea0003800000 */
.L_x_1370:
[----:B--2---:R1:W-:Y:S02]  /*3480*/  STG.E.128 desc[UR40][R38.64], R12 ;  /* 0x0000000c26007986 */ /* 0x0043e4000c101d28 */
.L_x_1369:
[----:B------:R-:W-:Y:S05]  /*3490*/  BSYNC B2 ;  /* 0x0000000000027941 */ /* 0x000fea0003800000 */
.L_x_1368:
[----:B------:R-:W-:Y:S05]  /*34a0*/  @P2 BRA `(.L_x_1367) ;  /* 0x0000000000c02947 */ /* 0x000fea0003800000 */
[----:B------:R-:W2:Y:S01]  /*34b0*/  LDL R78, [R1+0x1c] ;  /* 0x00001c00014e7983 */ /* 0x000ea20000100800 */
[----:B------:R-:W-:Y:S03]  /*34c0*/  BSSY B2, `(.L_x_1372) ;  /* 0x000002d000027945 */ /* 0x000fe60003800000 */
[----:B-1----:R1:W3:Y:S01]  /*34d0*/  LDS.128 R12, [R80+0xe000] ;  /* 0x00e00000500c7984 */ /* 0x0022e20000000c00 */
[----:B--2---:R-:W-:-:S13]  /*34e0*/  ISETP.GE.AND P4, PT, R78, R86, PT ;  /* 0x000000564e00720c */ /* 0x004fda0003f86270 */
[----:B-1-3--:R-:W-:Y:S05]  /*34f0*/  @P4 BRA `(.L_x_1373) ;  /* 0x0000000000a44947 */ /* 0x00afea0003800000 */
[--C-:B------:R-:W-:Y:S01]  /*3500*/  SHF.R.U64 R79, R48, 0x10, R49.reuse ;  /* 0x00000010304f7819 */ /* 0x100fe20000001231 */
[----:B------:R-:W-:Y:S01]  /*3510*/  IMAD.MOV.U32 R48, RZ, RZ, R14 ;  /* 0x000000ffff307224 */ /* 0x000fe200078e000e */
        /* <DEDUP_REMOVED lines=9> */
[-C--:B------:R-:W-:Y:S01]  /*35b0*/  FMUL.FTZ R94, R14, R51.reuse ;  /* 0x000000330e5e7220 */ /* 0x080fe20000410000 */
[----:B------:R-:W-:Y:S02]  /*35c0*/  HADD2.F32 R15, -RZ, R15.H0_H0 ;  /* 0x2000000fff0f7230 */ /* 0x000fe40000004100 */
[----:B------:R-:W-:Y:S01]  /*35d0*/  FMUL.FTZ R51, R13, R51 ;  /* 0x000000330d337220 */ /* 0x000fe20000410000 */
[----:B------:R-:W-:Y:S02]  /*35e0*/  HADD2.F32 R78, -RZ, R78.H0_H0 ;  /* 0x2000004eff4e7230 */ /* 0x000fe40000004100 */
[----:B------:R-:W-:Y:S01]  /*35f0*/  FMUL.FTZ R96, R49, R82 ;  /* 0x0000005231607220 */ /* 0x000fe20000410000 */
[----:B------:R-:W-:Y:S01]  /*3600*/  FFMA.FTZ R94, R13, R50, -R94 ;  /* 0x000000320d5e7223 */ /* 0x000fe2000001085e */
[----:B------:R-:W-:Y:S01]  /*3610*/  FMUL.FTZ R82, R15, R82 ;  /* 0x000000520f527220 */ /* 0x000fe20000410000 */
[----:B------:R-:W-:-:S02]  /*3620*/  HADD2.F32 R13, -RZ, R12.H1_H1 ;  /* 0x3000000cff0d7230 */ /* 0x000fc40000004100 */
[----:B------:R-:W-:Y:S01]  /*3630*/  FFMA.FTZ R96, R15, R78, -R96 ;  /* 0x0000004e0f607223 */ /* 0x000fe20000010860 */
[--C-:B------:R-:W-:Y:S02]  /*3640*/  HADD2.F32 R15, -RZ, R85.reuse.H1_H1 ;  /* 0x30000055ff0f7230 */ /* 0x100fe40000004100 */
[----:B------:R-:W-:Y:S01]  /*3650*/  FFMA.FTZ R83, R14, R50, R51 ;  /* 0x000000320e537223 */ /* 0x000fe20000010033 */
[----:B------:R-:W-:Y:S02]  /*3660*/  HADD2.F32 R85, -RZ, R85.H0_H0 ;  /* 0x20000055ff557230 */ /* 0x000fe40000004100 */
[----:B------:R-:W-:Y:S01]  /*3670*/  FFMA.FTZ R87, R49, R78, R82 ;  /* 0x0000004e31577223 */ /* 0x000fe20000010052 */
        /* <DEDUP_REMOVED lines=17> */
.L_x_1373:
[----:B------:R-:W-:Y:S05]  /*3790*/  BSYNC B2 ;  /* 0x0000000000027941 */ /* 0x000fea0003800000 */
.L_x_1372:
[----:B------:R2:W-:Y:S02]  /*37a0*/  STG.E.128 desc[UR40][R38.64+0x40], R12 ;  /* 0x0000400c26007986 */ /* 0x0005e4000c101d28 */
.L_x_1367:
[----:B------:R-:W-:Y:S05]  /*37b0*/  BSYNC B1 ;  /* 0x0000000000017941 */ /* 0x000fea0003800000 */
.L_x_1366:
        /* <DEDUP_REMOVED lines=48> */
.L_x_1378:
[----:B------:R-:W-:Y:S05]  /*3ac0*/  BSYNC B2 ;  /* 0x0000000000027941 */ /* 0x000fea0003800000 */
.L_x_1377:
[----:B--2---:R3:W-:Y:S02]  /*3ad0*/  STG.E.128 desc[UR40][R36.64], R12 ;  /* 0x0000000c24007986 */ /* 0x0047e4000c101d28 */
.L_x_1376:
[----:B------:R-:W-:Y:S05]  /*3ae0*/  BSYNC B1 ;  /* 0x0000000000017941 */ /* 0x000fea0003800000 */
.L_x_1375:
[----:B------:R-:W-:Y:S05]  /*3af0*/  @P2 BRA `(.L_x_1374) ;  /* 0x0000001800a82947 */ /* 0x000fea0003800000 */
[----:B-12---:R-:W2:Y:S01]  /*3b00*/  LDL R38, [R1+0x1c] ;  /* 0x00001c0001267983 */ /* 0x006ea20000100800 */
[----:B------:R-:W-:Y:S03]  /*3b10*/  BSSY B1, `(.L_x_1379) ;  /* 0x000002d000017945 */ /* 0x000fe60003800000 */
[----:B---3--:R1:W3:Y:S01]  /*3b20*/  LDS.128 R12, [R80+0x11000] ;  /* 0x01100000500c7984 */ /* 0x0082e20000000c00 */
        /* <DEDUP_REMOVED lines=43> */
.L_x_1380:
[----:B------:R-:W-:Y:S05]  /*3de0*/  BSYNC B1 ;  /* 0x0000000000017941 */ /* 0x000fea0003800000 */
.L_x_1379:
[----:B------:R1:W-:Y:S01]  /*3df0*/  STG.E.128 desc[UR40][R36.64+0x40], R12 ;  /* 0x0000400c24007986 */ /* 0x0003e2000c101d28 */
[----:B------:R-:W-:Y:S05]  /*3e00*/  BRA `(.L_x_1374) ;  /* 0x0000001400e47947 */ /* 0x000fea0003800000 */
.L_x_1358:
        /* <DEDUP_REMOVED lines=20> */
[CC--:B------:R-:W-:Y:S01]  /*3f50*/  ISETP.GE.OR P3, PT, R18.reuse, R86.reuse, P3 ;  /* 0x000000561200720c */ /* 0x0c0fe20001f66670 */
[----:B------:R-:W-:Y:S01]  /*3f60*/  BSSY B1, `(.L_x_1381) ;  /* 0x000001b000017945 */ /* 0x000fe20003800000 */
[----:B0-----:R-:W-:Y:S02]  /*3f70*/  CS2R R38, SRZ ;  /* 0x0000000000267805 */ /* 0x001fe4000001ff00 */
[----:B------:R-:W-:Y:S02]  /*3f80*/  CS2R R42, SRZ ;  /* 0x00000000002a7805 */ /* 0x000fe4000001ff00 */
[----:B------:R-:W-:Y:S02]  /*3f90*/  CS2R R40, SRZ ;  /* 0x0000000000287805 */ /* 0x000fe4000001ff00 */
[----:B-1----:R-:W-:Y:S02]  /*3fa0*/  CS2R R36, SRZ ;  /* 0x0000000000247805 */ /* 0x002fe4000001ff00 */
[----:B------:R-:W-:-:S03]  /*3fb0*/  ISETP.GE.AND P4, PT, R18, R86, PT ;  /* 0x000000561200720c */ /* 0x000fc60003f86270 */
[----:B------:R-:W-:Y:S10]  /*3fc0*/  @P3 BRA `(.L_x_1382) ;  /* 0x0000000000503947 */ /* 0x000ff40003800000 */
[----:B------:R-:W0:Y:S01]  /*3fd0*/  LDC.64 R36, c[0x0][0x3f8] ;  /* 0x0000fe00ff247b82 */ /* 0x000e220000000a00 */
[----:B------:R-:W-:Y:S01]  /*3fe0*/  IMAD.MOV.U32 R47, RZ, RZ, R87 ;  /* 0x000000ffff2f7224 */ /* 0x000fe200078e0057 */
[----:B------:R-:W-:Y:S01]  /*3ff0*/  ULDC.64 UR4, c[0x0][0x3e8] ;  /* 0x0000fa0000047ab9 */ /* 0x000fe20000000a00 */
[----:B------:R-:W-:Y:S02]  /*4000*/  IMAD.MOV.U32 R45, RZ, RZ, R77 ;  /* 0x000000ffff2d7224 */ /* 0x000fe400078e004d */
        /* <DEDUP_REMOVED lines=16> */
.L_x_1382:
[----:B------:R-:W-:Y:S05]  /*4110*/  BSYNC B1 ;  /* 0x0000000000017941 */ /* 0x000fea0003800000 */
.L_x_1381:
[----:B------:R-:W2:Y:S01]  /*4120*/  LDL R48, [R1+0x14] ;  /* 0x0000140001307983 */ /* 0x000ea20000100800 */
[----:B-----5:R-:W-:Y:S02]  /*4130*/  IMAD.MOV.U32 R44, RZ, RZ, R38 ;  /* 0x000000ffff2c7224 */ /* 0x020fe400078e0026 */
[----:B------:R-:W-:Y:S02]  /*4140*/  IMAD.MOV.U32 R45, RZ, RZ, R39 ;  /* 0x000000ffff2d7224 */ /* 0x000fe400078e0027 */
[----:B------:R-:W-:Y:S02]  /*4150*/  IMAD.MOV.U32 R46, RZ, RZ, R36 ;  /* 0x000000ffff2e7224 */ /* 0x000fe400078e0024 */
[----:B------:R-:W-:Y:S01]  /*4160*/  IMAD.MOV.U32 R47, RZ, RZ, R37 ;  /* 0x000000ffff2f7224 */ /* 0x000fe200078e0025 */
[----:B------:R-:W-:Y:S01]  /*4170*/  PRMT R100, R44, 0x5410, R45 ;  /* 0x000054102c647816 */ /* 0x000fe2000000002d */
[----:B------:R-:W-:Y:S02]  /*4180*/  IMAD.MOV.U32 R44, RZ, RZ, R42 ;  /* 0x000000ffff2c7224 */ /* 0x000fe400078e002a */
[----:B------:R-:W-:Y:S01]  /*4190*/  IMAD.MOV.U32 R45, RZ, RZ, R43 ;  /* 0x000000ffff2d7224 */ /* 0x000fe200078e002b */
[----:B------:R-:W-:Y:S01]  /*41a0*/  PRMT R101, R46, 0x5410, R47 ;  /* 0x000054102e657816 */ /* 0x000fe2000000002f */
[----:B------:R-:W-:-:S02]  /*41b0*/  IMAD.MOV.U32 R46, RZ, RZ, R40 ;  /* 0x000000ffff2e7224 */ /* 0x000fc400078e0028 */
        /* <DEDUP_REMOVED lines=16> */
[----:B------:R-:W-:-:S02]  /*42c0*/  PRMT R109, R45, 0x7610, R109 ;  /* 0x000076102d6d7816 */ /* 0x000fc4000000006d */
[----:B------:R-:W-:Y:S02]  /*42d0*/  PRMT R107, R46, 0x7610, R107 ;  /* 0x000076102e6b7816 */ /* 0x000fe4000000006b */
[----:B------:R-:W-:Y:S02]  /*42e0*/  PRMT R110, R47, 0x7610, R110 ;  /* 0x000076102f6e7816 */ /* 0x000fe4000000006e */
[----:B--2---:R-:W-:-:S13]  /*42f0*/  ISETP.NE.AND P3, PT, R48, 0x3, PT ;  /* 0x000000033000780c */ /* 0x004fda0003f65270 */
[----:B------:R-:W-:Y:S05]  /*4300*/  @!P3 BRA `(.L_x_1383) ;  /* 0x000000000004b947 */ /* 0x000fea0003800000 */
[----:B------:R-:W-:Y:S01]  /*4310*/  BPT.TRAP 0x1 ;  /* 0x000000040000795c */ /* 0x000fe20000300000 */
.L_x_1383:
[----:B------:R-:W2:Y:S01]  /*4320*/  LDL R44, [R1+0x18] ;  /* 0x00001800012c7983 */ /* 0x000ea20000100800 */
[----:B------:R-:W-:Y:S01]  /*4330*/  IMAD R77, R152, 0x8, R16 ;  /* 0x00000008984d7824 */ /* 0x000fe200078e0210 */
[----:B------:R-:W0:Y:S01]  /*4340*/  LDC R93, c[0x0][0x2f4] ;  /* 0x0000bd00ff5d7b82 */ /* 0x000e220000000800 */
[----:B------:R-:W-:Y:S01]  /*4350*/  BSSY B1, `(.L_x_1384) ;  /* 0x0000005000017945 */ /* 0x000fe20003800000 */
[----:B0-----:R-:W-:Y:S01]  /*4360*/  IMAD.IADD R95, R93, 0x1, -R62 ;  /* 0x000000015d5f7824 */ /* 0x001fe200078e0a3e */
[----:B--2---:R-:W-:-:S04]  /*4370*/  SHF.L.U32 R89, R44, 0x1f, RZ ;  /* 0x0000001f2c597819 */ /* 0x004fc800000006ff */
[----:B------:R-:W0:Y:S02]  /*4380*/  SYNCS.PHASECHK.TRANS64.TRYWAIT P5, [R77+URZ+0x16890], R89 ;  /* 0x016890594d0075a7 */ /* 0x000e2400080a017f */
[----:B0-----:R-:W-:Y:S05]  /*4390*/  @!P5 BRA `(.L_x_1385) ;  /* 0x000001ac008cd947 */ /* 0x001fea0003800000 */
.L_x_1703:
[----:B------:R-:W-:Y:S05]  /*43a0*/  BSYNC B1 ;  /* 0x0000000000017941 */ /* 0x000fea0003800000 */
.L_x_1384:
        /* <DEDUP_REMOVED lines=18> */
[----:B------:R-:W-:-:S03]  /*44d0*/  LEA.HI R46, R46, R47, RZ, 0x5 ;  /* 0x0000002f2e2e7211 */ /* 0x000fc600078f28ff */
[----:B------:R-:W-:Y:S01]  /*44e0*/  IMAD.SHL.U32 R98, R45, 0x8, RZ ;  /* 0x000000082d627824 */ /* 0x000fe200078e00ff */
[----:B------:R-:W-:-:S04]  /*44f0*/  SHF.R.S32.HI R46, RZ, 0x5, R46 ;  /* 0x00000005ff2e7819 */ /* 0x000fc8000001142e */
[----:B------:R-:W-:-:S04]  /*4500*/  LOP3.LUT R45, R69, 0x38, R98, 0xf8, !PT ;  /* 0x00000038452d7812 */ /* 0x000fc800078ef862 */
[----:B------:R-:W-:-:S05]  /*4510*/  LOP3.LUT R45, R45, R66, RZ, 0x3c, !PT ;  /* 0x000000422d2d7212 */ /* 0x000fca00078e3cff */
[----:B------:R-:W-:Y:S02]  /*4520*/  IMAD R47, R46, 0x200, R45 ;  /* 0x000002002e2f7824 */ /* 0x000fe400078e022d */
[C---:B------:R-:W-:Y:S02]  /*4530*/  IMAD R45, R152.reuse, 0x2000, R4 ;  /* 0x00002000982d7824 */ /* 0x040fe400078e0204 */
[----:B------:R-:W-:Y:S02]  /*4540*/  IMAD R47, R152, 0x2000, R47 ;  /* 0x00002000982f7824 */ /* 0x000fe400078e022f */
[--C-:B------:R-:W-:Y:S02]  /*4550*/  IMAD R45, R45, 0x2, R16.reuse ;  /* 0x000000022d2d7824 */ /* 0x100fe400078e0210 */
[----:B------:R-:W-:-:S04]  /*4560*/  IMAD R48, R47, 0x2, R16 ;  /* 0x000000022f307824 */ /* 0x000fc800078e0210 */
[----:B------:R-:W1:Y:S04]  /*4570*/  LDS.128 R44, [R45+0xe400] ;  /* 0x00e400002d2c7984 */ /* 0x000e680000000c00 */
[----:B------:R-:W2:Y:S01]  /*4580*/  LDS.128 R48, [R48+0xe400] ;  /* 0x00e4000030307984 */ /* 0x000ea20000000c00 */
[----:B------:R-:W-:Y:S05]  /*4590*/  @P4 BRA `(.L_x_1389) ;  /* 0x0000000400504947 */ /* 0x000fea0003800000 */
[--C-:B------:R-:W-:Y:S01]  /*45a0*/  SHF.R.U64 R12, R12, 0x10, R13.reuse ;  /* 0x000000100c0c7819 */ /* 0x100fe2000000120d */
[----:B------:R-:W-:Y:S01]  /*45b0*/  HADD2.F32 R110, -RZ, R110.H0_H0 ;  /* 0x2000006eff6e7230 */ /* 0x000fe20000004100 */
[----:B------:R-:W-:Y:S01]  /*45c0*/  SHF.R.U32.HI R99, RZ, 0x10, R13 ;  /* 0x00000010ff637819 */ /* 0x000fe2000001160d */
[----:B--2---:R-:W-:Y:S01]  /*45d0*/  HADD2.F32 R106, -RZ, R49.H1_H1 ;  /* 0x30000031ff6a7230 */ /* 0x004fe20000004100 */
[--C-:B------:R-:W-:Y:S01]  /*45e0*/  SHF.R.U64 R13, R32, 0x10, R33.reuse ;  /* 0x00000010200d7819 */ /* 0x100fe20000001221 */
[----:B-1----:R-:W-:Y:S01]  /*45f0*/  HADD2.F32 R108, -RZ, R45.H1_H1 ;  /* 0x3000002dff6c7230 */ /* 0x002fe20000004100 */
[----:B------:R-:W-:Y:S01]  /*4600*/  SHF.R.U32.HI R33, RZ, 0x10, R33 ;  /* 0x00000010ff217819 */ /* 0x000fe20000011621 */
[----:B------:R-:W-:Y:S01]  /*4610*/  HADD2.F32 R104, -RZ, R104.H0_H0 ;  /* 0x20000068ff687230 */ /* 0x000fe20000004100 */
[--C-:B------:R-:W-:Y:S01]  /*4620*/  SHF.R.U64 R14, R14, 0x10, R15.reuse ;  /* 0x000000100e0e7819 */ /* 0x100fe2000000120f */
[----:B------:R-:W-:Y:S01]  /*4630*/  HADD2.F32 R99, -RZ, R99.H0_H0 ;  /* 0x20000063ff637230 */ /* 0x000fe20000004100 */
[----:B------:R-:W-:Y:S01]  /*4640*/  SHF.R.U32.HI R32, RZ, 0x10, R15 ;  /* 0x00000010ff207819 */ /* 0x000fe2000001160f */
[----:B------:R-:W-:Y:S01]  /*4650*/  HADD2.F32 R33, -RZ, R33.H0_H0 ;  /* 0x20000021ff217230 */ /* 0x000fe20000004100 */
[----:B------:R-:W-:-:S02]  /*4660*/  SHF.R.U64 R15, R34, 0x10, R35 ;  /* 0x00000010220f7819 */ /* 0x000fc40000001223 */
[----:B------:R-:W-:Y:S01]  /*4670*/  SHF.R.U32.HI R34, RZ, 0x10, R35 ;  /* 0x00000010ff227819 */ /* 0x000fe20000011623 */
[----:B------:R-:W-:Y:S02]  /*4680*/  HADD2.F32 R35, -RZ, R49.H0_H0 ;  /* 0x20000031ff237230 */ /* 0x000fe40000004100 */
[-C--:B------:R-:W-:Y:S01]  /*4690*/  FMUL.FTZ R111, R108, R33.reuse ;  /* 0x000000216c6f7220 */ /* 0x080fe20000410000 */
[----:B------:R-:W-:Y:S02]  /*46a0*/  HADD2.F32 R49, -RZ, R45.H0_H0 ;  /* 0x2000002dff317230 */ /* 0x000fe40000004100 */
[C---:B------:R-:W-:Y:S01]  /*46b0*/  FMUL.FTZ R45, R106.reuse, R33 ;  /* 0x000000216a2d7220 */ /* 0x040fe20000410000 */
[----:B------:R-:W-:Y:S02]  /*46c0*/  HADD2.F32 R34, -RZ, R34.H0_H0 ;  /* 0x20000022ff227230 */ /* 0x000fe40000004100 */
[-C--:B------:R-:W-:Y:S01]  /*46d0*/  FMUL.FTZ R112, R35, R110.reuse ;  /* 0x0000006e23707220 */ /* 0x080fe20000410000 */
[----:B------:R-:W-:Y:S01]  /*46e0*/  FFMA.FTZ R106, R106, R99, R111 ;  /* 0x000000636a6a7223 */ /* 0x000fe2000001006f */
[----:B------:R-:W-:-:S02]  /*46f0*/  FMUL.FTZ R110, R49, R110 ;  /* 0x0000006e316e7220 */ /* 0x000fc40000410000 */
[-C--:B------:R-:W-:Y:S01]  /*4700*/  FFMA.FTZ R33, R49, R104.reuse, -R112 ;  /* 0x0000006831217223 */ /* 0x080fe20000010870 */
[----:B------:R-:W-:Y:S02]  /*4710*/  HADD2.F32 R112, -RZ, R32.H0_H0 ;  /* 0x20000020ff707230 */ /* 0x000fe40000004100 */
[----:B------:R-:W-:Y:S01]  /*4720*/  FFMA.FTZ R35, R35, R104, R110 ;  /* 0x0000006823237223 */ /* 0x000fe2000001006e */
[----:B------:R-:W-:Y:S01]  /*4730*/  FFMA.FTZ R104, R108, R99, -R45 ;  /* 0x000000636c687223 */ /* 0x000fe2000001082d */
[--C-:B------:R-:W-:Y:S02]  /*4740*/  HADD2.F32 R45, -RZ, R109.reuse.H1_H1 ;  /* 0x3000006dff2d7230 */ /* 0x100fe40000004100 */
[----:B------:R-:W-:Y:S01]  /*4750*/  HADD2.F32 R109, -RZ, R109.H0_H0 ;  /* 0x2000006dff6d7230 */ /* 0x000fe20000004100 */
[----:B------:R-:W-:Y:S01]  /*4760*/  F2FP.F16.F32.PACK_AB R35, R106, R35 ;  /* 0x000000236a23723e */ /* 0x000fe200000000ff */
[----:B------:R-:W-:Y:S01]  /*4770*/  HADD2.F32 R108, -RZ, R51.H0_H0 ;  /* 0x20000033ff6c7230 */ /* 0x000fe20000004100 */
[----:B------:R-:W-:Y:S01]  /*4780*/  F2FP.F16.F32.PACK_AB R33, R104, R33 ;  /* 0x000000216821723e */ /* 0x000fe200000000ff */
[----:B------:R-:W-:-:S02]  /*4790*/  HADD2.F32 R110, -RZ, R47.H0_H0 ;  /* 0x2000002fff6e7230 */ /* 0x000fc40000004100 */
[----:B------:R-:W-:Y:S02]  /*47a0*/  HADD2.F32 R51, -RZ, R51.H1_H1 ;  /* 0x30000033ff337230 */ /* 0x000fe40000004100 */
[-C--:B------:R-:W-:Y:S01]  /*47b0*/  FMUL.FTZ R49, R108, R109.reuse ;  /* 0x0000006d6c317220 */ /* 0x080fe20000410000 */
[----:B------:R-:W-:Y:S02]  /*47c0*/  HADD2.F32 R47, -RZ, R47.H1_H1 ;  /* 0x3000002fff2f7230 */ /* 0x000fe40000004100 */
[C---:B------:R-:W-:Y:S01]  /*47d0*/  FMUL.FTZ R109, R110.reuse, R109 ;  /* 0x0000006d6e6d7220 */ /* 0x040fe20000410000 */
[-C--:B------:R-:W-:Y:S01]  /*47e0*/  FMUL.FTZ R114, R51, R34.reuse ;  /* 0x0000002233727220 */ /* 0x080fe20000410000 */
[-C--:B------:R-:W-:Y:S01]  /*47f0*/  FFMA.FTZ R32, R110, R45.reuse, -R49 ;  /* 0x0000002d6e207223 */ /* 0x080fe20000010831 */
[C---:B------:R-:W-:Y:S01]  /*4800*/  FMUL.FTZ R116, R47.reuse, R34 ;  /* 0x000000222f747220 */ /* 0x040fe20000410000 */
[----:B------:R-:W-:Y:S01]  /*4810*/  FFMA.FTZ R34, R108, R45, R109 ;  /* 0x0000002d6c227223 */ /* 0x000fe2000001006d */
[----:B------:R-:W-:Y:S01]  /*4820*/  FFMA.FTZ R45, R47, R112, -R114 ;  /* 0x000000702f2d7223 */ /* 0x000fe20000010872 */
[----:B------:R-:W-:-:S02]  /*4830*/  HADD2.F32 R110, -RZ, R48.H0_H0 ;  /* 0x20000030ff6e7230 */ /* 0x000fc40000004100 */
[----:B------:R-:W-:Y:S01]  /*4840*/  FFMA.FTZ R47, R51, R112, R116 ;  /* 0x00000070332f7223 */ /* 0x000fe20000010074 */
[----:B------:R-:W-:Y:S02]  /*4850*/  HADD2.F32 R49, -RZ, R107.H1_H1 ;  /* 0x3000006bff317230 */ /* 0x000fe40000004100 */
[----:B------:R-:W-:Y:S02]  /*4860*/  HADD2.F32 R51, -RZ, R13.H0_H0 ;  /* 0x2000000dff337230 */ /* 0x000fe40000004100 */
[----:B------:R-:W-:Y:S02]  /*4870*/  HADD2.F32 R48, -RZ, R48.H1_H1 ;  /* 0x30000030ff307230 */ /* 0x000fe40000004100 */
[----:B------:R-:W-:Y:S02]  /*4880*/  HADD2.F32 R107, -RZ, R107.H0_H0 ;  /* 0x2000006bff6b7230 */ /* 0x000fe40000004100 */
[--C-:B------:R-:W-:Y:S02]  /*4890*/  HADD2.F32 R13, -RZ, R44.reuse.H1_H1 ;  /* 0x3000002cff0d7230 */ /* 0x100fe40000004100 */
[----:B------:R-:W-:Y:S01]  /*48a0*/  FMUL.FTZ R112, R48, R51 ;  /* 0x0000003330707220 */ /* 0x000fe20000410000 */
[----:B------:R-:W-:-:S02]  /*48b0*/  HADD2.F32 R108, -RZ, R44.H0_H0 ;  /* 0x2000002cff6c7230 */ /* 0x000fc40000004100 */
[----:B------:R-:W-:Y:S01]  /*48c0*/  FMUL.FTZ R99, R110, R107 ;  /* 0x0000006b6e637220 */ /* 0x000fe20000410000 */
[----:B------:R-:W-:Y:S02]  /*48d0*/  HADD2.F32 R44, -RZ, R12.H0_H0 ;  /* 0x2000000cff2c7230 */ /* 0x000fe40000004100 */
[C---:B------:R-:W-:Y:S01]  /*48e0*/  FMUL.FTZ R51, R13.reuse, R51 ;  /* 0x000000330d337220 */ /* 0x040fe20000410000 */
[C---:B------:R-:W-:Y:S01]  /*48f0*/  FMUL.FTZ R107, R108.reuse, R107 ;  /* 0x0000006b6c6b7220 */ /* 0x040fe20000410000 */
[-C--:B------:R-:W-:Y:S01]  /*4900*/  FFMA.FTZ R12, R108, R49.reuse, -R99 ;  /* 0x000000316c0c7223 */ /* 0x080fe20000010863 */
[-C--:B------:R-:W-:Y:S01]  /*4910*/  FFMA.FTZ R13, R13, R44.reuse, -R112 ;  /* 0x0000002c0d0d7223 */ /* 0x080fe20000010870 */
[----:B------:R-:W-:Y:S01]  /*4920*/  FFMA.FTZ R44, R48, R44, R51 ;  /* 0x0000002c302c7223 */ /* 0x000fe20000010033 */
[----:B------:R-:W-:Y:S01]  /*4930*/  FFMA.FTZ R49, R110, R49, R107 ;  /* 0x000000316e317223 */ /* 0x000fe2000001006b */
[--C-:B------:R-:W-:Y:S02]  /*4940*/  HADD2.F32 R51, -RZ, R105.reuse.H0_H0 ;  /* 0x20000069ff337230 */ /* 0x100fe40000004100 */
[----:B------:R-:W-:-:S02]  /*4950*/  HADD2.F32 R105, -RZ, R105.H1_H1 ;  /* 0x30000069ff697230 */ /* 0x000fc40000004100 */
[----:B------:R-:W-:Y:S02]  /*4960*/  HADD2.F32 R107, -RZ, R15.H0_H0 ;  /* 0x2000000fff6b7230 */ /* 0x000fe40000004100 */
[----:B------:R-:W-:Y:S02]  /*4970*/  HADD2.F32 R48, -RZ, R50.H0_H0 ;  /* 0x20000032ff307230 */ /* 0x000fe40000004100 */
[----:B------:R-:W-:Y:S02]  /*4980*/  HADD2.F32 R15, -RZ, R46.H0_H0 ;  /* 0x2000002eff0f7230 */ /* 0x000fe40000004100 */
[----:B------:R-:W-:Y:S02]  /*4990*/  HADD2.F32 R50, -RZ, R50.H1_H1 ;  /* 0x30000032ff327230 */ /* 0x000fe40000004100 */
[----:B------:R-:W-:Y:S02]  /*49a0*/  HADD2.F32 R46, -RZ, R46.H1_H1 ;  /* 0x3000002eff2e7230 */ /* 0x000fe40000004100 */
[----:B------:R-:W-:-:S02]  /*49b0*/  HADD2.F32 R99, -RZ, R14.H0_H0 ;  /* 0x2000000eff637230 */ /* 0x000fc40000004100 */
[----:B------:R-:W-:Y:S01]  /*49c0*/  FMUL.FTZ R14, R48, R105 ;  /* 0x00000069300e7220 */ /* 0x000fe20000410000 */
[----:B------:R-:W-:Y:S01]  /*49d0*/  FMUL.FTZ R109, R50, R107 ;  /* 0x0000006b326d7220 */ /* 0x000fe20000410000 */
[C---:B------:R-:W-:Y:S01]  /*49e0*/  FMUL.FTZ R105, R15.reuse, R105 ;  /* 0x000000690f697220 */ /* 0x040fe20000410000 */
[----:B------:R-:W-:Y:S01]  /*49f0*/  FMUL.FTZ R107, R46, R107 ;  /* 0x0000006b2e6b7220 */ /* 0x000fe20000410000 */
[-C--:B------:R-:W-:Y:S01]  /*4a00*/  FFMA.FTZ R14, R15, R51.reuse, -R14 ;  /* 0x000000330f0e7223 */ /* 0x080fe2000001080e */
[----:B------:R-:W-:Y:S01]  /*4a10*/  F2FP.F16.F32.PACK_AB R15, R45, R32 ;  /* 0x000000202d0f723e */ /* 0x000fe200000000ff */
[----:B------:R-:W-:Y:S01]  /*4a20*/  FFMA.FTZ R105, R48, R51, R105 ;  /* 0x0000003330697223 */ /* 0x000fe20000010069 */
[-C--:B------:R-:W-:Y:S01]  /*4a30*/  FFMA.FTZ R109, R46, R99.reuse, -R109 ;  /* 0x000000632e6d7223 */ /* 0x080fe2000001086d */
[----:B------:R-:W-:Y:S01]  /*4a40*/  FFMA.FTZ R50, R50, R99, R107 ;  /* 0x0000006332327223 */ /* 0x000fe2000001006b */
[----:B------:R-:W-:Y:S01]  /*4a50*/  F2FP.F16.F32.PACK_AB R32, R13, R12 ;  /* 0x0000000c0d20723e */ /* 0x000fe200000000ff */
[----:B------:R-:W-:Y:S01]  /*4a60*/  IMAD.MOV.U32 R45, RZ, RZ, R33 ;  /* 0x000000ffff2d7224 */ /* 0x000fe200078e0021 */
[----:B------:R-:W-:Y:S01]  /*4a70*/  F2FP.F16.F32.PACK_AB R51, R47, R34 ;  /* 0x000000222f33723e */ /* 0x000fe200000000ff */
[----:B------:R-:W-:Y:S01]  /*4a80*/  IMAD.MOV.U32 R47, RZ, RZ, R15 ;  /* 0x000000ffff2f7224 */ /* 0x000fe200078e000f */
[----:B------:R-:W-:Y:S01]  /*4a90*/  F2FP.F16.F32.PACK_AB R48, R44, R49 ;  /* 0x000000312c30723e */ /* 0x000fe200000000ff */
[----:B------:R-:W-:Y:S01]  /*4aa0*/  IMAD.MOV.U32 R44, RZ, RZ, R32 ;  /* 0x000000ffff2c7224 */ /* 0x000fe200078e0020 */
[----:B------:R-:W-:Y:S01]  /*4ab0*/  F2FP.F16.F32.PACK_AB R46, R109, R14 ;  /* 0x0000000e6d2e723e */ /* 0x000fe200000000ff */
[----:B------:R-:W-:Y:S01]  /*4ac0*/  IMAD.MOV.U32 R49, RZ, RZ, R35 ;  /* 0x000000ffff317224 */ /* 0x000fe200078e0023 */
[----:B------:R-:W-:-:S07]  /*4ad0*/  F2FP.F16.F32.PACK_AB R50, R50, R105 ;  /* 0x000000693232723e */ /* 0x000fce00000000ff */
.L_x_1389:
[----:B------:R-:W-:Y:S05]  /*4ae0*/  BSYNC B2 ;  /* 0x0000000000027941 */ /* 0x000fea0003800000 */
.L_x_1388:
        /* <DEDUP_REMOVED lines=12> */
.L_x_1387:
[----:B------:R-:W-:Y:S05]  /*4bb0*/  BSYNC B1 ;  /* 0x0000000000017941 */ /* 0x000fea0003800000 */
.L_x_1386:
[----:B-1----:R-:W-:Y:S02]  /*4bc0*/  VIADD R13, R23, 0x60 ;  /* 0x00000060170d7836 */ /* 0x002fe40000000000 */
[-C--:B------:R-:W-:Y:S02]  /*4bd0*/  IMAD R12, R64, R84.reuse, RZ ;  /* 0x00000054400c7224 */ /* 0x080fe400078e02ff */
[C---:B------:R-:W-:Y:S01]  /*4be0*/  IMAD.WIDE.U32 R82, R13.reuse, R84, R82 ;  /* 0x000000540d527225 */ /* 0x040fe200078e0052 */
[----:B------:R-:W-:-:S03]  /*4bf0*/  ISETP.GE.OR P5, PT, R13, R88, P1 ;  /* 0x000000580d00720c */ /* 0x000fc60000fa6670 */
[----:B------:R-:W-:-:S10]  /*4c00*/  IMAD R47, R13, R85, R12 ;  /* 0x000000550d2f7224 */ /* 0x000fd400078e020c */
[----:B------:R-:W-:Y:S05]  /*4c10*/  @P5 BRA `(.L_x_1374) ;  /* 0x0000000800605947 */ /* 0x000fea0003800000 */
[----:B------:R-:W2:Y:S01]  /*4c20*/  LDL R14, [R1+0x44] ;  /* 0x00004400010e7983 */ /* 0x000ea20000100800 */
[----:B------:R-:W-:Y:S01]  /*4c30*/  IMAD.IADD R47, R83, 0x1, R47 ;  /* 0x00000001532f7824 */ /* 0x000fe200078e022f */
[----:B------:R-:W-:Y:S01]  /*4c40*/  IADD3 R12, P5, P6, R56, R82, R7 ;  /* 0x00000052380c7210 */ /* 0x000fe20007ebe007 */
[C---:B------:R-:W-:Y:S01]  /*4c50*/  VIADD R15, R23.reuse, 0x60 ;  /* 0x00000060170f7836 */ /* 0x040fe20000000000 */
        /* <DEDUP_REMOVED lines=18> */
[----:B------:R-:W-:-:S05]  /*4d80*/  LOP3.LUT R12, R12, R15, RZ, 0x3c, !PT ;  /* 0x0000000f0c0c7212 */ /* 0x000fca00078e3cff */
[----:B--2---:R-:W-:-:S04]  /*4d90*/  IMAD.IADD R15, R14, 0x1, R12 ;  /* 0x000000010e0f7824 */ /* 0x004fc800078e020c */
        /* <DEDUP_REMOVED lines=37> */
[----:B------:R-:W-:-:S02]  /*4ff0*/  HADD2.F32 R86, -RZ, R102.H1_H1 ;  /* 0x30000066ff567230 */ /* 0x000fc40000004100 */
[-C--:B------:R-:W-:Y:S01]  /*5000*/  FMUL.FTZ R51, R50, R43.reuse ;  /* 0x0000002b32337220 */ /* 0x080fe20000410000 */
[----:B------:R-:W-:Y:S02]  /*5010*/  HADD2.F32 R39, -RZ, R39.H0_H0 ;  /* 0x20000027ff277230 */ /* 0x000fe40000004100 */
[----:B------:R-:W-:Y:S01]  /*5020*/  FMUL.FTZ R43, R48, R43 ;  /* 0x0000002b302b7220 */ /* 0x000fe20000410000 */
[----:B------:R-:W-:Y:S02]  /*5030*/  HADD2.F32 R35, -RZ, R33.H0_H0 ;  /* 0x20000021ff237230 */ /* 0x000fe40000004100 */
[----:B------:R-:W-:Y:S01]  /*5040*/  FMUL.FTZ R94, R41, R86 ;  /* 0x00000056295e7220 */ /* 0x000fe20000410000 */
[----:B------:R-:W-:Y:S02]  /*5050*/  HADD2.F32 R84, -RZ, R100.H1_H1 ;  /* 0x30000064ff547230 */ /* 0x000fe40000004100 */
[----:B------:R-:W-:Y:S01]  /*5060*/  FFMA.FTZ R50, R50, R39, R43 ;  /* 0x0000002732327223 */ /* 0x000fe2000001002b */
[----:B------:R-:W-:-:S02]  /*5070*/  HADD2.F32 R43, -RZ, R40.H0_H0 ;  /* 0x20000028ff2b7230 */ /* 0x000fc40000004100 */
[C---:B------:R-:W-:Y:S01]  /*5080*/  FMUL.FTZ R86, R35.reuse, R86 ;  /* 0x0000005623567220 */ /* 0x040fe20000410000 */
[----:B------:R-:W-:Y:S01]  /*5090*/  FFMA.FTZ R48, R48, R39, -R51 ;  /* 0x0000002730307223 */ /* 0x000fe20000010833 */
[----:B------:R-:W-:Y:S02]  /*50a0*/  HADD2.F32 R103, -RZ, R103.H0_H0 ;  /* 0x20000067ff677230 */ /* 0x000fe40000004100 */
[-C--:B------:R-:W-:Y:S01]  /*50b0*/  FFMA.FTZ R33, R35, R84.reuse, -R94 ;  /* 0x0000005423217223 */ /* 0x080fe2000001085e */
[----:B------:R-:W-:Y:S02]  /*50c0*/  HADD2.F32 R40, -RZ, R32.H0_H0 ;  /* 0x20000020ff287230 */ /* 0x000fe40000004100 */
[----:B------:R-:W-:Y:S01]  /*50d0*/  FFMA.FTZ R35, R41, R84, R86 ;  /* 0x0000005429237223 */ /* 0x000fe20000010056 */
[----:B------:R-:W-:Y:S02]  /*50e0*/  HADD2.F32 R39, -RZ, R12.H0_H0 ;  /* 0x2000000cff277230 */ /* 0x000fe40000004100 */
[----:B------:R-:W-:Y:S01]  /*50f0*/  HADD2.F32 R32, -RZ, R32.H1_H1 ;  /* 0x30000020ff207230 */ /* 0x000fe20000004100 */
[----:B------:R-:W-:Y:S01]  /*5100*/  F2FP.F16.F32.PACK_AB R48, R48, R33 ;  /* 0x000000213030723e */ /* 0x000fe200000000ff */
[----:B------:R-:W-:Y:S01]  /*5110*/  HADD2.F32 R12, -RZ, R12.H1_H1 ;  /* 0x3000000cff0c7230 */ /* 0x000fe20000004100 */
[----:B------:R-:W-:Y:S01]  /*5120*/  F2FP.F16.F32.PACK_AB R33, R46, R15 ;  /* 0x0000000f2e21723e */ /* 0x000fe200000000ff */
[----:B------:R-:W-:-:S02]  /*5130*/  HADD2.F32 R41, -RZ, R36.H0_H0 ;  /* 0x20000024ff297230 */ /* 0x000fc40000004100 */
[-C--:B------:R-:W-:Y:S01]  /*5140*/  FMUL.FTZ R36, R40, R103.reuse ;  /* 0x0000006728247220 */ /* 0x080fe20000410000 */
[----:B------:R-:W-:Y:S02]  /*5150*/  HADD2.F32 R101, -RZ, R101.H0_H0 ;  /* 0x20000065ff657230 */ /* 0x000fe40000004100 */
[----:B------:R-:W-:Y:S01]  /*5160*/  FMUL.FTZ R103, R39, R103 ;  /* 0x0000006727677220 */ /* 0x000fe20000410000 */
[-C--:B------:R-:W-:Y:S01]  /*5170*/  FMUL.FTZ R51, R32, R43.reuse ;  /* 0x0000002b20337220 */ /* 0x080fe20000410000 */
[----:B------:R-:W-:Y:S01]  /*5180*/  FMUL.FTZ R43, R12, R43 ;  /* 0x0000002b0c2b7220 */ /* 0x000fe20000410000 */
[----:B------:R-:W-:Y:S02]  /*5190*/  HADD2.F32 R37, -RZ, R37.H0_H0 ;  /* 0x20000025ff257230 */ /* 0x000fe40000004100 */
[----:B------:R-:W-:Y:S01]  /*51a0*/  FFMA.FTZ R103, R40, R101, R103 ;  /* 0x0000006528677223 */ /* 0x000fe20000010067 */
[-C--:B------:R-:W-:Y:S01]  /*51b0*/  FFMA.FTZ R51, R12, R41.reuse, -R51 ;  /* 0x000000290c337223 */ /* 0x080fe20000010833 */
[----:B------:R-:W-:Y:S01]  /*51c0*/  FFMA.FTZ R40, R32, R41, R43 ;  /* 0x0000002920287223 */ /* 0x000fe2000001002b */
[----:B------:R-:W-:-:S02]  /*51d0*/  HADD2.F32 R32, -RZ, R34.H0_H0 ;  /* 0x20000022ff207230 */ /* 0x000fc40000004100 */
[----:B------:R-:W-:Y:S01]  /*51e0*/  FFMA.FTZ R36, R39, R101, -R36 ;  /* 0x0000006527247223 */ /* 0x000fe20000010824 */
[----:B------:R-:W-:Y:S01]  /*51f0*/  HADD2.F32 R41, -RZ, R102.H0_H0 ;  /* 0x20000066ff297230 */ /* 0x000fe20000004100 */
[----:B------:R-:W-:Y:S01]  /*5200*/  F2FP.F16.F32.PACK_AB R35, R50, R35 ;  /* 0x000000233223723e */ /* 0x000fe200000000ff */
[----:B------:R-:W-:Y:S02]  /*5210*/  HADD2.F32 R43, -RZ, R38.H0_H0 ;  /* 0x20000026ff2b7230 */ /* 0x000fe40000004100 */
[----:B------:R-:W-:Y:S02]  /*5220*/  HADD2.F32 R12, -RZ, R14.H0_H0 ;  /* 0x2000000eff0c7230 */ /* 0x000fe40000004100 */
[----:B------:R-:W-:Y:S01]  /*5230*/  FMUL.FTZ R85, R32, R41 ;  /* 0x0000002920557220 */ /* 0x000fe20000410000 */
[----:B------:R-:W-:Y:S02]  /*5240*/  HADD2.F32 R34, -RZ, R34.H1_H1 ;  /* 0x30000022ff227230 */ /* 0x000fe40000004100 */
[----:B------:R-:W-:-:S02]  /*5250*/  HADD2.F32 R14, -RZ, R14.H1_H1 ;  /* 0x3000000eff0e7230 */ /* 0x000fc40000004100 */
[----:B------:R-:W-:Y:S01]  /*5260*/  FMUL.FTZ R41, R12, R41 ;  /* 0x000000290c297220 */ /* 0x000fe20000410000 */
[----:B------:R-:W-:Y:S02]  /*5270*/  HADD2.F32 R39, -RZ, R100.H0_H0 ;  /* 0x20000064ff277230 */ /* 0x000fe40000004100 */
[-C--:B------:R-:W-:Y:S01]  /*5280*/  FMUL.FTZ R87, R34, R43.reuse ;  /* 0x0000002b22577220 */ /* 0x080fe20000410000 */
[----:B------:R-:W-:Y:S02]  /*5290*/  IMAD.MOV.U32 R15, RZ, RZ, R48 ;  /* 0x000000ffff0f7224 */ /* 0x000fe400078e0030 */
        /* <DEDUP_REMOVED lines=9> */
.L_x_1391:
[----:B------:R-:W-:Y:S05]  /*5330*/  BSYNC B1 ;  /* 0x0000000000017941 */ /* 0x000fea0003800000 */
.L_x_1390:
[----:B-1----:R3:W-:Y:S01]  /*5340*/  STG.E.128 desc[UR40][R44.64], R12 ;  /* 0x0000000c2c007986 */ /* 0x0027e2000c101d28 */
[----:B------:R-:W-:-:S13]  /*5350*/  ISETP.GE.AND P4, PT, R49, R93, PT ;  /* 0x0000005d3100720c */ /* 0x000fda0003f86270 */
[----:B------:R-:W-:Y:S05]  /*5360*/  @P4 BRA `(.L_x_1374) ;  /* 0x00000000008c4947 */ /* 0x000fea0003800000 */
[--C-:B---3--:R-:W-:Y:S02]  /*5370*/  SHF.R.S32.HI R12, RZ, 0x1f, R49.reuse ;  /* 0x0000001fff0c7819 */ /* 0x108fe40000011431 */
[----:B------:R-:W-:-:S04]  /*5380*/  IADD3 R49, P4, P5, R56, R82, R49 ;  /* 0x0000005238317210 */ /* 0x000fc80007d9e031 */
[----:B------:R-:W-:Y:S02]  /*5390*/  IADD3.X R12, R76, R47, R12, P4, P5 ;  /* 0x0000002f4c0c7210 */ /* 0x000fe400027ea40c */
[----:B------:R-:W-:-:S04]  /*53a0*/  LEA R78, P4, R49, R78, 0x1 ;  /* 0x0000004e314e7211 */ /* 0x000fc800078808ff */
[----:B------:R-:W-:-:S05]  /*53b0*/  LEA.HI.X R79, R49, R79, R12, 0x1, P4 ;  /* 0x0000004f314f7211 */ /* 0x000fca00020f0c0c */
[----:B--2---:R4:W-:Y:S01]  /*53c0*/  STG.E.128 desc[UR40][R78.64], R32 ;  /* 0x000000204e007986 */ /* 0x0049e2000c101d28 */
[----:B------:R-:W-:Y:S05]  /*53d0*/  BRA `(.L_x_1374) ;  /* 0x0000000000707947 */ /* 0x000fea0003800000 */
.L_x_1357:
[----:B------:R-:W2:Y:S02]  /*53e0*/  LDL R12, [R1+0x14] ;  /* 0x00001400010c7983 */ /* 0x000ea40000100800 */
[----:B--2---:R-:W-:-:S13]  /*53f0*/  ISETP.NE.AND P3, PT, R12, 0x3, PT ;  /* 0x000000030c00780c */ /* 0x004fda0003f65270 */
[----:B------:R-:W-:Y:S05]  /*5400*/  @!P3 BRA `(.L_x_1392) ;  /* 0x000000000004b947 */ /* 0x000fea0003800000 */
[----:B------:R-:W-:Y:S01]  /*5410*/  BPT.TRAP 0x1 ;  /* 0x000000040000795c */ /* 0x000fe20000300000 */
.L_x_1392:
[----:B------:R-:W2:Y:S01]  /*5420*/  LDL R12, [R1+0x18] ;  /* 0x00001800010c7983 */ /* 0x000ea20000100800 */
[----:B------:R-:W-:Y:S01]  /*5430*/  IMAD R77, R152, 0x8, R16 ;  /* 0x00000008984d7824 */ /* 0x000fe200078e0210 */
[----:B------:R-:W-:Y:S01]  /*5440*/  BSSY B1, `(.L_x_1393) ;  /* 0x0000006000017945 */ /* 0x000fe20003800000 */
[----:B------:R-:W-:-:S05]  /*5450*/  IMAD R88, R26, -0x80, R24 ;  /* 0xffffff801a587824 */ /* 0x000fca00078e0218 */
[----:B------:R-:W-:Y:S02]  /*5460*/  VIMNMX R88, R88, 0x80, PT ;  /* 0x0000008058587848 */ /* 0x000fe40003fe0100 */
[----:B--2---:R-:W-:-:S04]  /*5470*/  SHF.L.U32 R89, R12, 0x1f, RZ ;  /* 0x0000001f0c597819 */ /* 0x004fc800000006ff */
[----:B------:R-:W0:Y:S02]  /*5480*/  SYNCS.PHASECHK.TRANS64.TRYWAIT P4, [R77+URZ+0x16890], R89 ;  /* 0x016890594d0075a7 */ /* 0x000e24000808017f */
[----:B0-----:R-:W-:Y:S05]  /*5490*/  @!P4 BRA `(.L_x_1394) ;  /* 0x0000019c0060c947 */ /* 0x001fea0003800000 */
.L_x_1704:
[----:B------:R-:W-:Y:S05]  /*54a0*/  BSYNC B1 ;  /* 0x0000000000017941 */ /* 0x000fea0003800000 */
.L_x_1393:
[----:B------:R-:W-:Y:S01]  /*54b0*/  ISETP.GE.AND P4, PT, R23, R88, PT ;  /* 0x000000581700720c */ /* 0x000fe20003f86270 */
[----:B------:R-:W-:-:S12]  /*54c0*/  BSSY B1, `(.L_x_1395) ;  /* 0x0000006000017945 */ /* 0x000fd80003800000 */
[----:B------:R-:W-:Y:S05]  /*54d0*/  @P4 BRA `(.L_x_1396) ;  /* 0x0000000000104947 */ /* 0x000fea0003800000 */
[----:B------:R-:W1:Y:S04]  /*54e0*/  @!P1 LDS.128 R12, [R81+0xe000] ;  /* 0x00e00000510c9984 */ /* 0x000e680000000c00 */
[----:B------:R-:W2:Y:S04]  /*54f0*/  @!P2 LDS.128 R32, [R80+0xe000] ;  /* 0x00e000005020a984 */ /* 0x000ea80000000c00 */
[----:B-1----:R1:W-:Y:S04]  /*5500*/  @!P1 STG.E.128 desc[UR40][R38.64], R12 ;  /* 0x0000000c26009986 */ /* 0x0023e8000c101d28 */
[----:B--2---:R1:W-:Y:S02]  /*5510*/  @!P2 STG.E.128 desc[UR40][R38.64+0x40], R32 ;  /* 0x000040202600a986 */ /* 0x0043e4000c101d28 */
.L_x_1396:
[----:B------:R-:W-:Y:S05]  /*5520*/  BSYNC B1 ;  /* 0x0000000000017941 */ /* 0x000fea0003800000 */
.L_x_1395:
[----:B-1----:R-:W-:-:S05]  /*5530*/  VIADD R12, R23, 0x60 ;  /* 0x00000060170c7836 */ /* 0x002fca0000000000 */
[----:B------:R-:W-:-:S13]  /*5540*/  ISETP.GE.AND P4, PT, R12, R88, PT ;  /* 0x000000580c00720c */ /* 0x000fda0003f86270 */
[----:B------:R-:W-:Y:S05]  /*5550*/  @P4 BRA `(.L_x_1374) ;  /* 0x0000000000104947 */ /* 0x000fea0003800000 */
[----:B------:R-:W1:Y:S04]  /*5560*/  @!P1 LDS.128 R12, [R81+0x11000] ;  /* 0x01100000510c9984 */ /* 0x000e680000000c00 */
[----:B------:R-:W2:Y:S04]  /*5570*/  @!P2 LDS.128 R32, [R80+0x11000] ;  /* 0x011000005020a984 */ /* 0x000ea80000000c00 */
[----:B-1----:R1:W-:Y:S04]  /*5580*/  @!P1 STG.E.128 desc[UR40][R36.64], R12 ;  /* 0x0000000c24009986 */ /* 0x0023e8000c101d28 */
[----:B--2---:R1:W-:Y:S02]  /*5590*/  @!P2 STG.E.128 desc[UR40][R36.64+0x40], R32 ;  /* 0x000040202400a986 */ /* 0x0043e4000c101d28 */
.L_x_1374:
[----:B------:R-:W-:Y:S05]  /*55a0*/  BSYNC B0 ;  /* 0x0000000000007941 */ /* 0x000fea0003800000 */
.L_x_1356:
[----:B-123--:R-:W1:Y:S01]  /*55b0*/  S2R R12, SR_TID.X ;  /* 0x00000000000c7919 */ /* 0x00ee620000002100 */
        /* <DEDUP_REMOVED lines=16> */
.L_x_1398:
[----:B------:R-:W-:Y:S05]  /*56c0*/  BSYNC B0 ;  /* 0x0000000000007941 */ /* 0x000fea0003800000 */
.L_x_1397:
[----:B------:R-:W2:Y:S01]  /*56d0*/  SYNCS.PHASECHK.TRANS64.TRYWAIT P3, [R77+URZ+0x168b0], R89 ;  /* 0x0168b0594d0075a7 */ /* 0x000ea2000806017f */
[----:B------:R-:W-:Y:S01]  /*56e0*/  ULDC UR42, c[0x0][0x2f4] ;  /* 0x0000bd00002a7ab9 */ /* 0x000fe20000000800 */
[----:B------:R-:W-:Y:S01]  /*56f0*/  ULDC.64 UR36, c[0x0][0x328] ;  /* 0x0000ca0000247ab9 */ /* 0x000fe20000000a00 */
[----:B------:R-:W-:Y:S01]  /*5700*/  ULDC.64 UR38, c[0x0][0x318] ;  /* 0x0000c60000267ab9 */ /* 0x000fe20000000a00 */
[----:B------:R-:W-:Y:S01]  /*5710*/  BSSY B0, `(.L_x_1399) ;  /* 0x0000003000007945 */ /* 0x000fe20003800000 */
[----:B----4-:R-:W-:-:S03]  /*5720*/  IMAD.WIDE R32, R26, 0x80, R8 ;  /* 0x000000801a207825 */ /* 0x010fc600078e0208 */
[----:B--2---:R-:W-:Y:S05]  /*5730*/  @!P3 BRA `(.L_x_1400) ;  /* 0x0000019800ccb947 */ /* 0x004fea0003800000 */
.L_x_1705:
[----:B------:R-:W-:Y:S05]  /*5740*/  BSYNC B0 ;  /* 0x0000000000007941 */ /* 0x000fea0003800000 */
.L_x_1399:
        /* <DEDUP_REMOVED lines=17> */
.L_x_1402:
[----:B------:R-:W-:Y:S05]  /*5860*/  BSYNC B0 ;  /* 0x0000000000007941 */ /* 0x000fea0003800000 */
.L_x_1401:
[----:B-1-3--:R-:W-:Y:S01]  /*5870*/  VIADD R12, R23, 0x60 ;  /* 0x00000060170c7836 */ /* 0x00afe20000000000 */
[----:B------:R-:W-:Y:S04]  /*5880*/  BSSY B0, `(.L_x_1403) ;  /* 0x0000013000007945 */ /* 0x000fe80003800000 */
[----:B------:R-:W-:-:S13]  /*5890*/  ISETP.GE.AND P3, PT, R12, R88, PT ;  /* 0x000000580c00720c */ /* 0x000fda0003f66270 */
[----:B------:R-:W-:Y:S05]  /*58a0*/  @P3 BRA `(.L_x_1404) ;  /* 0x0000000000403947 */ /* 0x000fea0003800000 */
[----:B------:R-:W-:Y:S01]  /*58b0*/  IADD3 R15, P3, R32, 0x60, RZ ;  /* 0x00000060200f7810 */ /* 0x000fe20007f7e0ff */
[----:B------:R-:W-:Y:S02]  /*58c0*/  IMAD.MOV.U32 R12, RZ, RZ, R54 ;  /* 0x000000ffff0c7224 */ /* 0x000fe400078e0036 */
[----:B------:R-:W-:Y:S02]  /*58d0*/  IMAD.MOV.U32 R13, RZ, RZ, R0 ;  /* 0x000000ffff0d7224 */ /* 0x000fe400078e0000 */
[----:B------:R-:W-:Y:S02]  /*58e0*/  IMAD.X R32, RZ, RZ, R33, P3 ;  /* 0x000000ffff207224 */ /* 0x000fe400018e0621 */
        /* <DEDUP_REMOVED lines=12> */
.L_x_1404:
[----:B------:R-:W-:Y:S05]  /*59b0*/  BSYNC B0 ;  /* 0x0000000000007941 */ /* 0x000fea0003800000 */
.L_x_1403:
[----:B-1----:R-:W3:Y:S01]  /*59c0*/  LDL.LU R13, [R1+0x18] ;  /* 0x00001800010d7983 */ /* 0x002ee20000300800 */
[----:B------:R-:W-:Y:S01]  /*59d0*/  VIADD R152, R152, 0x1 ;  /* 0x0000000198987836 */ /* 0x000fe20000000000 */
[----:B------:R-:W-:Y:S01]  /*59e0*/  LOP3.LUT P5, RZ, R22, 0x2, RZ, 0xc0, !PT ;  /* 0x0000000216ff7812 */ /* 0x000fe200078ac0ff */
        /* <DEDUP_REMOVED lines=10> */
[----:B------:R-:W-:Y:S02]  /*5a90*/  SEL R12, RZ, 0x1, P3 ;  /* 0x00000001ff0c7807 */ /* 0x000fe40001800000 */
[----:B------:R-:W-:Y:S01]  /*5aa0*/  SEL R152, R152, RZ, P3 ;  /* 0x000000ff98987207 */ /* 0x000fe20001800000 */
[----:B------:R0:W-:Y:S01]  /*5ab0*/  @!P4 SYNCS.ARRIVE.TRANS64.RED.A1T0 RZ, [R77+URZ], RZ ;  /* 0x000000ff4dffc9a7 */ /* 0x0001e2000810043f */
[----:B---3--:R-:W-:-:S05]  /*5ac0*/  LOP3.LUT R13, R13, R12, RZ, 0x3c, !PT ;  /* 0x0000000c0d0d7212 */ /* 0x008fca00078e3cff */
[----:B------:R0:W-:Y:S01]  /*5ad0*/  STL [R1+0x18], R13 ;  /* 0x0000180d01007387 */ /* 0x0001e20000100800 */
[----:B------:R-:W-:Y:S05]  /*5ae0*/  @P5 BRA `(.L_x_1405) ;  /* 0xffffffcc00405947 */ /* 0x000fea000383ffff */
[----:B0-----:R-:W0:Y:S01]  /*5af0*/  S2R R13, SR_TID.X ;  /* 0x00000000000d7919 */ /* 0x001e220000002100 */
[----:B------:R-:W-:Y:S02]  /*5b00*/  PLOP3.LUT P0, PT, PT, PT, PT, 0x8, 0x0 ;  /* 0x000000000000781c */ /* 0x000fe40003f0e170 */
[----:B0-----:R-:W-:-:S04]  /*5b10*/  SHF.R.U32.HI R13, RZ, 0x7, R13 ;  /* 0x00000007ff0d7819 */ /* 0x001fc8000001160d */
[----:B------:R-:W-:-:S13]  /*5b20*/  ISETP.NE.AND P5, PT, R13, 0x1, PT ;  /* 0x000000010d00780c */ /* 0x000fda0003fa5270 */
[----:B------:R-:W-:Y:S06]  /*5b30*/  @!P5 BAR.ARV 0x9, 0x100 ;  /* 0x024400000000db1d */ /* 0x000fec0000002000 */
.L_x_1351:
[----:B------:R-:W2:Y:S01]  /*5b40*/  LDL R10, [R1+0x20] ;  /* 0x00002000010a7983 */ /* 0x000ea20000100800 */
[----:B------:R-:W0:Y:S08]  /*5b50*/  LDC R0, c[0x0][0x448] ;  /* 0x00011200ff007b82 */ /* 0x000e300000000800 */
[----:B------:R-:W1:Y:S01]  /*5b60*/  LDC.64 R6, c[0x0][0x9e0] ;  /* 0x00027800ff067b82 */ /* 0x000e620000000a00 */
[----:B0-----:R-:W-:-:S02]  /*5b70*/  ISETP.NE.AND P1, PT, R0, 0x1, PT ;  /* 0x000000010000780c */ /* 0x001fc40003f25270 */
[----:B-1----:R-:W-:-:S11]  /*5b80*/  ISETP.GE.AND P2, PT, R7, 0x1, PT ;  /* 0x000000010700780c */ /* 0x002fd60003f46270 */
[----:B------:R-:W0:Y:S08]  /*5b90*/  @P1 LDC R0, c[0x0][0x44c] ;  /* 0x00011300ff001b82 */ /* 0x000e300000000800 */
[----:B------:R-:W1:Y:S01]  /*5ba0*/  @P1 LDC R5, c[0x0][0x450] ;  /* 0x00011400ff051b82 */ /* 0x000e620000000800 */
[----:B--2---:R-:W-:-:S04]  /*5bb0*/  VIADD R3, R10, 0xbf ;  /* 0x000000bf0a037836 */ /* 0x004fc80000000000 */
[----:B0-----:R-:W-:-:S05]  /*5bc0*/  @P1 IMAD.HI.U32 R0, R3, R0, RZ ;  /* 0x0000000003001227 */ /* 0x001fca00078e00ff */
[----:B-1----:R-:W-:-:S05]  /*5bd0*/  @P1 SHF.R.U32.HI R3, RZ, R5, R0 ;  /* 0x00000005ff031219 */ /* 0x002fca0000011600 */
[----:B------:R-:W-:Y:S01]  /*5be0*/  IMAD.IADD R5, R90, 0x1, R3 ;  /* 0x000000015a057824 */ /* 0x000fe200078e0203 */
[----:B------:R-:W-:Y:S06]  /*5bf0*/  @P0 BRA `(.L_x_1406) ;  /* 0x00000000000c0947 */ /* 0x000fec0003800000 */
[----:B------:R-:W0:Y:S01]  /*5c00*/  FENCE.VIEW.ASYNC.G ;  /* 0x00000000000073c6 */ /* 0x000e220000000100 */
[----:B------:R-:W-:Y:S05]  /*5c10*/  WARPSYNC.ALL ;  /* 0x0000000000007948 */ /* 0x000fea0003800000 */
[----:B0-----:R-:W-:Y:S06]  /*5c20*/  BAR.ARV 0xc, 0x200 ;  /* 0x0308000000007b1d */ /* 0x001fec0000002000 */
.L_x_1406:
[----:B------:R-:W-:Y:S01]  /*5c30*/  IMAD.IADD R0, R5, 0x1, R6 ;  /* 0x0000000105007824 */ /* 0x000fe200078e0206 */
[----:B------:R-:W-:Y:S06]  /*5c40*/  @!P2 BRA `(.L_x_1407) ;  /* 0x000000000048a947 */ /* 0x000fec0003800000 */
        /* <DEDUP_REMOVED lines=11> */
.L_x_1409:
[----:B------:R-:W-:-:S13]  /*5d00*/  ISETP.NE.AND P0, PT, R7, 0x1, PT ;  /* 0x000000010700780c */ /* 0x000fda0003f05270 */
[----:B------:R-:W0:Y:S02]  /*5d10*/  @P0 LDC.64 R4, c[0x0][0x9e8] ;  /* 0x00027a00ff040b82 */ /* 0x000e240000000a00 */
[----:B0-----:R-:W-:-:S05]  /*5d20*/  @P0 IMAD.HI.U32 R4, R3, R4, RZ ;  /* 0x0000000403040227 */ /* 0x001fca00078e00ff */
[----:B------:R-:W-:-:S07]  /*5d30*/  @P0 SHF.R.U32.HI R3, RZ, R5, R4 ;  /* 0x00000005ff030219 */ /* 0x000fce0000011604 */
.L_x_1410:
[----:B------:R-:W-:Y:S05]  /*5d40*/  BSYNC B0 ;  /* 0x0000000000007941 */ /* 0x000fea0003800000 */
.L_x_1408:
[----:B------:R-:W-:-:S05]  /*5d50*/  IMAD R3, R3, R7, R7 ;  /* 0x0000000703037224 */ /* 0x000fca00078e0207 */
[----:B------:R-:W-:-:S07]  /*5d60*/  VIMNMX R0, R0, R3, PT ;  /* 0x0000000300007248 */ /* 0x000fce0003fe0100 */
.L_x_1407:
[----:B------:R-:W0:Y:S01]  /*5d70*/  @P1 LDC R4, c[0x0][0x44c] ;  /* 0x00011300ff041b82 */ /* 0x000e220000000800 */
[----:B------:R-:W-:Y:S01]  /*5d80*/  VIADD R0, R0, 0x7f ;  /* 0x0000007f00007836 */ /* 0x000fe20000000000 */
[----:B------:R-:W-:Y:S01]  /*5d90*/  ULDC UR4, c[0x0][0x9dc] ;  /* 0x0002770000047ab9 */ /* 0x000fe20000000800 */
[----:B------:R-:W-:-:S03]  /*5da0*/  IMAD.MOV.U32 R5, RZ, RZ, R10 ;  /* 0x000000ffff057224 */ /* 0x000fc600078e000a */
[----:B------:R-:W-:Y:S02]  /*5db0*/  SHF.R.S32.HI R3, RZ, 0x1f, R0 ;  /* 0x0000001fff037819 */ /* 0x000fe40000011400 */
[----:B------:R-:W1:Y:S02]  /*5dc0*/  @P1 LDC R9, c[0x0][0x450] ;  /* 0x00011400ff091b82 */ /* 0x000e640000000800 */
[----:B------:R-:W-:-:S04]  /*5dd0*/  LEA.HI R3, R3, R0, RZ, 0x7 ;  /* 0x0000000003037211 */ /* 0x000fc800078f38ff */
[----:B------:R-:W-:-:S04]  /*5de0*/  SHF.R.S32.HI R0, RZ, 0x7, R3 ;  /* 0x00000007ff007819 */ /* 0x000fc80000011403 */
[----:B------:R-:W-:Y:S01]  /*5df0*/  VIMNMX R91, R91, R0, PT ;  /* 0x000000005b5b7248 */ /* 0x000fe20003fe0100 */
[----:B0-----:R-:W-:-:S05]  /*5e00*/  @P1 IMAD.HI.U32 R4, R10, R4, RZ ;  /* 0x000000040a041227 */ /* 0x001fca00078e00ff */
[----:B-1----:R-:W-:-:S05]  /*5e10*/  @P1 SHF.R.U32.HI R5, RZ, R9, R4 ;  /* 0x00000009ff051219 */ /* 0x002fca0000011604 */
[----:B------:R-:W-:-:S04]  /*5e20*/  IMAD.IADD R3, R92, 0x1, R5 ;  /* 0x000000015c037824 */ /* 0x000fc800078e0205 */
        /* <DEDUP_REMOVED lines=12> */
.L_x_1413:
[----:B------:R-:W-:-:S13]  /*5ef0*/  ISETP.NE.AND P0, PT, R7, 0x1, PT ;  /* 0x000000010700780c */ /* 0x000fda0003f05270 */
[----:B------:R-:W0:Y:S02]  /*5f00*/  @P0 LDC.64 R4, c[0x0][0x9e8] ;  /* 0x00027a00ff040b82 */ /* 0x000e240000000a00 */
[----:B0-----:R-:W-:-:S05]  /*5f10*/  @P0 IMAD.HI.U32 R4, R3, R4, RZ ;  /* 0x0000000403040227 */ /* 0x001fca00078e00ff */
[----:B------:R-:W-:-:S07]  /*5f20*/  @P0 SHF.R.U32.HI R3, RZ, R5, R4 ;  /* 0x00000005ff030219 */ /* 0x000fce0000011604 */
.L_x_1414:
[----:B------:R-:W-:Y:S05]  /*5f30*/  BSYNC B0 ;  /* 0x0000000000007941 */ /* 0x000fea0003800000 */
.L_x_1412:
[----:B------:R-:W-:-:S05]  /*5f40*/  IMAD R3, R3, R7, RZ ;  /* 0x0000000703037224 */ /* 0x000fca00078e02ff */
[----:B------:R-:W-:-:S07]  /*5f50*/  VIMNMX R0, R0, R3, !PT ;  /* 0x0000000300007248 */ /* 0x000fce0007fe0100 */
.L_x_1411:
[----:B------:R-:W-:Y:S01]  /*5f60*/  SHF.R.S32.HI R3, RZ, 0x1f, R0 ;  /* 0x0000001fff037819 */ /* 0x000fe20000011400 */
[----:B------:R-:W-:Y:S01]  /*5f70*/  BSSY B0, `(.L_x_1415) ;  /* 0x0000027000007945 */ /* 0x000fe20003800000 */
[----:B------:R-:W-:Y:S02]  /*5f80*/  IMAD.MOV.U32 R88, RZ, RZ, RZ ;  /* 0x000000ffff587224 */ /* 0x000fe400078e00ff */
[----:B------:R-:W-:-:S04]  /*5f90*/  LEA.HI R3, R3, R0, RZ, 0x7 ;  /* 0x0000000003037211 */ /* 0x000fc800078f38ff */
[----:B------:R-:W-:-:S04]  /*5fa0*/  SHF.R.S32.HI R3, RZ, 0x7, R3 ;  /* 0x00000007ff037819 */ /* 0x000fc80000011403 */
[----:B------:R-:W-:-:S04]  /*5fb0*/  VIMNMX R9, RZ, R3, !PT ;  /* 0x00000003ff097248 */ /* 0x000fc80007fe0100 */
[----:B------:R-:W-:-:S13]  /*5fc0*/  ISETP.GT.AND P0, PT, R91, R9, PT ;  /* 0x000000095b00720c */ /* 0x000fda0003f04270 */
[----:B------:R-:W-:Y:S05]  /*5fd0*/  @!P0 BRA `(.L_x_1416) ;  /* 0x0000000000808947 */ /* 0x000fea0003800000 */
[----:B------:R-:W2:Y:S01]  /*5fe0*/  LDL R4, [R1+0x4c] ;  /* 0x00004c0001047983 */ /* 0x000ea20000100800 */
[----:B------:R-:W-:Y:S01]  /*5ff0*/  ULDC UR4, c[0x0][0x9f0] ;  /* 0x00027c0000047ab9 */ /* 0x000fe20000000800 */
[----:B--2---:R-:W-:-:S04]  /*6000*/  ISETP.NE.AND P0, PT, R4, RZ, PT ;  /* 0x000000ff0400720c */ /* 0x004fc80003f05270 */
        /* <DEDUP_REMOVED lines=29> */
.L_x_1416:
[----:B------:R-:W-:Y:S05]  /*61e0*/  BSYNC B0 ;  /* 0x0000000000007941 */ /* 0x000fea0003800000 */
.L_x_1415:
        /* <DEDUP_REMOVED lines=18> */
[----:B--2---:R-:W-:-:S05]  /*6310*/  IMAD R0, R0, R88, R9 ;  /* 0x0000005800007224 */ /* 0x004fca00078e0209 */
[----:B------:R0:W-:Y:S01]  /*6320*/  STL [R1+0x38], R0 ;  /* 0x0000380001007387 */ /* 0x0001e20000100800 */
[----:B------:R-:W-:Y:S02]  /*6330*/  VIADDMNMX R88, R0, R88, R91, PT ;  /* 0x0000005800587246 */ /* 0x000fe4000380015b */
[----:B------:R-:W-:Y:S02]  /*6340*/  CS2R R90, SRZ ;  /* 0x00000000005a7805 */ /* 0x000fe4000001ff00 */
[----:B------:R-:W-:-:S13]  /*6350*/  ISETP.GT.AND P1, PT, R88, R0, PT ;  /* 0x000000005800720c */ /* 0x000fda0003f24270 */
[----:B0-----:R-:W-:Y:S05]  /*6360*/  @!P1 BRA `(.L_x_1417) ;  /* 0x000000ec009c9947 */ /* 0x001fea0003800000 */
[----:B------:R-:W-:-:S03]  /*6370*/  UMOV UR4, 0xffffffff ;  /* 0xffffffff00047882 */ /* 0x000fc60000000000 */
[----:B------:R-:W-:Y:S05]  /*6380*/  BRA.DIV UR4, `(.L_x_1418) ;  /* 0x0000018e04cc7947 */ /* 0x000fea000b800000 */
[----:B------:R-:W0:Y:S02]  /*6390*/  S2R R0, SR_TID.X ;  /* 0x0000000000007919 */ /* 0x000e240000002100 */
[----:B0-----:R-:W-:-:S05]  /*63a0*/  VIADD R3, R0, 0xffffff80 ;  /* 0xffffff8000037836 */ /* 0x001fca0000000000 */
[----:B------:R-:W-:-:S04]  /*63b0*/  SHF.R.S32.HI R0, RZ, 0x1f, R3 ;  /* 0x0000001fff007819 */ /* 0x000fc80000011403 */
[----:B------:R-:W-:-:S04]  /*63c0*/  LEA.HI R0, R0, R3, RZ, 0x7 ;  /* 0x0000000300007211 */ /* 0x000fc800078f38ff */
[----:B------:R-:W-:-:S06]  /*63d0*/  SHF.R.S32.HI R0, RZ, 0x7, R0 ;  /* 0x00000007ff007819 */ /* 0x000fcc0000011400 */
[----:B------:R-:W0:Y:S04]  /*63e0*/  SHFL.IDX PT, R0, R0, RZ, 0x1f ;  /* 0x00001fff00007589 */ /* 0x000e2800000e0000 */
[----:B0-----:R1:W-:Y:S02]  /*63f0*/  STL [R1+0x24], R0 ;  /* 0x0000240001007387 */ /* 0x0013e40000100800 */
.L_x_1708:
[----:B------:R-:W1:Y:S01]  /*6400*/  LDL R3, [R1+0x24] ;  /* 0x0000240001037983 */ /* 0x000e620000100800 */
[----:B------:R-:W-:Y:S01]  /*6410*/  BSSY B6, `(.L_x_1419) ;  /* 0x000001b000067945 */ /* 0x000fe20003800000 */
[----:B-1----:R-:W-:-:S05]  /*6420*/  IMAD.HI R0, R3, 0x55555556, RZ ;  /* 0x5555555603007827 */ /* 0x002fca00078e02ff */
[----:B------:R-:W-:-:S05]  /*6430*/  LEA.HI R0, R0, R0, RZ, 0x1 ;  /* 0x0000000000007211 */ /* 0x000fca00078f08ff */
[----:B------:R-:W-:Y:S02]  /*6440*/  IMAD R0, R0, -0x3, R3 ;  /* 0xfffffffd00007824 */ /* 0x000fe400078e0203 */
[----:B------:R-:W-:-:S04]  /*6450*/  VIADD R3, R16, 0x8400 ;  /* 0x0000840010037836 */ /* 0x000fc80000000000 */
[----:B------:R-:W-:Y:S01]  /*6460*/  IMAD R0, R0, 0x2000, R3 ;  /* 0x0000200000007824 */ /* 0x000fe200078e0203 */
[----:B------:R-:W-:-:S04]  /*6470*/  LOP3.LUT P0, RZ, R3, 0x3ff, RZ, 0xc0, !PT ;  /* 0x000003ff03ff7812 */ /* 0x000fc8000780c0ff */
[----:B------:R-:W-:Y:S02]  /*6480*/  SHF.R.U32.HI R0, RZ, 0x4, R0 ;  /* 0x00000004ff007819 */ /* 0x000fe40000011600 */
[----:B------:R-:W-:Y:S02]  /*6490*/  P2R R24, PR, RZ, 0x1 ;  /* 0x00000001ff187803 */ /* 0x000fe40000000000 */
[----:B------:R-:W-:-:S05]  /*64a0*/  LOP3.LUT R28, R0, 0x3fff, RZ, 0xc0, !PT ;  /* 0x00003fff001c7812 */ /* 0x000fca00078ec0ff */
[----:B------:R-:W-:Y:S05]  /*64b0*/  @!P0 BRA `(.L_x_1420) ;  /* 0x0000000000408947 */ /* 0x000fea0003800000 */
        /* <DEDUP_REMOVED lines=16> */
.L_x_1420:
[----:B------:R-:W-:Y:S05]  /*65c0*/  BSYNC B6 ;  /* 0x0000000000067941 */ /* 0x000fea0003800000 */
.L_x_1419:
        /* <DEDUP_REMOVED lines=13> */
.L_x_1424:
[----:B--2---:R2:W3:Y:S02]  /*66a0*/  SYNCS.PHASECHK.TRANS64.TRYWAIT P0, [R16+URZ+0x16800], R3 ;  /* 0x01680003100075a7 */ /* 0x0044e4000800017f */
[----:B---3--:R-:W-:Y:S05]  /*66b0*/  @!P0 NANOSLEEP.SYNCS 0x989680 ;  /* 0x009896800000895d */ /* 0x008fea0003900000 */
[----:B------:R-:W3:Y:S02]  /*66c0*/  @!P0 SYNCS.PHASECHK.TRANS64 P0, [R16+URZ+0x16800], R3 ;  /* 0x01680003100085a7 */ /* 0x000ee4000800007f */
[----:B---3--:R-:W-:Y:S05]  /*66d0*/  @!P0 BRA `(.L_x_1424) ;  /* 0xfffffffc00f08947 */ /* 0x008fea000383ffff */
.L_x_1423:
[----:B------:R-:W-:Y:S05]  /*66e0*/  BSYNC B0 ;  /* 0x0000000000007941 */ /* 0x000fea0003800000 */
.L_x_1422:
[----:B------:R-:W-:Y:S05]  /*66f0*/  BRA `(.L_x_1425) ;  /* 0x0000002c00887947 */ /* 0x000fea0003800000 */
.L_x_1421:
[----:B------:R-:W-:Y:S01]  /*6700*/  ISETP.NE.AND P0, PT, R24, RZ, PT ;  /* 0x000000ff1800720c */ /* 0x000fe20003f05270 */
[----:B------:R-:W-:Y:S01]  /*6710*/  ULDC.64 UR4, c[0x0][0x3f8] ;  /* 0x0000fe0000047ab9 */ /* 0x000fe20000000a00 */
[----:B-----5:R-:W-:Y:S01]  /*6720*/  SHF.R.S32.HI R0, RZ, 0x1f, R2 ;  /* 0x0000001fff007819 */ /* 0x020fe20000011402 */
[----:B------:R-:W-:Y:S01]  /*6730*/  ULDC.64 UR6, c[0x0][0x408] ;  /* 0x0001020000067ab9 */ /* 0x000fe20000000a00 */
[----:B------:R-:W-:Y:S01]  /*6740*/  IMAD.WIDE.U32 R26, R2, UR4, RZ ;  /* 0x00000004021a7c25 */ /* 0x000fe2000f8e00ff */
[----:B------:R-:W-:Y:S03]  /*6750*/  BSSY B6, `(.L_x_1426) ;  /* 0x0000019000067945 */ /* 0x000fe60003800000 */
[C---:B------:R-:W-:Y:S02]  /*6760*/  IMAD R3, R0.reuse, UR4, RZ ;  /* 0x0000000400037c24 */ /* 0x040fe4000f8e02ff */
[----:B------:R-:W-:-:S02]  /*6770*/  IMAD R5, R0, UR6, RZ ;  /* 0x0000000600057c24 */ /* 0x000fc4000f8e02ff */
[C---:B------:R-:W-:Y:S02]  /*6780*/  IMAD R3, R2.reuse, UR5, R3 ;  /* 0x0000000502037c24 */ /* 0x040fe4000f8e0203 */
[C---:B------:R-:W-:Y:S02]  /*6790*/  IMAD R5, R2.reuse, UR7, R5 ;  /* 0x0000000702057c24 */ /* 0x040fe4000f8e0205 */
[----:B------:R-:W-:-:S04]  /*67a0*/  IMAD.WIDE.U32 R24, R2, UR6, RZ ;  /* 0x0000000602187c25 */ /* 0x000fc8000f8e00ff */
[----:B------:R-:W-:Y:S02]  /*67b0*/  IMAD.IADD R31, R3, 0x1, R27 ;  /* 0x00000001031f7824 */ /* 0x000fe400078e021b */
[----:B------:R-:W-:Y:S01]  /*67c0*/  IMAD.IADD R33, R5, 0x1, R25 ;  /* 0x0000000105217824 */ /* 0x000fe200078e0219 */
[----:B------:R-:W-:Y:S06]  /*67d0*/  @!P0 BRA `(.L_x_1427) ;  /* 0x0000000000408947 */ /* 0x000fec0003800000 */
[----:B------:R-:W-:Y:S01]  /*67e0*/  MOV R0, 0x0 ;  /* 0x0000000000007802 */ /* 0x000fe20000000f00 */
[----:B------:R-:W-:Y:S01]  /*67f0*/  ULDC.64 UR4, c[0x4][0xa8] ;  /* 0x01002a0000047ab9 */ /* 0x000fe20000000a00 */
[----:B------:R-:W-:Y:S01]  /*6800*/  ULDC.64 UR6, c[0x4][0xb0] ;  /* 0x01002c0000067ab9 */ /* 0x000fe20000000a00 */
[----:B------:R-:W-:Y:S01]  /*6810*/  IMAD.U32 R4, RZ, RZ, UR4 ;  /* 0x00000004ff047e24 */ /* 0x000fe2000f8e00ff */
[----:B------:R1:W2:Y:S01]  /*6820*/  LDC.64 R2, c[0x4][R0] ;  /* 0x0100000000027b82 */ /* 0x0002a20000000a00 */
        /* <DEDUP_REMOVED lines=8> */
[----:B-1----:R-:W-:-:S07]  /*68b0*/  IMAD.MOV.U32 R13, RZ, RZ, RZ ;  /* 0x000000ffff0d7224 */ /* 0x002fce00078e00ff */
[----:B------:R-:W-:-:S07]  /*68c0*/  LEPC R20, `(.L_x_1427) ;  /* 0x000000001014794e */ /* 0x000fce0000000000 */
[----:B0-2---:R-:W-:Y:S05]  /*68d0*/  CALL.ABS.NOINC R2 ;  /* 0x0000000002007343 */ /* 0x005fea0003c00000 */
.L_x_1427:
[----:B------:R-:W-:Y:S05]  /*68e0*/  BSYNC B6 ;  /* 0x0000000000067941 */ /* 0x000fea0003800000 */
.L_x_1426:
[----:B------:R-:W2:Y:S01]  /*68f0*/  LDL R2, [R1+0x20] ;  /* 0x0000200001027983 */ /* 0x000ea20000100800 */
[----:B------:R-:W-:Y:S01]  /*6900*/  ULDC.U8 UR4, c[0x0][0x410] ;  /* 0x0001040000047ab9 */ /* 0x000fe20000000000 */
[----:B------:R-:W-:Y:S01]  /*6910*/  BSSY B0, `(.L_x_1428) ;  /* 0x00002b8000007945 */ /* 0x000fe20003800000 */
[----:B------:R-:W-:Y:S01]  /*6920*/  ISETP.NE.AND P0, PT, RZ, UR4, PT ;  /* 0x00000004ff007c0c */ /* 0x000fe2000bf05270 */
[----:B--2---:R-:W-:-:S12]  /*6930*/  IMAD.IADD R37, R23, 0x1, R2 ;  /* 0x0000000117257824 */ /* 0x004fd800078e0202 */
[----:B------:R-:W-:Y:S05]  /*6940*/  @!P0 BRA `(.L_x_1429) ;  /* 0x0000001400908947 */ /* 0x000fea0003800000 */
[----:B------:R-:W2:Y:S01]  /*6950*/  LDL R42, [R1+0x1c] ;  /* 0x00001c00012a7983 */ /* 0x000ea20000100800 */
[----:B------:R-:W1:Y:S01]  /*6960*/  LDC R34, c[0x0][0x448] ;  /* 0x00011200ff227b82 */ /* 0x000e620000000800 */
[----:B------:R-:W-:Y:S01]  /*6970*/  ULDC.64 UR4, c[0x0][0x3f8] ;  /* 0x0000fe0000047ab9 */ /* 0x000fe20000000a00 */
[----:B------:R-:W-:Y:S01]  /*6980*/  ULDC.64 UR6, c[0x0][0x408] ;  /* 0x0001020000067ab9 */ /* 0x000fe20000000a00 */
[----:B------:R-:W3:Y:S01]  /*6990*/  S2R R2, SR_TID.X ;  /* 0x0000000000027919 */ /* 0x000ee20000002100 */
[----:B-1----:R-:W-:Y:S01]  /*69a0*/  ISETP.NE.AND P0, PT, R34, 0x1, PT ;  /* 0x000000012200780c */ /* 0x002fe20003f05270 */
[----:B---3--:R-:W-:-:S12]  /*69b0*/  VIADD R20, R2, 0xffffff80 ;  /* 0xffffff8002147836 */ /* 0x008fd80000000000 */
[----:B------:R-:W1:Y:S01]  /*69c0*/  @P0 LDC R0, c[0x0][0x44c] ;  /* 0x00011300ff000b82 */ /* 0x000e620000000800 */
[----:B------:R-:W-:-:S07]  /*69d0*/  SHF.R.S32.HI R2, RZ, 0x1f, R20 ;  /* 0x0000001fff027819 */ /* 0x000fce0000011414 */
[----:B------:R-:W3:Y:S01]  /*69e0*/  @P0 LDC R3, c[0x0][0x450] ;  /* 0x00011400ff030b82 */ /* 0x000ee20000000800 */
[----:B------:R-:W-:-:S04]  /*69f0*/  LEA.HI R2, R2, R20, RZ, 0x2 ;  /* 0x0000001402027211 */ /* 0x000fc800078f10ff */
[----:B------:R-:W-:-:S05]  /*6a00*/  LOP3.LUT R2, R2, 0xfffffffc, RZ, 0xc0, !PT ;  /* 0xfffffffc02027812 */ /* 0x000fca00078ec0ff */
[----:B------:R-:W-:-:S04]  /*6a10*/  IMAD.IADD R2, R20, 0x1, -R2 ;  /* 0x0000000114027824 */ /* 0x000fc800078e0a02 */
[----:B------:R-:W-:-:S04]  /*6a20*/  IMAD R7, R2, 0x60, R37 ;  /* 0x0000006002077824 */ /* 0x000fc800078e0225 */
[----:B-1----:R-:W-:-:S05]  /*6a30*/  @P0 IMAD.HI.U32 R0, R7, R0, RZ ;  /* 0x0000000007000227 */ /* 0x002fca00078e00ff */
[----:B---3--:R-:W-:-:S04]  /*6a40*/  @P0 SHF.R.U32.HI R7, RZ, R3, R0 ;  /* 0x00000003ff070219 */ /* 0x008fc80000011600 */
[----:B------:R-:W-:Y:S01]  /*6a50*/  SHF.R.S32.HI R0, RZ, 0x1f, R7 ;  /* 0x0000001fff007819 */ /* 0x000fe20000011407 */
[----:B------:R-:W-:Y:S02]  /*6a60*/  IMAD.MOV.U32 R4, RZ, RZ, R26 ;  /* 0x000000ffff047224 */ /* 0x000fe400078e001a */
[----:B------:R-:W-:Y:S02]  /*6a70*/  IMAD.MOV.U32 R5, RZ, RZ, R31 ;  /* 0x000000ffff057224 */ /* 0x000fe400078e001f */
[C---:B------:R-:W-:Y:S02]  /*6a80*/  IMAD R6, R0.reuse, UR4, RZ ;  /* 0x0000000400067c24 */ /* 0x040fe4000f8e02ff */
[----:B------:R-:W-:Y:S02]  /*6a90*/  IMAD.MOV.U32 R2, RZ, RZ, R24 ;  /* 0x000000ffff027224 */ /* 0x000fe400078e0018 */
[----:B------:R-:W-:Y:S02]  /*6aa0*/  IMAD.MOV.U32 R3, RZ, RZ, R33 ;  /* 0x000000ffff037224 */ /* 0x000fe400078e0021 */
[----:B------:R-:W-:-:S02]  /*6ab0*/  IMAD R0, R0, UR6, RZ ;  /* 0x0000000600007c24 */ /* 0x000fc4000f8e02ff */
[----:B------:R-:W-:-:S04]  /*6ac0*/  IMAD.WIDE.U32 R4, R7, UR4, R4 ;  /* 0x0000000407047c25 */ /* 0x000fc8000f8e0004 */
[C---:B------:R-:W-:Y:S01]  /*6ad0*/  IMAD R9, R7.reuse, UR5, R6 ;  /* 0x0000000507097c24 */ /* 0x040fe2000f8e0206 */
[----:B------:R-:W-:Y:S01]  /*6ae0*/  ULDC.64 UR4, c[0x0][0x3e8] ;  /* 0x0000fa0000047ab9 */ /* 0x000fe20000000a00 */
[----:B------:R-:W-:-:S04]  /*6af0*/  IMAD.WIDE.U32 R2, R7, UR6, R2 ;  /* 0x0000000607027c25 */ /* 0x000fc8000f8e0002 */
[----:B------:R-:W-:Y:S01]  /*6b00*/  IMAD R7, R7, UR7, R0 ;  /* 0x0000000707077c24 */ /* 0x000fe2000f8e0200 */
[----:B------:R-:W-:Y:S01]  /*6b10*/  ULDC.64 UR6, c[0x0][0x400] ;  /* 0x0001000000067ab9 */ /* 0x000fe20000000a00 */
[----:B------:R-:W-:Y:S01]  /*6b20*/  IMAD.IADD R5, R5, 0x1, R9 ;  /* 0x0000000105057824 */ /* 0x000fe200078e0209 */
[----:B------:R-:W-:Y:S01]  /*6b30*/  LEA R0, P0, R4, UR4, 0x1 ;  /* 0x0000000404007c11 */ /* 0x000fe2000f8008ff */
[----:B------:R-:W-:Y:S01]  /*6b40*/  IMAD.IADD R7, R3, 0x1, R7 ;  /* 0x0000000103077824 */ /* 0x000fe200078e0207 */
[----:B------:R-:W-:Y:S01]  /*6b50*/  LEA R6, P1, R2, UR6, 0x1 ;  /* 0x0000000602067c11 */ /* 0x000fe2000f8208ff */
[----:B------:R-:W-:Y:S01]  /*6b60*/  UMOV UR4, 0xffffffff ;  /* 0xffffffff00047882 */ /* 0x000fe20000000000 */
[----:B------:R-:W-:Y:S02]  /*6b70*/  LEA.HI.X R4, R4, UR5, R5, 0x1, P0 ;  /* 0x0000000504047c11 */ /* 0x000fe400080f0c05 */
[----:B------:R-:W-:Y:S02]  /*6b80*/  LEA.HI.X R7, R2, UR7, R7, 0x1, P1 ;  /* 0x0000000702077c11 */ /* 0x000fe400088f0c07 */
[----:B--2---:R-:W-:Y:S01]  /*6b90*/  SHF.R.S32.HI R39, RZ, 0x1f, R42 ;  /* 0x0000001fff277819 */ /* 0x004fe2000001142a */
[----:B------:R-:W-:Y:S06]  /*6ba0*/  BRA.DIV UR4, `(.L_x_1430) ;  /* 0x0000018a04047947 */ /* 0x000fec000b800000 */
[----:B------:R1:W2:Y:S04]  /*6bb0*/  SHFL.IDX PT, R3, R4, RZ, 0x1c1f ;  /* 0x001c1fff04037589 */ /* 0x0002a800000e0000 */
[----:B------:R1:W3:Y:S04]  /*6bc0*/  SHFL.IDX PT, R2, R0, RZ, 0x1c1f ;  /* 0x001c1fff00027589 */ /* 0x0002e800000e0000 */
[----:B------:R1:W4:Y:S04]  /*6bd0*/  SHFL.IDX PT, R5, R7, RZ, 0x1c1f ;  /* 0x001c1fff07057589 */ /* 0x00032800000e0000 */
[----:B0-----:R1:W0:Y:S02]  /*6be0*/  SHFL.IDX PT, R14, R6, RZ, 0x1c1f ;  /* 0x001c1fff060e7589 */ /* 0x00122400000e0000 */
.L_x_1714:
[----:B------:R-:W-:Y:S01]  /*6bf0*/  IMAD R34, R157, R34, RZ ;  /* 0x000000229d227224 */ /* 0x000fe200078e02ff */
[----:B------:R-:W-:Y:S01]  /*6c00*/  BSSY B1, `(.L_x_1431) ;  /* 0x000001b000017945 */ /* 0x000fe20003800000 */
[----:B------:R-:W-:Y:S02]  /*6c10*/  CS2R R30, SRZ ;  /* 0x00000000001e7805 */ /* 0x000fe4000001ff00 */
[----:B------:R-:W-:Y:S02]  /*6c20*/  CS2R R24, SRZ ;  /* 0x0000000000187805 */ /* 0x000fe4000001ff00 */
[----:B------:R-:W-:Y:S02]  /*6c30*/  CS2R R26, SRZ ;  /* 0x00000000001a7805 */ /* 0x000fe4000001ff00 */
[----:B------:R-:W-:Y:S02]  /*6c40*/  ISETP.GE.AND P0, PT, R37, R34, PT ;  /* 0x000000222500720c */ /* 0x000fe40003f06270 */
[----:B------:R-:W-:-:S11]  /*6c50*/  CS2R R20, SRZ ;  /* 0x0000000000147805 */ /* 0x000fd6000001ff00 */
[----:B------:R-:W-:Y:S05]  /*6c60*/  @P0 BRA `(.L_x_1432) ;  /* 0x0000000000500947 */ /* 0x000fea0003800000 */
[----:B------:R-:W-:Y:S01]  /*6c70*/  ULDC UR4, c[0x0][0x3f4] ;  /* 0x0000fd0000047ab9 */ /* 0x000fe20000000800 */
[----:B------:R-:W-:Y:S02]  /*6c80*/  CS2R R26, SRZ ;  /* 0x00000000001a7805 */ /* 0x000fe4000001ff00 */
[----:B------:R-:W-:Y:S02]  /*6c90*/  ISETP.GE.AND P3, PT, R42, UR4, PT ;  /* 0x000000042a007c0c */ /* 0x000fe4000bf66270 */
[----:B------:R-:W-:Y:S01]  /*6ca0*/  ISETP.GE.AND P2, PT, R154, UR4, PT ;  /* 0x000000049a007c0c */ /* 0x000fe2000bf46270 */
[----:B----4-:R-:W-:-:S10]  /*6cb0*/  IMAD.MOV.U32 R15, RZ, RZ, R5 ;  /* 0x000000ffff0f7224 */ /* 0x010fd400078e0005 */
[C---:B------:R-:W-:Y:S01]  /*6cc0*/  @!P3 IMAD.SHL.U32 R13, R42.reuse, 0x2, RZ ;  /* 0x000000022a0db824 */ /* 0x040fe200078e00ff */
[----:B------:R-:W-:Y:S01]  /*6cd0*/  @!P3 SHF.L.U64.HI R24, R42, 0x1, R39 ;  /* 0x000000012a18b819 */ /* 0x000fe20000010227 */
[----:B--23--:R-:W-:-:S03]  /*6ce0*/  @!P2 IMAD.WIDE R8, R154, 0x2, R2 ;  /* 0x000000029a08a825 */ /* 0x00cfc600078e0202 */
[-C--:B------:R-:W-:Y:S02]  /*6cf0*/  @!P3 IADD3 R2, P0, R2, R13.reuse, RZ ;  /* 0x0000000d0202b210 */ /* 0x080fe40007f1e0ff */
[----:B0-----:R-:W-:Y:S02]  /*6d00*/  @!P3 IADD3 R12, P1, R14, R13, RZ ;  /* 0x0000000d0e0cb210 */ /* 0x001fe40007f3e0ff */
[----:B------:R-:W-:Y:S02]  /*6d10*/  CS2R R30, SRZ ;  /* 0x00000000001e7805 */ /* 0x000fe4000001ff00 */
[----:B------:R-:W-:Y:S01]  /*6d20*/  CS2R R20, SRZ ;  /* 0x0000000000147805 */ /* 0x000fe2000001ff00 */
[--C-:B------:R-:W-:Y:S01]  /*6d30*/  @!P3 IMAD.X R3, R3, 0x1, R24.reuse, P0 ;  /* 0x000000010303b824 */ /* 0x100fe200000e0618 */
[----:B------:R0:W5:Y:S01]  /*6d40*/  @!P2 LD.E.64 R26, desc[UR40][R8.64] ;  /* 0x00000028081aa980 */ /* 0x000162000c101b00 */
[----:B------:R-:W-:Y:S01]  /*6d50*/  @!P3 IMAD.X R13, R5, 0x1, R24, P1 ;  /* 0x00000001050db824 */ /* 0x000fe200008e0618 */
[----:B------:R-:W-:Y:S01]  /*6d60*/  CS2R R24, SRZ ;  /* 0x0000000000187805 */ /* 0x000fe2000001ff00 */
[----:B------:R-:W-:Y:S01]  /*6d70*/  @!P2 IMAD.WIDE R10, R154, 0x2, R14 ;  /* 0x000000029a0aa825 */ /* 0x000fe200078e020e */
[----:B------:R0:W5:Y:S04]  /*6d80*/  @!P3 LD.E.64 R20, desc[UR40][R2.64] ;  /* 0x000000280214b980 */ /* 0x000168000c101b00 */
[----:B------:R0:W5:Y:S04]  /*6d90*/  @!P2 LD.E.64 R30, desc[UR40][R10.64] ;  /* 0x000000280a1ea980 */ /* 0x000168000c101b00 */
[----:B------:R0:W5:Y:S02]  /*6da0*/  @!P3 LD.E.64 R24, desc[UR40][R12.64] ;  /* 0x000000280c18b980 */ /* 0x000164000c101b00 */
.L_x_1432:
[----:B------:R-:W-:Y:S05]  /*6db0*/  BSYNC B1 ;  /* 0x0000000000017941 */ /* 0x000fea0003800000 */
.L_x_1431:
[----:B0----5:R-:W-:Y:S01]  /*6dc0*/  IMAD.MOV.U32 R8, RZ, RZ, R25 ;  /* 0x000000ffff087224 */ /* 0x021fe200078e0019 */
[----:B------:R-:W-:Y:S01]  /*6dd0*/  UMOV UR4, 0xffffffff ;  /* 0xffffffff00047882 */ /* 0x000fe20000000000 */
[----:B---3--:R-:W-:Y:S02]  /*6de0*/  IMAD.MOV.U32 R2, RZ, RZ, R30 ;  /* 0x000000ffff027224 */ /* 0x008fe400078e001e */
[----:B--2---:R-:W-:Y:S01]  /*6df0*/  IMAD.MOV.U32 R3, RZ, RZ, R31 ;  /* 0x000000ffff037224 */ /* 0x004fe200078e001f */
[----:B------:R-:W-:Y:S01]  /*6e00*/  PRMT R35, R35, 0x5410, R8 ;  /* 0x0000541023237816 */ /* 0x000fe20000000008 */
[----:B----4-:R-:W-:Y:S02]  /*6e10*/  IMAD.MOV.U32 R5, RZ, RZ, R24 ;  /* 0x000000ffff057224 */ /* 0x010fe400078e0018 */
        /* <DEDUP_REMOVED lines=8> */
[----:B------:R-:W-:Y:S02]  /*6ea0*/  CS2R R8, SRZ ;  /* 0x0000000000087805 */ /* 0x000fe4000001ff00 */
[----:B------:R-:W-:Y:S02]  /*6eb0*/  PRMT R41, R2, 0x7610, R41 ;  /* 0x0000761002297816 */ /* 0x000fe40000000029 */
[----:B------:R-:W-:Y:S01]  /*6ec0*/  PRMT R48, R5, 0x7610, R48 ;  /* 0x0000761005307816 */ /* 0x000fe20000000030 */
[----:B------:R-:W-:Y:S06]  /*6ed0*/  BRA.DIV UR4, `(.L_x_1433) ;  /* 0x0000018604a87947 */ /* 0x000fec000b800000 */
[----:B------:R0:W2:Y:S04]  /*6ee0*/  SHFL.IDX PT, R3, R4, 0x1, 0x1c1f ;  /* 0x003c1f0004037f89 */ /* 0x0000a800000e0000 */
[----:B------:R0:W3:Y:S04]  /*6ef0*/  SHFL.IDX PT, R2, R0, 0x1, 0x1c1f ;  /* 0x003c1f0000027f89 */ /* 0x0000e800000e0000 */
[----:B------:R0:W4:Y:S04]  /*6f00*/  SHFL.IDX PT, R5, R7, 0x1, 0x1c1f ;  /* 0x003c1f0007057f89 */ /* 0x00012800000e0000 */
[----:B------:R0:W0:Y:S02]  /*6f10*/  SHFL.IDX PT, R14, R6, 0x1, 0x1c1f ;  /* 0x003c1f00060e7f89 */ /* 0x00002400000e0000 */
.L_x_1720:
[----:B01----:R-:W5:Y:S04]  /*6f20*/  LDL R4, [R1+0x58] ;  /* 0x0000580001047983 */ /* 0x003f680000100800 */
[----:B------:R-:W2:Y:S01]  /*6f30*/  LDL R40, [R1+0x40] ;  /* 0x0000400001287983 */ /* 0x000ea20000100800 */
[----:B------:R-:W-:Y:S01]  /*6f40*/  VIADD R37, R37, 0x60 ;  /* 0x0000006025257836 */ /* 0x000fe20000000000 */
[----:B------:R-:W-:Y:S01]  /*6f50*/  BSSY B1, `(.L_x_1434) ;  /* 0x000001f000017945 */ /* 0x000fe20003800000 */
[----:B------:R-:W-:Y:S02]  /*6f60*/  CS2R R12, SRZ ;  /* 0x00000000000c7805 */ /* 0x000fe4000001ff00 */
[----:B------:R-:W-:Y:S02]  /*6f70*/  CS2R R32, SRZ ;  /* 0x0000000000207805 */ /* 0x000fe4000001ff00 */
[----:B------:R-:W-:-:S02]  /*6f80*/  CS2R R10, SRZ ;  /* 0x00000000000a7805 */ /* 0x000fc4000001ff00 */
[----:B------:R-:W-:Y:S02]  /*6f90*/  ISETP.GE.AND P0, PT, R37, R34, PT ;  /* 0x000000222500720c */ /* 0x000fe40003f06270 */
[----:B-----5:R-:W-:-:S04]  /*6fa0*/  LEA.HI R0, R4, R4, RZ, 0x1 ;  /* 0x0000000404007211 */ /* 0x020fc800078f08ff */
[----:B------:R-:W-:Y:S01]  /*6fb0*/  LOP3.LUT R0, R0, 0xfffffffe, RZ, 0xc0, !PT ;  /* 0xfffffffe00007812 */ /* 0x000fe200078ec0ff */
[----:B--2---:R-:W-:-:S04]  /*6fc0*/  IMAD.SHL.U32 R38, R40, 0x40, RZ ;  /* 0x0000004028267824 */ /* 0x004fc800078e00ff */
[----:B------:R-:W-:-:S05]  /*6fd0*/  IMAD.IADD R0, R4, 0x1, -R0 ;  /* 0x0000000104007824 */ /* 0x000fca00078e0a00 */
[----:B------:R-:W-:Y:S01]  /*6fe0*/  SHF.L.U32 R37, R0, 0x1f, RZ ;  /* 0x0000001f00257819 */ /* 0x000fe200000006ff */
[----:B------:R-:W-:Y:S06]  /*6ff0*/  @P0 BRA `(.L_x_1435) ;  /* 0x0000000000500947 */ /* 0x000fec0003800000 */
[----:B------:R-:W-:Y:S01]  /*7000*/  ULDC UR4, c[0x0][0x3f4] ;  /* 0x0000fd0000047ab9 */ /* 0x000fe20000000800 */
[----:B------:R-:W-:Y:S02]  /*7010*/  CS2R R32, SRZ ;  /* 0x0000000000207805 */ /* 0x000fe4000001ff00 */
[----:B------:R-:W-:Y:S02]  /*7020*/  ISETP.GE.AND P3, PT, R42, UR4, PT ;  /* 0x000000042a007c0c */ /* 0x000fe4000bf66270 */
[----:B------:R-:W-:Y:S01]  /*7030*/  ISETP.GE.AND P2, PT, R154, UR4, PT ;  /* 0x000000049a007c0c */ /* 0x000fe2000bf46270 */
[----:B----4-:R-:W-:Y:S01]  /*7040*/  IMAD.MOV.U32 R15, RZ, RZ, R5 ;  /* 0x000000ffff0f7224 */ /* 0x010fe200078e0005 */
[----:B------:R-:W-:-:S09]  /*7050*/  CS2R R10, SRZ ;  /* 0x00000000000a7805 */ /* 0x000fd2000001ff00 */
[C---:B------:R-:W-:Y:S01]  /*7060*/  @!P3 IMAD.SHL.U32 R9, R42.reuse, 0x2, RZ ;  /* 0x000000022a09b824 */ /* 0x040fe200078e00ff */
[----:B------:R-:W-:Y:S01]  /*7070*/  @!P3 SHF.L.U64.HI R0, R42, 0x1, R39 ;  /* 0x000000012a00b819 */ /* 0x000fe20000010227 */
[----:B---3--:R-:W-:-:S03]  /*7080*/  @!P2 IMAD.WIDE R6, R154, 0x2, R2 ;  /* 0x000000029a06a825 */ /* 0x008fc600078e0202 */
[-C--:B------:R-:W-:Y:S02]  /*7090*/  @!P3 IADD3 R2, P0, R2, R9.reuse, RZ ;  /* 0x000000090202b210 */ /* 0x080fe40007f1e0ff */
[----:B------:R-:W-:Y:S02]  /*70a0*/  @!P3 IADD3 R4, P1, R14, R9, RZ ;  /* 0x000000090e04b210 */ /* 0x000fe40007f3e0ff */
[----:B------:R-:W-:Y:S02]  /*70b0*/  CS2R R8, SRZ ;  /* 0x0000000000087805 */ /* 0x000fe4000001ff00 */
[----:B------:R-:W-:Y:S01]  /*70c0*/  CS2R R12, SRZ ;  /* 0x00000000000c7805 */ /* 0x000fe2000001ff00 */
[----:B------:R-:W-:Y:S01]  /*70d0*/  @!P2 IMAD.WIDE R14, R154, 0x2, R14 ;  /* 0x000000029a0ea825 */ /* 0x000fe200078e020e */
[----:B------:R0:W5:Y:S03]  /*70e0*/  @!P2 LD.E.64 R32, desc[UR40][R6.64] ;  /* 0x000000280620a980 */ /* 0x000166000c101b00 */
[--C-:B------:R-:W-:Y:S01]  /*70f0*/  @!P3 IMAD.X R3, R3, 0x1, R0.reuse, P0 ;  /* 0x000000010303b824 */ /* 0x100fe200000e0600 */
[----:B------:R0:W5:Y:S01]  /*7100*/  @!P2 LD.E.64 R8, desc[UR40][R14.64] ;  /* 0x000000280e08a980 */ /* 0x000162000c101b00 */
[----:B------:R-:W-:-:S03]  /*7110*/  @!P3 IMAD.X R5, R5, 0x1, R0, P1 ;  /* 0x000000010505b824 */ /* 0x000fc600008e0600 */
[----:B------:R0:W5:Y:S04]  /*7120*/  @!P3 LD.E.64 R10, desc[UR40][R2.64] ;  /* 0x00000028020ab980 */ /* 0x000168000c101b00 */
[----:B------:R0:W5:Y:S02]  /*7130*/  @!P3 LD.E.64 R12, desc[UR40][R4.64] ;  /* 0x00000028040cb980 */ /* 0x000164000c101b00 */
.L_x_1435:
[----:B------:R-:W-:Y:S05]  /*7140*/  BSYNC B1 ;  /* 0x0000000000017941 */ /* 0x000fea0003800000 */
.L_x_1434:
[----:B0-----:R-:W0:Y:S01]  /*7150*/  S2R R6, SR_TID.X ;  /* 0x0000000000067919 */ /* 0x001e220000002100 */
[----:B------:R-:W1:Y:S01]  /*7160*/  SYNCS.PHASECHK.TRANS64.TRYWAIT P0, [R16+URZ+0x16800], R37 ;  /* 0x01680025100075a7 */ /* 0x000e62000800017f */
[----:B------:R-:W-:Y:S01]  /*7170*/  LOP3.LUT R3, R38, 0x1c0, RZ, 0xc0, !PT ;  /* 0x000001c026037812 */ /* 0x000fe200078ec0ff */
[----:B---3-5:R-:W-:Y:S01]  /*7180*/  IMAD.MOV.U32 R2, RZ, RZ, R8 ;  /* 0x000000ffff027224 */ /* 0x028fe200078e0008 */
[----:B------:R-:W-:Y:S01]  /*7190*/  BSSY B1, `(.L_x_1436) ;  /* 0x000001e000017945 */ /* 0x000fe20003800000 */
[----:B------:R-:W-:Y:S01]  /*71a0*/  IMAD R34, R29, -0xc0, R34 ;  /* 0xffffff401d227824 */ /* 0x000fe200078e0222 */
[----:B------:R-:W-:Y:S01]  /*71b0*/  LOP3.LUT R0, R3, 0x18, R18, 0xf8, !PT ;  /* 0x0000001803007812 */ /* 0x000fe200078ef812 */
[----:B----4-:R-:W-:Y:S01]  /*71c0*/  IMAD.MOV.U32 R5, RZ, RZ, R32 ;  /* 0x000000ffff057224 */ /* 0x010fe200078e0020 */
[----:B------:R-:W-:Y:S01]  /*71d0*/  SHF.R.U32.HI R3, RZ, 0x3, R3 ;  /* 0x00000003ff037819 */ /* 0x000fe20000011603 */
[----:B------:R-:W-:Y:S01]  /*71e0*/  IMAD.MOV.U32 R4, RZ, RZ, R13 ;  /* 0x000000ffff047224 */ /* 0x000fe200078e000d */
[----:B------:R-:W-:Y:S01]  /*71f0*/  PRMT R29, R2, 0x7610, R29 ;  /* 0x00007610021d7816 */ /* 0x000fe2000000001d */
[----:B------:R-:W-:Y:S01]  /*7200*/  IMAD.MOV.U32 R2, RZ, RZ, R9 ;  /* 0x000000ffff027224 */ /* 0x000fe200078e0009 */
[----:B------:R-:W-:Y:S01]  /*7210*/  LOP3.LUT R0, R0, R3, RZ, 0x3c, !PT ;  /* 0x0000000300007212 */ /* 0x000fe200078e3cff */
[----:B------:R-:W-:Y:S01]  /*7220*/  IMAD.MOV.U32 R3, RZ, RZ, R12 ;  /* 0x000000ffff037224 */ /* 0x000fe200078e000c */
[----:B------:R-:W-:-:S02]  /*7230*/  PRMT R29, R29, 0x5410, R5 ;  /* 0x000054101d1d7816 */ /* 0x000fc40000000005 */
[----:B------:R-:W-:Y:S02]  /*7240*/  PRMT R15, R2, 0x7610, R15 ;  /* 0x00007610020f7816 */ /* 0x000fe4000000000f */
[----:B------:R-:W-:Y:S01]  /*7250*/  PRMT R3, R3, 0x5410, R4 ;  /* 0x0000541003037816 */ /* 0x000fe20000000004 */
[----:B------:R-:W-:Y:S01]  /*7260*/  IMAD.MOV.U32 R4, RZ, RZ, R10 ;  /* 0x000000ffff047224 */ /* 0x000fe200078e000a */
[----:B------:R-:W-:Y:S02]  /*7270*/  VIMNMX R34, R34, 0xc0, PT ;  /* 0x000000c022227848 */ /* 0x000fe40003fe0100 */
[----:B------:R-:W-:Y:S02]  /*7280*/  LOP3.LUT P2, RZ, R40, 0x4, RZ, 0xc0, !PT ;  /* 0x0000000428ff7812 */ /* 0x000fe4000784c0ff */
[----:B------:R-:W-:Y:S02]  /*7290*/  PRMT R14, R4, 0x7610, R14 ;  /* 0x00007610040e7816 */ /* 0x000fe4000000000e */
[----:B------:R-:W-:Y:S01]  /*72a0*/  ISETP.GE.AND P1, PT, R23, R34, PT ;  /* 0x000000221700720c */ /* 0x000fe20003f26270 */
[----:B0-----:R-:W-:-:S05]  /*72b0*/  VIADD R7, R6, 0xffffff80 ;  /* 0xffffff8006077836 */ /* 0x001fca0000000000 */
[----:B------:R-:W-:-:S04]  /*72c0*/  SHF.R.S32.HI R6, RZ, 0x1f, R7 ;  /* 0x0000001fff067819 */ /* 0x000fc80000011407 */
[----:B------:R-:W-:-:S04]  /*72d0*/  LEA.HI R6, R6, R7, RZ, 0x5 ;  /* 0x0000000706067211 */ /* 0x000fc800078f28ff */
[----:B------:R-:W-:-:S05]  /*72e0*/  SHF.R.S32.HI R6, RZ, 0x5, R6 ;  /* 0x00000005ff067819 */ /* 0x000fca0000011406 */
[----:B------:R-:W-:Y:S02]  /*72f0*/  IMAD R5, R6, 0x200, R0 ;  /* 0x0000020006057824 */ /* 0x000fe400078e0200 */
[----:B------:R-:W-:Y:S02]  /*7300*/  IMAD.MOV.U32 R0, RZ, RZ, R33 ;  /* 0x000000ffff007224 */ /* 0x000fe400078e0021 */
[----:B------:R-:W-:Y:S02]  /*7310*/  IMAD R2, R5, 0x2, R16 ;  /* 0x0000000205027824 */ /* 0x000fe400078e0210 */
[----:B------:R-:W-:Y:S01]  /*7320*/  IMAD.MOV.U32 R5, RZ, RZ, R11 ;  /* 0x000000ffff057224 */ /* 0x000fe200078e000b */
[----:B------:R-:W-:Y:S01]  /*7330*/  PRMT R15, R15, 0x5410, R0 ;  /* 0x000054100f0f7816 */ /* 0x000fe20000000000 */
[C---:B------:R-:W-:Y:S02]  /*7340*/  VIADD R4, R2.reuse, 0x8400 ;  /* 0x0000840002047836 */ /* 0x040fe40000000000 */
[----:B------:R-:W-:Y:S01]  /*7350*/  VIADD R0, R2, 0x8440 ;  /* 0x0000844002007836 */ /* 0x000fe20000000000 */
[----:B-1----:R-:W-:Y:S06]  /*7360*/  @!P0 BRA `(.L_x_1437) ;  /* 0x0000018000f48947 */ /* 0x002fec0003800000 */
.L_x_1721:
[----:B------:R-:W-:Y:S05]  /*7370*/  BSYNC B1 ;  /* 0x0000000000017941 */ /* 0x000fea0003800000 */
.L_x_1436:
[----:B------:R-:W-:Y:S01]  /*7380*/  BSSY B1, `(.L_x_1438) ;  /* 0x0000060000017945 */ /* 0x000fe20003800000 */
[----:B------:R-:W-:Y:S01]  /*7390*/  PRMT R14, R14, 0x5410, R5 ;  /* 0x000054100e0e7816 */ /* 0x000fe20000000005 */
[----:B------:R-:W-:Y:S02]  /*73a0*/  @P2 VIADD R0, R4, 0xffffffc0 ;  /* 0xffffffc004002836 */ /* 0x000fe40000000000 */
[----:B------:R-:W-:Y:S05]  /*73b0*/  @P1 BRA `(.L_x_1439) ;  /* 0x0000000400701947 */ /* 0x000fea0003800000 */
[----:B------:R-:W2:Y:S01]  /*73c0*/  LDL R6, [R1+0x1c] ;  /* 0x00001c0001067983 */ /* 0x000ea20000100800 */
[----:B------:R-:W1:Y:S01]  /*73d0*/  LDC R5, c[0x0][0x3f4] ;  /* 0x0000fd00ff057b82 */ /* 0x000e620000000800 */
[----:B------:R-:W-:Y:S01]  /*73e0*/  BSSY B2, `(.L_x_1440) ;  /* 0x000002e000027945 */ /* 0x000fe20003800000 */
[-C--:B-1----:R-:W-:Y:S02]  /*73f0*/  ISETP.GE.AND P0, PT, R154, R5.reuse, PT ;  /* 0x000000059a00720c */ /* 0x082fe40003f06270 */
[----:B--2---:R-:W-:-:S11]  /*7400*/  ISETP.GE.AND P1, PT, R6, R5, PT ;  /* 0x000000050600720c */ /* 0x004fd60003f26270 */
[----:B------:R-:W-:Y:S05]  /*7410*/  @P0 BRA `(.L_x_1441) ;  /* 0x0000000000a80947 */ /* 0x000fea0003800000 */
[----:B------:R-:W1:Y:S01]  /*7420*/  LDS.128 R4, [R2+0x8400] ;  /* 0x0084000002047984 */ /* 0x000e620000000c00 */
[----:B------:R-:W-:Y:S01]  /*7430*/  SHF.R.U32.HI R40, RZ, 0x10, R31 ;  /* 0x00000010ff287819 */ /* 0x000fe2000001161f */
[----:B------:R-:W-:Y:S01]  /*7440*/  HADD2.F32 R39, -RZ, R36.H1_H1 ;  /* 0x30000024ff277230 */ /* 0x000fe20000004100 */
[----:B------:R-:W-:Y:S01]  /*7450*/  SHF.R.U32.HI R38, RZ, 0x10, R27 ;  /* 0x00000010ff267819 */ /* 0x000fe2000001161b */
[----:B0-----:R-:W-:Y:S01]  /*7460*/  HADD2.F32 R37, -RZ, R41.H0_H0 ;  /* 0x20000029ff257230 */ /* 0x001fe20000004100 */
[----:B------:R-:W-:Y:S01]  /*7470*/  SHF.R.U64 R45, R30, 0x10, R31 ;  /* 0x000000101e2d7819 */ /* 0x000fe2000000121f */
[----:B------:R-:W-:Y:S01]  /*7480*/  HADD2.F32 R40, -RZ, R40.H0_H0 ;  /* 0x20000028ff287230 */ /* 0x000fe20000004100 */
[----:B------:R-:W-:Y:S01]  /*7490*/  SHF.R.U64 R46, R26, 0x10, R27 ;  /* 0x000000101a2e7819 */ /* 0x000fe2000000121b */
[----:B------:R-:W-:Y:S02]  /*74a0*/  HADD2.F32 R38, -RZ, R38.H0_H0 ;  /* 0x20000026ff267230 */ /* 0x000fe40000004100 */
[----:B-1----:R-:W-:-:S02]  /*74b0*/  HADD2.F32 R30, -RZ, R7.H0_H0 ;  /* 0x20000007ff1e7230 */ /* 0x002fc40000004100 */
[----:B------:R-:W-:Y:S02]  /*74c0*/  HADD2.F32 R31, -RZ, R7.H1_H1 ;  /* 0x30000007ff1f7230 */ /* 0x000fe40000004100 */
[--C-:B------:R-:W-:Y:S02]  /*74d0*/  HADD2.F32 R7, -RZ, R4.reuse.H0_H0 ;  /* 0x20000004ff077230 */ /* 0x100fe40000004100 */
[----:B------:R-:W-:Y:S02]  /*74e0*/  HADD2.F32 R4, -RZ, R4.H1_H1 ;  /* 0x30000004ff047230 */ /* 0x000fe40000004100 */
[C---:B------:R-:W-:Y:S01]  /*74f0*/  FMUL.FTZ R41, R31.reuse, R40 ;  /* 0x000000281f297220 */ /* 0x040fe20000410000 */
[----:B------:R-:W-:Y:S01]  /*7500*/  FMUL.FTZ R31, R31, R38 ;  /* 0x000000261f1f7220 */ /* 0x000fe20000410000 */
[--C-:B------:R-:W-:Y:S02]  /*7510*/  HADD2.F32 R26, -RZ, R6.reuse.H0_H0 ;  /* 0x20000006ff1a7230 */ /* 0x100fe40000004100 */
[----:B------:R-:W-:Y:S01]  /*7520*/  FMUL.FTZ R42, R4, R39 ;  /* 0x00000027042a7220 */ /* 0x000fe20000410000 */
[----:B------:R-:W-:-:S02]  /*7530*/  HADD2.F32 R27, -RZ, R6.H1_H1 ;  /* 0x30000006ff1b7230 */ /* 0x000fc40000004100 */
[C---:B------:R-:W-:Y:S01]  /*7540*/  FFMA.FTZ R43, R30.reuse, R38, -R41 ;  /* 0x000000261e2b7223 */ /* 0x040fe20000010829 */
[--C-:B------:R-:W-:Y:S02]  /*7550*/  HADD2.F32 R6, -RZ, R5.reuse.H0_H0 ;  /* 0x20000005ff067230 */ /* 0x100fe40000004100 */
[----:B------:R-:W-:Y:S01]  /*7560*/  FFMA.FTZ R44, R30, R40, R31 ;  /* 0x000000281e2c7223 */ /* 0x000fe2000001001f */
[-C--:B------:R-:W-:Y:S01]  /*7570*/  FMUL.FTZ R38, R4, R37.reuse ;  /* 0x0000002504267220 */ /* 0x080fe20000410000 */
[C---:B------:R-:W-:Y:S01]  /*7580*/  FFMA.FTZ R42, R7.reuse, R37, -R42 ;  /* 0x00000025072a7223 */ /* 0x040fe2000001082a */
[----:B------:R-:W-:Y:S02]  /*7590*/  HADD2.F32 R5, -RZ, R5.H1_H1 ;  /* 0x30000005ff057230 */ /* 0x000fe40000004100 */
[--C-:B------:R-:W-:Y:S02]  /*75a0*/  HADD2.F32 R37, -RZ, R47.reuse.H0_H0 ;  /* 0x2000002fff257230 */ /* 0x100fe40000004100 */
[----:B------:R-:W-:Y:S01]  /*75b0*/  FFMA.FTZ R39, R7, R39, R38 ;  /* 0x0000002707277223 */ /* 0x000fe20000010026 */
[----:B------:R-:W-:-:S02]  /*75c0*/  HADD2.F32 R30, -RZ, R47.H1_H1 ;  /* 0x3000002fff1e7230 */ /* 0x000fc40000004100 */
[----:B------:R-:W-:Y:S02]  /*75d0*/  HADD2.F32 R31, -RZ, R45.H0_H0 ;  /* 0x2000002dff1f7230 */ /* 0x000fe40000004100 */
[C---:B------:R-:W-:Y:S01]  /*75e0*/  FMUL.FTZ R41, R27.reuse, R37 ;  /* 0x000000251b297220 */ /* 0x040fe20000410000 */
[----:B------:R-:W-:Y:S02]  /*75f0*/  HADD2.F32 R4, -RZ, R46.H0_H0 ;  /* 0x2000002eff047230 */ /* 0x000fe40000004100 */
[-C--:B------:R-:W-:Y:S01]  /*7600*/  FMUL.FTZ R40, R27, R30.reuse ;  /* 0x0000001e1b287220 */ /* 0x080fe20000410000 */
[C---:B------:R-:W-:Y:S01]  /*7610*/  FMUL.FTZ R7, R5.reuse, R31 ;  /* 0x0000001f05077220 */ /* 0x040fe20000410000 */
[C---:B------:R-:W-:Y:S01]  /*7620*/  FFMA.FTZ R41, R26.reuse, R30, -R41 ;  /* 0x0000001e1a297223 */ /* 0x040fe20000010829 */
[-C--:B------:R-:W-:Y:S01]  /*7630*/  FMUL.FTZ R38, R5, R4.reuse ;  /* 0x0000000405267220 */ /* 0x080fe20000410000 */
[----:B------:R-:W-:Y:S01]  /*7640*/  FFMA.FTZ R40, R26, R37, R40 ;  /* 0x000000251a287223 */ /* 0x000fe20000010028 */
[----:B------:R-:W-:Y:S01]  /*7650*/  FFMA.FTZ R5, R6, R4, -R7 ;  /* 0x0000000406057223 */ /* 0x000fe20000010807 */
[----:B------:R-:W-:Y:S01]  /*7660*/  F2FP.F16.F32.PACK_AB R7, R44, R43 ;  /* 0x0000002b2c07723e */ /* 0x000fe200000000ff */
[----:B------:R-:W-:Y:S01]  /*7670*/  FFMA.FTZ R38, R6, R31, R38 ;  /* 0x0000001f06267223 */ /* 0x000fe20000010026 */
[----:B------:R-:W-:-:S02]  /*7680*/  F2FP.F16.F32.PACK_AB R4, R39, R42 ;  /* 0x0000002a2704723e */ /* 0x000fc400000000ff */
[----:B------:R-:W-:Y:S02]  /*7690*/  F2FP.F16.F32.PACK_AB R6, R40, R41 ;  /* 0x000000292806723e */ /* 0x000fe400000000ff */
[----:B------:R-:W-:-:S05]  /*76a0*/  F2FP.F16.F32.PACK_AB R5, R38, R5 ;  /* 0x000000052605723e */ /* 0x000fca00000000ff */
[----:B------:R1:W-:Y:S02]  /*76b0*/  STS.128 [R2+0x8400], R4 ;  /* 0x0084000402007388 */ /* 0x0003e40000000c00 */
.L_x_1441:
[----:B------:R-:W-:Y:S05]  /*76c0*/  BSYNC B2 ;  /* 0x0000000000027941 */ /* 0x000fea0003800000 */
.L_x_1440:
[----:B------:R-:W-:Y:S05]  /*76d0*/  @P1 BRA `(.L_x_1439) ;  /* 0x0000000000a81947 */ /* 0x000fea0003800000 */
[----:B-1----:R-:W1:Y:S01]  /*76e0*/  LDS.128 R4, [R0] ;  /* 0x0000000000047984 */ /* 0x002e620000000c00 */
[----:B------:R-:W-:Y:S01]  /*76f0*/  SHF.R.U32.HI R30, RZ, 0x10, R25 ;  /* 0x00000010ff1e7819 */ /* 0x000fe20000011619 */
[----:B------:R-:W-:Y:S01]  /*7700*/  HADD2.F32 R26, -RZ, R48.H0_H0 ;  /* 0x20000030ff1a7230 */ /* 0x000fe20000004100 */
[----:B------:R-:W-:Y:S01]  /*7710*/  SHF.R.U32.HI R27, RZ, 0x10, R21 ;  /* 0x00000010ff1b7819 */ /* 0x000fe20000011615 */
[----:B------:R-:W-:Y:S01]  /*7720*/  HADD2.F32 R36, -RZ, R36.H0_H0 ;  /* 0x20000024ff247230 */ /* 0x000fe20000004100 */
[----:B------:R-:W-:Y:S01]  /*7730*/  SHF.R.U64 R39, R24, 0x10, R25 ;  /* 0x0000001018277819 */ /* 0x000fe20000001219 */
[----:B------:R-:W-:Y:S01]  /*7740*/  HADD2.F32 R30, -RZ, R30.H0_H0 ;  /* 0x2000001eff1e7230 */ /* 0x000fe20000004100 */
[----:B------:R-:W-:Y:S01]  /*7750*/  SHF.R.U64 R41, R20, 0x10, R21 ;  /* 0x0000001014297819 */ /* 0x000fe20000001215 */
[----:B------:R-:W-:Y:S02]  /*7760*/  HADD2.F32 R27, -RZ, R27.H0_H0 ;  /* 0x2000001bff1b7230 */ /* 0x000fe40000004100 */
[----:B-1----:R-:W-:-:S02]  /*7770*/  HADD2.F32 R25, -RZ, R7.H1_H1 ;  /* 0x30000007ff197230 */ /* 0x002fc40000004100 */
[----:B------:R-:W-:Y:S02]  /*7780*/  HADD2.F32 R24, -RZ, R7.H0_H0 ;  /* 0x20000007ff187230 */ /* 0x000fe40000004100 */
[--C-:B------:R-:W-:Y:S02]  /*7790*/  HADD2.F32 R7, -RZ, R4.reuse.H0_H0 ;  /* 0x20000004ff077230 */ /* 0x100fe40000004100 */
[CC--:B------:R-:W-:Y:S01]  /*77a0*/  FMUL.FTZ R31, R25.reuse, R30.reuse ;  /* 0x0000001e191f7220 */ /* 0x0c0fe20000410000 */
[----:B------:R-:W-:Y:S01]  /*77b0*/  FMUL.FTZ R25, R25, R27 ;  /* 0x0000001b19197220 */ /* 0x000fe20000410000 */
[----:B------:R-:W-:Y:S02]  /*77c0*/  HADD2.F32 R4, -RZ, R4.H1_H1 ;  /* 0x30000004ff047230 */ /* 0x000fe40000004100 */
[--C-:B------:R-:W-:Y:S02]  /*77d0*/  HADD2.F32 R20, -RZ, R6.reuse.H0_H0 ;  /* 0x20000006ff147230 */ /* 0x100fe40000004100 */
[----:B------:R-:W-:Y:S01]  /*77e0*/  FFMA.FTZ R40, R24, R30, R25 ;  /* 0x0000001e18287223 */ /* 0x000fe20000010019 */
[----:B------:R-:W-:-:S02]  /*77f0*/  HADD2.F32 R21, -RZ, R6.H1_H1 ;  /* 0x30000006ff157230 */ /* 0x000fc40000004100 */
[----:B------:R-:W-:Y:S01]  /*7800*/  FMUL.FTZ R38, R4, R36 ;  /* 0x0000002404267220 */ /* 0x000fe20000410000 */
[----:B------:R-:W-:Y:S02]  /*7810*/  HADD2.F32 R25, -RZ, R35.H1_H1 ;  /* 0x30000023ff197230 */ /* 0x000fe40000004100 */
[----:B0-----:R-:W-:Y:S01]  /*7820*/  FFMA.FTZ R37, R24, R27, -R31 ;  /* 0x0000001b18257223 */ /* 0x001fe2000001081f */
[----:B------:R-:W-:Y:S02]  /*7830*/  HADD2.F32 R6, -RZ, R5.H0_H0 ;  /* 0x20000005ff067230 */ /* 0x000fe40000004100 */
[-C--:B------:R-:W-:Y:S01]  /*7840*/  FMUL.FTZ R30, R4, R26.reuse ;  /* 0x0000001a041e7220 */ /* 0x080fe20000410000 */
[----:B------:R-:W-:Y:S02]  /*7850*/  HADD2.F32 R35, -RZ, R35.H0_H0 ;  /* 0x20000023ff237230 */ /* 0x000fe40000004100 */
[----:B------:R-:W-:Y:S01]  /*7860*/  FFMA.FTZ R38, R7, R26, -R38 ;  /* 0x0000001a07267223 */ /* 0x000fe20000010826 */
[----:B------:R-:W-:-:S02]  /*7870*/  HADD2.F32 R5, -RZ, R5.H1_H1 ;  /* 0x30000005ff057230 */ /* 0x000fc40000004100 */
[----:B------:R-:W-:Y:S01]  /*7880*/  FFMA.FTZ R27, R7, R36, R30 ;  /* 0x00000024071b7223 */ /* 0x000fe2000001001e */
        /* <DEDUP_REMOVED lines=14> */
[----:B------:R2:W-:Y:S02]  /*7970*/  STS.128 [R0], R4 ;  /* 0x0000000400007388 */ /* 0x0005e40000000c00 */
.L_x_1439:
[----:B------:R-:W-:Y:S05]  /*7980*/  BSYNC B1 ;  /* 0x0000000000017941 */ /* 0x000fea0003800000 */
.L_x_1438:
[----:B-12---:R-:W-:-:S05]  /*7990*/  VIADD R4, R23, 0x60 ;  /* 0x0000006017047836 */ /* 0x006fca0000000000 */
[----:B------:R-:W-:-:S13]  /*79a0*/  ISETP.GE.AND P0, PT, R4, R34, PT ;  /* 0x000000220400720c */ /* 0x000fda0003f06270 */
        /* <DEDUP_REMOVED lines=9> */
[--C-:B------:R-:W-:Y:S01]  /*7a40*/  HADD2.F32 R24, -RZ, R29.reuse.H1_H1 ;  /* 0x3000001dff187230 */ /* 0x100fe20000004100 */
[--C-:B------:R-:W-:Y:S01]  /*7a50*/  SHF.R.U32.HI R25, RZ, 0x10, R33.reuse ;  /* 0x00000010ff197819 */ /* 0x100fe20000011621 */
        /* <DEDUP_REMOVED lines=15> */
[----:B------:R-:W-:Y:S02]  /*7b50*/  HADD2.F32 R21, -RZ, R15.H0_H0 ;  /* 0x2000000fff157230 */ /* 0x000fe40000004100 */
[----:B------:R-:W-:Y:S01]  /*7b60*/  FFMA.FTZ R27, R20, R25, -R27 ;  /* 0x00000019141b7223 */ /* 0x000fe2000001081b */
[----:B------:R-:W-:Y:S02]  /*7b70*/  HADD2.F32 R6, -RZ, R5.H0_H0 ;  /* 0x20000005ff067230 */ /* 0x000fe40000004100 */
[-C--:B------:R-:W-:Y:S01]  /*7b80*/  FMUL.FTZ R26, R4, R24.reuse ;  /* 0x00000018041a7220 */ /* 0x080fe20000410000 */
[----:B------:R-:W-:Y:S02]  /*7b90*/  HADD2.F32 R15, -RZ, R15.H1_H1 ;  /* 0x3000000fff0f7230 */ /* 0x000fe40000004100 */
        /* <DEDUP_REMOVED lines=18> */
.L_x_1444:
[----:B------:R-:W-:Y:S05]  /*7cc0*/  BSYNC B1 ;  /* 0x0000000000017941 */ /* 0x000fea0003800000 */
.L_x_1443:
[----:B------:R-:W-:Y:S05]  /*7cd0*/  @P1 BRA `(.L_x_1442) ;  /* 0x0000001400ec1947 */ /* 0x000fea0003800000 */
[----:B-1----:R-:W1:Y:S01]  /*7ce0*/  LDS.128 R4, [R0+0x3000] ;  /* 0x0030000000047984 */ /* 0x002e620000000c00 */
[----:B------:R-:W-:Y:S02]  /*7cf0*/  SHF.R.U32.HI R15, RZ, 0x10, R13 ;  /* 0x00000010ff0f7819 */ /* 0x000fe4000001160d */
[--C-:B------:R-:W-:Y:S02]  /*7d00*/  SHF.R.U32.HI R8, RZ, 0x10, R11.reuse ;  /* 0x00000010ff087819 */ /* 0x100fe4000001160b */
[----:B------:R-:W-:Y:S01]  /*7d10*/  SHF.R.U64 R26, R10, 0x10, R11 ;  /* 0x000000100a1a7819 */ /* 0x000fe2000000120b */
[----:B------:R-:W-:Y:S01]  /*7d20*/  HADD2.F32 R15, -RZ, R15.H0_H0 ;  /* 0x2000000fff0f7230 */ /* 0x000fe20000004100 */
[----:B------:R-:W-:Y:S01]  /*7d30*/  SHF.R.U64 R24, R12, 0x10, R13 ;  /* 0x000000100c187819 */ /* 0x000fe2000000120d */
[----:B------:R-:W-:Y:S02]  /*7d40*/  HADD2.F32 R12, -RZ, R8.H0_H0 ;  /* 0x20000008ff0c7230 */ /* 0x000fe40000004100 */
[----:B------:R-:W-:-:S02]  /*7d50*/  HADD2.F32 R11, -RZ, R14.H0_H0 ;  /* 0x2000000eff0b7230 */ /* 0x000fc40000004100 */
[----:B------:R-:W-:Y:S02]  /*7d60*/  HADD2.F32 R13, -RZ, R3.H0_H0 ;  /* 0x20000003ff0d7230 */ /* 0x000fe40000004100 */
[----:B------:R-:W-:Y:S02]  /*7d70*/  HADD2.F32 R14, -RZ, R14.H1_H1 ;  /* 0x3000000eff0e7230 */ /* 0x000fe40000004100 */
[--C-:B-1----:R-:W-:Y:S02]  /*7d80*/  HADD2.F32 R10, -RZ, R7.reuse.H1_H1 ;  /* 0x30000007ff0a7230 */ /* 0x102fe40000004100 */
[----:B------:R-:W-:Y:S02]  /*7d90*/  HADD2.F32 R9, -RZ, R7.H0_H0 ;  /* 0x20000007ff097230 */ /* 0x000fe40000004100 */
[--C-:B------:R-:W-:Y:S02]  /*7da0*/  HADD2.F32 R2, -RZ, R4.reuse.H0_H0 ;  /* 0x20000004ff027230 */ /* 0x100fe40000004100 */
[C---:B------:R-:W-:Y:S01]  /*7db0*/  FMUL.FTZ R20, R10.reuse, R15 ;  /* 0x0000000f0a147220 */ /* 0x040fe20000410000 */
[----:B------:R-:W-:Y:S01]  /*7dc0*/  FMUL.FTZ R10, R10, R12 ;  /* 0x0000000c0a0a7220 */ /* 0x000fe20000410000 */
[----:B------:R-:W-:-:S02]  /*7dd0*/  HADD2.F32 R4, -RZ, R4.H1_H1 ;  /* 0x30000004ff047230 */ /* 0x000fc40000004100 */
[C---:B------:R-:W-:Y:S01]  /*7de0*/  FFMA.FTZ R20, R9.reuse, R12, -R20 ;  /* 0x0000000c09147223 */ /* 0x040fe20000010814 */
[----:B------:R-:W-:Y:S01]  /*7df0*/  FFMA.FTZ R25, R9, R15, R10 ;  /* 0x0000000f09197223 */ /* 0x000fe2000001000a */
[--C-:B------:R-:W-:Y:S02]  /*7e00*/  HADD2.F32 R7, -RZ, R6.reuse.H0_H0 ;  /* 0x20000006ff077230 */ /* 0x100fe40000004100 */
[C---:B------:R-:W-:Y:S01]  /*7e10*/  FMUL.FTZ R21, R4.reuse, R13 ;  /* 0x0000000d04157220 */ /* 0x040fe20000410000 */
[----:B------:R-:W-:Y:S02]  /*7e20*/  HADD2.F32 R8, -RZ, R6.H1_H1 ;  /* 0x30000006ff087230 */ /* 0x000fe40000004100 */
[-C--:B------:R-:W-:Y:S01]  /*7e30*/  FMUL.FTZ R15, R4, R11.reuse ;  /* 0x0000000b040f7220 */ /* 0x080fe20000410000 */
[----:B------:R-:W-:Y:S02]  /*7e40*/  HADD2.F32 R9, -RZ, R3.H1_H1 ;  /* 0x30000003ff097230 */ /* 0x000fe40000004100 */
[----:B------:R-:W-:Y:S01]  /*7e50*/  FFMA.FTZ R21, R2, R11, -R21 ;  /* 0x0000000b02157223 */ /* 0x000fe20000010815 */
[----:B------:R-:W-:-:S02]  /*7e60*/  HADD2.F32 R6, -RZ, R5.H0_H0 ;  /* 0x20000005ff067230 */ /* 0x000fc40000004100 */
[----:B------:R-:W-:Y:S01]  /*7e70*/  FFMA.FTZ R2, R2, R13, R15 ;  /* 0x0000000d02027223 */ /* 0x000fe2000001000f */
[----:B------:R-:W-:Y:S02]  /*7e80*/  HADD2.F32 R5, -RZ, R5.H1_H1 ;  /* 0x30000005ff057230 */ /* 0x000fe40000004100 */
[CC--:B------:R-:W-:Y:S01]  /*7e90*/  FMUL.FTZ R10, R8.reuse, R9.reuse ;  /* 0x00000009080a7220 */ /* 0x0c0fe20000410000 */
[----:B------:R-:W-:Y:S02]  /*7ea0*/  HADD2.F32 R4, -RZ, R24.H0_H0 ;  /* 0x20000018ff047230 */ /* 0x000fe40000004100 */
[-C--:B------:R-:W-:Y:S01]  /*7eb0*/  FMUL.FTZ R8, R8, R14.reuse ;  /* 0x0000000e08087220 */ /* 0x080fe20000410000 */
[----:B------:R-:W-:Y:S02]  /*7ec0*/  HADD2.F32 R3, -RZ, R26.H0_H0 ;  /* 0x2000001aff037230 */ /* 0x000fe40000004100 */
[----:B------:R-:W-:Y:S01]  /*7ed0*/  FFMA.FTZ R10, R7, R14, -R10 ;  /* 0x0000000e070a7223 */ /* 0x000fe2000001080a */
[----:B------:R-:W-:Y:S01]  /*7ee0*/  FMUL.FTZ R11, R5, R4 ;  /* 0x00000004050b7220 */ /* 0x000fe20000410000 */
[----:B------:R-:W-:Y:S01]  /*7ef0*/  FFMA.FTZ R9, R7, R9, R8 ;  /* 0x0000000907097223 */ /* 0x000fe20000010008 */
[-C--:B------:R-:W-:Y:S01]  /*7f00*/  FMUL.FTZ R13, R5, R3.reuse ;  /* 0x00000003050d7220 */ /* 0x080fe20000410000 */
[----:B------:R-:W-:Y:S01]  /*7f10*/  F2FP.F16.F32.PACK_AB R7, R25, R20 ;  /* 0x000000141907723e */ /* 0x000fe200000000ff */
[----:B------:R-:W-:-:S02]  /*7f20*/  FFMA.FTZ R5, R6, R3, -R11 ;  /* 0x0000000306057223 */ /* 0x000fc4000001080b */
[----:B------:R-:W-:Y:S01]  /*7f30*/  FFMA.FTZ R8, R6, R4, R13 ;  /* 0x0000000406087223 */ /* 0x000fe2000001000d */
[----:B------:R-:W-:Y:S02]  /*7f40*/  F2FP.F16.F32.PACK_AB R6, R9, R10 ;  /* 0x0000000a0906723e */ /* 0x000fe400000000ff */
[----:B------:R-:W-:Y:S02]  /*7f50*/  F2FP.F16.F32.PACK_AB R4, R2, R21 ;  /* 0x000000150204723e */ /* 0x000fe400000000ff */
[----:B------:R-:W-:-:S05]  /*7f60*/  F2FP.F16.F32.PACK_AB R5, R8, R5 ;  /* 0x000000050805723e */ /* 0x000fca00000000ff */
[----:B------:R2:W-:Y:S01]  /*7f70*/  STS.128 [R0+0x3000], R4 ;  /* 0x0030000400007388 */ /* 0x0005e20000000c00 */
[----:B------:R-:W-:Y:S05]  /*7f80*/  BRA `(.L_x_1442) ;  /* 0x0000001400407947 */ /* 0x000fea0003800000 */
.L_x_1429:
[----:B------:R-:W1:Y:S01]  /*7f90*/  S2R R0, SR_TID.X ;  /* 0x0000000000007919 */ /* 0x000e620000002100 */
[----:B------:R-:W2:Y:S01]  /*7fa0*/  LDC R30, c[0x0][0x448] ;  /* 0x00011200ff1e7b82 */ /* 0x000ea20000000800 */
[----:B------:R-:W-:Y:S01]  /*7fb0*/  ULDC.64 UR4, c[0x0][0x3f8] ;  /* 0x0000fe0000047ab9 */ /* 0x000fe20000000a00 */
[----:B------:R-:W-:Y:S01]  /*7fc0*/  ULDC.64 UR6, c[0x0][0x408] ;  /* 0x0001020000067ab9 */ /* 0x000fe20000000a00 */
[----:B------:R-:W-:Y:S01]  /*7fd0*/  IMAD.MOV.U32 R27, RZ, RZ, R31 ;  /* 0x000000ffff1b7224 */ /* 0x000fe200078e001f */
[----:B------:R-:W-:Y:S02]  /*7fe0*/  SHF.R.S32.HI R39, RZ, 0x1f, R18 ;  /* 0x0000001fff277819 */ /* 0x000fe40000011412 */
[----:B--2---:R-:W-:Y:S01]  /*7ff0*/  ISETP.NE.AND P0, PT, R30, 0x1, PT ;  /* 0x000000011e00780c */ /* 0x004fe20003f05270 */
[----:B-1----:R-:W-:-:S05]  /*8000*/  VIADD R0, R0, 0xffffff80 ;  /* 0xffffff8000007836 */ /* 0x002fca0000000000 */
[----:B------:R-:W-:-:S07]  /*8010*/  SHF.R.S32.HI R2, RZ, 0x1f, R0 ;  /* 0x0000001fff027819 */ /* 0x000fce0000011400 */
[----:B------:R-:W1:Y:S01]  /*8020*/  @P0 LDC R3, c[0x0][0x450] ;  /* 0x00011400ff030b82 */ /* 0x000e620000000800 */
[----:B------:R-:W-:-:S04]  /*8030*/  LEA.HI R2, R2, R0, RZ, 0x2 ;  /* 0x0000000002027211 */ /* 0x000fc800078f10ff */
[----:B------:R-:W-:-:S05]  /*8040*/  LOP3.LUT R2, R2, 0xfffffffc, RZ, 0xc0, !PT ;  /* 0xfffffffc02027812 */ /* 0x000fca00078ec0ff */
[----:B------:R-:W-:Y:S02]  /*8050*/  IMAD.IADD R2, R0, 0x1, -R2 ;  /* 0x0000000100027824 */ /* 0x000fe400078e0a02 */
[----:B------:R-:W2:Y:S02]  /*8060*/  @P0 LDC R0, c[0x0][0x44c] ;  /* 0x00011300ff000b82 */ /* 0x000ea40000000800 */
[----:B------:R-:W-:Y:S02]  /*8070*/  IMAD R5, R2, 0x60, R37 ;  /* 0x0000006002057824 */ /* 0x000fe400078e0225 */
[----:B------:R-:W-:Y:S02]  /*8080*/  IMAD.MOV.U32 R2, RZ, RZ, R24 ;  /* 0x000000ffff027224 */ /* 0x000fe400078e0018 */
[----:B--2---:R-:W-:-:S05]  /*8090*/  @P0 IMAD.HI.U32 R0, R5, R0, RZ ;  /* 0x0000000005000227 */ /* 0x004fca00078e00ff */
[----:B-1----:R-:W-:Y:S01]  /*80a0*/  @P0 SHF.R.U32.HI R5, RZ, R3, R0 ;  /* 0x00000003ff050219 */ /* 0x002fe20000011600 */
[----:B------:R-:W-:-:S03]  /*80b0*/  IMAD.MOV.U32 R3, RZ, RZ, R33 ;  /* 0x000000ffff037224 */ /* 0x000fc600078e0021 */
[----:B------:R-:W-:Y:S01]  /*80c0*/  SHF.R.S32.HI R0, RZ, 0x1f, R5 ;  /* 0x0000001fff007819 */ /* 0x000fe20000011405 */
[----:B------:R-:W-:-:S04]  /*80d0*/  IMAD.WIDE.U32 R26, R5, UR4, R26 ;  /* 0x00000004051a7c25 */ /* 0x000fc8000f8e001a */
[C---:B------:R-:W-:Y:S02]  /*80e0*/  IMAD R4, R0.reuse, UR4, RZ ;  /* 0x0000000400047c24 */ /* 0x040fe4000f8e02ff */
[----:B------:R-:W-:Y:S02]  /*80f0*/  IMAD R0, R0, UR6, RZ ;  /* 0x0000000600007c24 */ /* 0x000fe4000f8e02ff */
[C---:B------:R-:W-:Y:S01]  /*8100*/  IMAD R7, R5.reuse, UR5, R4 ;  /* 0x0000000505077c24 */ /* 0x040fe2000f8e0204 */
[----:B------:R-:W-:Y:S01]  /*8110*/  ULDC.64 UR4, c[0x0][0x3e8] ;  /* 0x0000fa0000047ab9 */ /* 0x000fe20000000a00 */
[C---:B------:R-:W-:Y:S01]  /*8120*/  IMAD.WIDE.U32 R2, R5.reuse, UR6, R2 ;  /* 0x0000000605027c25 */ /* 0x040fe2000f8e0002 */
[----:B------:R-:W-:Y:S01]  /*8130*/  LEA R24, P0, R26, UR4, 0x1 ;  /* 0x000000041a187c11 */ /* 0x000fe2000f8008ff */
[----:B------:R-:W-:Y:S02]  /*8140*/  UMOV UR4, 0xffffffff ;  /* 0xffffffff00047882 */ /* 0x000fe40000000000 */
[----:B------:R-:W-:Y:S01]  /*8150*/  IMAD R25, R5, UR7, R0 ;  /* 0x0000000705197c24 */ /* 0x000fe2000f8e0200 */
[----:B------:R-:W-:Y:S01]  /*8160*/  ULDC.64 UR6, c[0x0][0x400] ;  /* 0x0001000000067ab9 */ /* 0x000fe20000000a00 */
[----:B------:R-:W-:Y:S01]  /*8170*/  IMAD.IADD R5, R27, 0x1, R7 ;  /* 0x000000011b057824 */ /* 0x000fe200078e0207 */
[----:B------:R-:W-:Y:S01]  /*8180*/  LEA R27, P1, R2, UR6, 0x1 ;  /* 0x00000006021b7c11 */ /* 0x000fe2000f8208ff */
[----:B------:R-:W-:-:S03]  /*8190*/  IMAD.IADD R25, R3, 0x1, R25 ;  /* 0x0000000103197824 */ /* 0x000fc600078e0219 */
[----:B------:R-:W-:Y:S02]  /*81a0*/  LEA.HI.X R26, R26, UR5, R5, 0x1, P0 ;  /* 0x000000051a1a7c11 */ /* 0x000fe400080f0c05 */
[----:B------:R-:W-:Y:S01]  /*81b0*/  LEA.HI.X R25, R2, UR7, R25, 0x1, P1 ;  /* 0x0000000702197c11 */ /* 0x000fe200088f0c19 */
[----:B------:R-:W-:Y:S06]  /*81c0*/  BRA.DIV UR4, `(.L_x_1445) ;  /* 0x0000017604707947 */ /* 0x000fec000b800000 */
[----:B------:R-:W1:Y:S01]  /*81d0*/  LDC R43, c[0x0][0x3f4] ;  /* 0x0000fd00ff2b7b82 */ /* 0x000e620000000800 */
[----:B------:R-:W2:Y:S01]  /*81e0*/  SHFL.IDX PT, R2, R24, RZ, 0x1c1f ;  /* 0x001c1fff18027589 */ /* 0x000ea200000e0000 */
[----:B------:R-:W-:-:S03]  /*81f0*/  IMAD R30, R157, R30, RZ ;  /* 0x0000001e9d1e7224 */ /* 0x000fc600078e02ff */
[----:B------:R-:W3:Y:S04]  /*8200*/  SHFL.IDX PT, R0, R26, RZ, 0x1c1f ;  /* 0x001c1fff1a007589 */ /* 0x000ee800000e0000 */
[----:B0-----:R-:W0:Y:S04]  /*8210*/  SHFL.IDX PT, R14, R27, RZ, 0x1c1f ;  /* 0x001c1fff1b0e7589 */ /* 0x001e2800000e0000 */
[----:B------:R-:W4:Y:S01]  /*8220*/  SHFL.IDX PT, R3, R25, RZ, 0x1c1f ;  /* 0x001c1fff19037589 */ /* 0x000f2200000e0000 */
[----:B-1----:R-:W-:-:S04]  /*8230*/  ISETP.GE.AND P0, PT, R18, R43, PT ;  /* 0x0000002b1200720c */ /* 0x002fc80003f06270 */
[----:B------:R-:W-:-:S13]  /*8240*/  ISETP.GE.OR P1, PT, R37, R30, P0 ;  /* 0x0000001e2500720c */ /* 0x000fda0000726670 */
[C---:B------:R-:W-:Y:S01]  /*8250*/  @!P1 IMAD.SHL.U32 R7, R18.reuse, 0x2, RZ ;  /* 0x0000000212079824 */ /* 0x040fe200078e00ff */
[----:B------:R-:W-:-:S04]  /*8260*/  @!P1 SHF.L.U64.HI R4, R18, 0x1, R39 ;  /* 0x0000000112049819 */ /* 0x000fc80000010227 */
[----:B--2---:R-:W-:-:S05]  /*8270*/  @!P1 IADD3 R2, P2, R2, R7, RZ ;  /* 0x0000000702029210 */ /* 0x004fca0007f5e0ff */
[----:B---3--:R-:W-:Y:S02]  /*8280*/  @!P1 IMAD.X R5, R0, 0x1, R4, P2 ;  /* 0x0000000100059824 */ /* 0x008fe400010e0604 */
[----:B------:R-:W-:Y:S02]  /*8290*/  @!P1 IMAD.MOV.U32 R8, RZ, RZ, R2 ;  /* 0x000000ffff089224 */ /* 0x000fe400078e0002 */
[----:B------:R-:W-:-:S06]  /*82a0*/  @!P1 IMAD.MOV.U32 R9, RZ, RZ, R5 ;  /* 0x000000ffff099224 */ /* 0x000fcc00078e0005 */
[----:B------:R-:W2:Y:S01]  /*82b0*/  @!P1 LD.E.128 R8, desc[UR40][R8.64] ;  /* 0x0000002808089980 */ /* 0x000ea2000c101d00 */
[----:B0-----:R-:W-:-:S05]  /*82c0*/  @!P1 IADD3 R14, P2, R14, R7, RZ ;  /* 0x000000070e0e9210 */ /* 0x001fca0007f5e0ff */
[----:B----4-:R-:W-:-:S04]  /*82d0*/  @!P1 IMAD.X R3, R3, 0x1, R4, P2 ;  /* 0x0000000103039824 */ /* 0x010fc800010e0604 */
[----:B------:R-:W-:-:S05]  /*82e0*/  @!P1 IMAD.MOV.U32 R15, RZ, RZ, R3 ;  /* 0x000000ffff0f9224 */ /* 0x000fca00078e0003 */
[----:B------:R0:W3:Y:S01]  /*82f0*/  @!P1 LD.E.128 R4, desc[UR40][R14.64] ;  /* 0x000000280e049980 */ /* 0x0000e2000c101d00 */
[----:B------:R-:W-:Y:S02]  /*8300*/  CS2R R32, SRZ ;  /* 0x0000000000207805 */ /* 0x000fe4000001ff00 */
[----:B------:R-:W-:Y:S02]  /*8310*/  CS2R R20, SRZ ;  /* 0x0000000000147805 */ /* 0x000fe4000001ff00 */
[----:B------:R-:W-:Y:S01]  /*8320*/  CS2R R34, SRZ ;  /* 0x0000000000227805 */ /* 0x000fe2000001ff00 */
[----:B------:R-:W1:Y:S04]  /*8330*/  SHFL.IDX PT, R24, R24, 0x1, 0x1c1f ;  /* 0x003c1f0018187f89 */ /* 0x000e6800000e0000 */
[----:B------:R-:W4:Y:S04]  /*8340*/  SHFL.IDX PT, R25, R25, 0x1, 0x1c1f ;  /* 0x003c1f0019197f89 */ /* 0x000f2800000e0000 */
[----:B0-----:R0:W0:Y:S01]  /*8350*/  SHFL.IDX PT, R14, R27, 0x1, 0x1c1f ;  /* 0x003c1f001b0e7f89 */ /* 0x00102200000e0000 */
[----:B--2---:R-:W-:-:S02]  /*8360*/  @!P1 IMAD.MOV.U32 R32, RZ, RZ, R8 ;  /* 0x000000ffff209224 */ /* 0x004fc400078e0008 */
[----:B------:R-:W-:Y:S02]  /*8370*/  @!P1 IMAD.MOV.U32 R33, RZ, RZ, R9 ;  /* 0x000000ffff219224 */ /* 0x000fe400078e0009 */
[----:B------:R-:W-:Y:S02]  /*8380*/  IMAD.MOV.U32 R0, RZ, RZ, R32 ;  /* 0x000000ffff007224 */ /* 0x000fe400078e0020 */
[----:B------:R-:W-:Y:S02]  /*8390*/  IMAD.MOV.U32 R2, RZ, RZ, R33 ;  /* 0x000000ffff027224 */ /* 0x000fe400078e0021 */
[----:B------:R-:W-:Y:S01]  /*83a0*/  @!P1 IMAD.MOV.U32 R34, RZ, RZ, R10 ;  /* 0x000000ffff229224 */ /* 0x000fe200078e000a */
[----:B------:R-:W-:Y:S01]  /*83b0*/  PRMT R41, R0, 0x7610, R41 ;  /* 0x0000761000297816 */ /* 0x000fe20000000029 */
[----:B------:R-:W-:Y:S01]  /*83c0*/  @!P1 IMAD.MOV.U32 R35, RZ, RZ, R11 ;  /* 0x000000ffff239224 */ /* 0x000fe200078e000b */
[----:B------:R2:W0:Y:S01]  /*83d0*/  SHFL.IDX PT, R0, R26, 0x1, 0x1c1f ;  /* 0x003c1f001a007f89 */ /* 0x00042200000e0000 */
[----:B------:R-:W-:-:S02]  /*83e0*/  PRMT R42, R2, 0x7610, R42 ;  /* 0x00007610022a7816 */ /* 0x000fc4000000002a */
[----:B------:R-:W-:Y:S01]  /*83f0*/  CS2R R2, SRZ ;  /* 0x0000000000027805 */ /* 0x000fe2000001ff00 */
[----:B------:R-:W-:Y:S02]  /*8400*/  IMAD.MOV.U32 R8, RZ, RZ, R34 ;  /* 0x000000ffff087224 */ /* 0x000fe400078e0022 */
[----:B---3--:R-:W-:Y:S02]  /*8410*/  @!P1 IMAD.MOV.U32 R20, RZ, RZ, R4 ;  /* 0x000000ffff149224 */ /* 0x008fe400078e0004 */
[----:B------:R-:W-:Y:S02]  /*8420*/  @!P1 IMAD.MOV.U32 R21, RZ, RZ, R5 ;  /* 0x000000ffff159224 */ /* 0x000fe400078e0005 */
[----:B------:R-:W-:Y:S02]  /*8430*/  @!P1 IMAD.MOV.U32 R2, RZ, RZ, R6 ;  /* 0x000000ffff029224 */ /* 0x000fe400078e0006 */
[----:B------:R-:W-:Y:S02]  /*8440*/  @!P1 IMAD.MOV.U32 R3, RZ, RZ, R7 ;  /* 0x000000ffff039224 */ /* 0x000fe400078e0007 */
[----:B------:R-:W-:-:S02]  /*8450*/  IMAD.MOV.U32 R4, RZ, RZ, R20 ;  /* 0x000000ffff047224 */ /* 0x000fc400078e0014 */
[----:B------:R-:W-:Y:S02]  /*8460*/  IMAD.MOV.U32 R5, RZ, RZ, R21 ;  /* 0x000000ffff057224 */ /* 0x000fe400078e0015 */
[----:B------:R-:W-:Y:S02]  /*8470*/  IMAD.MOV.U32 R6, RZ, RZ, R2 ;  /* 0x000000ffff067224 */ /* 0x000fe400078e0002 */
[----:B------:R-:W-:Y:S01]  /*8480*/  IMAD.MOV.U32 R9, RZ, RZ, R35 ;  /* 0x000000ffff097224 */ /* 0x000fe200078e0023 */
[----:B------:R-:W-:Y:S01]  /*8490*/  PRMT R41, R41, 0x5410, R5 ;  /* 0x0000541029297816 */ /* 0x000fe20000000005 */
[----:B------:R-:W-:Y:S01]  /*84a0*/  IMAD.MOV.U32 R7, RZ, RZ, R3 ;  /* 0x000000ffff077224 */ /* 0x000fe200078e0003 */
[----:B------:R-:W-:Y:S02]  /*84b0*/  PRMT R56, R4, 0x5410, R6 ;  /* 0x0000541004387816 */ /* 0x000fe40000000006 */
[----:B------:R-:W-:Y:S02]  /*84c0*/  CS2R R4, SRZ ;  /* 0x0000000000047805 */ /* 0x000fe4000001ff00 */
[----:B------:R-:W-:-:S02]  /*84d0*/  PRMT R31, R8, 0x5410, R9 ;  /* 0x00005410081f7816 */ /* 0x000fc40000000009 */
[----:B012-4-:R-:W-:-:S07]  /*84e0*/  PRMT R47, R7, 0x7610, R47 ;  /* 0x00007610072f7816 */ /* 0x017fce000000002f */
.L_x_1731:
[----:B------:R-:W2:Y:S01]  /*84f0*/  LDL R7, [R1+0x58] ;  /* 0x0000580001077983 */ /* 0x000ea20000100800 */
[----:B------:R-:W-:Y:S01]  /*8500*/  VIADD R37, R37, 0x60 ;  /* 0x0000006025257836 */ /* 0x000fe20000000000 */
[----:B------:R-:W-:Y:S01]  /*8510*/  BSSY B1, `(.L_x_1446) ;  /* 0x0000016000017945 */ /* 0x000fe20003800000 */
[----:B------:R-:W-:Y:S02]  /*8520*/  CS2R R8, SRZ ;  /* 0x0000000000087805 */ /* 0x000fe4000001ff00 */
[----:B------:R-:W-:Y:S02]  /*8530*/  CS2R R10, SRZ ;  /* 0x00000000000a7805 */ /* 0x000fe4000001ff00 */
[----:B------:R-:W-:Y:S02]  /*8540*/  ISETP.GE.AND P1, PT, R37, R30, PT ;  /* 0x0000001e2500720c */ /* 0x000fe40003f26270 */
[----:B--2---:R-:W-:-:S04]  /*8550*/  LEA.HI R6, R7, R7, RZ, 0x1 ;  /* 0x0000000707067211 */ /* 0x004fc800078f08ff */
[----:B------:R-:W-:-:S05]  /*8560*/  LOP3.LUT R6, R6, 0xfffffffe, RZ, 0xc0, !PT ;  /* 0xfffffffe06067812 */ /* 0x000fca00078ec0ff */
[----:B------:R-:W-:Y:S01]  /*8570*/  IMAD.IADD R13, R7, 0x1, -R6 ;  /* 0x00000001070d7824 */ /* 0x000fe200078e0a06 */
[----:B------:R-:W-:-:S04]  /*8580*/  CS2R R6, SRZ ;  /* 0x0000000000067805 */ /* 0x000fc8000001ff00 */
[----:B------:R-:W-:Y:S01]  /*8590*/  SHF.L.U32 R13, R13, 0x1f, RZ ;  /* 0x0000001f0d0d7819 */ /* 0x000fe200000006ff */
[----:B------:R-:W-:Y:S06]  /*85a0*/  @P1 BRA `(.L_x_1447) ;  /* 0x0000000000301947 */ /* 0x000fec0003800000 */
[----:B------:R-:W-:Y:S02]  /*85b0*/  CS2R R6, SRZ ;  /* 0x0000000000067805 */ /* 0x000fe4000001ff00 */
[----:B------:R-:W-:Y:S02]  /*85c0*/  CS2R R8, SRZ ;  /* 0x0000000000087805 */ /* 0x000fe4000001ff00 */
[----:B------:R-:W-:Y:S01]  /*85d0*/  CS2R R10, SRZ ;  /* 0x00000000000a7805 */ /* 0x000fe2000001ff00 */
[----:B------:R-:W-:Y:S06]  /*85e0*/  @P0 BRA `(.L_x_1447) ;  /* 0x0000000000200947 */ /* 0x000fec0003800000 */
[C---:B------:R-:W-:Y:S01]  /*85f0*/  IMAD.SHL.U32 R7, R18.reuse, 0x2, RZ ;  /* 0x0000000212077824 */ /* 0x040fe200078e00ff */
[----:B------:R-:W-:-:S04]  /*8600*/  SHF.L.U64.HI R5, R18, 0x1, R39 ;  /* 0x0000000112057819 */ /* 0x000fc80000010227 */
[-C--:B------:R-:W-:Y:S02]  /*8610*/  IADD3 R8, P1, R24, R7.reuse, RZ ;  /* 0x0000000718087210 */ /* 0x080fe40007f3e0ff */
[----:B------:R-:W-:-:S03]  /*8620*/  IADD3 R4, P2, R14, R7, RZ ;  /* 0x000000070e047210 */ /* 0x000fc60007f5e0ff */
[--C-:B------:R-:W-:Y:S02]  /*8630*/  IMAD.X R9, R0, 0x1, R5.reuse, P1 ;  /* 0x0000000100097824 */ /* 0x100fe400008e0605 */
[----:B------:R-:W-:-:S04]  /*8640*/  IMAD.X R5, R25, 0x1, R5, P2 ;  /* 0x0000000119057824 */ /* 0x000fc800010e0605 */
[----:B------:R-:W5:Y:S04]  /*8650*/  LD.E.128 R8, desc[UR40][R8.64] ;  /* 0x0000002808087980 */ /* 0x000f68000c101d00 */
[----:B------:R-:W5:Y:S02]  /*8660*/  LD.E.128 R4, desc[UR40][R4.64] ;  /* 0x0000002804047980 */ /* 0x000f64000c101d00 */
.L_x_1447:
[----:B------:R-:W-:Y:S05]  /*8670*/  BSYNC B1 ;  /* 0x0000000000017941 */ /* 0x000fea0003800000 */
.L_x_1446:
[----:B------:R-:W0:Y:S01]  /*8680*/  SYNCS.PHASECHK.TRANS64.TRYWAIT P1, [R16+URZ+0x16800], R13 ;  /* 0x0168000d100075a7 */ /* 0x000e22000802017f */
[----:B------:R-:W-:Y:S01]  /*8690*/  IMAD R29, R29, -0xc0, R30 ;  /* 0xffffff401d1d7824 */ /* 0x000fe200078e021e */
[----:B------:R-:W-:Y:S01]  /*86a0*/  BSSY B1, `(.L_x_1448) ;  /* 0x0000012000017945 */ /* 0x000fe20003800000 */
[----:B------:R-:W-:Y:S02]  /*86b0*/  VIADD R15, R23, 0x60 ;  /* 0x00000060170f7836 */ /* 0x000fe40000000000 */
[----:B-----5:R-:W-:Y:S01]  /*86c0*/  IMAD.MOV.U32 R12, RZ, RZ, R4 ;  /* 0x000000ffff0c7224 */ /* 0x020fe200078e0004 */
[----:B------:R-:W-:Y:S01]  /*86d0*/  VIMNMX R0, R29, 0xc0, PT ;  /* 0x000000c01d007848 */ /* 0x000fe20003fe0100 */
[----:B------:R-:W-:Y:S02]  /*86e0*/  IMAD.MOV.U32 R14, RZ, RZ, R5 ;  /* 0x000000ffff0e7224 */ /* 0x000fe400078e0005 */
[----:B------:R-:W-:Y:S01]  /*86f0*/  IMAD.IADD R30, R18, 0x1, R43 ;  /* 0x00000001121e7824 */ /* 0x000fe200078e022b */
[----:B------:R-:W-:-:S02]  /*8700*/  ISETP.GE.OR P2, PT, R23, R0, P0 ;  /* 0x000000001700720c */ /* 0x000fc40000746670 */
[----:B------:R-:W-:Y:S01]  /*8710*/  ISETP.GE.OR P0, PT, R15, R0, P0 ;  /* 0x000000000f00720c */ /* 0x000fe20000706670 */
[----:B------:R-:W-:Y:S01]  /*8720*/  IMAD.MOV.U32 R0, RZ, RZ, R6 ;  /* 0x000000ffff007224 */ /* 0x000fe200078e0006 */
[----:B------:R-:W-:Y:S01]  /*8730*/  PRMT R38, R38, 0x5410, R12 ;  /* 0x0000541026267816 */ /* 0x000fe2000000000c */
[----:B------:R-:W-:Y:S01]  /*8740*/  IMAD.MOV.U32 R12, RZ, RZ, R7 ;  /* 0x000000ffff0c7224 */ /* 0x000fe200078e0007 */
[----:B------:R-:W-:Y:S01]  /*8750*/  PRMT R39, R14, 0x7610, R39 ;  /* 0x000076100e277816 */ /* 0x000fe20000000027 */
[----:B------:R-:W-:Y:S02]  /*8760*/  IMAD.MOV.U32 R14, RZ, RZ, R8 ;  /* 0x000000ffff0e7224 */ /* 0x000fe400078e0008 */
[----:B------:R-:W-:Y:S01]  /*8770*/  IMAD.MOV.U32 R15, RZ, RZ, R9 ;  /* 0x000000ffff0f7224 */ /* 0x000fe200078e0009 */
[----:B------:R-:W-:Y:S02]  /*8780*/  PRMT R37, R0, 0x5410, R12 ;  /* 0x0000541000257816 */ /* 0x000fe4000000000c */
[----:B------:R-:W-:-:S02]  /*8790*/  PRMT R38, R14, 0x7610, R38 ;  /* 0x000076100e267816 */ /* 0x000fc40000000026 */
[----:B------:R-:W-:Y:S01]  /*87a0*/  PRMT R39, R39, 0x5410, R15 ;  /* 0x0000541027277816 */ /* 0x000fe2000000000f */
[----:B0-----:R-:W-:Y:S06]  /*87b0*/  @!P1 BRA `(.L_x_1449) ;  /* 0x0000017400649947 */ /* 0x001fec0003800000 */
.L_x_1732:
[----:B------:R-:W-:Y:S05]  /*87c0*/  BSYNC B1 ;  /* 0x0000000000017941 */ /* 0x000fea0003800000 */
.L_x_1448:
[----:B------:R-:W-:Y:S01]  /*87d0*/  BSSY B1, `(.L_x_1450) ;  /* 0x0000069000017945 */ /* 0x000fe20003800000 */
[----:B------:R-:W-:Y:S01]  /*87e0*/  IMAD.MOV.U32 R0, RZ, RZ, R10 ;  /* 0x000000ffff007224 */ /* 0x000fe200078e000a */
[----:B------:R-:W-:Y:S01]  /*87f0*/  LOP3.LUT R30, R30, 0x38, RZ, 0xc0, !PT ;  /* 0x000000381e1e7812 */ /* 0x000fe200078ec0ff */
[----:B------:R-:W-:Y:S01]  /*8800*/  IMAD.MOV.U32 R29, RZ, RZ, R11 ;  /* 0x000000ffff1d7224 */ /* 0x000fe200078e000b */
[----:B------:R-:W-:Y:S06]  /*8810*/  @P2 BRA `(.L_x_1451) ;  /* 0x0000000400902947 */ /* 0x000fec0003800000 */
[----:B------:R-:W2:Y:S01]  /*8820*/  LDL R12, [R1+0x40] ;  /* 0x00004000010c7983 */ /* 0x000ea20000100800 */
[----:B------:R-:W1:Y:S02]  /*8830*/  S2R R14, SR_TID.X ;  /* 0x00000000000e7919 */ /* 0x000e640000002100 */
[----:B-1----:R-:W-:-:S05]  /*8840*/  VIADD R14, R14, 0xffffff80 ;  /* 0xffffff800e0e7836 */ /* 0x002fca0000000000 */
[----:B------:R-:W-:-:S04]  /*8850*/  SHF.R.S32.HI R26, RZ, 0x1f, R14 ;  /* 0x0000001fff1a7819 */ /* 0x000fc8000001140e */
[----:B------:R-:W-:-:S04]  /*8860*/  LEA.HI R26, R26, R14, RZ, 0x5 ;  /* 0x0000000e1a1a7211 */ /* 0x000fc800078f28ff */
[----:B------:R-:W-:Y:S01]  /*8870*/  SHF.R.S32.HI R26, RZ, 0x5, R26 ;  /* 0x00000005ff1a7819 */ /* 0x000fe2000001141a */
[----:B------:R-:W-:Y:S01]  /*8880*/  HADD2.F32 R42, -RZ, R42.H0_H0 ;  /* 0x2000002aff2a7230 */ /* 0x000fe20000004100 */
[----:B------:R-:W-:Y:S01]  /*8890*/  SHF.R.U64 R55, R32, 0x10, R33 ;  /* 0x0000001020377819 */ /* 0x000fe20000001221 */
[----:B------:R-:W-:Y:S01]  /*88a0*/  HADD2.F32 R43, -RZ, R41.H1_H1 ;  /* 0x30000029ff2b7230 */ /* 0x000fe20000004100 */
[----:B------:R-:W-:Y:S02]  /*88b0*/  SHF.R.U32.HI R44, RZ, 0x10, R21 ;  /* 0x00000010ff2c7819 */ /* 0x000fe40000011615 */
[----:B------:R-:W-:Y:S02]  /*88c0*/  SHF.R.U32.HI R45, RZ, 0x10, R33 ;  /* 0x00000010ff2d7819 */ /* 0x000fe40000011621 */
[--C-:B------:R-:W-:Y:S02]  /*88d0*/  SHF.R.U64 R51, R2, 0x10, R3.reuse ;  /* 0x0000001002337819 */ /* 0x100fe40000001203 */
[----:B------:R-:W-:Y:S01]  /*88e0*/  SHF.R.U32.HI R49, RZ, 0x10, R3 ;  /* 0x00000010ff317819 */ /* 0x000fe20000011603 */
[----:B------:R-:W-:Y:S01]  /*88f0*/  HADD2.F32 R44, -RZ, R44.H0_H0 ;  /* 0x2000002cff2c7230 */ /* 0x000fe20000004100 */
[----:B------:R-:W-:-:S02]  /*8900*/  SHF.R.U64 R54, R34, 0x10, R35 ;  /* 0x0000001022367819 */ /* 0x000fc40000001223 */
[----:B------:R-:W-:Y:S02]  /*8910*/  SHF.R.U64 R52, R20, 0x10, R21 ;  /* 0x0000001014347819 */ /* 0x000fe40000001215 */
[----:B------:R-:W-:Y:S01]  /*8920*/  SHF.R.U32.HI R53, RZ, 0x10, R35 ;  /* 0x00000010ff357819 */ /* 0x000fe20000011623 */
[----:B------:R-:W-:Y:S02]  /*8930*/  HADD2.F32 R41, -RZ, R41.H0_H0 ;  /* 0x20000029ff297230 */ /* 0x000fe40000004100 */
[----:B--2---:R-:W-:-:S05]  /*8940*/  IMAD.SHL.U32 R12, R12, 0x40, RZ ;  /* 0x000000400c0c7824 */ /* 0x004fca00078e00ff */
[----:B------:R-:W-:-:S04]  /*8950*/  LOP3.LUT R15, R12, 0x1c0, RZ, 0xc0, !PT ;  /* 0x000001c00c0f7812 */ /* 0x000fc800078ec0ff */
[--C-:B------:R-:W-:Y:S02]  /*8960*/  SHF.R.U32.HI R25, RZ, 0x3, R15.reuse ;  /* 0x00000003ff197819 */ /* 0x100fe4000001160f */
[----:B------:R-:W-:Y:S02]  /*8970*/  LOP3.LUT R12, R15, 0x38, R18, 0xf8, !PT ;  /* 0x000000380f0c7812 */ /* 0x000fe400078ef812 */
[----:B------:R-:W-:Y:S02]  /*8980*/  LOP3.LUT R24, R25, R30, R15, 0x1e, !PT ;  /* 0x0000001e19187212 */ /* 0x000fe400078e1e0f */
[----:B------:R-:W-:-:S03]  /*8990*/  LOP3.LUT R12, R12, R25, RZ, 0x3c, !PT ;  /* 0x000000190c0c7212 */ /* 0x000fc600078e3cff */
[C---:B------:R-:W-:Y:S02]  /*89a0*/  IMAD R25, R26.reuse, 0x200, R24 ;  /* 0x000002001a197824 */ /* 0x040fe400078e0218 */
[----:B0-----:R-:W-:Y:S02]  /*89b0*/  IMAD R13, R26, 0x200, R12 ;  /* 0x000002001a0d7824 */ /* 0x001fe400078e020c */
[--C-:B------:R-:W-:Y:S02]  /*89c0*/  IMAD R40, R25, 0x2, R16.reuse ;  /* 0x0000000219287824 */ /* 0x100fe400078e0210 */
[----:B------:R-:W-:-:S03]  /*89d0*/  IMAD R36, R13, 0x2, R16 ;  /* 0x000000020d247824 */ /* 0x000fc600078e0210 */
[----:B------:R-:W0:Y:S04]  /*89e0*/  LDS.128 R24, [R40+0x8400] ;  /* 0x0084000028187984 */ /* 0x000e280000000c00 */
[----:B------:R-:W1:Y:S01]  /*89f0*/  LDS.128 R12, [R36+0x8400] ;  /* 0x00840000240c7984 */ /* 0x000e620000000c00 */
[--C-:B0-----:R-:W-:Y:S02]  /*8a00*/  HADD2.F32 R32, -RZ, R25.reuse.H0_H0 ;  /* 0x20000019ff207230 */ /* 0x101fe40000004100 */
[----:B------:R-:W-:Y:S02]  /*8a10*/  HADD2.F32 R33, -RZ, R25.H1_H1 ;  /* 0x30000019ff217230 */ /* 0x000fe40000004100 */
[----:B-1----:R-:W-:Y:S02]  /*8a20*/  HADD2.F32 R3, -RZ, R13.H0_H0 ;  /* 0x2000000dff037230 */ /* 0x002fe40000004100 */
[C---:B------:R-:W-:Y:S01]  /*8a30*/  FMUL.FTZ R46, R32.reuse, R43 ;  /* 0x0000002b202e7220 */ /* 0x040fe20000410000 */
[----:B------:R-:W-:Y:S01]  /*8a40*/  FMUL.FTZ R48, R32, R42 ;  /* 0x0000002a20307220 */ /* 0x000fe20000410000 */
[----:B------:R-:W-:-:S02]  /*8a50*/  HADD2.F32 R32, -RZ, R45.H0_H0 ;  /* 0x2000002dff207230 */ /* 0x000fc40000004100 */
[----:B------:R-:W-:Y:S02]  /*8a60*/  HADD2.F32 R13, -RZ, R13.H1_H1 ;  /* 0x3000000dff0d7230 */ /* 0x000fe40000004100 */
[C---:B------:R-:W-:Y:S01]  /*8a70*/  FFMA.FTZ R46, R3.reuse, R42, -R46 ;  /* 0x0000002a032e7223 */ /* 0x040fe2000001082e */
[----:B------:R-:W-:Y:S02]  /*8a80*/  HADD2.F32 R34, -RZ, R27.H0_H0 ;  /* 0x2000001bff227230 */ /* 0x000fe40000004100 */
[----:B------:R-:W-:Y:S01]  /*8a90*/  FFMA.FTZ R48, R3, R43, R48 ;  /* 0x0000002b03307223 */ /* 0x000fe20000010030 */
[----:B------:R-:W-:Y:S02]  /*8aa0*/  HADD2.F32 R45, -RZ, R47.H0_H0 ;  /* 0x2000002fff2d7230 */ /* 0x000fe40000004100 */
[C---:B------:R-:W-:Y:S01]  /*8ab0*/  FMUL.FTZ R42, R33.reuse, R44 ;  /* 0x0000002c212a7220 */ /* 0x040fe20000410000 */
[----:B------:R-:W-:Y:S02]  /*8ac0*/  HADD2.F32 R3, -RZ, R31.H1_H1 ;  /* 0x3000001fff037230 */ /* 0x000fe40000004100 */
[----:B------:R-:W-:Y:S01]  /*8ad0*/  FMUL.FTZ R50, R33, R32 ;  /* 0x0000002021327220 */ /* 0x000fe20000410000 */
[----:B------:R-:W-:-:S02]  /*8ae0*/  HADD2.F32 R20, -RZ, R15.H0_H0 ;  /* 0x2000000fff147230 */ /* 0x000fc40000004100 */
[----:B------:R-:W-:Y:S01]  /*8af0*/  FFMA.FTZ R33, R13, R32, -R42 ;  /* 0x000000200d217223 */ /* 0x000fe2000001082a */
[C---:B------:R-:W-:Y:S01]  /*8b00*/  FMUL.FTZ R47, R34.reuse, R45 ;  /* 0x0000002d222f7220 */ /* 0x040fe20000410000 */
[----:B------:R-:W-:Y:S02]  /*8b10*/  HADD2.F32 R35, -RZ, R27.H1_H1 ;  /* 0x3000001bff237230 */ /* 0x000fe40000004100 */
[-C--:B------:R-:W-:Y:S01]  /*8b20*/  FMUL.FTZ R34, R34, R3.reuse ;  /* 0x0000000322227220 */ /* 0x080fe20000410000 */
[----:B------:R-:W-:Y:S02]  /*8b30*/  HADD2.F32 R42, -RZ, R49.H0_H0 ;  /* 0x20000031ff2a7230 */ /* 0x000fe40000004100 */
[C---:B------:R-:W-:Y:S01]  /*8b40*/  FFMA.FTZ R47, R20.reuse, R3, -R47 ;  /* 0x00000003142f7223 */ /* 0x040fe2000001082f */
[----:B------:R-:W-:Y:S02]  /*8b50*/  HADD2.F32 R21, -RZ, R15.H1_H1 ;  /* 0x3000000fff157230 */ /* 0x000fe40000004100 */
[----:B------:R-:W-:Y:S01]  /*8b60*/  FFMA.FTZ R45, R20, R45, R34 ;  /* 0x0000002d142d7223 */ /* 0x000fe20000010022 */
[----:B------:R-:W-:-:S02]  /*8b70*/  HADD2.F32 R32, -RZ, R53.H0_H0 ;  /* 0x20000035ff207230 */ /* 0x000fc40000004100 */
[----:B------:R-:W-:Y:S01]  /*8b80*/  FMUL.FTZ R20, R35, R42 ;  /* 0x0000002a23147220 */ /* 0x000fe20000410000 */
[----:B------:R-:W-:Y:S02]  /*8b90*/  HADD2.F32 R25, -RZ, R24.H0_H0 ;  /* 0x20000018ff197230 */ /* 0x000fe40000004100 */
[----:B------:R-:W-:Y:S02]  /*8ba0*/  HADD2.F32 R3, -RZ, R56.H0_H0 ;  /* 0x20000038ff037230 */ /* 0x000fe40000004100 */
[----:B------:R-:W-:Y:S01]  /*8bb0*/  FFMA.FTZ R43, R13, R44, R50 ;  /* 0x0000002c0d2b7223 */ /* 0x000fe20000010032 */
[----:B------:R-:W-:Y:S02]  /*8bc0*/  HADD2.F32 R2, -RZ, R12.H0_H0 ;  /* 0x2000000cff027230 */ /* 0x000fe40000004100 */
[-C--:B------:R-:W-:Y:S01]  /*8bd0*/  FMUL.FTZ R50, R35, R32.reuse ;  /* 0x0000002023327220 */ /* 0x080fe20000410000 */
[----:B------:R-:W-:Y:S01]  /*8be0*/  FFMA.FTZ R44, R21, R32, -R20 ;  /* 0x00000020152c7223 */ /* 0x000fe20000010814 */
[----:B------:R-:W-:-:S02]  /*8bf0*/  HADD2.F32 R27, -RZ, R26.H0_H0 ;  /* 0x2000001aff1b7230 */ /* 0x000fc40000004100 */
[C---:B------:R-:W-:Y:S01]  /*8c00*/  FMUL.FTZ R13, R25.reuse, R3 ;  /* 0x00000003190d7220 */ /* 0x040fe20000410000 */
[----:B------:R-:W-:Y:S02]  /*8c10*/  HADD2.F32 R32, -RZ, R56.H1_H1 ;  /* 0x30000038ff207230 */ /* 0x000fe40000004100 */
[-C--:B------:R-:W-:Y:S01]  /*8c20*/  FMUL.FTZ R34, R25, R41.reuse ;  /* 0x0000002919227220 */ /* 0x080fe20000410000 */
[----:B------:R-:W-:Y:S02]  /*8c30*/  HADD2.F32 R20, -RZ, R31.H0_H0 ;  /* 0x2000001fff147230 */ /* 0x000fe40000004100 */
[----:B------:R-:W-:Y:S01]  /*8c40*/  FFMA.FTZ R50, R21, R42, R50 ;  /* 0x0000002a15327223 */ /* 0x000fe20000010032 */
[----:B------:R-:W-:Y:S02]  /*8c50*/  HADD2.F32 R15, -RZ, R14.H0_H0 ;  /* 0x2000000eff0f7230 */ /* 0x000fe40000004100 */
[C---:B------:R-:W-:Y:S01]  /*8c60*/  FFMA.FTZ R41, R2.reuse, R41, -R13 ;  /* 0x0000002902297223 */ /* 0x040fe2000001080d */
[----:B------:R-:W-:Y:S01]  /*8c70*/  FFMA.FTZ R34, R2, R3, R34 ;  /* 0x0000000302227223 */ /* 0x000fe20000010022 */
[----:B------:R-:W-:-:S02]  /*8c80*/  HADD2.F32 R24, -RZ, R24.H1_H1 ;  /* 0x30000018ff187230 */ /* 0x000fc40000004100 */
[C---:B------:R-:W-:Y:S01]  /*8c90*/  FMUL.FTZ R42, R27.reuse, R32 ;  /* 0x000000201b2a7220 */ /* 0x040fe20000410000 */
[----:B------:R-:W-:Y:S01]  /*8ca0*/  FMUL.FTZ R2, R27, R20 ;  /* 0x000000141b027220 */ /* 0x000fe20000410000 */
[----:B------:R-:W-:Y:S02]  /*8cb0*/  HADD2.F32 R21, -RZ, R52.H0_H0 ;  /* 0x20000034ff157230 */ /* 0x000fe40000004100 */
[----:B------:R-:W-:Y:S02]  /*8cc0*/  HADD2.F32 R26, -RZ, R26.H1_H1 ;  /* 0x3000001aff1a7230 */ /* 0x000fe40000004100 */
[----:B------:R-:W-:Y:S02]  /*8cd0*/  HADD2.F32 R25, -RZ, R51.H0_H0 ;  /* 0x20000033ff197230 */ /* 0x000fe40000004100 */
[----:B------:R-:W-:Y:S02]  /*8ce0*/  HADD2.F32 R3, -RZ, R55.H0_H0 ;  /* 0x20000037ff037230 */ /* 0x000fe40000004100 */
[----:B------:R-:W-:-:S02]  /*8cf0*/  HADD2.F32 R13, -RZ, R54.H0_H0 ;  /* 0x20000036ff0d7230 */ /* 0x000fc40000004100 */
[C---:B------:R-:W-:Y:S01]  /*8d00*/  FFMA.FTZ R42, R15.reuse, R20, -R42 ;  /* 0x000000140f2a7223 */ /* 0x040fe2000001082a */
[----:B------:R-:W-:Y:S02]  /*8d10*/  HADD2.F32 R12, -RZ, R12.H1_H1 ;  /* 0x3000000cff0c7230 */ /* 0x000fe40000004100 */
[----:B------:R-:W-:Y:S01]  /*8d20*/  FFMA.FTZ R32, R15, R32, R2 ;  /* 0x000000200f207223 */ /* 0x000fe20000010002 */
[----:B------:R-:W-:Y:S02]  /*8d30*/  HADD2.F32 R14, -RZ, R14.H1_H1 ;  /* 0x3000000eff0e7230 */ /* 0x000fe40000004100 */
[----:B------:R-:W-:Y:S01]  /*8d40*/  FMUL.FTZ R15, R24, R21 ;  /* 0x00000015180f7220 */ /* 0x000fe20000410000 */
[----:B------:R-:W-:Y:S01]  /*8d50*/  FMUL.FTZ R27, R26, R25 ;  /* 0x000000191a1b7220 */ /* 0x000fe20000410000 */
[----:B------:R-:W-:Y:S01]  /*8d60*/  FMUL.FTZ R24, R24, R3 ;  /* 0x0000000318187220 */ /* 0x000fe20000410000 */
[----:B------:R-:W-:Y:S01]  /*8d70*/  FMUL.FTZ R26, R26, R13 ;  /* 0x0000000d1a1a7220 */ /* 0x000fe20000410000 */
[----:B------:R-:W-:Y:S01]  /*8d80*/  FFMA.FTZ R2, R12, R3, -R15 ;  /* 0x000000030c027223 */ /* 0x000fe2000001080f */
[----:B------:R-:W-:Y:S01]  /*8d90*/  FFMA.FTZ R3, R14, R13, -R27 ;  /* 0x0000000d0e037223 */ /* 0x000fe2000001081b */
        /* <DEDUP_REMOVED lines=12> */
.L_x_1451:
[----:B------:R-:W-:Y:S05]  /*8e60*/  BSYNC B1 ;  /* 0x0000000000017941 */ /* 0x000fea0003800000 */
.L_x_1450:
[----:B------:R-:W-:Y:S01]  /*8e70*/  PRMT R31, R0, 0x5410, R29 ;  /* 0x00005410001f7816 */ /* 0x000fe2000000001d */
[----:B------:R-:W-:Y:S06]  /*8e80*/  @P0 BRA `(.L_x_1442) ;  /* 0x0000000400800947 */ /* 0x000fec0003800000 */
[----:B------:R-:W2:Y:S01]  /*8e90*/  LDL R2, [R1+0x44] ;  /* 0x0000440001027983 */ /* 0x000ea20000100800 */
[C---:B------:R-:W-:Y:S02]  /*8ea0*/  VIADD R3, R23.reuse, 0x60 ;  /* 0x0000006017037836 */ /* 0x040fe40000000000 */
[----:B-1----:R-:W-:Y:S01]  /*8eb0*/  VIADD R12, R23, 0x60 ;  /* 0x00000060170c7836 */ /* 0x002fe20000000000 */
[----:B------:R-:W0:Y:S01]  /*8ec0*/  LDL R41, [R1+0x60] ;  /* 0x0000600001297983 */ /* 0x000e220000100800 */
[----:B------:R-:W-:Y:S02]  /*8ed0*/  IMAD.SHL.U32 R3, R3, 0x40, RZ ;  /* 0x0000004003037824 */ /* 0x000fe400078e00ff */
[----:B------:R-:W-:-:S03]  /*8ee0*/  IMAD.SHL.U32 R12, R12, 0x40, RZ ;  /* 0x000000400c0c7824 */ /* 0x000fc600078e00ff */
[----:B------:R-:W-:Y:S02]  /*8ef0*/  LOP3.LUT R3, R3, 0x1c0, RZ, 0xc0, !PT ;  /* 0x000001c003037812 */ /* 0x000fe400078ec0ff */
[----:B------:R-:W-:Y:S02]  /*8f00*/  LOP3.LUT R12, R12, 0x1c0, RZ, 0xc0, !PT ;  /* 0x000001c00c0c7812 */ /* 0x000fe400078ec0ff */
[----:B------:R-:W-:-:S04]  /*8f10*/  SHF.R.U32.HI R3, RZ, 0x3, R3 ;  /* 0x00000003ff037819 */ /* 0x000fc80000011603 */
[----:B------:R-:W-:Y:S02]  /*8f20*/  LOP3.LUT R30, R3, R30, R12, 0x1e, !PT ;  /* 0x0000001e031e7212 */ /* 0x000fe400078e1e0c */
[----:B------:R-:W-:Y:S01]  /*8f30*/  SHF.R.U64 R36, R10, 0x10, R11 ;  /* 0x000000100a247819 */ /* 0x000fe2000000120b */
[--C-:B------:R-:W-:Y:S01]  /*8f40*/  HADD2.F32 R10, -RZ, R39.reuse.H1_H1 ;  /* 0x30000027ff0a7230 */ /* 0x100fe20000004100 */
[--C-:B------:R-:W-:Y:S01]  /*8f50*/  SHF.R.U64 R33, R6, 0x10, R7.reuse ;  /* 0x0000001006217819 */ /* 0x100fe20000001207 */
[----:B------:R-:W-:Y:S01]  /*8f60*/  HADD2.F32 R39, -RZ, R39.H0_H0 ;  /* 0x20000027ff277230 */ /* 0x000fe20000004100 */
[----:B------:R-:W-:Y:S02]  /*8f70*/  SHF.R.U32.HI R32, RZ, 0x10, R7 ;  /* 0x00000010ff207819 */ /* 0x000fe40000011607 */
[----:B------:R-:W-:Y:S02]  /*8f80*/  SHF.R.U32.HI R35, RZ, 0x10, R11 ;  /* 0x00000010ff237819 */ /* 0x000fe4000001160b */
[----:B------:R-:W-:-:S02]  /*8f90*/  SHF.R.U32.HI R21, RZ, 0x10, R9 ;  /* 0x00000010ff157819 */ /* 0x000fc40000011609 */
[----:B------:R-:W-:-:S05]  /*8fa0*/  SHF.R.U32.HI R20, RZ, 0x10, R5 ;  /* 0x00000010ff147819 */ /* 0x000fca0000011605 */
[----:B------:R-:W-:Y:S01]  /*8fb0*/  HADD2.F32 R20, -RZ, R20.H0_H0 ;  /* 0x20000014ff147230 */ /* 0x000fe20000004100 */
[----:B------:R-:W-:Y:S02]  /*8fc0*/  SHF.R.U64 R40, R8, 0x10, R9 ;  /* 0x0000001008287819 */ /* 0x000fe40000001209 */
[----:B------:R-:W-:Y:S01]  /*8fd0*/  SHF.R.U64 R34, R4, 0x10, R5 ;  /* 0x0000001004227819 */ /* 0x000fe20000001205 */
[----:B--2---:R-:W-:-:S04]  /*8fe0*/  IMAD.IADD R3, R2, 0x1, R30 ;  /* 0x0000000102037824 */ /* 0x004fc800078e021e */
[----:B------:R-:W-:Y:S01]  /*8ff0*/  IMAD R3, R3, 0x2, R16 ;  /* 0x0000000203037824 */ /* 0x000fe200078e0210 */
[----:B0-----:R-:W0:Y:S04]  /*9000*/  LDS.128 R12, [R41+0x8400] ;  /* 0x00840000290c7984 */ /* 0x001e280000000c00 */
[----:B------:R-:W1:Y:S01]  /*9010*/  LDS.128 R24, [R3+0x8400] ;  /* 0x0084000003187984 */ /* 0x000e620000000c00 */
[----:B0-----:R-:W-:Y:S02]  /*9020*/  HADD2.F32 R2, -RZ, R13.H0_H0 ;  /* 0x2000000dff027230 */ /* 0x001fe40000004100 */
[----:B-1----:R-:W-:-:S05]  /*9030*/  HADD2.F32 R7, -RZ, R25.H0_H0 ;  /* 0x20000019ff077230 */ /* 0x002fca0000004100 */
[CC--:B------:R-:W-:Y:S01]  /*9040*/  FMUL.FTZ R11, R7.reuse, R39.reuse ;  /* 0x00000027070b7220 */ /* 0x0c0fe20000410000 */
[-C--:B------:R-:W-:Y:S01]  /*9050*/  FMUL.FTZ R7, R7, R10.reuse ;  /* 0x0000000a07077220 */ /* 0x080fe20000410000 */
[----:B------:R-:W-:Y:S02]  /*9060*/  HADD2.F32 R25, -RZ, R25.H1_H1 ;  /* 0x30000019ff197230 */ /* 0x000fe40000004100 */
[C---:B------:R-:W-:Y:S01]  /*9070*/  FFMA.FTZ R29, R2.reuse, R10, -R11 ;  /* 0x0000000a021d7223 */ /* 0x040fe2000001080b */
[----:B------:R-:W-:Y:S02]  /*9080*/  HADD2.F32 R10, -RZ, R21.H0_H0 ;  /* 0x20000015ff0a7230 */ /* 0x000fe40000004100 */
[----:B------:R-:W-:Y:S01]  /*9090*/  FFMA.FTZ R39, R2, R39, R7 ;  /* 0x0000002702277223 */ /* 0x000fe20000010007 */
[----:B------:R-:W-:Y:S02]  /*90a0*/  HADD2.F32 R6, -RZ, R24.H0_H0 ;  /* 0x20000018ff067230 */ /* 0x000fe40000004100 */
[----:B------:R-:W-:-:S02]  /*90b0*/  HADD2.F32 R11, -RZ, R38.H1_H1 ;  /* 0x30000026ff0b7230 */ /* 0x000fc40000004100 */
[----:B------:R-:W-:Y:S02]  /*90c0*/  HADD2.F32 R7, -RZ, R38.H0_H0 ;  /* 0x20000026ff077230 */ /* 0x000fe40000004100 */
[C---:B------:R-:W-:Y:S01]  /*90d0*/  FMUL.FTZ R30, R25.reuse, R20 ;  /* 0x00000014191e7220 */ /* 0x040fe20000410000 */
[----:B------:R-:W-:Y:S02]  /*90e0*/  HADD2.F32 R0, -RZ, R12.H0_H0 ;  /* 0x2000000cff007230 */ /* 0x000fe40000004100 */
[----:B------:R-:W-:Y:S01]  /*90f0*/  FMUL.FTZ R2, R25, R10 ;  /* 0x0000000a19027220 */ /* 0x000fe20000410000 */
[----:B------:R-:W-:Y:S02]  /*9100*/  HADD2.F32 R13, -RZ, R13.H1_H1 ;  /* 0x3000000dff0d7230 */ /* 0x000fe40000004100 */
[C---:B------:R-:W-:Y:S01]  /*9110*/  FMUL.FTZ R25, R6.reuse, R11 ;  /* 0x0000000b06197220 */ /* 0x040fe20000410000 */
[----:B------:R-:W-:Y:S01]  /*9120*/  FMUL.FTZ R6, R6, R7 ;  /* 0x0000000706067220 */ /* 0x000fe20000410000 */
[----:B------:R-:W-:-:S02]  /*9130*/  HADD2.F32 R8, -RZ, R26.H0_H0 ;  /* 0x2000001aff087230 */ /* 0x000fc40000004100 */
[C---:B------:R-:W-:Y:S01]  /*9140*/  FFMA.FTZ R25, R0.reuse, R7, -R25 ;  /* 0x0000000700197223 */ /* 0x040fe20000010819 */
[C---:B------:R-:W-:Y:S01]  /*9150*/  FFMA.FTZ R30, R13.reuse, R10, -R30 ;  /* 0x0000000a0d1e7223 */ /* 0x040fe2000001081e */
[----:B------:R-:W-:Y:S02]  /*9160*/  HADD2.F32 R21, -RZ, R37.H0_H0 ;  /* 0x20000025ff157230 */ /* 0x000fe40000004100 */
[----:B------:R-:W-:Y:S01]  /*9170*/  FFMA.FTZ R10, R0, R11, R6 ;  /* 0x0000000b000a7223 */ /* 0x000fe20000010006 */
[----:B------:R-:W-:Y:S02]  /*9180*/  HADD2.F32 R7, -RZ, R31.H0_H0 ;  /* 0x2000001fff077230 */ /* 0x000fe40000004100 */
[----:B------:R-:W-:Y:S02]  /*9190*/  HADD2.F32 R9, -RZ, R27.H0_H0 ;  /* 0x2000001bff097230 */ /* 0x000fe40000004100 */
[----:B------:R-:W-:Y:S02]  /*91a0*/  HADD2.F32 R6, -RZ, R37.H1_H1 ;  /* 0x30000025ff067230 */ /* 0x000fe40000004100 */
[----:B------:R-:W-:Y:S01]  /*91b0*/  FFMA.FTZ R20, R13, R20, R2 ;  /* 0x000000140d147223 */ /* 0x000fe20000010002 */
[----:B------:R-:W-:-:S02]  /*91c0*/  HADD2.F32 R0, -RZ, R31.H1_H1 ;  /* 0x3000001fff007230 */ /* 0x000fc40000004100 */
[C---:B------:R-:W-:Y:S01]  /*91d0*/  FMUL.FTZ R11, R8.reuse, R21 ;  /* 0x00000015080b7220 */ /* 0x040fe20000410000 */
[----:B------:R-:W-:Y:S01]  /*91e0*/  FMUL.FTZ R13, R8, R7 ;  /* 0x00000007080d7220 */ /* 0x000fe20000410000 */
[----:B------:R-:W-:Y:S02]  /*91f0*/  HADD2.F32 R5, -RZ, R15.H0_H0 ;  /* 0x2000000fff057230 */ /* 0x000fe40000004100 */
[----:B------:R-:W-:Y:S02]  /*9200*/  HADD2.F32 R8, -RZ, R32.H0_H0 ;  /* 0x20000020ff087230 */ /* 0x000fe40000004100 */
[C---:B------:R-:W-:Y:S01]  /*9210*/  FMUL.FTZ R32, R9.reuse, R6 ;  /* 0x0000000609207220 */ /* 0x040fe20000410000 */
[----:B------:R-:W-:Y:S02]  /*9220*/  HADD2.F32 R4, -RZ, R14.H0_H0 ;  /* 0x2000000eff047230 */ /* 0x000fe40000004100 */
[----:B------:R-:W-:Y:S01]  /*9230*/  FMUL.FTZ R9, R9, R0 ;  /* 0x0000000009097220 */ /* 0x000fe20000410000 */
[----:B------:R-:W-:-:S02]  /*9240*/  HADD2.F32 R27, -RZ, R27.H1_H1 ;  /* 0x3000001bff1b7230 */ /* 0x000fc40000004100 */
[----:B------:R-:W-:Y:S02]  /*9250*/  HADD2.F32 R2, -RZ, R35.H0_H0 ;  /* 0x20000023ff027230 */ /* 0x000fe40000004100 */
[C---:B------:R-:W-:Y:S01]  /*9260*/  FFMA.FTZ R32, R5.reuse, R0, -R32 ;  /* 0x0000000005207223 */ /* 0x040fe20000010820 */
[----:B------:R-:W-:Y:S01]  /*9270*/  FFMA.FTZ R0, R5, R6, R9 ;  /* 0x0000000605007223 */ /* 0x000fe20000010009 */
[----:B------:R-:W-:Y:S02]  /*9280*/  HADD2.F32 R15, -RZ, R15.H1_H1 ;  /* 0x3000000fff0f7230 */ /* 0x000fe40000004100 */
[C---:B------:R-:W-:Y:S01]  /*9290*/  FFMA.FTZ R31, R4.reuse, R7, -R11 ;  /* 0x00000007041f7223 */ /* 0x040fe2000001080b */
[----:B------:R-:W-:Y:S02]  /*92a0*/  HADD2.F32 R24, -RZ, R24.H1_H1 ;  /* 0x30000018ff187230 */ /* 0x000fe40000004100 */
[----:B------:R-:W-:Y:S01]  /*92b0*/  FFMA.FTZ R21, R4, R21, R13 ;  /* 0x0000001504157223 */ /* 0x000fe2000001000d */
[----:B------:R-:W-:-:S02]  /*92c0*/  HADD2.F32 R9, -RZ, R34.H0_H0 ;  /* 0x20000022ff097230 */ /* 0x000fc40000004100 */
[C---:B------:R-:W-:Y:S01]  /*92d0*/  FMUL.FTZ R4, R27.reuse, R8 ;  /* 0x000000081b047220 */ /* 0x040fe20000410000 */
[----:B------:R-:W-:Y:S02]  /*92e0*/  HADD2.F32 R26, -RZ, R26.H1_H1 ;  /* 0x3000001aff1a7230 */ /* 0x000fe40000004100 */
[-C--:B------:R-:W-:Y:S01]  /*92f0*/  FMUL.FTZ R6, R27, R2.reuse ;  /* 0x000000021b067220 */ /* 0x080fe20000410000 */
[----:B------:R-:W-:Y:S02]  /*9300*/  HADD2.F32 R5, -RZ, R40.H0_H0 ;  /* 0x20000028ff057230 */ /* 0x000fe40000004100 */
[----:B------:R-:W-:Y:S02]  /*9310*/  HADD2.F32 R11, -RZ, R33.H0_H0 ;  /* 0x20000021ff0b7230 */ /* 0x000fe40000004100 */
[----:B------:R-:W-:Y:S02]  /*9320*/  HADD2.F32 R7, -RZ, R36.H0_H0 ;  /* 0x20000024ff077230 */ /* 0x000fe40000004100 */
[----:B------:R-:W-:Y:S01]  /*9330*/  FFMA.FTZ R27, R15, R2, -R4 ;  /* 0x000000020f1b7223 */ /* 0x000fe20000010804 */
[----:B------:R-:W-:-:S02]  /*9340*/  HADD2.F32 R12, -RZ, R12.H1_H1 ;  /* 0x3000000cff0c7230 */ /* 0x000fc40000004100 */
[----:B------:R-:W-:Y:S01]  /*9350*/  FFMA.FTZ R33, R15, R8, R6 ;  /* 0x000000080f217223 */ /* 0x000fe20000010006 */
[----:B------:R-:W-:Y:S02]  /*9360*/  HADD2.F32 R14, -RZ, R14.H1_H1 ;  /* 0x3000000eff0e7230 */ /* 0x000fe40000004100 */
[C---:B------:R-:W-:Y:S01]  /*9370*/  FMUL.FTZ R13, R24.reuse, R9 ;  /* 0x00000009180d7220 */ /* 0x040fe20000410000 */
[----:B------:R-:W-:Y:S01]  /*9380*/  FMUL.FTZ R24, R24, R5 ;  /* 0x0000000518187220 */ /* 0x000fe20000410000 */
[C---:B------:R-:W-:Y:S01]  /*9390*/  FMUL.FTZ R15, R26.reuse, R11 ;  /* 0x0000000b1a0f7220 */ /* 0x040fe20000410000 */
[----:B------:R-:W-:Y:S01]  /*93a0*/  FMUL.FTZ R26, R26, R7 ;  /* 0x000000071a1a7220 */ /* 0x000fe20000410000 */
[C---:B------:R-:W-:Y:S01]  /*93b0*/  FFMA.FTZ R4, R12.reuse, R5, -R13 ;  /* 0x000000050c047223 */ /* 0x040fe2000001080d */
[----:B------:R-:W-:Y:S01]  /*93c0*/  FFMA.FTZ R13, R12, R9, R24 ;  /* 0x000000090c0d7223 */ /* 0x000fe20000010018 */
[C---:B------:R-:W-:Y:S01]  /*93d0*/  FFMA.FTZ R6, R14.reuse, R7, -R15 ;  /* 0x000000070e067223 */ /* 0x040fe2000001080f */
        /* <DEDUP_REMOVED lines=11> */
.L_x_1442:
[----:B------:R-:W-:Y:S05]  /*9490*/  BSYNC B0 ;  /* 0x0000000000007941 */ /* 0x000fea0003800000 */
.L_x_1428:
[----:B------:R-:W-:Y:S01]  /*94a0*/  @!PT LDS RZ, [RZ] ;  /* 0x00000000fffff984 */ /* 0x000fe20000000800 */
[----:B------:R-:W-:Y:S01]  /*94b0*/  @!PT LDS RZ, [RZ] ;  /* 0x00000000fffff984 */ /* 0x000fe20000000800 */
[----:B------:R-:W-:Y:S01]  /*94c0*/  @!PT LDS RZ, [RZ] ;  /* 0x00000000fffff984 */ /* 0x000fe20000000800 */
[----:B------:R-:W-:Y:S01]  /*94d0*/  @!PT LDS RZ, [RZ] ;  /* 0x00000000fffff984 */ /* 0x000fe20000000800 */
[----:B------:R4:W-:Y:S06]  /*94e0*/  MEMBAR.ALL.CTA ;  /* 0x0000000000007992 */ /* 0x0009ec0000008000 */
[----:B----4-:R-:W4:Y:S01]  /*94f0*/  FENCE.VIEW.ASYNC.S ;  /* 0x00000000000073c6 */ /* 0x010f220000000000 */
[----:B------:R-:W-:Y:S05]  /*9500*/  WARPSYNC.ALL ;  /* 0x0000000000007948 */ /* 0x000fea0003800000 */
[----:B----4-:R-:W-:Y:S06]  /*9510*/  BAR.SYNC.DEFER_BLOCKING 0xd, 0x180 ;  /* 0x0346000000007b1d */ /* 0x010fec0000010000 */
.L_x_1425:
[----:B--2---:R-:W2:Y:S02]  /*9520*/  LDL R0, [R1+0x14] ;  /* 0x0000140001007983 */ /* 0x004ea40000100800 */
[----:B--2---:R-:W-:-:S13]  /*9530*/  ISETP.NE.AND P0, PT, R0, 0x3, PT ;  /* 0x000000030000780c */ /* 0x004fda0003f05270 */
[----:B------:R-:W-:Y:S05]  /*9540*/  @!P0 BRA `(.L_x_1452) ;  /* 0x0000000000048947 */ /* 0x000fea0003800000 */
[----:B------:R-:W-:Y:S01]  /*9550*/  BPT.TRAP 0x1 ;  /* 0x000000040000795c */ /* 0x000fe20000300000 */
.L_x_1452:
[----:B-1-3--:R-:W-:Y:S01]  /*9560*/  IMAD R7, R17, 0x8, R16 ;  /* 0x0000000811077824 */ /* 0x00afe200078e0210 */
[----:B------:R-:W-:-:S04]  /*9570*/  SHF.L.U32 R0, R153, 0x1f, RZ ;  /* 0x0000001f99007819 */ /* 0x000fc800000006ff */
[----:B------:R1:W2:Y:S01]  /*9580*/  SYNCS.PHASECHK.TRANS64.TRYWAIT P2, [R7+URZ+0x16830], R0 ;  /* 0x01683000070075a7 */ /* 0x0002a2000804017f */
[----:B------:R-:W-:Y:S05]  /*9590*/  @!P0 BRA `(.L_x_1453) ;  /* 0x0000000000048947 */ /* 0x000fea0003800000 */
[----:B------:R-:W-:Y:S01]  /*95a0*/  BPT.TRAP 0x1 ;  /* 0x000000040000795c */ /* 0x000fe20000300000 */
.L_x_1453:
[----:B-----5:R-:W3:Y:S02]  /*95b0*/  S2R R2, SR_TID.X ;  /* 0x0000000000027919 */ /* 0x020ee40000002100 */
[----:B---3--:R-:W-:-:S04]  /*95c0*/  LOP3.LUT R2, R2, 0x7f, RZ, 0xc0, !PT ;  /* 0x0000007f02027812 */ /* 0x008fc800078ec0ff */
[----:B------:R-:W-:Y:S01]  /*95d0*/  ISETP.NE.AND P1, PT, R2, RZ, PT ;  /* 0x000000ff0200720c */ /* 0x000fe20003f25270 */
[----:B--2---:R-:W-:-:S12]  /*95e0*/  @P2 BRA `(.L_x_1454) ;  /* 0x0000000000082947 */ /* 0x004fd80003800000 */
[----:B------:R-:W2:Y:S02]  /*95f0*/  SYNCS.PHASECHK.TRANS64.TRYWAIT P2, [R7+URZ+0x16830], R0 ;  /* 0x01683000070075a7 */ /* 0x000ea4000804017f */
[----:B--2---:R-:W-:Y:S05]  /*9600*/  @!P2 BRA `(.L_x_1455) ;  /* 0x0000016400e4a947 */ /* 0x004fea0003800000 */
.L_x_1454:
[----:B------:R-:W-:Y:S05]  /*9610*/  WARPSYNC.ALL ;  /* 0x0000000000007948 */ /* 0x000fea0003800000 */
[----:B-12---:R-:W-:Y:S01]  /*9620*/  VIADD R0, R16, 0xe400 ;  /* 0x0000e40010007836 */ /* 0x006fe20000000000 */
[----:B------:R-:W-:-:S04]  /*9630*/  LOP3.LUT R10, R28, 0x10000, RZ, 0xfc, !PT ;  /* 0x000100001c0a7812 */ /* 0x000fc800078efcff */
[----:B------:R-:W-:-:S04]  /*9640*/  SHF.R.U32.HI R0, RZ, 0x4, R0 ;  /* 0x00000004ff007819 */ /* 0x000fc80000011600 */
[----:B------:R-:W-:-:S04]  /*9650*/  LOP3.LUT R0, R0, 0x3fff, RZ, 0xc0, !PT ;  /* 0x00003fff00007812 */ /* 0x000fc800078ec0ff */
[----:B------:R-:W-:Y:S01]  /*9660*/  LOP3.LUT R2, R0, 0x10000, RZ, 0xfc, !PT ;  /* 0x0001000000027812 */ /* 0x000fe200078efcff */
[----:B------:R-:W-:Y:S02]  /*9670*/  IMAD.MOV.U32 R11, RZ, RZ, 0x40000040 ;  /* 0x40000040ff0b7424 */ /* 0x000fe400078e00ff */
[----:B------:R-:W-:Y:S01]  /*9680*/  IMAD.MOV.U32 R3, RZ, RZ, 0x40000040 ;  /* 0x40000040ff037424 */ /* 0x000fe200078e00ff */
[C---:B------:R-:W-:Y:S01]  /*9690*/  R2UR UR4, R10.reuse ;  /* 0x000000000a0472ca */ /* 0x040fe200000e0000 */
[----:B------:R1:W-:Y:S01]  /*96a0*/  STL [R1+0x28], R2 ;  /* 0x0000280201007387 */ /* 0x0003e20000100800 */
[----:B------:R-:W-:Y:S01]  /*96b0*/  R2UR UR5, R11 ;  /* 0x000000000b0572ca */ /* 0x000fe200000e0000 */
[----:B0-----:R-:W-:Y:S01]  /*96c0*/  WARPGROUP.ARRIVE ;  /* 0x00000000000079c5 */ /* 0x001fe20000000000 */
[----:B------:R-:W-:Y:S01]  /*96d0*/  R2UR UR7, R3 ;  /* 0x00000000030772ca */ /* 0x000fe200000e0000 */
[----:B------:R-:W-:Y:S01]  /*96e0*/  VIADD R12, R10, 0x2 ;  /* 0x000000020a0c7836 */ /* 0x000fe20000000000 */
[----:B------:R-:W2:Y:S01]  /*96f0*/  LDL R6, [R1+0x30] ;  /* 0x0000300001067983 */ /* 0x000ea20000100800 */
[----:B------:R-:W-:Y:S01]  /*9700*/  IMAD.MOV.U32 R13, RZ, RZ, 0x40000040 ;  /* 0x40000040ff0d7424 */ /* 0x000fe200078e00ff */
[----:B------:R-:W0:Y:S01]  /*9710*/  LDC R0, c[0x0][0x448] ;  /* 0x00011200ff007b82 */ /* 0x000e220000000800 */
[----:B-1----:R-:W-:-:S05]  /*9720*/  IMAD R2, R17, 0x400, R2 ;  /* 0x0000040011027824 */ /* 0x002fca00078e0202 */
[----:B------:R-:W-:-:S13]  /*9730*/  R2UR UR6, R2 ;  /* 0x00000000020672ca */ /* 0x000fda00000e0000 */
[----:B------:R-:W-:Y:S01]  /*9740*/  HGMMA.64x128x16.F32 R24, gdesc[UR4], RZ, !UPT, gsb0 ;  /* 0x01e00000041879f0 */ /* 0x000fe2000c0008ff */
[----:B------:R-:W-:Y:S02]  /*9750*/  VIADD R4, R2, 0x2 ;  /* 0x0000000202047836 */ /* 0x000fe40000000000 */
[----:B------:R-:W-:Y:S01]  /*9760*/  IMAD.MOV.U32 R5, RZ, RZ, 0x40000040 ;  /* 0x40000040ff057424 */ /* 0x000fe200078e00ff */
[----:B------:R-:W-:Y:S02]  /*9770*/  R2UR UR4, R12 ;  /* 0x000000000c0472ca */ /* 0x000fe400000e0000 */
[----:B------:R-:W-:Y:S02]  /*9780*/  R2UR UR5, R13 ;  /* 0x000000000d0572ca */ /* 0x000fe400000e0000 */
[----:B------:R-:W-:Y:S02]  /*9790*/  R2UR UR6, R4 ;  /* 0x00000000040672ca */ /* 0x000fe400000e0000 */
[----:B------:R-:W-:Y:S01]  /*97a0*/  R2UR UR7, R5 ;  /* 0x00000000050772ca */ /* 0x000fe200000e0000 */
[----:B------:R1:W-:Y:S04]  /*97b0*/  STL.64 [R1+0x8], R12 ;  /* 0x0000080c01007387 */ /* 0x0003e80000100a00 */
[----:B------:R-:W2:Y:S04]  /*97c0*/  LDL R94, [R1+0x20] ;  /* 0x00002000015e7983 */ /* 0x000ea80000100800 */
[----:B------:R-:W3:Y:S01]  /*97d0*/  LDL R96, [R1+0x10] ;  /* 0x0000100001607983 */ /* 0x000ee20000100800 */
[----:B------:R-:W-:-:S02]  /*97e0*/  VIADD R8, R10, 0x4 ;  /* 0x000000040a087836 */ /* 0x000fc40000000000 */
[----:B------:R-:W-:Y:S02]  /*97f0*/  VIADD R4, R2, 0x4 ;  /* 0x0000000402047836 */ /* 0x000fe40000000000 */
[----:B------:R-:W-:Y:S02]  /*9800*/  IMAD.MOV.U32 R9, RZ, RZ, 0x40000040 ;  /* 0x40000040ff097424 */ /* 0x000fe400078e00ff */
[----:B------:R-:W-:Y:S02]  /*9810*/  VIADD R14, R10, 0x6 ;  /* 0x000000060a0e7836 */ /* 0x000fe40000000000 */
[----:B------:R-:W-:Y:S02]  /*9820*/  IMAD.MOV.U32 R15, RZ, RZ, 0x40000040 ;  /* 0x40000040ff0f7424 */ /* 0x000fe400078e00ff */
[----:B------:R-:W-:Y:S01]  /*9830*/  IMAD.MOV.U32 R3, RZ, RZ, 0x40000040 ;  /* 0x40000040ff037424 */ /* 0x000fe200078e00ff */
[----:B0-----:R-:W-:Y:S01]  /*9840*/  ISETP.NE.AND P2, PT, R0, 0x1, PT ;  /* 0x000000010000780c */ /* 0x001fe20003f45270 */
[----:B------:R-:W-:-:S02]  /*9850*/  WARPGROUP.DEPBAR.LE gsb0, 0x0 ;  /* 0x00008000000079c5 */ /* 0x000fc40000010000 */
[----:B------:R-:W-:Y:S01]  /*9860*/  WARPGROUP.ARRIVE ;  /* 0x00000000000079c5 */ /* 0x000fe20000000000 */
[----:B------:R-:W-:-:S09]  /*9870*/  IMAD.MOV.U32 R5, RZ, RZ, 0x40000040 ;  /* 0x40000040ff057424 */ /* 0x000fd200078e00ff */
[----:B------:R-:W0:Y:S01]  /*9880*/  @P2 LDC R0, c[0x0][0x44c] ;  /* 0x00011300ff002b82 */ /* 0x000e220000000800 */
[----:B------:R-:W-:Y:S01]  /*9890*/  HGMMA.64x128x16.F32 R24, gdesc[UR4], R24, gsb0 ;  /* 0x01e00000041879f0 */ /* 0x000fe20008000818 */
[----:B------:R-:W-:Y:S02]  /*98a0*/  R2UR UR4, R8 ;  /* 0x00000000080472ca */ /* 0x000fe400000e0000 */
[----:B------:R-:W-:-:S04]  /*98b0*/  R2UR UR5, R9 ;  /* 0x00000000090572ca */ /* 0x000fc800000e0000 */
[----:B-1----:R-:W1:Y:S01]  /*98c0*/  LDC.64 R12, c[0x0][0x9e0] ;  /* 0x00027800ff0c7b82 */ /* 0x002e620000000a00 */
[----:B------:R-:W-:Y:S02]  /*98d0*/  R2UR UR6, R4 ;  /* 0x00000000040672ca */ /* 0x000fe400000e0000 */
[----:B------:R-:W-:Y:S01]  /*98e0*/  R2UR UR7, R5 ;  /* 0x00000000050772ca */ /* 0x000fe200000e0000 */
[----:B------:R-:W-:Y:S01]  /*98f0*/  VIADD R2, R2, 0x6 ;  /* 0x0000000602027836 */ /* 0x000fe20000000000 */
[----:B------:R-:W-:Y:S02]  /*9900*/  WARPGROUP.DEPBAR.LE gsb0, 0x0 ;  /* 0x00008000000079c5 */ /* 0x000fe40000010000 */
[----:B------:R-:W-:-:S09]  /*9910*/  WARPGROUP.ARRIVE ;  /* 0x00000000000079c5 */ /* 0x000fd20000000000 */
[----:B------:R-:W-:Y:S01]  /*9920*/  HGMMA.64x128x16.F32 R24, gdesc[UR4], R24, gsb0 ;  /* 0x01e00000041879f0 */ /* 0x000fe20008000818 */
[----:B------:R-:W-:Y:S02]  /*9930*/  R2UR UR4, R14 ;  /* 0x000000000e0472ca */ /* 0x000fe400000e0000 */
[----:B------:R-:W-:Y:S02]  /*9940*/  R2UR UR5, R15 ;  /* 0x000000000f0572ca */ /* 0x000fe400000e0000 */
[----:B------:R-:W-:Y:S02]  /*9950*/  R2UR UR6, R2 ;  /* 0x00000000020672ca */ /* 0x000fe400000e0000 */
[----:B------:R-:W-:Y:S02]  /*9960*/  R2UR UR7, R3 ;  /* 0x00000000030772ca */ /* 0x000fe400000e0000 */
[----:B------:R-:W4:Y:S01]  /*9970*/  @P2 LDC R3, c[0x0][0x450] ;  /* 0x00011400ff032b82 */ /* 0x000f220000000800 */
[----:B------:R-:W-:-:S02]  /*9980*/  IMAD.MOV.U32 R21, RZ, RZ, -0x80 ;  /* 0xffffff80ff157424 */ /* 0x000fc400078e00ff */
[----:B--2---:R-:W-:-:S04]  /*9990*/  IMAD.IADD R89, R6, 0x1, R94 ;  /* 0x0000000106597824 */ /* 0x004fc800078e025e */
[----:B0-----:R-:W-:Y:S01]  /*99a0*/  @P2 IMAD.HI.U32 R0, R89, R0, RZ ;  /* 0x0000000059002227 */ /* 0x001fe200078e00ff */
[----:B------:R-:W-:Y:S02]  /*99b0*/  WARPGROUP.DEPBAR.LE gsb0, 0x0 ;  /* 0x00008000000079c5 */ /* 0x000fe40000010000 */
[----:B------:R-:W-:-:S06]  /*99c0*/  WARPGROUP.ARRIVE ;  /* 0x00000000000079c5 */ /* 0x000fcc0000000000 */
[----:B------:R-:W-:Y:S01]  /*99d0*/  HGMMA.64x128x16.F32 R24, gdesc[UR4], R24, gsb0 ;  /* 0x01e00000041879f0 */ /* 0x000fe20008000818 */
[----:B----4-:R-:W-:Y:S01]  /*99e0*/  @P2 SHF.R.U32.HI R89, RZ, R3, R0 ;  /* 0x00000003ff592219 */ /* 0x010fe20000011600 */
[----:B------:R-:W-:Y:S01]  /*99f0*/  @!P1 VIADD R0, R7, 0x16840 ;  /* 0x0001684007009836 */ /* 0x000fe20000000000 */
[----:B------:R-:W-:-:S03]  /*9a00*/  ULDC UR4, c[0x0][0x9dc] ;  /* 0x0002770000047ab9 */ /* 0x000fc60000000800 */
[----:B------:R-:W0:Y:S01]  /*9a10*/  SHFL.IDX PT, R90, R89, RZ, 0x1c1f ;  /* 0x001c1fff595a7589 */ /* 0x000e2200000e0000 */
[----:B------:R-:W-:Y:S01]  /*9a20*/  @!P1 PRMT R0, RZ, 0x654, R0 ;  /* 0x00000654ff009816 */ /* 0x000fe20000000000 */
[----:B------:R-:W-:Y:S02]  /*9a30*/  IMAD R21, R88, R21, 0x80 ;  /* 0x0000008058157424 */ /* 0x000fe400078e0215 */
[----:B------:R2:W-:Y:S01]  /*9a40*/  STL.64 [R1], R8 ;  /* 0x0000000801007387 */ /* 0x0005e20000100a00 */
[----:B-1----:R-:W-:Y:S01]  /*9a50*/  ISETP.GE.AND P3, PT, R13, 0x1, PT ;  /* 0x000000010d00780c */ /* 0x002fe20003f66270 */
[----:B--2---:R-:W-:-:S05]  /*9a60*/  IMAD.U32 R8, RZ, RZ, UR4 ;  /* 0x00000004ff087e24 */ /* 0x004fca000f8e00ff */
[----:B------:R-:W-:Y:S02]  /*9a70*/  LOP3.LUT R2, RZ, R8, RZ, 0x33, !PT ;  /* 0x00000008ff027212 */ /* 0x000fe400078e33ff */
[C-C-:B---3--:R-:W-:Y:S01]  /*9a80*/  IADD3 R20, -R156.reuse, R96, R21.reuse ;  /* 0x000000609c147210 */ /* 0x148fe20007ffe115 */
[----:B------:R-:W-:Y:S02]  /*9a90*/  WARPGROUP.DEPBAR.LE gsb0, 0x0 ;  /* 0x00008000000079c5 */ /* 0x000fe40000010000 */
[----:B------:R1:W-:Y:S02]  /*9aa0*/  @!P1 SYNCS.ARRIVE.TRANS64.RED.A1T0 RZ, [R0+URZ], RZ ;  /* 0x000000ff00ff99a7 */ /* 0x0003e4000810043f */
[----:B-1----:R-:W-:-:S04]  /*9ab0*/  IADD3 R0, -R156, 0x1, R21 ;  /* 0x000000019c007810 */ /* 0x002fc80007ffe115 */
[----:B------:R-:W-:-:S05]  /*9ac0*/  IADD3 R7, -R157, R0, R96 ;  /* 0x000000009d077210 */ /* 0x000fca0007ffe160 */
[C---:B------:R-:W-:Y:S02]  /*9ad0*/  IMAD.IADD R9, R7.reuse, 0x1, R2 ;  /* 0x0000000107097824 */ /* 0x040fe400078e0202 */
[----:B------:R-:W-:Y:S01]  /*9ae0*/  IMAD.IADD R7, R7, 0x1, R12 ;  /* 0x0000000107077824 */ /* 0x000fe200078e020c */
[----:B------:R-:W-:Y:S01]  /*9af0*/  LEA R0, R88, 0xffffff80, 0x7 ;  /* 0xffffff8058007811 */ /* 0x000fe200078e38ff */
[----:B0-----:R-:W-:-:S03]  /*9b00*/  IMAD.IADD R6, R9, 0x1, R90 ;  /* 0x0000000109067824 */ /* 0x001fc600078e025a */
[----:B------:R-:W-:Y:S01]  /*9b10*/  VIADDMNMX R4, R90, R7, R20, PT ;  /* 0x000000075a047246 */ /* 0x000fe20003800114 */
[----:B------:R-:W-:Y:S06]  /*9b20*/  @!P3 BRA `(.L_x_1456) ;  /* 0x000000000050b947 */ /* 0x000fec0003800000 */
[----:B------:R-:W-:Y:S01]  /*9b30*/  IADD3 R5, -R157, R96, R90 ;  /* 0x000000609d057210 */ /* 0x000fe20007ffe15a */
[----:B------:R-:W-:Y:S03]  /*9b40*/  BSSY B0, `(.L_x_1457) ;  /* 0x000000e000007945 */ /* 0x000fe60003800000 */
        /* <DEDUP_REMOVED lines=9> */
.L_x_1458:
[----:B------:R-:W-:-:S13]  /*9be0*/  ISETP.NE.AND P4, PT, R13, 0x1, PT ;  /* 0x000000010d00780c */ /* 0x000fda0003f85270 */
[----:B------:R-:W0:Y:S02]  /*9bf0*/  @P4 LDC.64 R2, c[0x0][0x9e8] ;  /* 0x00027a00ff024b82 */ /* 0x000e240000000a00 */
[----:B0-----:R-:W-:-:S05]  /*9c00*/  @P4 IMAD.HI.U32 R2, R5, R2, RZ ;  /* 0x0000000205024227 */ /* 0x001fca00078e00ff */
[----:B------:R-:W-:-:S07]  /*9c10*/  @P4 SHF.R.U32.HI R5, RZ, R3, R2 ;  /* 0x00000003ff054219 */ /* 0x000fce0000011602 */
.L_x_1459:
[----:B------:R-:W-:Y:S05]  /*9c20*/  BSYNC B0 ;  /* 0x0000000000007941 */ /* 0x000fea0003800000 */
.L_x_1457:
[----:B------:R-:W-:-:S04]  /*9c30*/  IMAD R5, R5, R13, -R0 ;  /* 0x0000000d05057224 */ /* 0x000fc800078e0a00 */
[----:B------:R-:W-:-:S05]  /*9c40*/  IMAD.IADD R5, R5, 0x1, -R156 ;  /* 0x0000000105057824 */ /* 0x000fca00078e0a9c */
[----:B------:R-:W-:Y:S02]  /*9c50*/  VIMNMX R6, R6, R5, !PT ;  /* 0x0000000506067248 */ /* 0x000fe40007fe0100 */
[----:B------:R-:W-:-:S07]  /*9c60*/  VIADDMNMX R4, R5, R13, R4, PT ;  /* 0x0000000d05047246 */ /* 0x000fce0003800104 */
.L_x_1456:
[C---:B------:R-:W-:Y:S01]  /*9c70*/  ISETP.GE.AND P4, PT, R21.reuse, 0x2, PT ;  /* 0x000000021500780c */ /* 0x040fe20003f86270 */
[----:B------:R-:W0:Y:S01]  /*9c80*/  SHFL.IDX PT, R2, R89, 0x1, 0x1c1f ;  /* 0x003c1f0059027f89 */ /* 0x000e2200000e0000 */
[----:B------:R-:W-:Y:S02]  /*9c90*/  ISETP.GE.AND P6, PT, R21, 0x9, PT ;  /* 0x000000091500780c */ /* 0x000fe40003fc6270 */
[----:B------:R-:W-:Y:S02]  /*9ca0*/  ISETP.GT.AND P5, PT, R6, 0x1, !P4 ;  /* 0x000000010600780c */ /* 0x000fe400067a4270 */
[----:B------:R-:W-:Y:S02]  /*9cb0*/  LOP3.LUT R22, R22, 0xfffffffd, RZ, 0xc0, !PT ;  /* 0xfffffffd16167812 */ /* 0x000fe400078ec0ff */
[----:B------:R-:W-:-:S04]  /*9cc0*/  ISETP.LT.OR P5, PT, R4, 0x2, P5 ;  /* 0x000000020400780c */ /* 0x000fc80002fa1670 */
[----:B------:R-:W-:Y:S02]  /*9cd0*/  FSEL R25, R25, -INF , !P5 ;  /* 0xff80000019197808 */ /* 0x000fe40006800000 */
[----:B------:R-:W-:Y:S02]  /*9ce0*/  ISETP.GT.AND P5, PT, R6, 0x8, !P6 ;  /* 0x000000080600780c */ /* 0x000fe400077a4270 */
[----:B------:R-:W-:Y:S02]  /*9cf0*/  @P6 LOP3.LUT R22, R22, 0x2, RZ, 0xfc, !PT ;  /* 0x0000000216166812 */ /* 0x000fe400078efcff */
[----:B------:R-:W-:Y:S02]  /*9d00*/  ISETP.GE.AND P6, PT, R21, 0xa, PT ;  /* 0x0000000a1500780c */ /* 0x000fe40003fc6270 */
[----:B------:R-:W-:Y:S02]  /*9d10*/  ISETP.LT.OR P5, PT, R4, 0x9, P5 ;  /* 0x000000090400780c */ /* 0x000fe40002fa1670 */
[----:B------:R-:W-:-:S02]  /*9d20*/  LOP3.LUT R22, R22, 0xefffffff, RZ, 0xc0, !PT ;  /* 0xefffffff16167812 */ /* 0x000fc400078ec0ff */
[----:B------:R-:W-:Y:S01]  /*9d30*/  FSEL R5, R28, -INF , !P5 ;  /* 0xff8000001c057808 */ /* 0x000fe20006800000 */
[----:B0-----:R-:W-:Y:S01]  /*9d40*/  IMAD.IADD R9, R9, 0x1, R2 ;  /* 0x0000000109097824 */ /* 0x001fe200078e0202 */
[----:B------:R-:W-:Y:S02]  /*9d50*/  ISETP.GT.AND P5, PT, R6, 0x9, !P6 ;  /* 0x000000090600780c */ /* 0x000fe400077a4270 */
[----:B------:R-:W-:Y:S02]  /*9d60*/  VIADDMNMX R20, R2, R7, R20, PT ;  /* 0x0000000702147246 */ /* 0x000fe40003800114 */
[----:B------:R-:W-:Y:S02]  /*9d70*/  ISETP.LT.OR P5, PT, R4, 0xa, P5 ;  /* 0x0000000a0400780c */ /* 0x000fe40002fa1670 */
[----:B------:R-:W-:Y:S02]  /*9d80*/  @P6 LOP3.LUT R22, R22, 0x10000000, RZ, 0xfc, !PT ;  /* 0x1000000016166812 */ /* 0x000fe400078efcff */
[----:B------:R-:W-:-:S02]  /*9d90*/  ISETP.GE.AND P6, PT, R21, 0x11, PT ;  /* 0x000000111500780c */ /* 0x000fc40003fc6270 */
        /* <DEDUP_REMOVED lines=170> */
[----:B------:R-:W-:-:S04]  /*a840*/  ISETP.LT.OR P6, PT, R4, 0x7a, P6 ;  /* 0x0000007a0400780c */ /* 0x000fc800037c1670 */
[----:B------:R-:W-:Y:S01]  /*a850*/  FSEL R85, R85, -INF , !P6 ;  /* 0xff80000055557808 */ /* 0x000fe20007000000 */
[----:B------:R-:W-:Y:S08]  /*a860*/  @!P3 BRA `(.L_x_1460) ;  /* 0x000000000050b947 */ /* 0x000ff00003800000 */
        /* <DEDUP_REMOVED lines=11> */
.L_x_1462:
[----:B------:R-:W-:-:S13]  /*a920*/  ISETP.NE.AND P6, PT, R13, 0x1, PT ;  /* 0x000000010d00780c */ /* 0x000fda0003fc5270 */
[----:B------:R-:W0:Y:S02]  /*a930*/  @P6 LDC.64 R2, c[0x0][0x9e8] ;  /* 0x00027a00ff026b82 */ /* 0x000e240000000a00 */
[----:B0-----:R-:W-:-:S05]  /*a940*/  @P6 IMAD.HI.U32 R2, R7, R2, RZ ;  /* 0x0000000207026227 */ /* 0x001fca00078e00ff */
[----:B------:R-:W-:-:S07]  /*a950*/  @P6 SHF.R.U32.HI R7, RZ, R3, R2 ;  /* 0x00000003ff076219 */ /* 0x000fce0000011602 */
.L_x_1463:
[----:B------:R-:W-:Y:S05]  /*a960*/  BSYNC B0 ;  /* 0x0000000000007941 */ /* 0x000fea0003800000 */
.L_x_1461:
[----:B------:R-:W-:-:S04]  /*a970*/  IMAD R7, R7, R13, -R0 ;  /* 0x0000000d07077224 */ /* 0x000fc800078e0a00 */
[----:B------:R-:W-:-:S05]  /*a980*/  IMAD.IADD R0, R7, 0x1, -R156 ;  /* 0x0000000107007824 */ /* 0x000fca00078e0a9c */
[----:B------:R-:W-:Y:S02]  /*a990*/  VIMNMX R9, R9, R0, !PT ;  /* 0x0000000009097248 */ /* 0x000fe40007fe0100 */
[----:B------:R-:W-:-:S07]  /*a9a0*/  VIADDMNMX R20, R0, R13, R20, PT ;  /* 0x0000000d00147246 */ /* 0x000fce0003800114 */
.L_x_1460:
[----:B------:R-:W-:Y:S01]  /*a9b0*/  ISETP.GT.AND P4, PT, R9, 0x1, !P4 ;  /* 0x000000010900780c */ /* 0x000fe20006784270 */
[----:B------:R-:W-:Y:S01]  /*a9c0*/  ULDC UR4, c[0x0][0x988] ;  /* 0x0002620000047ab9 */ /* 0x000fe20000000800 */
[----:B------:R-:W-:Y:S02]  /*a9d0*/  LOP3.LUT P6, RZ, R22, 0x1000000, RZ, 0xc0, !PT ;  /* 0x0100000016ff7812 */ /* 0x000fe400078cc0ff */
        /* <DEDUP_REMOVED lines=38> */
[----:B------:R-:W-:Y:S02]  /*ac40*/  ISETP.GT.AND P4, PT, R9, 0x19, !P6 ;  /* 0x000000190900780c */ /* 0x000fe40007784270 */
[----:B------:R-:W-:-:S02]  /*ac50*/  LOP3.LUT P6, RZ, R22, 0x2000, RZ, 0xc0, !PT ;  /* 0x0000200016ff7812 */ /* 0x000fc400078cc0ff */
        /* <DEDUP_REMOVED lines=36> */
[----:B------:R-:W-:-:S02]  /*aea0*/  ISETP.LT.OR P4, PT, R20, 0x31, P4 ;  /* 0x000000311400780c */ /* 0x000fc40002781670 */
[C---:B------:R-:W-:Y:S01]  /*aeb0*/  ISETP.GT.AND P5, PT, R9.reuse, 0x78, !P5 ;  /* 0x000000780900780c */ /* 0x040fe20006fa4270 */
[----:B------:R-:W0:Y:S01]  /*aec0*/  SHFL.BFLY PT, R3, R2, 0x2, 0x1f ;  /* 0x0c401f0002037f89 */ /* 0x000e2200000e0000 */
[----:B------:R-:W-:Y:S02]  /*aed0*/  FSEL R123, R50, -INF , !P4 ;  /* 0xff800000327b7808 */ /* 0x000fe40006000000 */
[----:B------:R-:W-:Y:S02]  /*aee0*/  LOP3.LUT P4, RZ, R22, 0x40000, RZ, 0xc0, !PT ;  /* 0x0004000016ff7812 */ /* 0x000fe4000788c0ff */
[----:B------:R-:W-:Y:S02]  /*aef0*/  ISETP.LT.OR P5, PT, R20, 0x79, P5 ;  /* 0x000000791400780c */ /* 0x000fe40002fa1670 */
[----:B------:R-:W-:-:S04]  /*af00*/  ISETP.GT.AND P4, PT, R9, 0x31, !P4 ;  /* 0x000000310900780c */ /* 0x000fc80006784270 */
[----:B------:R-:W-:-:S04]  /*af10*/  ISETP.LT.OR P4, PT, R20, 0x32, P4 ;  /* 0x000000321400780c */ /* 0x000fc80002781670 */
[----:B------:R-:W-:Y:S02]  /*af20*/  FSEL R51, R51, -INF , !P4 ;  /* 0xff80000033337808 */ /* 0x000fe40006000000 */
[----:B------:R-:W-:-:S04]  /*af30*/  LOP3.LUT P4, RZ, R22, 0x20000, RZ, 0xc0, !PT ;  /* 0x0002000016ff7812 */ /* 0x000fc8000788c0ff */
[----:B------:R-:W-:Y:S02]  /*af40*/  ISETP.GT.AND P4, PT, R9, 0x38, !P4 ;  /* 0x000000380900780c */ /* 0x000fe40006784270 */
[----:B0-----:R-:W-:Y:S02]  /*af50*/  FMNMX.FTZ R6, R2, R3, !PT ;  /* 0x0000000302067209 */ /* 0x001fe40007810000 */
[----:B------:R-:W-:-:S03]  /*af60*/  ISETP.LT.OR P4, PT, R20, 0x39, P4 ;  /* 0x000000391400780c */ /* 0x000fc60002781670 */
[----:B------:R-:W0:Y:S01]  /*af70*/  SHFL.BFLY PT, R3, R6, 0x1, 0x1f ;  /* 0x0c201f0006037f89 */ /* 0x000e2200000e0000 */
[----:B------:R-:W-:Y:S02]  /*af80*/  FSEL R125, R54, -INF , !P4 ;  /* 0xff800000367d7808 */ /* 0x000fe40006000000 */
[----:B------:R-:W-:-:S04]  /*af90*/  LOP3.LUT P4, RZ, R22, 0x10000, RZ, 0xc0, !PT ;  /* 0x0001000016ff7812 */ /* 0x000fc8000788c0ff */
[----:B------:R-:W-:-:S04]  /*afa0*/  ISETP.GT.AND P4, PT, R9, 0x39, !P4 ;  /* 0x000000390900780c */ /* 0x000fc80006784270 */
[----:B------:R-:W-:-:S04]  /*afb0*/  ISETP.LT.OR P4, PT, R20, 0x3a, P4 ;  /* 0x0000003a1400780c */ /* 0x000fc80002781670 */
[----:B------:R-:W-:Y:S02]  /*afc0*/  FSEL R55, R55, -INF , !P4 ;  /* 0xff80000037377808 */ /* 0x000fe40006000000 */
[----:B------:R-:W-:-:S04]  /*afd0*/  LOP3.LUT P4, RZ, R22, 0x8000, RZ, 0xc0, !PT ;  /* 0x0000800016ff7812 */ /* 0x000fc8000788c0ff */
[----:B------:R-:W-:Y:S02]  /*afe0*/  ISETP.GT.AND P4, PT, R9, 0x40, !P4 ;  /* 0x000000400900780c */ /* 0x000fe40006784270 */
[----:B0-----:R-:W-:Y:S02]  /*aff0*/  FMNMX.FTZ R3, R6, R3, !PT ;  /* 0x0000000306037209 */ /* 0x001fe40007810000 */
[----:B------:R-:W-:-:S03]  /*b000*/  ISETP.LT.OR P4, PT, R20, 0x41, P4 ;  /* 0x000000411400780c */ /* 0x000fc60002781670 */
[----:B------:R-:W-:Y:S01]  /*b010*/  FMUL.FTZ R4, R3, R0 ;  /* 0x0000000003047220 */ /* 0x000fe20000410000 */
        /* <DEDUP_REMOVED lines=60> */
[----:B------:R-:W-:Y:S01]  /*b3e0*/  FSEL R91, R86, -INF , !P5 ;  /* 0xff800000565b7808 */ /* 0x000fe20006800000 */
[-CC-:B------:R-:W-:Y:S01]  /*b3f0*/  FFMA.FTZ R148, R24, R0.reuse, -R4.reuse ;  /* 0x0000000018947223 */ /* 0x180fe20000010804 */
[----:B------:R-:W-:Y:S01]  /*b400*/  FSEL R26, R26, -INF , !P4 ;  /* 0xff8000001a1a7808 */ /* 0x000fe20006000000 */
[-CC-:B------:R-:W-:Y:S01]  /*b410*/  FFMA.FTZ R25, R25, R0.reuse, -R4.reuse ;  /* 0x0000000019197223 */ /* 0x180fe20000010804 */
[----:B------:R-:W-:Y:S01]  /*b420*/  ISETP.GT.AND P4, PT, R9, 0x79, !P6 ;  /* 0x000000790900780c */ /* 0x000fe20007784270 */
[-CC-:B------:R-:W-:Y:S01]  /*b430*/  FFMA.FTZ R150, R5, R0.reuse, -R4.reuse ;  /* 0x0000000005967223 */ /* 0x180fe20000010804 */
[----:B------:R-:W-:Y:S01]  /*b440*/  FMNMX.FTZ R2, R26, R27, !PT ;  /* 0x0000001b1a027209 */ /* 0x000fe20007810000 */
[----:B------:R-:W-:Y:S01]  /*b450*/  MUFU.EX2 R148, R148 ;  /* 0x0000009400947308 */ /* 0x000fe20000000800 */
[----:B------:R-:W-:Y:S01]  /*b460*/  ISETP.LT.OR P4, PT, R20, 0x7a, P4 ;  /* 0x0000007a1400780c */ /* 0x000fe20002781670 */
[--C-:B------:R-:W-:Y:S01]  /*b470*/  FFMA.FTZ R5, R29, R0, -R4.reuse ;  /* 0x000000001d057223 */ /* 0x100fe20000010804 */
[----:B------:R-:W-:Y:S01]  /*b480*/  FMNMX.FTZ R2, R7, R2, !PT ;  /* 0x0000000207027209 */ /* 0x000fe20007810000 */
[-CC-:B------:R-:W-:Y:S01]  /*b490*/  FFMA.FTZ R29, R33, R0.reuse, -R4.reuse ;  /* 0x00000000211d7223 */ /* 0x180fe20000010804 */
[----:B------:R-:W-:Y:S01]  /*b4a0*/  FSEL R87, R87, -INF , !P4 ;  /* 0xff80000057577808 */ /* 0x000fe20006000000 */
[--C-:B------:R-:W-:Y:S01]  /*b4b0*/  FFMA.FTZ R33, R37, R0, -R4.reuse ;  /* 0x0000000025217223 */ /* 0x100fe20000010804 */
[----:B------:R-:W-:Y:S01]  /*b4c0*/  FMNMX.FTZ R2, R31, R2, !PT ;  /* 0x000000021f027209 */ /* 0x000fe20007810000 */
[----:B------:R-:W0:Y:S01]  /*b4d0*/  MUFU.EX2 R25, R25 ;  /* 0x0000001900197308 */ /* 0x000e220000000800 */
[-CC-:B------:R-:W-:Y:S01]  /*b4e0*/  FFMA.FTZ R37, R41, R0.reuse, -R4.reuse ;  /* 0x0000000029257223 */ /* 0x180fe20000010804 */
[--C-:B------:R-:W-:Y:S01]  /*b4f0*/  FFMA.FTZ R41, R45, R0, -R4.reuse ;  /* 0x000000002d297223 */ /* 0x100fe20000010804 */
[----:B------:R-:W-:Y:S01]  /*b500*/  FMNMX.FTZ R2, R21, R2, !PT ;  /* 0x0000000215027209 */ /* 0x000fe20007810000 */
[-CC-:B------:R-:W-:Y:S01]  /*b510*/  FFMA.FTZ R45, R49, R0.reuse, -R4.reuse ;  /* 0x00000000312d7223 */ /* 0x180fe20000010804 */
[-CC-:B------:R-:W-:Y:S01]  /*b520*/  FFMA.FTZ R49, R53, R0.reuse, -R4.reuse ;  /* 0x0000000035317223 */ /* 0x180fe20000010804 */
[--C-:B------:R-:W-:Y:S01]  /*b530*/  FFMA.FTZ R9, R57, R0, -R4.reuse ;  /* 0x0000000039097223 */ /* 0x100fe20000010804 */
[----:B------:R-:W-:Y:S01]  /*b540*/  FMNMX.FTZ R2, R35, R2, !PT ;  /* 0x0000000223027209 */ /* 0x000fe20007810000 */
[----:B------:R-:W1:Y:S01]  /*b550*/  MUFU.EX2 R150, R150 ;  /* 0x0000009600967308 */ /* 0x000e620000000800 */
[-CC-:B------:R-:W-:Y:S01]  /*b560*/  FFMA.FTZ R53, R61, R0.reuse, -R4.reuse ;  /* 0x000000003d357223 */ /* 0x180fe20000010804 */
[--C-:B------:R-:W-:Y:S01]  /*b570*/  FFMA.FTZ R57, R65, R0, -R4.reuse ;  /* 0x0000000041397223 */ /* 0x100fe20000010804 */
[----:B------:R-:W-:Y:S01]  /*b580*/  FMNMX.FTZ R2, R89, R2, !PT ;  /* 0x0000000259027209 */ /* 0x000fe20007810000 */
[-CC-:B------:R-:W-:Y:S01]  /*b590*/  FFMA.FTZ R61, R69, R0.reuse, -R4.reuse ;  /* 0x00000000453d7223 */ /* 0x180fe20000010804 */
[-CC-:B------:R-:W-:Y:S01]  /*b5a0*/  FFMA.FTZ R65, R73, R0.reuse, -R4.reuse ;  /* 0x0000000049417223 */ /* 0x180fe20000010804 */
[--C-:B------:R-:W-:Y:S01]  /*b5b0*/  FFMA.FTZ R69, R77, R0, -R4.reuse ;  /* 0x000000004d457223 */ /* 0x100fe20000010804 */
[----:B------:R-:W-:Y:S01]  /*b5c0*/  FMNMX.FTZ R2, R39, R2, !PT ;  /* 0x0000000227027209 */ /* 0x000fe20007810000 */
[----:B------:R-:W2:Y:S01]  /*b5d0*/  MUFU.EX2 R5, R5 ;  /* 0x0000000500057308 */ /* 0x000ea20000000800 */
        /* <DEDUP_REMOVED lines=17> */
[----:B------:R-:W-:Y:S01]  /*b6f0*/  FFMA.FTZ R77, R85, R0, -R4 ;  /* 0x00000000554d7223 */ /* 0x000fe20000010804 */
[----:B------:R-:W-:Y:S01]  /*b700*/  FMNMX.FTZ R2, R123, R2, !PT ;  /* 0x000000027b027209 */ /* 0x000fe20007810000 */
[----:B------:R-:W3:Y:S03]  /*b710*/  MUFU.EX2 R144, R144 ;  /* 0x0000009000907308 */ /* 0x000ee60000000800 */
[----:B------:R-:W-:-:S04]  /*b720*/  FMNMX.FTZ R2, R51, R2, !PT ;  /* 0x0000000233027209 */ /* 0x000fc80007810000 */
[----:B------:R-:W-:Y:S01]  /*b730*/  FMNMX.FTZ R2, R125, R2, !PT ;  /* 0x000000027d027209 */ /* 0x000fe20007810000 */
[----:B------:R-:W4:Y:S03]  /*b740*/  MUFU.EX2 R29, R29 ;  /* 0x0000001d001d7308 */ /* 0x000f260000000800 */
[----:B------:R-:W-:-:S04]  /*b750*/  FMNMX.FTZ R2, R55, R2, !PT ;  /* 0x0000000237027209 */ /* 0x000fc80007810000 */
[----:B------:R-:W-:Y:S01]  /*b760*/  FMNMX.FTZ R2, R127, R2, !PT ;  /* 0x000000027f027209 */ /* 0x000fe20007810000 */
[----:B------:R-:W5:Y:S03]  /*b770*/  MUFU.EX2 R146, R146 ;  /* 0x0000009200927308 */ /* 0x000f660000000800 */
[----:B------:R-:W-:-:S04]  /*b780*/  FMNMX.FTZ R2, R59, R2, !PT ;  /* 0x000000023b027209 */ /* 0x000fc80007810000 */
[----:B------:R-:W-:Y:S01]  /*b790*/  FMNMX.FTZ R2, R129, R2, !PT ;  /* 0x0000000281027209 */ /* 0x000fe20007810000 */
[----:B------:R-:W5:Y:S03]  /*b7a0*/  MUFU.EX2 R33, R33 ;  /* 0x0000002100217308 */ /* 0x000f660000000800 */
[----:B------:R-:W-:-:S04]  /*b7b0*/  FMNMX.FTZ R2, R63, R2, !PT ;  /* 0x000000023f027209 */ /* 0x000fc80007810000 */
[----:B------:R-:W-:Y:S01]  /*b7c0*/  FMNMX.FTZ R2, R131, R2, !PT ;  /* 0x0000000283027209 */ /* 0x000fe20007810000 */
[----:B------:R-:W-:Y:S03]  /*b7d0*/  MUFU.EX2 R140, R140 ;  /* 0x0000008c008c7308 */ /* 0x000fe60000000800 */
        /* <DEDUP_REMOVED lines=15> */
[----:B------:R-:W-:-:S05]  /*b8d0*/  FMNMX.FTZ R2, R87, R2, !PT ;  /* 0x0000000257027209 */ /* 0x000fca0007810000 */
[----:B------:R-:W0:Y:S01]  /*b8e0*/  SHFL.BFLY PT, R93, R2, 0x2, 0x1f ;  /* 0x0c401f00025d7f89 */ /* 0x000e2200000e0000 */
[----:B------:R-:W-:Y:S08]  /*b8f0*/  MUFU.EX2 R138, R138 ;  /* 0x0000008a008a7308 */ /* 0x000ff00000000800 */
[----:B------:R-:W-:Y:S08]  /*b900*/  MUFU.EX2 R49, R49 ;  /* 0x0000003100317308 */ /* 0x000ff00000000800 */
[----:B------:R-:W-:Y:S01]  /*b910*/  MUFU.EX2 R132, R132 ;  /* 0x0000008400847308 */ /* 0x000fe20000000800 */
[----:B0-----:R-:W-:-:S07]  /*b920*/  FMNMX.FTZ R93, R2, R93, !PT ;  /* 0x0000005d025d7209 */ /* 0x001fce0007810000 */
[----:B------:R-:W-:Y:S01]  /*b930*/  MUFU.EX2 R9, R9 ;  /* 0x0000000900097308 */ /* 0x000fe20000000800 */
[----:B------:R-:W0:Y:S07]  /*b940*/  SHFL.BFLY PT, R2, R93, 0x1, 0x1f ;  /* 0x0c201f005d027f89 */ /* 0x000e2e00000e0000 */
[----:B------:R-:W-:Y:S08]  /*b950*/  MUFU.EX2 R134, R134 ;  /* 0x0000008600867308 */ /* 0x000ff00000000800 */
[----:B------:R-:W-:Y:S08]  /*b960*/  MUFU.EX2 R53, R53 ;  /* 0x0000003500357308 */ /* 0x000ff00000000800 */
[----:B------:R-:W-:Y:S01]  /*b970*/  MUFU.EX2 R128, R128 ;  /* 0x0000008000807308 */ /* 0x000fe20000000800 */
[----:B0-----:R-:W-:-:S04]  /*b980*/  FMNMX.FTZ R2, R93, R2, !PT ;  /* 0x000000025d027209 */ /* 0x001fc80007810000 */
        /* <DEDUP_REMOVED lines=9> */
[----:B------:R-:W-:Y:S01]  /*ba20*/  FADD.FTZ R31, R148, R25 ;  /* 0x00000019941f7221 */ /* 0x000fe20000010000 */
[-CC-:B------:R-:W-:Y:S01]  /*ba30*/  FFMA.FTZ R145, R21, R0.reuse, -R6.reuse ;  /* 0x0000000015917223 */ /* 0x180fe20000010806 */
[-CC-:B------:R-:W-:Y:S01]  /*ba40*/  FFMA.FTZ R24, R35, R0.reuse, -R6.reuse ;  /* 0x0000000023187223 */ /* 0x180fe20000010806 */
[----:B------:R-:W-:Y:S01]  /*ba50*/  MUFU.EX2 R149, R149 ;  /* 0x0000009500957308 */ /* 0x000fe20000000800 */
[----:B-1----:R-:W-:Y:S01]  /*ba60*/  FADD.FTZ R36, R150, R31 ;  /* 0x0000001f96247221 */ /* 0x002fe20000010000 */
[-CC-:B------:R-:W-:Y:S01]  /*ba70*/  FFMA.FTZ R147, R89, R0.reuse, -R6.reuse ;  /* 0x0000000059937223 */ /* 0x180fe20000010806 */
[-CC-:B------:R-:W-:Y:S01]  /*ba80*/  FFMA.FTZ R26, R39, R0.reuse, -R6.reuse ;  /* 0x00000000271a7223 */ /* 0x180fe20000010806 */
[-C--:B------:R-:W-:Y:S01]  /*ba90*/  FFMA.FTZ R28, R43, R0.reuse, -R6 ;  /* 0x000000002b1c7223 */ /* 0x080fe20000010806 */
[----:B--2---:R-:W-:Y:S01]  /*baa0*/  FADD.FTZ R31, R5, R36 ;  /* 0x00000024051f7221 */ /* 0x004fe20000010000 */
[----:B------:R-:W0:Y:S01]  /*bab0*/  @P2 LDC R43, c[0x0][0x44c] ;  /* 0x00011300ff2b2b82 */ /* 0x000e220000000800 */
[-CC-:B------:R-:W-:Y:S01]  /*bac0*/  FFMA.FTZ R141, R119, R0.reuse, -R6.reuse ;  /* 0x00000000778d7223 */ /* 0x180fe20000010806 */
[----:B------:R-:W1:Y:S01]  /*bad0*/  MUFU.EX2 R4, R4 ;  /* 0x0000000400047308 */ /* 0x000e620000000800 */
[----:B---3--:R-:W-:Y:S01]  /*bae0*/  FADD.FTZ R38, R144, R31 ;  /* 0x0000001f90267221 */ /* 0x008fe20000010000 */
[-CC-:B------:R-:W-:Y:S01]  /*baf0*/  FFMA.FTZ R30, R47, R0.reuse, -R6.reuse ;  /* 0x000000002f1e7223 */ /* 0x180fe20000010806 */
[-CC-:B------:R-:W-:Y:S01]  /*bb00*/  FFMA.FTZ R143, R121, R0.reuse, -R6.reuse ;  /* 0x00000000798f7223 */ /* 0x180fe20000010806 */
[-C--:B------:R-:W-:Y:S01]  /*bb10*/  FFMA.FTZ R7, R123, R0.reuse, -R6 ;  /* 0x000000007b077223 */ /* 0x080fe20000010806 */
[----:B----4-:R-:W-:Y:S01]  /*bb20*/  FADD.FTZ R35, R29, R38 ;  /* 0x000000261d237221 */ /* 0x010fe20000010000 */
[----:B------:R-:W2:Y:S01]  /*bb30*/  @P2 LDC R47, c[0x0][0x450] ;  /* 0x00011400ff2f2b82 */ /* 0x000ea20000000800 */
[-CC-:B------:R-:W-:Y:S01]  /*bb40*/  FFMA.FTZ R32, R51, R0.reuse, -R6.reuse ;  /* 0x0000000033207223 */ /* 0x180fe20000010806 */
[----:B------:R-:W3:Y:S01]  /*bb50*/  MUFU.EX2 R151, R151 ;  /* 0x0000009700977308 */ /* 0x000ee20000000800 */
[----:B-----5:R-:W-:Y:S01]  /*bb60*/  FADD.FTZ R38, R146, R35 ;  /* 0x0000002392267221 */ /* 0x020fe20000010000 */
[-CC-:B------:R-:W-:Y:S01]  /*bb70*/  FFMA.FTZ R21, R125, R0.reuse, -R6.reuse ;  /* 0x000000007d157223 */ /* 0x180fe20000010806 */
[-CC-:B------:R-:W-:Y:S01]  /*bb80*/  FFMA.FTZ R34, R55, R0.reuse, -R6.reuse ;  /* 0x0000000037227223 */ /* 0x180fe20000010806 */
[-C--:B------:R-:W-:Y:S01]  /*bb90*/  FFMA.FTZ R27, R127, R0.reuse, -R6 ;  /* 0x000000007f1b7223 */ /* 0x080fe20000010806 */
[----:B------:R-:W-:Y:S01]  /*bba0*/  FADD.FTZ R39, R33, R38 ;  /* 0x0000002621277221 */ /* 0x000fe20000010000 */
[-CC-:B------:R-:W-:Y:S01]  /*bbb0*/  FFMA.FTZ R36, R59, R0.reuse, -R6.reuse ;  /* 0x000000003b247223 */ /* 0x180fe20000010806 */
[-C--:B------:R-:W-:Y:S01]  /*bbc0*/  FFMA.FTZ R31, R129, R0.reuse, -R6 ;  /* 0x00000000811f7223 */ /* 0x080fe20000010806 */
[----:B------:R-:W4:Y:S01]  /*bbd0*/  MUFU.EX2 R20, R20 ;  /* 0x0000001400147308 */ /* 0x000f220000000800 */
[----:B-1----:R-:W-:Y:S01]  /*bbe0*/  FADD.FTZ R40, R149, R4 ;  /* 0x0000000495287221 */ /* 0x002fe20000010000 */
[----:B------:R-:W-:Y:S01]  /*bbf0*/  FADD.FTZ R42, R140, R39 ;  /* 0x000000278c2a7221 */ /* 0x000fe20000010000 */
[-CC-:B------:R-:W-:Y:S01]  /*bc00*/  FFMA.FTZ R38, R63, R0.reuse, -R6.reuse ;  /* 0x000000003f267223 */ /* 0x180fe20000010806 */
[-CC-:B------:R-:W-:Y:S01]  /*bc10*/  FFMA.FTZ R129, R131, R0.reuse, -R6.reuse ;  /* 0x0000000083817223 */ /* 0x180fe20000010806 */
[-C--:B------:R-:W-:Y:S01]  /*bc20*/  FFMA.FTZ R131, R133, R0.reuse, -R6 ;  /* 0x0000000085837223 */ /* 0x080fe20000010806 */
[----:B------:R-:W-:Y:S01]  /*bc30*/  FADD.FTZ R39, R37, R42 ;  /* 0x0000002a25277221 */ /* 0x000fe20000010000 */
[----:B0-----:R-:W-:Y:S01]  /*bc40*/  @P2 IMAD.HI.U32 R46, R94, R43, RZ ;  /* 0x0000002b5e2e2227 */ /* 0x001fe200078e00ff */
[----:B------:R-:W0:Y:S03]  /*bc50*/  MUFU.EX2 R145, R145 ;  /* 0x0000009100917308 */ /* 0x000e260000000800 */
[----:B---3--:R-:W-:Y:S01]  /*bc60*/  FADD.FTZ R35, R151, R40 ;  /* 0x0000002897237221 */ /* 0x008fe20000010000 */
[-CC-:B------:R-:W-:Y:S01]  /*bc70*/  FFMA.FTZ R125, R135, R0.reuse, -R6.reuse ;  /* 0x00000000877d7223 */ /* 0x180fe20000010806 */
[-CC-:B------:R-:W-:Y:S01]  /*bc80*/  FFMA.FTZ R127, R137, R0.reuse, -R6.reuse ;  /* 0x00000000897f7223 */ /* 0x180fe20000010806 */
[-CC-:B------:R-:W-:Y:S01]  /*bc90*/  FFMA.FTZ R139, R139, R0.reuse, -R6.reuse ;  /* 0x000000008b8b7223 */ /* 0x180fe20000010806 */
[-CC-:B------:R-:W-:Y:S01]  /*bca0*/  FFMA.FTZ R83, R83, R0.reuse, -R6.reuse ;  /* 0x0000000053537223 */ /* 0x180fe20000010806 */
[-CC-:B------:R-:W-:Y:S01]  /*bcb0*/  FFMA.FTZ R91, R91, R0.reuse, -R6.reuse ;  /* 0x000000005b5b7223 */ /* 0x180fe20000010806 */
[----:B------:R-:W-:Y:S01]  /*bcc0*/  FFMA.FTZ R87, R87, R0, -R6 ;  /* 0x0000000057577223 */ /* 0x000fe20000010806 */
[----:B------:R-:W1:Y:S01]  /*bcd0*/  MUFU.EX2 R24, R24 ;  /* 0x0000001800187308 */ /* 0x000e620000000800 */
[----:B----4-:R-:W-:Y:S01]  /*bce0*/  FADD.FTZ R40, R20, R35 ;  /* 0x0000002314287221 */ /* 0x010fe20000010000 */
[----:B------:R-:W-:-:S02]  /*bcf0*/  F2FP.F16.F32.PACK_AB R150, R5, R150 ;  /* 0x000000960596723e */ /* 0x000fc400000000ff */
[----:B------:R-:W-:Y:S02]  /*bd00*/  F2FP.F16.F32.PACK_AB R148, R25, R148 ;  /* 0x000000941994723e */ /* 0x000fe400000000ff */
[----:B------:R-:W-:Y:S02]  /*bd10*/  F2FP.F16.F32.PACK_AB R149, R4, R149 ;  /* 0x000000950495723e */ /* 0x000fe400000000ff */
[----:B------:R-:W3:Y:S01]  /*bd20*/  MUFU.EX2 R147, R147 ;  /* 0x0000009300937308 */ /* 0x000ee20000000800 */
[----:B0-----:R-:W-:Y:S01]  /*bd30*/  FADD.FTZ R35, R145, R40 ;  /* 0x0000002891237221 */ /* 0x001fe20000010000 */
[----:B------:R-:W-:Y:S01]  /*bd40*/  FADD.FTZ R40, R142, R39 ;  /* 0x000000278e287221 */ /* 0x000fe20000010000 */
[----:B------:R-:W-:Y:S02]  /*bd50*/  F2FP.F16.F32.PACK_AB R151, R20, R151 ;  /* 0x000000971497723e */ /* 0x000fe400000000ff */
[----:B------:R-:W-:Y:S02]  /*bd60*/  F2FP.F16.F32.PACK_AB R144, R29, R144 ;  /* 0x000000901d90723e */ /* 0x000fe400000000ff */
[----:B------:R-:W-:Y:S01]  /*bd70*/  F2FP.F16.F32.PACK_AB R146, R33, R146 ;  /* 0x000000922192723e */ /* 0x000fe200000000ff */
[----:B------:R-:W0:Y:S01]  /*bd80*/  MUFU.EX2 R26, R26 ;  /* 0x0000001a001a7308 */ /* 0x000e220000000800 */
[----:B-1----:R-:W-:Y:S01]  /*bd90*/  FADD.FTZ R42, R24, R35 ;  /* 0x00000023182a7221 */ /* 0x002fe20000010000 */
[----:B------:R-:W-:Y:S01]  /*bda0*/  FADD.FTZ R35, R41, R40 ;  /* 0x0000002829237221 */ /* 0x000fe20000010000 */
[----:B------:R-:W-:Y:S01]  /*bdb0*/  FFMA.FTZ R40, R67, R0, -R6 ;  /* 0x0000000043287223 */ /* 0x000fe20000010806 */
[----:B------:R-:W-:-:S02]  /*bdc0*/  F2FP.F16.F32.PACK_AB R140, R37, R140 ;  /* 0x0000008c258c723e */ /* 0x000fc400000000ff */
[----:B------:R-:W-:Y:S01]  /*bdd0*/  FADD.FTZ R44, R136, R35 ;  /* 0x00000023882c7221 */ /* 0x000fe20000010000 */
[----:B------:R-:W-:Y:S01]  /*bde0*/  IMAD.MOV.U32 R35, RZ, RZ, R94 ;  /* 0x000000ffff237224 */ /* 0x000fe200078e005e */
[----:B------:R-:W1:Y:S01]  /*bdf0*/  MUFU.EX2 R141, R141 ;  /* 0x0000008d008d7308 */ /* 0x000e620000000800 */
[----:B---3--:R-:W-:Y:S01]  /*be00*/  FADD.FTZ R39, R147, R42 ;  /* 0x0000002a93277221 */ /* 0x008fe20000010000 */
[----:B------:R-:W-:Y:S01]  /*be10*/  FADD.FTZ R43, R45, R44 ;  /* 0x0000002c2d2b7221 */ /* 0x000fe20000010000 */
[----:B--2---:R-:W-:Y:S02]  /*be20*/  @P2 SHF.R.U32.HI R35, RZ, R47, R46 ;  /* 0x0000002fff232219 */ /* 0x004fe4000001162e */
[----:B------:R-:W-:Y:S01]  /*be30*/  F2FP.F16.F32.PACK_AB R142, R41, R142 ;  /* 0x0000008e298e723e */ /* 0x000fe200000000ff */
[----:B------:R-:W-:Y:S01]  /*be40*/  FADD.FTZ R44, R138, R43 ;  /* 0x0000002b8a2c7221 */ /* 0x000fe20000010000 */
[----:B------:R-:W-:Y:S01]  /*be50*/  F2FP.F16.F32.PACK_AB R136, R45, R136 ;  /* 0x000000882d88723e */ /* 0x000fe200000000ff */
[----:B------:R-:W2:Y:S01]  /*be60*/  MUFU.EX2 R28, R28 ;  /* 0x0000001c001c7308 */ /* 0x000ea20000000800 */
[----:B0-----:R-:W-:Y:S01]  /*be70*/  FADD.FTZ R42, R26, R39 ;  /* 0x000000271a2a7221 */ /* 0x001fe20000010000 */
[----:B------:R-:W-:Y:S01]  /*be80*/  FADD.FTZ R43, R49, R44 ;  /* 0x0000002c312b7221 */ /* 0x000fe20000010000 */
[----:B------:R-:W-:Y:S01]  /*be90*/  FFMA.FTZ R44, R75, R0, -R6 ;  /* 0x000000004b2c7223 */ /* 0x000fe20000010806 */
[----:B------:R-:W-:Y:S01]  /*bea0*/  IMAD.IADD R35, R92, 0x1, R35 ;  /* 0x000000015c237824 */ /* 0x000fe200078e0223 */
[----:B------:R-:W-:-:S02]  /*beb0*/  F2FP.F16.F32.PACK_AB R138, R49, R138 ;  /* 0x0000008a318a723e */ /* 0x000fc400000000ff */
[----:B------:R-:W-:Y:S01]  /*bec0*/  F2FP.F16.F32.PACK_AB R145, R24, R145 ;  /* 0x000000911891723e */ /* 0x000fe200000000ff */
[----:B------:R-:W0:Y:S01]  /*bed0*/  MUFU.EX2 R143, R143 ;  /* 0x0000008f008f7308 */ /* 0x000e220000000800 */
[----:B-1----:R-:W-:Y:S01]  /*bee0*/  FADD.FTZ R39, R141, R42 ;  /* 0x0000002a8d277221 */ /* 0x002fe20000010000 */
[----:B------:R-:W-:Y:S01]  /*bef0*/  FFMA.FTZ R42, R71, R0, -R6 ;  /* 0x00000000472a7223 */ /* 0x000fe20000010806 */
[----:B------:R-:W-:Y:S01]  /*bf00*/  F2FP.F16.F32.PACK_AB R147, R26, R147 ;  /* 0x000000931a93723e */ /* 0x000fe200000000ff */
[----:B------:R-:W-:-:S04]  /*bf10*/  IMAD.IADD R12, R35, 0x1, R12 ;  /* 0x00000001230c7824 */ /* 0x000fc800078e020c */
[----:B------:R-:W1:Y:S01]  /*bf20*/  MUFU.EX2 R30, R30 ;  /* 0x0000001e001e7308 */ /* 0x000e620000000800 */
[C---:B--2---:R-:W-:Y:S01]  /*bf30*/  FADD.FTZ R46, R28.reuse, R39 ;  /* 0x000000271c2e7221 */ /* 0x044fe20000010000 */
[----:B------:R-:W-:-:S06]  /*bf40*/  F2FP.F16.F32.PACK_AB R141, R28, R141 ;  /* 0x0000008d1c8d723e */ /* 0x000fcc00000000ff */
[----:B------:R-:W2:Y:S01]  /*bf50*/  MUFU.EX2 R7, R7 ;  /* 0x0000000700077308 */ /* 0x000ea20000000800 */
[----:B0-----:R-:W-:Y:S01]  /*bf60*/  FADD.FTZ R39, R143, R46 ;  /* 0x0000002e8f277221 */ /* 0x001fe20000010000 */
[----:B------:R-:W-:Y:S01]  /*bf70*/  FADD.FTZ R46, R132, R43 ;  /* 0x0000002b842e7221 */ /* 0x000fe20000010000 */
[----:B------:R-:W-:-:S03]  /*bf80*/  F2FP.F16.F32.PACK_AB R132, R9, R132 ;  /* 0x000000840984723e */ /* 0x000fc600000000ff */
[----:B------:R-:W-:Y:S01]  /*bf90*/  FADD.FTZ R43, R9, R46 ;  /* 0x0000002e092b7221 */ /* 0x000fe20000010000 */
[----:B------:R-:W-:Y:S01]  /*bfa0*/  FFMA.FTZ R46, R79, R0, -R6 ;  /* 0x000000004f2e7223 */ /* 0x000fe20000010806 */
[----:B------:R-:W0:Y:S01]  /*bfb0*/  MUFU.EX2 R32, R32 ;  /* 0x0000002000207308 */ /* 0x000e220000000800 */
[----:B-1----:R-:W-:Y:S01]  /*bfc0*/  FADD.FTZ R48, R30, R39 ;  /* 0x000000271e307221 */ /* 0x002fe20000010000 */
[----:B------:R-:W-:Y:S01]  /*bfd0*/  FADD.FTZ R50, R134, R43 ;  /* 0x0000002b86327221 */ /* 0x000fe20000010000 */
[C---:B------:R-:W-:Y:S02]  /*bfe0*/  F2FP.F16.F32.PACK_AB R134, R53.reuse, R134 ;  /* 0x000000863586723e */ /* 0x040fe400000000ff */
[----:B------:R-:W-:Y:S01]  /*bff0*/  F2FP.F16.F32.PACK_AB R143, R30, R143 ;  /* 0x0000008f1e8f723e */ /* 0x000fe200000000ff */
[----:B------:R-:W-:Y:S02]  /*c000*/  FADD.FTZ R43, R53, R50 ;  /* 0x00000032352b7221 */ /* 0x000fe40000010000 */
[----:B------:R-:W1:Y:S01]  /*c010*/  MUFU.EX2 R21, R21 ;  /* 0x0000001500157308 */ /* 0x000e620000000800 */
[----:B--2---:R-:W-:-:S07]  /*c020*/  FADD.FTZ R39, R7, R48 ;  /* 0x0000003007277221 */ /* 0x004fce0000010000 */
[----:B------:R-:W2:Y:S01]  /*c030*/  MUFU.EX2 R34, R34 ;  /* 0x0000002200227308 */ /* 0x000ea20000000800 */
[C---:B0-----:R-:W-:Y:S01]  /*c040*/  FADD.FTZ R48, R32.reuse, R39 ;  /* 0x0000002720307221 */ /* 0x041fe20000010000 */
[----:B------:R-:W-:-:S06]  /*c050*/  F2FP.F16.F32.PACK_AB R137, R32, R7 ;  /* 0x000000072089723e */ /* 0x000fcc00000000ff */
[----:B------:R-:W0:Y:S01]  /*c060*/  MUFU.EX2 R27, R27 ;  /* 0x0000001b001b7308 */ /* 0x000e220000000800 */
[----:B-1----:R-:W-:Y:S01]  /*c070*/  FADD.FTZ R39, R21, R48 ;  /* 0x0000003015277221 */ /* 0x002fe20000010000 */
[----:B------:R-:W-:Y:S01]  /*c080*/  FADD.FTZ R48, R128, R43 ;  /* 0x0000002b80307221 */ /* 0x000fe20000010000 */
[----:B------:R-:W-:-:S05]  /*c090*/  F2FP.F16.F32.PACK_AB R128, R57, R128 ;  /* 0x000000803980723e */ /* 0x000fca00000000ff */
[----:B------:R-:W1:Y:S01]  /*c0a0*/  MUFU.EX2 R36, R36 ;  /* 0x0000002400247308 */ /* 0x000e620000000800 */
[----:B--2---:R-:W-:Y:S01]  /*c0b0*/  FADD.FTZ R6, R34, R39 ;  /* 0x0000002722067221 */ /* 0x004fe20000010000 */
[----:B------:R-:W-:-:S04]  /*c0c0*/  FADD.FTZ R39, R57, R48 ;  /* 0x0000003039277221 */ /* 0x000fc80000010000 */
[----:B------:R-:W-:Y:S02]  /*c0d0*/  FADD.FTZ R48, R130, R39 ;  /* 0x0000002782307221 */ /* 0x000fe40000010000 */
        /* <DEDUP_REMOVED lines=43> */
[----:B------:R1:W3:Y:S01]  /*c390*/  MUFU.EX2 R121, R139 ;  /* 0x0000008b00797308 */ /* 0x0002e20000000800 */
[----:B--2---:R-:W-:-:S07]  /*c3a0*/  FADD.FTZ R5, R127, R50 ;  /* 0x000000327f057221 */ /* 0x004fce0000010000 */
[----:B------:R-:W2:Y:S01]  /*c3b0*/  MUFU.EX2 R48, R83 ;  /* 0x0000005300307308 */ /* 0x000ea20000000800 */
[----:B0-----:R-:W-:Y:S01]  /*c3c0*/  FADD.FTZ R20, R46, R5 ;  /* 0x000000052e147221 */ /* 0x001fe20000010000 */
[----:B-1----:R-:W-:Y:S02]  /*c3d0*/  F2FP.F16.F32.PACK_AB R139, R34, R21 ;  /* 0x00000015228b723e */ /* 0x002fe400000000ff */
[----:B------:R-:W-:-:S04]  /*c3e0*/  F2FP.F16.F32.PACK_AB R127, R46, R127 ;  /* 0x0000007f2e7f723e */ /* 0x000fc800000000ff */
[----:B------:R-:W0:Y:S01]  /*c3f0*/  MUFU.EX2 R91, R91 ;  /* 0x0000005b005b7308 */ /* 0x000e220000000800 */
[----:B---3--:R-:W-:-:S07]  /*c400*/  FADD.FTZ R5, R121, R20 ;  /* 0x0000001479057221 */ /* 0x008fce0000010000 */
[----:B------:R-:W1:Y:S01]  /*c410*/  MUFU.EX2 R122, R122 ;  /* 0x0000007a007a7308 */ /* 0x000e620000000800 */
[C---:B--2---:R-:W-:Y:S01]  /*c420*/  FADD.FTZ R20, R48.reuse, R5 ;  /* 0x0000000530147221 */ /* 0x044fe20000010000 */
[----:B------:R-:W-:-:S06]  /*c430*/  F2FP.F16.F32.PACK_AB R121, R48, R121 ;  /* 0x000000793079723e */ /* 0x000fcc00000000ff */
[----:B------:R-:W2:Y:S01]  /*c440*/  MUFU.EX2 R4, R87 ;  /* 0x0000005700047308 */ /* 0x000ea20000000800 */
[----:B0-----:R-:W-:-:S07]  /*c450*/  FADD.FTZ R5, R91, R20 ;  /* 0x000000145b057221 */ /* 0x001fce0000010000 */
[----:B------:R-:W0:Y:S01]  /*c460*/  MUFU.EX2 R77, R77 ;  /* 0x0000004d004d7308 */ /* 0x000e220000000800 */
[----:B-1----:R-:W-:Y:S01]  /*c470*/  FADD.FTZ R6, R122, R9 ;  /* 0x000000097a067221 */ /* 0x002fe20000010000 */
[C---:B--2---:R-:W-:Y:S01]  /*c480*/  FADD.FTZ R5, R4.reuse, R5 ;  /* 0x0000000504057221 */ /* 0x044fe20000010000 */
[----:B------:R-:W-:Y:S01]  /*c490*/  F2FP.F16.F32.PACK_AB R123, R4, R91 ;  /* 0x0000005b047b723e */ /* 0x000fe200000000ff */
[----:B------:R-:W-:Y:S02]  /*c4a0*/  VIADD R4, R88, 0xfffffffe ;  /* 0xfffffffe58047836 */ /* 0x000fe40000000000 */
[C---:B0-----:R-:W-:Y:S01]  /*c4b0*/  FADD.FTZ R6, R77.reuse, R6 ;  /* 0x000000064d067221 */ /* 0x041fe20000010000 */
[----:B------:R-:W-:Y:S01]  /*c4c0*/  F2FP.F16.F32.PACK_AB R122, R77, R122 ;  /* 0x0000007a4d7a723e */ /* 0x000fe200000000ff */
        /* <DEDUP_REMOVED lines=12> */
.L_x_1466:
[----:B------:R-:W-:-:S13]  /*c590*/  ISETP.NE.AND P4, PT, R13, 0x1, PT ;  /* 0x000000010d00780c */ /* 0x000fda0003f85270 */
[----:B------:R-:W0:Y:S02]  /*c5a0*/  @P4 LDC.64 R20, c[0x0][0x9e8] ;  /* 0x00027a00ff144b82 */ /* 0x000e240000000a00 */
[----:B0-----:R-:W-:-:S05]  /*c5b0*/  @P4 IMAD.HI.U32 R20, R7, R20, RZ ;  /* 0x0000001407144227 */ /* 0x001fca00078e00ff */
[----:B------:R-:W-:-:S07]  /*c5c0*/  @P4 SHF.R.U32.HI R7, RZ, R21, R20 ;  /* 0x00000015ff074219 */ /* 0x000fce0000011614 */
.L_x_1467:
[----:B------:R-:W-:Y:S05]  /*c5d0*/  BSYNC B0 ;  /* 0x0000000000007941 */ /* 0x000fea0003800000 */
.L_x_1465:
[----:B------:R-:W-:-:S05]  /*c5e0*/  IMAD R7, R7, R13, R13 ;  /* 0x0000000d07077224 */ /* 0x000fca00078e020d */
[----:B------:R-:W-:-:S07]  /*c5f0*/  VIMNMX R12, R12, R7, PT ;  /* 0x000000070c0c7248 */ /* 0x000fce0003fe0100 */
.L_x_1464:
[----:B------:R-:W2:Y:S01]  /*c600*/  LDL R9, [R1+0x38] ;  /* 0x0000380001097983 */ /* 0x000ea20000100800 */
[----:B------:R-:W-:Y:S01]  /*c610*/  SHF.R.S32.HI R7, RZ, 0x1f, R12 ;  /* 0x0000001fff077819 */ /* 0x000fe2000001140c */
[----:B------:R-:W-:Y:S01]  /*c620*/  ULDC UR4, c[0x0][0x9e4] ;  /* 0x0002790000047ab9 */ /* 0x000fe20000000800 */
[----:B------:R-:W-:Y:S01]  /*c630*/  ULDC UR5, c[0x0][0x9e4] ;  /* 0x0002790000057ab9 */ /* 0x000fe20000000800 */
[----:B------:R-:W-:Y:S01]  /*c640*/  ULDC UR6, c[0x0][0x9dc] ;  /* 0x0002770000067ab9 */ /* 0x000fe20000000800 */
[----:B------:R-:W-:Y:S01]  /*c650*/  LEA.HI R7, R7, R12, RZ, 0x7 ;  /* 0x0000000c07077211 */ /* 0x000fe200078f38ff */
[----:B------:R-:W-:Y:S01]  /*c660*/  ULDC UR7, c[0x0][0x9dc] ;  /* 0x0002770000077ab9 */ /* 0x000fe20000000800 */
[----:B------:R-:W-:Y:S01]  /*c670*/  ULDC UR8, c[0x0][0x9e0] ;  /* 0x0002780000087ab9 */ /* 0x000fe20000000800 */
[----:B------:R-:W-:Y:S01]  /*c680*/  ULDC UR9, c[0x0][0x9e0] ;  /* 0x0002780000097ab9 */ /* 0x000fe20000000800 */
[----:B------:R-:W-:Y:S02]  /*c690*/  SHF.R.S32.HI R7, RZ, 0x7, R7 ;  /* 0x00000007ff077819 */ /* 0x000fe40000011407 */
        /* <DEDUP_REMOVED lines=16> */
[----:B--2---:R-:W-:-:S04]  /*c7a0*/  VIMNMX R21, R9, R7, !PT ;  /* 0x0000000709157248 */ /* 0x004fc80007fe0100 */
[----:B------:R-:W-:-:S13]  /*c7b0*/  ISETP.GE.AND P4, PT, R4, R21, PT ;  /* 0x000000150400720c */ /* 0x000fda0003f86270 */
[----:B------:R-:W-:Y:S05]  /*c7c0*/  @!P4 BRA `(.L_x_1468) ;  /* 0x0000002c00f0c947 */ /* 0x000fea0003800000 */
[----:B------:R-:W-:-:S07]  /*c7d0*/  IMAD.MOV.U32 R119, RZ, RZ, RZ ;  /* 0x000000ffff777224 */ /* 0x000fce00078e00ff */
.L_x_1486:
        /* <DEDUP_REMOVED lines=11> */
.L_x_1470:
[----:B------:R-:W-:Y:S01]  /*c890*/  IMAD R9, R7, 0x8, R16 ;  /* 0x0000000807097824 */ /* 0x000fe200078e0210 */
[----:B------:R-:W-:-:S04]  /*c8a0*/  SHF.L.U32 R0, R20, 0x1f, RZ ;  /* 0x0000001f14007819 */ /* 0x000fc800000006ff */
[----:B------:R0:W1:Y:S01]  /*c8b0*/  SYNCS.PHASECHK.TRANS64.TRYWAIT P5, [R9+URZ+0x16830], R0 ;  /* 0x01683000090075a7 */ /* 0x00006200080a017f */
[----:B------:R-:W-:Y:S05]  /*c8c0*/  @!P0 BRA `(.L_x_1471) ;  /* 0x0000000000048947 */ /* 0x000fea0003800000 */
[----:B------:R-:W-:Y:S01]  /*c8d0*/  BPT.TRAP 0x1 ;  /* 0x000000040000795c */ /* 0x000fe20000300000 */
.L_x_1471:
[----:B------:R-:W-:Y:S04]  /*c8e0*/  BSSY B0, `(.L_x_1469) ;  /* 0x0000004000007945 */ /* 0x000fe80003800000 */
[----:B-1----:R-:W-:Y:S05]  /*c8f0*/  @P5 BRA `(.L_x_1472) ;  /* 0x0000000000085947 */ /* 0x002fea0003800000 */
[----:B------:R-:W1:Y:S02]  /*c900*/  SYNCS.PHASECHK.TRANS64.TRYWAIT P5, [R9+URZ+0x16830], R0 ;  /* 0x01683000090075a7 */ /* 0x000e6400080a017f */
[----:B-1----:R-:W-:Y:S05]  /*c910*/  @!P5 BRA `(.L_x_1473) ;  /* 0x000001340034d947 */ /* 0x002fea0003800000 */
.L_x_1472:
[----:B------:R-:W-:Y:S05]  /*c920*/  BSYNC B0 ;  /* 0x0000000000007941 */ /* 0x000fea0003800000 */
.L_x_1469:
[----:B------:R-:W2:Y:S01]  /*c930*/  LDL R8, [R1+0x28] ;  /* 0x0000280001087983 */ /* 0x000ea20000100800 */
[----:B01----:R-:W-:Y:S01]  /*c940*/  IMAD.MOV.U32 R9, RZ, RZ, 0x40000040 ;  /* 0x40000040ff097424 */ /* 0x003fe200078e00ff */
[----:B------:R-:W-:Y:S05]  /*c950*/  WARPSYNC.ALL ;  /* 0x0000000000007948 */ /* 0x000fea0003800000 */
[----:B------:R-:W-:Y:S01]  /*c960*/  R2UR UR23, R9 ;  /* 0x00000000091772ca */ /* 0x000fe200000e0000 */
[----:B------:R-:W-:Y:S01]  /*c970*/  IMAD.MOV.U32 R13, RZ, RZ, 0x40000040 ;  /* 0x40000040ff0d7424 */ /* 0x000fe200078e00ff */
[----:B------:R-:W0:Y:S04]  /*c980*/  S2R R0, SR_TID.X ;  /* 0x0000000000007919 */ /* 0x000e280000002100 */
[----:B------:R-:W-:Y:S01]  /*c990*/  R2UR UR19, R13 ;  /* 0x000000000d1372ca */ /* 0x000fe200000e0000 */
[----:B------:R-:W-:Y:S01]  /*c9a0*/  IMAD.MOV.U32 R25, RZ, RZ, 0x40000040 ;  /* 0x40000040ff197424 */ /* 0x000fe200078e00ff */
[----:B0-----:R-:W-:-:S05]  /*c9b0*/  SHF.R.U32.HI R0, RZ, 0x7, R0 ;  /* 0x00000007ff007819 */ /* 0x001fca0000011600 */
[----:B------:R-:W-:Y:S01]  /*c9c0*/  VIADD R0, R0, 0x8 ;  /* 0x0000000800007836 */ /* 0x000fe20000000000 */
[----:B------:R-:W-:Y:S02]  /*c9d0*/  R2UR UR12, R10 ;  /* 0x000000000a0c72ca */ /* 0x000fe400000e0000 */
[----:B------:R-:W-:Y:S02]  /*c9e0*/  R2UR UR13, R11 ;  /* 0x000000000b0d72ca */ /* 0x000fe400000e0000 */
[C---:B------:R-:W-:Y:S02]  /*c9f0*/  R2UR UR15, R25.reuse ;  /* 0x00000000190f72ca */ /* 0x040fe400000e0000 */
[----:B------:R-:W-:Y:S01]  /*ca00*/  R2UR UR27, R25 ;  /* 0x00000000191b72ca */ /* 0x000fe200000e0000 */
[----:B------:R0:W-:Y:S01]  /*ca10*/  BAR.SYNC.DEFER_BLOCKING R0, 0x100 ;  /* 0x000400000000751d */ /* 0x0001e20000010000 */
[----:B--2---:R-:W-:-:S04]  /*ca20*/  IMAD R24, R7, 0x400, R8 ;  /* 0x0000040007187824 */ /* 0x004fc800078e0208 */
[----:B------:R-:W-:-:S05]  /*ca30*/  VIADD R8, R24, 0x4 ;  /* 0x0000000418087836 */ /* 0x000fca0000000000 */
[----:B------:R-:W-:Y:S02]  /*ca40*/  R2UR UR22, R8 ;  /* 0x00000000081672ca */ /* 0x000fe400000e0000 */
[----:B------:R-:W2:Y:S01]  /*ca50*/  LDL.64 R8, [R1+0x8] ;  /* 0x0000080001087983 */ /* 0x000ea20000100a00 */
[----:B------:R-:W-:-:S05]  /*ca60*/  VIADD R12, R24, 0x2 ;  /* 0x00000002180c7836 */ /* 0x000fca0000000000 */
[----:B------:R-:W-:Y:S02]  /*ca70*/  R2UR UR18, R12 ;  /* 0x000000000c1272ca */ /* 0x000fe400000e0000 */
[----:B------:R-:W3:Y:S01]  /*ca80*/  LDL.64 R12, [R1] ;  /* 0x00000000010c7983 */ /* 0x000ee20000100a00 */
[C---:B------:R-:W-:Y:S01]  /*ca90*/  R2UR UR14, R24.reuse ;  /* 0x00000000180e72ca */ /* 0x040fe200000e0000 */
[----:B------:R-:W-:-:S05]  /*caa0*/  VIADD R24, R24, 0x6 ;  /* 0x0000000618187836 */ /* 0x000fca0000000000 */
[----:B------:R-:W-:Y:S02]  /*cab0*/  R2UR UR26, R24 ;  /* 0x00000000181a72ca */ /* 0x000fe400000e0000 */
[----:B------:R-:W-:-:S06]  /*cac0*/  WARPGROUP.ARRIVE ;  /* 0x00000000000079c5 */ /* 0x000fcc0000000000 */
[----:B------:R-:W-:Y:S03]  /*cad0*/  HGMMA.64x128x16.F32 R24, gdesc[UR12], RZ, !UPT, gsb0 ;  /* 0x01e000000c1879f0 */ /* 0x000fe6000c0008ff */
[----:B------:R-:W-:Y:S02]  /*cae0*/  WARPGROUP.DEPBAR.LE gsb0, 0x0 ;  /* 0x00008000000079c5 */ /* 0x000fe40000010000 */
[----:B------:R-:W-:Y:S01]  /*caf0*/  WARPGROUP.ARRIVE ;  /* 0x00000000000079c5 */ /* 0x000fe20000000000 */
[----:B--2---:R-:W-:Y:S02]  /*cb00*/  R2UR UR16, R8 ;  /* 0x00000000081072ca */ /* 0x004fe400000e0000 */
[----:B------:R-:W-:-:S13]  /*cb10*/  R2UR UR17, R9 ;  /* 0x00000000091172ca */ /* 0x000fda00000e0000 */
[----:B------:R-:W-:Y:S01]  /*cb20*/  HGMMA.64x128x16.F32 R24, gdesc[UR16], R24, gsb0 ;  /* 0x01e00000101879f0 */ /* 0x000fe20008000818 */
[----:B---3--:R-:W-:Y:S02]  /*cb30*/  R2UR UR20, R12 ;  /* 0x000000000c1472ca */ /* 0x008fe400000e0000 */
[----:B------:R-:W-:Y:S02]  /*cb40*/  R2UR UR21, R13 ;  /* 0x000000000d1572ca */ /* 0x000fe400000e0000 */
[----:B------:R-:W-:Y:S02]  /*cb50*/  R2UR UR24, R14 ;  /* 0x000000000e1872ca */ /* 0x000fe400000e0000 */
[----:B------:R-:W-:Y:S01]  /*cb60*/  R2UR UR25, R15 ;  /* 0x000000000f1972ca */ /* 0x000fe200000e0000 */
[----:B------:R-:W-:Y:S02]  /*cb70*/  WARPGROUP.DEPBAR.LE gsb0, 0x0 ;  /* 0x00008000000079c5 */ /* 0x000fe40000010000 */
[----:B------:R-:W-:-:S06]  /*cb80*/  WARPGROUP.ARRIVE ;  /* 0x00000000000079c5 */ /* 0x000fcc0000000000 */
        /* <DEDUP_REMOVED lines=8> */
.L_x_1475:
[----:B------:R-:W-:Y:S01]  /*cc10*/  SHF.L.U32 R0, R153, 0x1f, RZ ;  /* 0x0000001f99007819 */ /* 0x000fe200000006ff */
[----:B------:R-:W-:-:S04]  /*cc20*/  IMAD R8, R17, 0x8, R16 ;  /* 0x0000000811087824 */ /* 0x000fc800078e0210 */
[----:B------:R0:W1:Y:S01]  /*cc30*/  SYNCS.PHASECHK.TRANS64.TRYWAIT P4, [R8+URZ+0x16850], R0 ;  /* 0x01685000080075a7 */ /* 0x000062000808017f */
[----:B------:R-:W-:Y:S05]  /*cc40*/  @!P0 BRA `(.L_x_1476) ;  /* 0x0000000000048947 */ /* 0x000fea0003800000 */
[----:B------:R-:W-:Y:S01]  /*cc50*/  BPT.TRAP 0x1 ;  /* 0x000000040000795c */ /* 0x000fe20000300000 */
.L_x_1476:
[----:B-1----:R-:W-:Y:S05]  /*cc60*/  @P4 BRA `(.L_x_1474) ;  /* 0x0000000000084947 */ /* 0x002fea0003800000 */
[----:B------:R-:W1:Y:S02]  /*cc70*/  SYNCS.PHASECHK.TRANS64.TRYWAIT P4, [R8+URZ+0x16850], R0 ;  /* 0x01685000080075a7 */ /* 0x000e64000808017f */
[----:B-1----:R-:W-:Y:S05]  /*cc80*/  @!P4 BRA `(.L_x_1477) ;  /* 0x00000130006cc947 */ /* 0x002fea0003800000 */
.L_x_1474:
[----:B01----:R-:W-:Y:S01]  /*cc90*/  VIADD R0, R16, 0x400 ;  /* 0x0000040010007836 */ /* 0x003fe20000000000 */
[----:B------:R-:W2:Y:S01]  /*cca0*/  LDL R153, [R1+0x10] ;  /* 0x0000100001997983 */ /* 0x000ea20000100800 */
[----:B------:R-:W-:Y:S01]  /*ccb0*/  IMAD.MOV.U32 R9, RZ, RZ, 0x40000040 ;  /* 0x40000040ff097424 */ /* 0x000fe200078e00ff */
[----:B------:R-:W-:Y:S05]  /*ccc0*/  WARPSYNC.ALL ;  /* 0x0000000000007948 */ /* 0x000fea0003800000 */
[----:B------:R-:W-:Y:S01]  /*ccd0*/  SHF.R.U32.HI R0, RZ, 0x4, R0 ;  /* 0x00000004ff007819 */ /* 0x000fe20000011600 */
[----:B------:R-:W-:Y:S01]  /*cce0*/  WARPGROUP.ARRIVE ;  /* 0x00000000000079c5 */ /* 0x000fe20000000000 */
[----:B------:R-:W-:-:S02]  /*ccf0*/  R2UR UR11, R9 ;  /* 0x00000000090b72ca */ /* 0x000fc400000e0000 */
[----:B------:R-:W-:-:S05]  /*cd00*/  LOP3.LUT R0, R0, 0x3fff, RZ, 0xc0, !PT ;  /* 0x00003fff00007812 */ /* 0x000fca00078ec0ff */
[----:B------:R-:W-:Y:S02]  /*cd10*/  IMAD R8, R17, 0x400, R0 ;  /* 0x0000040011087824 */ /* 0x000fe400078e0200 */
[----:B------:R-:W-:Y:S01]  /*cd20*/  IMAD.MOV.U32 R13, RZ, RZ, 0x40000040 ;  /* 0x40000040ff0d7424 */ /* 0x000fe200078e00ff */
[----:B------:R-:W0:Y:S02]  /*cd30*/  @P2 LDC R0, c[0x0][0x44c] ;  /* 0x00011300ff002b82 */ /* 0x000e240000000800 */
[----:B------:R-:W-:-:S13]  /*cd40*/  R2UR UR10, R8 ;  /* 0x00000000080a72ca */ /* 0x000fda00000e0000 */
[----:B------:R-:W-:Y:S01]  /*cd50*/  HGMMA.64x64x16.F32 R88, R148, gdesc[UR8].tnspB, R88, gsb0 ;  /* 0x40e0000894587df0 */ /* 0x000fe20008000858 */
[----:B------:R-:W-:Y:S01]  /*cd60*/  VIADD R12, R8, 0x80 ;  /* 0x00000080080c7836 */ /* 0x000fe20000000000 */
[----:B------:R-:W-:-:S04]  /*cd70*/  R2UR UR11, R13 ;  /* 0x000000000d0b72ca */ /* 0x000fc800000e0000 */
[----:B------:R-:W-:Y:S01]  /*cd80*/  R2UR UR10, R12 ;  /* 0x000000000c0a72ca */ /* 0x000fe200000e0000 */
[----:B------:R-:W-:Y:S02]  /*cd90*/  VIADD R12, R8, 0x100 ;  /* 0x00000100080c7836 */ /* 0x000fe40000000000 */
[----:B------:R-:W-:Y:S01]  /*cda0*/  IMAD.MOV.U32 R13, RZ, RZ, 0x40000040 ;  /* 0x40000040ff0d7424 */ /* 0x000fe200078e00ff */
[----:B------:R-:W-:Y:S02]  /*cdb0*/  WARPGROUP.DEPBAR.LE gsb0, 0x0 ;  /* 0x00008000000079c5 */ /* 0x000fe40000010000 */
[----:B------:R-:W-:Y:S01]  /*cdc0*/  WARPGROUP.ARRIVE ;  /* 0x00000000000079c5 */ /* 0x000fe20000000000 */
[----:B------:R-:W3:Y:S04]  /*cdd0*/  LDL R149, [R1+0x20] ;  /* 0x0000200001957983 */ /* 0x000ee80000100800 */
[----:B------:R-:W3:Y:S02]  /*cde0*/  LDL R151, [R1+0x30] ;  /* 0x0000300001977983 */ /* 0x000ee40000100800 */
[----:B------:R-:W-:Y:S01]  /*cdf0*/  HGMMA.64x64x16.F32 R88, R144, gdesc[UR8].tnspB, R88, gsb0 ;  /* 0x40e0000890587df0 */ /* 0x000fe20008000858 */
[----:B------:R-:W-:Y:S01]  /*ce00*/  R2UR UR10, R12 ;  /* 0x000000000c0a72ca */ /* 0x000fe200000e0000 */
[----:B------:R-:W-:Y:S01]  /*ce10*/  VIADD R12, R8, 0x180 ;  /* 0x00000180080c7836 */ /* 0x000fe20000000000 */
[----:B------:R-:W-:Y:S01]  /*ce20*/  R2UR UR11, R13 ;  /* 0x000000000d0b72ca */ /* 0x000fe200000e0000 */
[----:B------:R-:W-:Y:S01]  /*ce30*/  IMAD.MOV.U32 R13, RZ, RZ, 0x40000040 ;  /* 0x40000040ff0d7424 */ /* 0x000fe200078e00ff */
[----:B------:R-:W1:Y:S01]  /*ce40*/  S2R R150, SR_TID.X ;  /* 0x0000000000967919 */ /* 0x000e620000002100 */
[----:B------:R-:W-:Y:S01]  /*ce50*/  IMAD.MOV.U32 R9, RZ, RZ, 0x40000040 ;  /* 0x40000040ff097424 */ /* 0x000fe200078e00ff */
[----:B-1----:R-:W-:Y:S01]  /*ce60*/  ISETP.GE.U32.AND P4, PT, R150, 0x180, PT ;  /* 0x000001809600780c */ /* 0x002fe20003f86070 */
[----:B------:R-:W-:-:S02]  /*ce70*/  WARPGROUP.DEPBAR.LE gsb0, 0x0 ;  /* 0x00008000000079c5 */ /* 0x000fc40000010000 */
[----:B------:R-:W-:-:S06]  /*ce80*/  WARPGROUP.ARRIVE ;  /* 0x00000000000079c5 */ /* 0x000fcc0000000000 */
[----:B------:R-:W-:Y:S01]  /*ce90*/  HGMMA.64x64x16.F32 R88, R140, gdesc[UR8].tnspB, R88, gsb0 ;  /* 0x40e000088c587df0 */ /* 0x000fe20008000858 */
[----:B------:R-:W-:Y:S01]  /*cea0*/  R2UR UR10, R12 ;  /* 0x000000000c0a72ca */ /* 0x000fe200000e0000 */
[----:B------:R-:W-:Y:S01]  /*ceb0*/  VIADD R12, R8, 0x200 ;  /* 0x00000200080c7836 */ /* 0x000fe20000000000 */
[----:B------:R-:W-:Y:S01]  /*cec0*/  R2UR UR11, R13 ;  /* 0x000000000d0b72ca */ /* 0x000fe200000e0000 */
[----:B------:R-:W-:Y:S01]  /*ced0*/  IMAD.MOV.U32 R13, RZ, RZ, 0x40000040 ;  /* 0x40000040ff0d7424 */ /* 0x000fe200078e00ff */
[----:B------:R-:W-:Y:S02]  /*cee0*/  WARPGROUP.DEPBAR.LE gsb0, 0x0 ;  /* 0x00008000000079c5 */ /* 0x000fe40000010000 */
[----:B------:R-:W-:-:S09]  /*cef0*/  WARPGROUP.ARRIVE ;  /* 0x00000000000079c5 */ /* 0x000fd20000000000 */
        /* <DEDUP_REMOVED lines=9> */
[C---:B------:R-:W-:Y:S01]  /*cf90*/  VIADD R12, R8.reuse, 0x300 ;  /* 0x00000300080c7836 */ /* 0x040fe20000000000 */
[----:B------:R-:W-:Y:S01]  /*cfa0*/  R2UR UR11, R13 ;  /* 0x000000000d0b72ca */ /* 0x000fe200000e0000 */
[----:B------:R-:W-:Y:S02]  /*cfb0*/  IMAD.MOV.U32 R13, RZ, RZ, 0x40000040 ;  /* 0x40000040ff0d7424 */ /* 0x000fe400078e00ff */
[----:B------:R-:W-:Y:S01]  /*cfc0*/  VIADD R8, R8, 0x380 ;  /* 0x0000038008087836 */ /* 0x000fe20000000000 */
[----:B------:R-:W-:Y:S02]  /*cfd0*/  WARPGROUP.DEPBAR.LE gsb0, 0x0 ;  /* 0x00008000000079c5 */ /* 0x000fe40000010000 */
[----:B------:R-:W-:-:S07]  /*cfe0*/  WARPGROUP.ARRIVE ;  /* 0x00000000000079c5 */ /* 0x000fce0000000000 */
[----:B------:R-:W-:Y:S01]  /*cff0*/  HGMMA.64x64x16.F32 R88, R128, gdesc[UR8].tnspB, R88, gsb0 ;  /* 0x40e0000880587df0 */ /* 0x000fe20008000858 */
[----:B------:R-:W-:Y:S02]  /*d000*/  R2UR UR10, R12 ;  /* 0x000000000c0a72ca */ /* 0x000fe400000e0000 */
[----:B------:R-:W-:Y:S01]  /*d010*/  R2UR UR11, R13 ;  /* 0x000000000d0b72ca */ /* 0x000fe200000e0000 */
[----:B------:R-:W-:Y:S02]  /*d020*/  WARPGROUP.DEPBAR.LE gsb0, 0x0 ;  /* 0x00008000000079c5 */ /* 0x000fe40000010000 */
[----:B------:R-:W-:-:S10]  /*d030*/  WARPGROUP.ARRIVE ;  /* 0x00000000000079c5 */ /* 0x000fd40000000000 */
[----:B------:R-:W-:Y:S01]  /*d040*/  HGMMA.64x64x16.F32 R88, R124, gdesc[UR8].tnspB, R88, gsb0 ;  /* 0x40e000087c587df0 */ /* 0x000fe20008000858 */
[----:B------:R-:W-:Y:S02]  /*d050*/  R2UR UR10, R8 ;  /* 0x00000000080a72ca */ /* 0x000fe400000e0000 */
[----:B------:R-:W-:Y:S01]  /*d060*/  R2UR UR11, R9 ;  /* 0x00000000090b72ca */ /* 0x000fe200000e0000 */
[----:B------:R-:W1:Y:S01]  /*d070*/  @P2 LDC R8, c[0x0][0x450] ;  /* 0x00011400ff082b82 */ /* 0x000e620000000800 */
[----:B------:R-:W-:Y:S01]  /*d080*/  @!P1 IMAD R9, R7, 0x8, R16 ;  /* 0x0000000807099824 */ /* 0x000fe200078e0210 */
[----:B------:R-:W-:Y:S02]  /*d090*/  WARPGROUP.DEPBAR.LE gsb0, 0x0 ;  /* 0x00008000000079c5 */ /* 0x000fe40000010000 */
[----:B------:R-:W-:-:S08]  /*d0a0*/  WARPGROUP.ARRIVE ;  /* 0x00000000000079c5 */ /* 0x000fd00000000000 */
[----:B------:R-:W-:Y:S03]  /*d0b0*/  HGMMA.64x64x16.F32 R88, R120, gdesc[UR8].tnspB, R88, gsb0 ;  /* 0x40e0000878587df0 */ /* 0x000fe60008000858 */
[----:B------:R-:W-:Y:S02]  /*d0c0*/  WARPGROUP.DEPBAR.LE gsb0, 0x0 ;  /* 0x00008000000079c5 */ /* 0x000fe40000010000 */
[----:B---3--:R-:W-:Y:S01]  /*d0d0*/  IMAD.IADD R123, R151, 0x1, R149 ;  /* 0x00000001977b7824 */ /* 0x008fe200078e0295 */
[----:B------:R-:W-:-:S03]  /*d0e0*/  SHF.R.U32.HI R151, RZ, 0x7, R150 ;  /* 0x00000007ff977819 */ /* 0x000fc60000011696 */
[----:B0-----:R-:W-:-:S05]  /*d0f0*/  @P2 IMAD.HI.U32 R0, R123, R0, RZ ;  /* 0x000000007b002227 */ /* 0x001fca00078e00ff */
[----:B-1----:R-:W-:Y:S01]  /*d100*/  @P2 SHF.R.U32.HI R123, RZ, R8, R0 ;  /* 0x00000008ff7b2219 */ /* 0x002fe20000011600 */
[----:B------:R-:W-:Y:S02]  /*d110*/  VIADD R0, R151, 0x9 ;  /* 0x0000000997007836 */ /* 0x000fe40000000000 */
[----:B------:R-:W-:Y:S02]  /*d120*/  @!P1 VIADD R8, R9, 0x16840 ;  /* 0x0001684009089836 */ /* 0x000fe40000000000 */
[----:B------:R-:W0:Y:S01]  /*d130*/  SHFL.IDX PT, R124, R123, RZ, 0x1c1f ;  /* 0x001c1fff7b7c7589 */ /* 0x000e2200000e0000 */
[----:B------:R-:W-:Y:S02]  /*d140*/  SEL R0, R0, 0x9, !P4 ;  /* 0x0000000900007807 */ /* 0x000fe40006000000 */
[----:B------:R-:W-:-:S03]  /*d150*/  @!P1 PRMT R8, RZ, 0x654, R8 ;  /* 0x00000654ff089816 */ /* 0x000fc60000000008 */
[----:B------:R1:W-:Y:S06]  /*d160*/  BAR.ARV R0, 0x100 ;  /* 0x000400000000751d */ /* 0x0003ec0000002000 */
[----:B------:R3:W-:Y:S01]  /*d170*/  @!P1 SYNCS.ARRIVE.TRANS64.RED.A1T0 RZ, [R8+URZ], RZ ;  /* 0x000000ff08ff99a7 */ /* 0x0007e2000810043f */
[----:B-1----:R-:W-:-:S05]  /*d180*/  IMAD.SHL.U32 R0, R4, 0x80, RZ ;  /* 0x0000008004007824 */ /* 0x002fca00078e00ff */
[----:B------:R-:W-:Y:S01]  /*d190*/  IADD3 R121, -R156, 0x1, -R0 ;  /* 0x000000019c797810 */ /* 0x000fe20007ffe900 */
[----:B---3--:R-:W-:-:S03]  /*d1a0*/  IMAD.U32 R8, RZ, RZ, UR6 ;  /* 0x00000006ff087e24 */ /* 0x008fc6000f8e00ff */
[----:B--2---:R-:W-:Y:S02]  /*d1b0*/  IADD3 R121, -R157, R121, R153 ;  /* 0x000000799d797210 */ /* 0x004fe40007ffe199 */
[----:B------:R-:W-:-:S03]  /*d1c0*/  LOP3.LUT R9, RZ, R8, RZ, 0x33, !PT ;  /* 0x00000008ff097212 */ /* 0x000fc600078e33ff */
[----:B------:R-:W-:Y:S02]  /*d1d0*/  VIADD R122, R121, UR8 ;  /* 0x00000008797a7c36 */ /* 0x000fe40008000000 */
[----:B------:R-:W-:Y:S02]  /*d1e0*/  IMAD.IADD R121, R9, 0x1, R121 ;  /* 0x0000000109797824 */ /* 0x000fe400078e0279 */
[--C-:B0-----:R-:W-:Y:S02]  /*d1f0*/  IMAD.IADD R120, R122, 0x1, R124.reuse ;  /* 0x000000017a787824 */ /* 0x101fe400078e027c */
[----:B------:R-:W-:Y:S01]  /*d200*/  IMAD.IADD R9, R121, 0x1, R124 ;  /* 0x0000000179097824 */ /* 0x000fe200078e027c */
[----:B------:R-:W-:Y:S06]  /*d210*/  @!P3 BRA `(.L_x_1478) ;  /* 0x000000000058b947 */ /* 0x000fec0003800000 */
[----:B------:R-:W-:Y:S01]  /*d220*/  IADD3 R124, -R157, R153, R124 ;  /* 0x000000999d7c7210 */ /* 0x000fe20007ffe17c */
[----:B------:R-:W-:Y:S03]  /*d230*/  BSSY B0, `(.L_x_1479) ;  /* 0x0000010000007945 */ /* 0x000fe60003800000 */
        /* <DEDUP_REMOVED lines=10> */
.L_x_1480:
[----:B------:R-:W-:-:S05]  /*d2e0*/  IMAD.U32 R125, RZ, RZ, UR4 ;  /* 0x00000004ff7d7e24 */ /* 0x000fca000f8e00ff */
[----:B------:R-:W-:-:S13]  /*d2f0*/  ISETP.NE.AND P4, PT, R125, 0x1, PT ;  /* 0x000000017d00780c */ /* 0x000fda0003f85270 */
[----:B------:R-:W0:Y:S02]  /*d300*/  @P4 LDC.64 R12, c[0x0][0x9e8] ;  /* 0x00027a00ff0c4b82 */ /* 0x000e240000000a00 */
[----:B0-----:R-:W-:-:S05]  /*d310*/  @P4 IMAD.HI.U32 R12, R124, R12, RZ ;  /* 0x0000000c7c0c4227 */ /* 0x001fca00078e00ff */
[----:B------:R-:W-:-:S07]  /*d320*/  @P4 SHF.R.U32.HI R124, RZ, R13, R12 ;  /* 0x0000000dff7c4219 */ /* 0x000fce000001160c */
.L_x_1481:
[----:B------:R-:W-:Y:S05]  /*d330*/  BSYNC B0 ;  /* 0x0000000000007941 */ /* 0x000fea0003800000 */
.L_x_1479:
[----:B------:R-:W-:-:S04]  /*d340*/  IMAD R124, R124, R125, -R0 ;  /* 0x0000007d7c7c7224 */ /* 0x000fc800078e0a00 */
[----:B------:R-:W-:-:S05]  /*d350*/  IMAD.IADD R124, R124, 0x1, -R156 ;  /* 0x000000017c7c7824 */ /* 0x000fca00078e0a9c */
[----:B------:R-:W-:Y:S02]  /*d360*/  VIMNMX R9, R9, R124, !PT ;  /* 0x0000007c09097248 */ /* 0x000fe40007fe0100 */
[----:B------:R-:W-:-:S07]  /*d370*/  VIADDMNMX R120, R124, R125, R120, PT ;  /* 0x0000007d7c787246 */ /* 0x000fce0003800178 */
.L_x_1478:
[----:B------:R-:W-:Y:S01]  /*d380*/  ISETP.GT.AND P5, PT, R4, -0x1, PT ;  /* 0xffffffff0400780c */ /* 0x000fe20003fa4270 */
[----:B------:R-:W0:Y:S03]  /*d390*/  SHFL.IDX PT, R123, R123, 0x1, 0x1c1f ;  /* 0x003c1f007b7b7f89 */ /* 0x000e2600000e0000 */
[----:B------:R-:W-:-:S04]  /*d3a0*/  ISETP.GT.AND P4, PT, R9, RZ, P5 ;  /* 0x000000ff0900720c */ /* 0x000fc80002f84270 */
[----:B------:R-:W-:-:S04]  /*d3b0*/  ISETP.LT.OR P4, PT, R120, 0x1, P4 ;  /* 0x000000017800780c */ /* 0x000fc80002781670 */
[----:B------:R-:W-:Y:S02]  /*d3c0*/  FSEL R24, R24, -INF , !P4 ;  /* 0xff80000018187808 */ /* 0x000fe40006000000 */
[----:B------:R-:W-:-:S04]  /*d3d0*/  ISETP.GT.AND P4, PT, R9, 0x1, P5 ;  /* 0x000000010900780c */ /* 0x000fc80002f84270 */
[----:B------:R-:W-:-:S04]  /*d3e0*/  ISETP.LT.OR P4, PT, R120, 0x2, P4 ;  /* 0x000000027800780c */ /* 0x000fc80002781670 */
[----:B------:R-:W-:Y:S02]  /*d3f0*/  FSEL R25, R25, -INF , !P4 ;  /* 0xff80000019197808 */ /* 0x000fe40006000000 */
[----:B------:R-:W-:Y:S01]  /*d400*/  ISETP.GT.AND P4, PT, R9, 0x8, P5 ;  /* 0x000000080900780c */ /* 0x000fe20002f84270 */
[--C-:B0-----:R-:W-:Y:S02]  /*d410*/  IMAD.IADD R122, R122, 0x1, R123.reuse ;  /* 0x000000017a7a7824 */ /* 0x101fe400078e027b */
[----:B------:R-:W-:Y:S01]  /*d420*/  IMAD.IADD R121, R121, 0x1, R123 ;  /* 0x0000000179797824 */ /* 0x000fe200078e027b */
[----:B------:R-:W-:-:S04]  /*d430*/  ISETP.LT.OR P4, PT, R120, 0x9, P4 ;  /* 0x000000097800780c */ /* 0x000fc80002781670 */
[----:B------:R-:W-:Y:S02]  /*d440*/  FSEL R28, R28, -INF , !P4 ;  /* 0xff8000001c1c7808 */ /* 0x000fe40006000000 */
[----:B------:R-:W-:-:S04]  /*d450*/  ISETP.GT.AND P4, PT, R9, 0x9, P5 ;  /* 0x000000090900780c */ /* 0x000fc80002f84270 */
        /* <DEDUP_REMOVED lines=85> */
[----:B------:R-:W-:Y:S01]  /*d9b0*/  FSEL R85, R85, -INF , !P4 ;  /* 0xff80000055557808 */ /* 0x000fe20006000000 */
[----:B------:R-:W-:Y:S08]  /*d9c0*/  @!P3 BRA `(.L_x_1482) ;  /* 0x000000000058b947 */ /* 0x000ff00003800000 */
        /* <DEDUP_REMOVED lines=12> */
.L_x_1484:
[----:B------:R-:W-:-:S05]  /*da90*/  IMAD.U32 R9, RZ, RZ, UR4 ;  /* 0x00000004ff097e24 */ /* 0x000fca000f8e00ff */
[----:B------:R-:W-:-:S13]  /*daa0*/  ISETP.NE.AND P4, PT, R9, 0x1, PT ;  /* 0x000000010900780c */ /* 0x000fda0003f85270 */
[----:B------:R-:W0:Y:S02]  /*dab0*/  @P4 LDC.64 R12, c[0x0][0x9e8] ;  /* 0x00027a00ff0c4b82 */ /* 0x000e240000000a00 */
[----:B0-----:R-:W-:-:S05]  /*dac0*/  @P4 IMAD.HI.U32 R12, R123, R12, RZ ;  /* 0x0000000c7b0c4227 */ /* 0x001fca00078e00ff */
[----:B------:R-:W-:-:S07]  /*dad0*/  @P4 SHF.R.U32.HI R123, RZ, R13, R12 ;  /* 0x0000000dff7b4219 */ /* 0x000fce000001160c */
.L_x_1485:
[----:B------:R-:W-:Y:S05]  /*dae0*/  BSYNC B0 ;  /* 0x0000000000007941 */ /* 0x000fea0003800000 */
.L_x_1483:
[----:B------:R-:W-:-:S04]  /*daf0*/  IMAD R0, R123, R9, -R0 ;  /* 0x000000097b007224 */ /* 0x000fc800078e0a00 */
[----:B------:R-:W-:-:S05]  /*db00*/  IMAD.IADD R0, R0, 0x1, -R156 ;  /* 0x0000000100007824 */ /* 0x000fca00078e0a9c */
[----:B------:R-:W-:Y:S02]  /*db10*/  VIMNMX R121, R121, R0, !PT ;  /* 0x0000000079797248 */ /* 0x000fe40007fe0100 */
[----:B------:R-:W-:-:S07]  /*db20*/  VIADDMNMX R122, R0, R9, R122, PT ;  /* 0x00000009007a7246 */ /* 0x000fce000380017a */
.L_x_1482:
[----:B------:R-:W-:Y:S02]  /*db30*/  @!P1 IMAD R0, R17, 0x8, R16 ;  /* 0x0000000811009824 */ /* 0x000fe400078e0210 */
[----:B------:R-:W-:Y:S02]  /*db40*/  IMAD.MOV.U32 R153, RZ, RZ, R20 ;  /* 0x000000ffff997224 */ /* 0x000fe400078e0014 */
[----:B------:R-:W-:-:S05]  /*db50*/  @!P1 VIADD R0, R0, 0x16860 ;  /* 0x0001686000009836 */ /* 0x000fca0000000000 */
[----:B------:R-:W-:-:S04]  /*db60*/  @!P1 PRMT R0, RZ, 0x654, R0 ;  /* 0x00000654ff009816 */ /* 0x000fc80000000000 */
[----:B------:R0:W-:Y:S02]  /*db70*/  @!P1 SYNCS.ARRIVE.TRANS64.RED.A1T0 RZ, [R0+URZ], RZ ;  /* 0x000000ff00ff99a7 */ /* 0x0001e4000810043f */
[----:B0-----:R-:W-:-:S04]  /*db80*/  FMNMX.FTZ R0, R24, R3, !PT ;  /* 0x0000000318007209 */ /* 0x001fc80007810000 */
        /* <DEDUP_REMOVED lines=30> */
[----:B------:R-:W-:-:S05]  /*dd70*/  FMNMX.FTZ R0, R85, R0, !PT ;  /* 0x0000000055007209 */ /* 0x000fca0007810000 */
[----:B------:R-:W0:Y:S02]  /*dd80*/  SHFL.BFLY PT, R9, R0, 0x2, 0x1f ;  /* 0x0c401f0000097f89 */ /* 0x000e2400000e0000 */
[----:B0-----:R-:W-:-:S05]  /*dd90*/  FMNMX.FTZ R9, R0, R9, !PT ;  /* 0x0000000900097209 */ /* 0x001fca0007810000 */
[----:B------:R-:W0:Y:S02]  /*dda0*/  SHFL.BFLY PT, R0, R9, 0x1, 0x1f ;  /* 0x0c201f0009007f89 */ /* 0x000e2400000e0000 */
[----:B0-----:R-:W-:Y:S02]  /*ddb0*/  FMNMX.FTZ R9, R9, R0, !PT ;  /* 0x0000000009097209 */ /* 0x001fe40007810000 */
[----:B------:R-:W0:Y:S02]  /*ddc0*/  LDC R0, c[0x0][0x988] ;  /* 0x00026200ff007b82 */ /* 0x000e240000000800 */
[----:B------:R-:W-:-:S04]  /*ddd0*/  FSETP.NEU.FTZ.AND P4, PT, R9, -INF , PT ;  /* 0xff8000000900780b */ /* 0x000fc80003f9d000 */
[----:B------:R-:W-:-:S05]  /*dde0*/  FSEL R12, R9, RZ, P4 ;  /* 0x000000ff090c7208 */ /* 0x000fca0002000000 */
[----:B------:R-:W-:Y:S01]  /*ddf0*/  FADD.FTZ R12, -R12, R3 ;  /* 0x000000030c0c7221 */ /* 0x000fe20000010100 */
[----:B0-----:R-:W-:-:S03]  /*de00*/  FMUL.FTZ R3, R9, R0 ;  /* 0x0000000009037220 */ /* 0x001fc60000410000 */
[-C--:B------:R-:W-:Y:S02]  /*de10*/  FMUL.FTZ R12, R12, R0.reuse ;  /* 0x000000000c0c7220 */ /* 0x080fe40000410000 */
[----:B------:R-:W-:Y:S02]  /*de20*/  FSEL R3, R3, RZ, P4 ;  /* 0x000000ff03037208 */ /* 0x000fe40002000000 */
[----:B------:R-:W-:Y:S02]  /*de30*/  ISETP.GT.AND P4, PT, R121, 0x1, P5 ;  /* 0x000000017900780c */ /* 0x000fe40002f84270 */
[----:B------:R-:W-:Y:S01]  /*de40*/  MUFU.EX2 R12, R12 ;  /* 0x0000000c000c7308 */ /* 0x000fe20000000800 */
[-CC-:B------:R-:W-:Y:S01]  /*de50*/  FFMA.FTZ R24, R24, R0.reuse, -R3.reuse ;  /* 0x0000000018187223 */ /* 0x180fe20000010803 */
[----:B------:R-:W-:Y:S01]  /*de60*/  ISETP.LT.OR P4, PT, R122, 0x2, P4 ;  /* 0x000000027a00780c */ /* 0x000fe20002781670 */
[-CC-:B------:R-:W-:Y:S01]  /*de70*/  FFMA.FTZ R25, R25, R0.reuse, -R3.reuse ;  /* 0x0000000019197223 */ /* 0x180fe20000010803 */
[-CC-:B------:R-:W-:Y:S01]  /*de80*/  FFMA.FTZ R28, R28, R0.reuse, -R3.reuse ;  /* 0x000000001c1c7223 */ /* 0x180fe20000010803 */
[----:B------:R-:W-:Y:S01]  /*de90*/  FFMA.FTZ R29, R29, R0, -R3 ;  /* 0x000000001d1d7223 */ /* 0x000fe20000010803 */
[----:B------:R-:W-:-:S02]  /*dea0*/  FSEL R27, R27, -INF , !P4 ;  /* 0xff8000001b1b7808 */ /* 0x000fc40006000000 */
[----:B------:R-:W0:Y:S01]  /*deb0*/  MUFU.EX2 R24, R24 ;  /* 0x0000001800187308 */ /* 0x000e220000000800 */
[----:B------:R-:W-:Y:S01]  /*dec0*/  ISETP.GT.AND P4, PT, R121, 0x8, P5 ;  /* 0x000000087900780c */ /* 0x000fe20002f84270 */
[-CC-:B------:R-:W-:Y:S01]  /*ded0*/  FFMA.FTZ R32, R32, R0.reuse, -R3.reuse ;  /* 0x0000000020207223 */ /* 0x180fe20000010803 */
[-CC-:B------:R-:W-:Y:S01]  /*dee0*/  FFMA.FTZ R33, R33, R0.reuse, -R3.reuse ;  /* 0x0000000021217223 */ /* 0x180fe20000010803 */
[-CC-:B------:R-:W-:Y:S01]  /*def0*/  FFMA.FTZ R36, R36, R0.reuse, -R3.reuse ;  /* 0x0000000024247223 */ /* 0x180fe20000010803 */
[----:B------:R-:W-:Y:S01]  /*df00*/  ISETP.LT.OR P4, PT, R122, 0x9, P4 ;  /* 0x000000097a00780c */ /* 0x000fe20002781670 */
[-CC-:B------:R-:W-:Y:S01]  /*df10*/  FFMA.FTZ R37, R37, R0.reuse, -R3.reuse ;  /* 0x0000000025257223 */ /* 0x180fe20000010803 */
[-CC-:B------:R-:W-:Y:S01]  /*df20*/  FFMA.FTZ R40, R40, R0.reuse, -R3.reuse ;  /* 0x0000000028287223 */ /* 0x180fe20000010803 */
[----:B------:R-:W1:Y:S01]  /*df30*/  MUFU.EX2 R25, R25 ;  /* 0x0000001900197308 */ /* 0x000e620000000800 */
[----:B------:R-:W-:Y:S01]  /*df40*/  FSEL R30, R30, -INF , !P4 ;  /* 0xff8000001e1e7808 */ /* 0x000fe20006000000 */
[-CC-:B------:R-:W-:Y:S01]  /*df50*/  FFMA.FTZ R41, R41, R0.reuse, -R3.reuse ;  /* 0x0000000029297223 */ /* 0x180fe20000010803 */
[----:B------:R-:W-:Y:S01]  /*df60*/  ISETP.GT.AND P4, PT, R121, 0x9, P5 ;  /* 0x000000097900780c */ /* 0x000fe20002f84270 */
[-CC-:B------:R-:W-:Y:S01]  /*df70*/  FFMA.FTZ R44, R44, R0.reuse, -R3.reuse ;  /* 0x000000002c2c7223 */ /* 0x180fe20000010803 */
[-CC-:B------:R-:W-:Y:S01]  /*df80*/  FFMA.FTZ R45, R45, R0.reuse, -R3.reuse ;  /* 0x000000002d2d7223 */ /* 0x180fe20000010803 */
[--C-:B------:R-:W-:Y:S01]  /*df90*/  FFMA.FTZ R48, R48, R0, -R3.reuse ;  /* 0x0000000030307223 */ /* 0x100fe20000010803 */
[----:B------:R-:W-:Y:S01]  /*dfa0*/  ISETP.LT.OR P4, PT, R122, 0xa, P4 ;  /* 0x0000000a7a00780c */ /* 0x000fe20002781670 */
[----:B------:R-:W2:Y:S01]  /*dfb0*/  MUFU.EX2 R28, R28 ;  /* 0x0000001c001c7308 */ /* 0x000ea20000000800 */
[----:B0-----:R-:W-:Y:S01]  /*dfc0*/  FFMA.FTZ R6, R12, R6, R24 ;  /* 0x000000060c067223 */ /* 0x001fe20000010018 */
[-CC-:B------:R-:W-:Y:S01]  /*dfd0*/  FFMA.FTZ R49, R49, R0.reuse, -R3.reuse ;  /* 0x0000000031317223 */ /* 0x180fe20000010803 */
[----:B------:R-:W-:Y:S01]  /*dfe0*/  FSEL R31, R31, -INF , !P4 ;  /* 0xff8000001f1f7808 */ /* 0x000fe20006000000 */
[-CC-:B------:R-:W-:Y:S01]  /*dff0*/  FFMA.FTZ R52, R52, R0.reuse, -R3.reuse ;  /* 0x0000000034347223 */ /* 0x180fe20000010803 */
[----:B------:R-:W-:Y:S01]  /*e000*/  ISETP.GT.AND P4, PT, R121, 0x10, P5 ;  /* 0x000000107900780c */ /* 0x000fe20002f84270 */
[-CC-:B------:R-:W-:Y:S01]  /*e010*/  FFMA.FTZ R53, R53, R0.reuse, -R3.reuse ;  /* 0x0000000035357223 */ /* 0x180fe20000010803 */
[--C-:B------:R-:W-:Y:S01]  /*e020*/  FFMA.FTZ R56, R56, R0, -R3.reuse ;  /* 0x0000000038387223 */ /* 0x100fe20000010803 */
[----:B------:R-:W0:Y:S01]  /*e030*/  MUFU.EX2 R29, R29 ;  /* 0x0000001d001d7308 */ /* 0x000e220000000800 */
[----:B------:R-:W-:Y:S01]  /*e040*/  ISETP.LT.OR P4, PT, R122, 0x11, P4 ;  /* 0x000000117a00780c */ /* 0x000fe20002781670 */
[C---:B-1----:R-:W-:Y:S01]  /*e050*/  FADD.FTZ R6, R25.reuse, R6 ;  /* 0x0000000619067221 */ /* 0x042fe20000010000 */
[----:B------:R-:W-:Y:S01]  /*e060*/  F2FP.F16.F32.PACK_AB R148, R25, R24 ;  /* 0x000000181994723e */ /* 0x000fe200000000ff */
[-CC-:B------:R-:W-:Y:S01]  /*e070*/  FFMA.FTZ R57, R57, R0.reuse, -R3.reuse ;  /* 0x0000000039397223 */ /* 0x180fe20000010803 */
[----:B------:R-:W-:Y:S01]  /*e080*/  FSEL R34, R34, -INF , !P4 ;  /* 0xff80000022227808 */ /* 0x000fe20006000000 */
[-CC-:B------:R-:W-:Y:S01]  /*e090*/  FFMA.FTZ R60, R60, R0.reuse, -R3.reuse ;  /* 0x000000003c3c7223 */ /* 0x180fe20000010803 */
[----:B------:R-:W-:Y:S01]  /*e0a0*/  ISETP.GT.AND P4, PT, R121, 0x11, P5 ;  /* 0x000000117900780c */ /* 0x000fe20002f84270 */
[----:B------:R-:W1:Y:S01]  /*e0b0*/  MUFU.EX2 R32, R32 ;  /* 0x0000002000207308 */ /* 0x000e620000000800 */
[----:B--2---:R-:W-:Y:S01]  /*e0c0*/  FADD.FTZ R6, R28, R6 ;  /* 0x000000061c067221 */ /* 0x004fe20000010000 */
[-CC-:B------:R-:W-:Y:S01]  /*e0d0*/  FFMA.FTZ R61, R61, R0.reuse, -R3.reuse ;  /* 0x000000003d3d7223 */ /* 0x180fe20000010803 */
[----:B------:R-:W-:Y:S01]  /*e0e0*/  ISETP.LT.OR P4, PT, R122, 0x12, P4 ;  /* 0x000000127a00780c */ /* 0x000fe20002781670 */
[-CC-:B------:R-:W-:Y:S01]  /*e0f0*/  FFMA.FTZ R64, R64, R0.reuse, -R3.reuse ;  /* 0x0000000040407223 */ /* 0x180fe20000010803 */
[-CC-:B------:R-:W-:Y:S01]  /*e100*/  FFMA.FTZ R65, R65, R0.reuse, -R3.reuse ;  /* 0x0000000041417223 */ /* 0x180fe20000010803 */
[-CC-:B------:R-:W-:Y:S01]  /*e110*/  FFMA.FTZ R68, R68, R0.reuse, -R3.reuse ;  /* 0x0000000044447223 */ /* 0x180fe20000010803 */
[----:B------:R-:W-:Y:S01]  /*e120*/  FSEL R35, R35, -INF , !P4 ;  /* 0xff80000023237808 */ /* 0x000fe20006000000 */
[----:B------:R-:W2:Y:S01]  /*e130*/  MUFU.EX2 R33, R33 ;  /* 0x0000002100217308 */ /* 0x000ea20000000800 */
[----:B------:R-:W-:Y:S01]  /*e140*/  ISETP.GT.AND P4, PT, R121, 0x18, P5 ;  /* 0x000000187900780c */ /* 0x000fe20002f84270 */
[----:B0-----:R-:W-:Y:S01]  /*e150*/  FADD.FTZ R6, R29, R6 ;  /* 0x000000061d067221 */ /* 0x001fe20000010000 */
[-CC-:B------:R-:W-:Y:S01]  /*e160*/  FFMA.FTZ R69, R69, R0.reuse, -R3.reuse ;  /* 0x0000000045457223 */ /* 0x180fe20000010803 */
[-CC-:B------:R-:W-:Y:S01]  /*e170*/  FFMA.FTZ R72, R72, R0.reuse, -R3.reuse ;  /* 0x0000000048487223 */ /* 0x180fe20000010803 */
[----:B------:R-:W-:Y:S01]  /*e180*/  ISETP.LT.OR P4, PT, R122, 0x19, P4 ;  /* 0x000000197a00780c */ /* 0x000fe20002781670 */
[-CC-:B------:R-:W-:Y:S01]  /*e190*/  FFMA.FTZ R73, R73, R0.reuse, -R3.reuse ;  /* 0x0000000049497223 */ /* 0x180fe20000010803 */
[-CC-:B------:R-:W-:Y:S01]  /*e1a0*/  FFMA.FTZ R76, R76, R0.reuse, -R3.reuse ;  /* 0x000000004c4c7223 */ /* 0x180fe20000010803 */
[----:B------:R-:W0:Y:S01]  /*e1b0*/  MUFU.EX2 R36, R36 ;  /* 0x0000002400247308 */ /* 0x000e220000000800 */
[----:B------:R-:W-:Y:S01]  /*e1c0*/  FSEL R38, R38, -INF , !P4 ;  /* 0xff80000026267808 */ /* 0x000fe20006000000 */
[----:B-1----:R-:W-:Y:S01]  /*e1d0*/  FADD.FTZ R6, R32, R6 ;  /* 0x0000000620067221 */ /* 0x002fe20000010000 */
[----:B------:R-:W-:Y:S01]  /*e1e0*/  ISETP.GT.AND P4, PT, R121, 0x19, P5 ;  /* 0x000000197900780c */ /* 0x000fe20002f84270 */
[-CC-:B------:R-:W-:Y:S01]  /*e1f0*/  FFMA.FTZ R77, R77, R0.reuse, -R3.reuse ;  /* 0x000000004d4d7223 */ /* 0x180fe20000010803 */
[-CC-:B------:R-:W-:Y:S01]  /*e200*/  FFMA.FTZ R80, R80, R0.reuse, -R3.reuse ;  /* 0x0000000050507223 */ /* 0x180fe20000010803 */
[-CC-:B------:R-:W-:Y:S01]  /*e210*/  FFMA.FTZ R81, R81, R0.reuse, -R3.reuse ;  /* 0x0000000051517223 */ /* 0x180fe20000010803 */
[----:B------:R-:W-:Y:S01]  /*e220*/  ISETP.LT.OR P4, PT, R122, 0x1a, P4 ;  /* 0x0000001a7a00780c */ /* 0x000fe20002781670 */
[----:B------:R-:W1:Y:S01]  /*e230*/  MUFU.EX2 R37, R37 ;  /* 0x0000002500257308 */ /* 0x000e620000000800 */
[----:B--2---:R-:W-:Y:S01]  /*e240*/  FADD.FTZ R6, R33, R6 ;  /* 0x0000000621067221 */ /* 0x004fe20000010000 */
[-CC-:B------:R-:W-:Y:S01]  /*e250*/  FFMA.FTZ R84, R84, R0.reuse, -R3.reuse ;  /* 0x0000000054547223 */ /* 0x180fe20000010803 */
[----:B------:R-:W-:Y:S01]  /*e260*/  FSEL R39, R39, -INF , !P4 ;  /* 0xff80000027277808 */ /* 0x000fe20006000000 */
[----:B------:R-:W-:Y:S01]  /*e270*/  FFMA.FTZ R3, R85, R0, -R3 ;  /* 0x0000000055037223 */ /* 0x000fe20000010803 */
[----:B------:R-:W-:Y:S01]  /*e280*/  ISETP.GT.AND P4, PT, R121, 0x20, P5 ;  /* 0x000000207900780c */ /* 0x000fe20002f84270 */
[-C--:B------:R-:W-:Y:S01]  /*e290*/  FMUL.FTZ R88, R88, R12.reuse ;  /* 0x0000000c58587220 */ /* 0x080fe20000410000 */
[-C--:B------:R-:W-:Y:S01]  /*e2a0*/  FMUL.FTZ R89, R89, R12.reuse ;  /* 0x0000000c59597220 */ /* 0x080fe20000410000 */
[----:B------:R-:W2:Y:S01]  /*e2b0*/  MUFU.EX2 R40, R40 ;  /* 0x0000002800287308 */ /* 0x000ea20000000800 */
[----:B------:R-:W-:Y:S01]  /*e2c0*/  ISETP.LT.OR P4, PT, R122, 0x21, P4 ;  /* 0x000000217a00780c */ /* 0x000fe20002781670 */
[----:B0-----:R-:W-:Y:S01]  /*e2d0*/  FADD.FTZ R6, R36, R6 ;  /* 0x0000000624067221 */ /* 0x001fe20000010000 */
[-C--:B------:R-:W-:Y:S01]  /*e2e0*/  FMUL.FTZ R92, R92, R12.reuse ;  /* 0x0000000c5c5c7220 */ /* 0x080fe20000410000 */
[-C--:B------:R-:W-:Y:S01]  /*e2f0*/  FMUL.FTZ R93, R93, R12.reuse ;  /* 0x0000000c5d5d7220 */ /* 0x080fe20000410000 */
[----:B------:R-:W-:Y:S01]  /*e300*/  FSEL R42, R42, -INF , !P4 ;  /* 0xff8000002a2a7808 */ /* 0x000fe20006000000 */
[-C--:B------:R-:W-:Y:S01]  /*e310*/  FMUL.FTZ R96, R96, R12.reuse ;  /* 0x0000000c60607220 */ /* 0x080fe20000410000 */
[----:B------:R-:W-:Y:S01]  /*e320*/  ISETP.GT.AND P4, PT, R121, 0x21, P5 ;  /* 0x000000217900780c */ /* 0x000fe20002f84270 */
[----:B------:R-:W0:Y:S01]  /*e330*/  MUFU.EX2 R41, R41 ;  /* 0x0000002900297308 */ /* 0x000e220000000800 */
[----:B-1----:R-:W-:Y:S01]  /*e340*/  FADD.FTZ R25, R37, R6 ;  /* 0x0000000625197221 */ /* 0x002fe20000010000 */
[-C--:B------:R-:W-:Y:S01]  /*e350*/  FMUL.FTZ R97, R97, R12.reuse ;  /* 0x0000000c61617220 */ /* 0x080fe20000410000 */
[----:B------:R-:W-:Y:S01]  /*e360*/  ISETP.LT.OR P4, PT, R122, 0x22, P4 ;  /* 0x000000227a00780c */ /* 0x000fe20002781670 */
[-C--:B------:R-:W-:Y:S01]  /*e370*/  FMUL.FTZ R100, R100, R12.reuse ;  /* 0x0000000c64647220 */ /* 0x080fe20000410000 */
[-C--:B------:R-:W-:Y:S01]  /*e380*/  FMUL.FTZ R101, R101, R12.reuse ;  /* 0x0000000c65657220 */ /* 0x080fe20000410000 */
[-C--:B------:R-:W-:Y:S01]  /*e390*/  FMUL.FTZ R104, R104, R12.reuse ;  /* 0x0000000c68687220 */ /* 0x080fe20000410000 */
[----:B------:R-:W-:Y:S01]  /*e3a0*/  FSEL R43, R43, -INF , !P4 ;  /* 0xff8000002b2b7808 */ /* 0x000fe20006000000 */
[----:B------:R-:W1:Y:S01]  /*e3b0*/  MUFU.EX2 R44, R44 ;  /* 0x0000002c002c7308 */ /* 0x000e620000000800 */
[----:B------:R-:W-:Y:S01]  /*e3c0*/  ISETP.GT.AND P4, PT, R121, 0x28, P5 ;  /* 0x000000287900780c */ /* 0x000fe20002f84270 */
[----:B--2---:R-:W-:Y:S01]  /*e3d0*/  FADD.FTZ R6, R40, R25 ;  /* 0x0000001928067221 */ /* 0x004fe20000010000 */
[-C--:B------:R-:W-:Y:S01]  /*e3e0*/  FMUL.FTZ R105, R105, R12.reuse ;  /* 0x0000000c69697220 */ /* 0x080fe20000410000 */
[-C--:B------:R-:W-:Y:S01]  /*e3f0*/  FMUL.FTZ R108, R108, R12.reuse ;  /* 0x0000000c6c6c7220 */ /* 0x080fe20000410000 */
[----:B------:R-:W-:Y:S01]  /*e400*/  ISETP.LT.OR P4, PT, R122, 0x29, P4 ;  /* 0x000000297a00780c */ /* 0x000fe20002781670 */
[-C--:B------:R-:W-:Y:S01]  /*e410*/  FMUL.FTZ R109, R109, R12.reuse ;  /* 0x0000000c6d6d7220 */ /* 0x080fe20000410000 */
[-C--:B------:R-:W-:Y:S01]  /*e420*/  FMUL.FTZ R112, R112, R12.reuse ;  /* 0x0000000c70707220 */ /* 0x080fe20000410000 */
[----:B------:R-:W2:Y:S01]  /*e430*/  MUFU.EX2 R45, R45 ;  /* 0x0000002d002d7308 */ /* 0x000ea20000000800 */
[----:B------:R-:W-:Y:S01]  /*e440*/  FSEL R46, R46, -INF , !P4 ;  /* 0xff8000002e2e7808 */ /* 0x000fe20006000000 */
[----:B0-----:R-:W-:Y:S01]  /*e450*/  FADD.FTZ R25, R41, R6 ;  /* 0x0000000629197221 */ /* 0x001fe20000010000 */
[----:B------:R-:W-:Y:S01]  /*e460*/  ISETP.GT.AND P4, PT, R121, 0x29, P5 ;  /* 0x000000297900780c */ /* 0x000fe20002f84270 */
[-C--:B------:R-:W-:Y:S01]  /*e470*/  FMUL.FTZ R113, R113, R12.reuse ;  /* 0x0000000c71717220 */ /* 0x080fe20000410000 */
[-C--:B------:R-:W-:Y:S01]  /*e480*/  FMUL.FTZ R116, R116, R12.reuse ;  /* 0x0000000c74747220 */ /* 0x080fe20000410000 */
[----:B------:R-:W-:Y:S01]  /*e490*/  FMUL.FTZ R117, R117, R12 ;  /* 0x0000000c75757220 */ /* 0x000fe20000410000 */
[----:B------:R-:W-:Y:S01]  /*e4a0*/  ISETP.LT.OR P4, PT, R122, 0x2a, P4 ;  /* 0x0000002a7a00780c */ /* 0x000fe20002781670 */
[----:B------:R-:W-:Y:S01]  /*e4b0*/  MUFU.EX2 R48, R48 ;  /* 0x0000003000307308 */ /* 0x000fe20000000800 */
[----:B-1----:R-:W-:Y:S01]  /*e4c0*/  FADD.FTZ R6, R44, R25 ;  /* 0x000000192c067221 */ /* 0x002fe20000010000 */
[----:B------:R-:W-:-:S02]  /*e4d0*/  F2FP.F16.F32.PACK_AB R150, R29, R28 ;  /* 0x0000001c1d96723e */ /* 0x000fc400000000ff */
[----:B------:R-:W-:Y:S02]  /*e4e0*/  FSEL R47, R47, -INF , !P4 ;  /* 0xff8000002f2f7808 */ /* 0x000fe40006000000 */
[----:B------:R-:W-:Y:S02]  /*e4f0*/  ISETP.GT.AND P4, PT, R121, 0x30, P5 ;  /* 0x000000307900780c */ /* 0x000fe40002f84270 */
[----:B------:R-:W0:Y:S01]  /*e500*/  MUFU.EX2 R49, R49 ;  /* 0x0000003100317308 */ /* 0x000e220000000800 */
[----:B--2---:R-:W-:Y:S01]  /*e510*/  FADD.FTZ R25, R45, R6 ;  /* 0x000000062d197221 */ /* 0x004fe20000010000 */
[----:B------:R-:W-:Y:S02]  /*e520*/  ISETP.LT.OR P4, PT, R122, 0x31, P4 ;  /* 0x000000317a00780c */ /* 0x000fe40002781670 */
[----:B------:R-:W-:Y:S02]  /*e530*/  F2FP.F16.F32.PACK_AB R144, R33, R32 ;  /* 0x000000202190723e */ /* 0x000fe400000000ff */
[----:B------:R-:W-:-:S02]  /*e540*/  FSEL R50, R50, -INF , !P4 ;  /* 0xff80000032327808 */ /* 0x000fc40006000000 */
[----:B------:R-:W-:Y:S01]  /*e550*/  ISETP.GT.AND P4, PT, R121, 0x31, P5 ;  /* 0x000000317900780c */ /* 0x000fe20002f84270 */
[----:B------:R-:W-:Y:S01]  /*e560*/  MUFU.EX2 R52, R52 ;  /* 0x0000003400347308 */ /* 0x000fe20000000800 */
[----:B------:R-:W-:Y:S02]  /*e570*/  F2FP.F16.F32.PACK_AB R146, R37, R36 ;  /* 0x000000242592723e */ /* 0x000fe400000000ff */
[----:B------:R-:W-:Y:S02]  /*e580*/  ISETP.LT.OR P4, PT, R122, 0x32, P4 ;  /* 0x000000327a00780c */ /* 0x000fe40002781670 */
[----:B------:R-:W-:Y:S02]  /*e590*/  F2FP.F16.F32.PACK_AB R140, R41, R40 ;  /* 0x00000028298c723e */ /* 0x000fe400000000ff */
[----:B------:R-:W-:Y:S01]  /*e5a0*/  FSEL R51, R51, -INF , !P4 ;  /* 0xff80000033337808 */ /* 0x000fe20006000000 */
[----:B------:R-:W1:Y:S01]  /*e5b0*/  MUFU.EX2 R53, R53 ;  /* 0x0000003500357308 */ /* 0x000e620000000800 */
[----:B------:R-:W-:-:S02]  /*e5c0*/  ISETP.GT.AND P4, PT, R121, 0x38, P5 ;  /* 0x000000387900780c */ /* 0x000fc40002f84270 */
[----:B------:R-:W-:Y:S02]  /*e5d0*/  F2FP.F16.F32.PACK_AB R142, R45, R44 ;  /* 0x0000002c2d8e723e */ /* 0x000fe400000000ff */
[----:B------:R-:W-:Y:S02]  /*e5e0*/  ISETP.LT.OR P4, PT, R122, 0x39, P4 ;  /* 0x000000397a00780c */ /* 0x000fe40002781670 */
[----:B0-----:R-:W-:Y:S01]  /*e5f0*/  F2FP.F16.F32.PACK_AB R136, R49, R48 ;  /* 0x000000303188723e */ /* 0x001fe200000000ff */
[----:B------:R-:W-:Y:S01]  /*e600*/  MUFU.EX2 R56, R56 ;  /* 0x0000003800387308 */ /* 0x000fe20000000800 */
[----:B------:R-:W-:Y:S02]  /*e610*/  FSEL R54, R54, -INF , !P4 ;  /* 0xff80000036367808 */ /* 0x000fe40006000000 */
[----:B------:R-:W-:-:S04]  /*e620*/  ISETP.GT.AND P4, PT, R121, 0x39, P5 ;  /* 0x000000397900780c */ /* 0x000fc80002f84270 */
[----:B------:R-:W-:Y:S01]  /*e630*/  ISETP.LT.OR P4, PT, R122, 0x3a, P4 ;  /* 0x0000003a7a00780c */ /* 0x000fe20002781670 */
[----:B------:R-:W0:Y:S01]  /*e640*/  MUFU.EX2 R57, R57 ;  /* 0x0000003900397308 */ /* 0x000e220000000800 */
[----:B-1----:R-:W-:Y:S02]  /*e650*/  F2FP.F16.F32.PACK_AB R138, R53, R52 ;  /* 0x00000034358a723e */ /* 0x002fe400000000ff */
[----:B------:R-:W-:Y:S02]  /*e660*/  FSEL R55, R55, -INF , !P4 ;  /* 0xff80000037377808 */ /* 0x000fe40006000000 */
[----:B------:R-:W-:-:S03]  /*e670*/  ISETP.GT.AND P4, PT, R121, 0x40, P5 ;  /* 0x000000407900780c */ /* 0x000fc60002f84270 */
[----:B------:R-:W-:Y:S01]  /*e680*/  MUFU.EX2 R60, R60 ;  /* 0x0000003c003c7308 */ /* 0x000fe20000000800 */
[----:B------:R-:W-:-:S04]  /*e690*/  ISETP.LT.OR P4, PT, R122, 0x41, P4 ;  /* 0x000000417a00780c */ /* 0x000fc80002781670 */
[----:B------:R-:W-:Y:S02]  /*e6a0*/  FSEL R58, R58, -INF , !P4 ;  /* 0xff8000003a3a7808 */ /* 0x000fe40006000000 */
[----:B------:R-:W-:Y:S01]  /*e6b0*/  ISETP.GT.AND P4, PT, R121, 0x41, P5 ;  /* 0x000000417900780c */ /* 0x000fe20002f84270 */
[----:B------:R-:W1:Y:S01]  /*e6c0*/  MUFU.EX2 R61, R61 ;  /* 0x0000003d003d7308 */ /* 0x000e620000000800 */
[----:B0-----:R-:W-:Y:S02]  /*e6d0*/  F2FP.F16.F32.PACK_AB R132, R57, R56 ;  /* 0x000000383984723e */ /* 0x001fe400000000ff */
[----:B------:R-:W-:-:S04]  /*e6e0*/  ISETP.LT.OR P4, PT, R122, 0x42, P4 ;  /* 0x000000427a00780c */ /* 0x000fc80002781670 */
[----:B------:R-:W-:Y:S01]  /*e6f0*/  FSEL R59, R59, -INF , !P4 ;  /* 0xff8000003b3b7808 */ /* 0x000fe20006000000 */
[----:B------:R-:W-:Y:S01]  /*e700*/  MUFU.EX2 R64, R64 ;  /* 0x0000004000407308 */ /* 0x000fe20000000800 */
[----:B------:R-:W-:-:S04]  /*e710*/  ISETP.GT.AND P4, PT, R121, 0x48, P5 ;  /* 0x000000487900780c */ /* 0x000fc80002f84270 */
[----:B------:R-:W-:-:S03]  /*e720*/  ISETP.LT.OR P4, PT, R122, 0x49, P4 ;  /* 0x000000497a00780c */ /* 0x000fc60002781670 */
[----:B------:R-:W0:Y:S01]  /*e730*/  MUFU.EX2 R65, R65 ;  /* 0x0000004100417308 */ /* 0x000e220000000800 */
[----:B------:R-:W-:Y:S02]  /*e740*/  FSEL R62, R62, -INF , !P4 ;  /* 0xff8000003e3e7808 */ /* 0x000fe40006000000 */
[----:B------:R-:W-:Y:S02]  /*e750*/  ISETP.GT.AND P4, PT, R121, 0x49, P5 ;  /* 0x000000497900780c */ /* 0x000fe40002f84270 */
[----:B-1----:R-:W-:Y:S02]  /*e760*/  F2FP.F16.F32.PACK_AB R134, R61, R60 ;  /* 0x0000003c3d86723e */ /* 0x002fe400000000ff */
[----:B------:R-:W-:Y:S01]  /*e770*/  ISETP.LT.OR P4, PT, R122, 0x4a, P4 ;  /* 0x0000004a7a00780c */ /* 0x000fe20002781670 */
[----:B------:R-:W-:Y:S03]  /*e780*/  MUFU.EX2 R68, R68 ;  /* 0x0000004400447308 */ /* 0x000fe60000000800 */
[----:B------:R-:W-:-:S02]  /*e790*/  FSEL R63, R63, -INF , !P4 ;  /* 0xff8000003f3f7808 */ /* 0x000fc40006000000 */
[----:B------:R-:W-:-:S03]  /*e7a0*/  ISETP.GT.AND P4, PT, R121, 0x50, P5 ;  /* 0x000000507900780c */ /* 0x000fc60002f84270 */
[----:B------:R-:W1:Y:S01]  /*e7b0*/  MUFU.EX2 R69, R69 ;  /* 0x0000004500457308 */ /* 0x000e620000000800 */
[----:B------:R-:W-:Y:S02]  /*e7c0*/  ISETP.LT.OR P4, PT, R122, 0x51, P4 ;  /* 0x000000517a00780c */ /* 0x000fe40002781670 */
[----:B0-----:R-:W-:Y:S02]  /*e7d0*/  F2FP.F16.F32.PACK_AB R128, R65, R64 ;  /* 0x000000404180723e */ /* 0x001fe400000000ff */
[----:B------:R-:W-:Y:S02]  /*e7e0*/  FSEL R66, R66, -INF , !P4 ;  /* 0xff80000042427808 */ /* 0x000fe40006000000 */
[----:B------:R-:W-:Y:S01]  /*e7f0*/  ISETP.GT.AND P4, PT, R121, 0x51, P5 ;  /* 0x000000517900780c */ /* 0x000fe20002f84270 */
[----:B------:R-:W-:Y:S03]  /*e800*/  MUFU.EX2 R72, R72 ;  /* 0x0000004800487308 */ /* 0x000fe60000000800 */
[----:B------:R-:W-:-:S04]  /*e810*/  ISETP.LT.OR P4, PT, R122, 0x52, P4 ;  /* 0x000000527a00780c */ /* 0x000fc80002781670 */
[----:B------:R-:W-:Y:S01]  /*e820*/  FSEL R67, R67, -INF , !P4 ;  /* 0xff80000043437808 */ /* 0x000fe20006000000 */
[----:B------:R-:W0:Y:S01]  /*e830*/  MUFU.EX2 R73, R73 ;  /* 0x0000004900497308 */ /* 0x000e220000000800 */
[----:B------:R-:W-:Y:S02]  /*e840*/  ISETP.GT.AND P4, PT, R121, 0x58, P5 ;  /* 0x000000587900780c */ /* 0x000fe40002f84270 */
[----:B-1----:R-:W-:Y:S02]  /*e850*/  F2FP.F16.F32.PACK_AB R130, R69, R68 ;  /* 0x000000444582723e */ /* 0x002fe400000000ff */
[----:B------:R-:W-:-:S03]  /*e860*/  ISETP.LT.OR P4, PT, R122, 0x59, P4 ;  /* 0x000000597a00780c */ /* 0x000fc60002781670 */
[----:B------:R-:W-:Y:S01]  /*e870*/  MUFU.EX2 R76, R76 ;  /* 0x0000004c004c7308 */ /* 0x000fe20000000800 */
[----:B------:R-:W-:Y:S02]  /*e880*/  FSEL R70, R70, -INF , !P4 ;  /* 0xff80000046467808 */ /* 0x000fe40006000000 */
[----:B------:R-:W-:-:S04]  /*e890*/  ISETP.GT.AND P4, PT, R121, 0x59, P5 ;  /* 0x000000597900780c */ /* 0x000fc80002f84270 */
[----:B------:R-:W-:Y:S01]  /*e8a0*/  ISETP.LT.OR P4, PT, R122, 0x5a, P4 ;  /* 0x0000005a7a00780c */ /* 0x000fe20002781670 */
[----:B------:R-:W1:Y:S01]  /*e8b0*/  MUFU.EX2 R77, R77 ;  /* 0x0000004d004d7308 */ /* 0x000e620000000800 */
[----:B0-----:R-:W-:Y:S02]  /*e8c0*/  F2FP.F16.F32.PACK_AB R124, R73, R72 ;  /* 0x00000048497c723e */ /* 0x001fe400000000ff */
[----:B------:R-:W-:Y:S02]  /*e8d0*/  FSEL R71, R71, -INF , !P4 ;  /* 0xff80000047477808 */ /* 0x000fe40006000000 */
[----:B------:R-:W-:-:S03]  /*e8e0*/  ISETP.GT.AND P4, PT, R121, 0x60, P5 ;  /* 0x000000607900780c */ /* 0x000fc60002f84270 */
[----:B------:R-:W-:Y:S01]  /*e8f0*/  MUFU.EX2 R80, R80 ;  /* 0x0000005000507308 */ /* 0x000fe20000000800 */
[----:B------:R-:W-:-:S04]  /*e900*/  ISETP.LT.OR P4, PT, R122, 0x61, P4 ;  /* 0x000000617a00780c */ /* 0x000fc80002781670 */
[----:B------:R-:W-:Y:S02]  /*e910*/  FSEL R74, R74, -INF , !P4 ;  /* 0xff8000004a4a7808 */ /* 0x000fe40006000000 */
[----:B------:R-:W-:Y:S01]  /*e920*/  ISETP.GT.AND P4, PT, R121, 0x61, P5 ;  /* 0x000000617900780c */ /* 0x000fe20002f84270 */
[----:B------:R-:W0:Y:S01]  /*e930*/  MUFU.EX2 R81, R81 ;  /* 0x0000005100517308 */ /* 0x000e220000000800 */
[----:B-1----:R-:W-:Y:S02]  /*e940*/  F2FP.F16.F32.PACK_AB R126, R77, R76 ;  /* 0x0000004c4d7e723e */ /* 0x002fe400000000ff */
[----:B------:R-:W-:-:S04]  /*e950*/  ISETP.LT.OR P4, PT, R122, 0x62, P4 ;  /* 0x000000627a00780c */ /* 0x000fc80002781670 */
[----:B------:R-:W-:Y:S01]  /*e960*/  FSEL R75, R75, -INF , !P4 ;  /* 0xff8000004b4b7808 */ /* 0x000fe20006000000 */
[----:B------:R-:W-:Y:S01]  /*e970*/  MUFU.EX2 R84, R84 ;  /* 0x0000005400547308 */ /* 0x000fe20000000800 */
[----:B------:R-:W-:-:S04]  /*e980*/  ISETP.GT.AND P4, PT, R121, 0x68, P5 ;  /* 0x000000687900780c */ /* 0x000fc80002f84270 */
[----:B------:R-:W-:-:S03]  /*e990*/  ISETP.LT.OR P4, PT, R122, 0x69, P4 ;  /* 0x000000697a00780c */ /* 0x000fc60002781670 */
[----:B------:R-:W1:Y:S01]  /*e9a0*/  MUFU.EX2 R3, R3 ;  /* 0x0000000300037308 */ /* 0x000e620000000800 */
[----:B------:R-:W-:Y:S02]  /*e9b0*/  FSEL R78, R78, -INF , !P4 ;  /* 0xff8000004e4e7808 */ /* 0x000fe40006000000 */
[----:B------:R-:W-:Y:S02]  /*e9c0*/  ISETP.GT.AND P4, PT, R121, 0x69, P5 ;  /* 0x000000697900780c */ /* 0x000fe40002f84270 */
[----:B0-----:R-:W-:Y:S02]  /*e9d0*/  F2FP.F16.F32.PACK_AB R120, R81, R80 ;  /* 0x000000505178723e */ /* 0x001fe400000000ff */
        /* <DEDUP_REMOVED lines=8> */
[----:B------:R-:W-:-:S04]  /*ea60*/  ISETP.GT.AND P4, PT, R121, RZ, P5 ;  /* 0x000000ff7900720c */ /* 0x000fc80002f84270 */
[----:B------:R-:W-:-:S04]  /*ea70*/  ISETP.LT.OR P4, PT, R122, 0x1, P4 ;  /* 0x000000017a00780c */ /* 0x000fc80002781670 */
[----:B------:R-:W-:Y:S02]  /*ea80*/  FSEL R26, R26, -INF , !P4 ;  /* 0xff8000001a1a7808 */ /* 0x000fe40006000000 */
        /* <DEDUP_REMOVED lines=12> */
[----:B-1----:R-:W-:Y:S02]  /*eb50*/  F2FP.F16.F32.PACK_AB R122, R3, R84 ;  /* 0x00000054037a723e */ /* 0x002fe400000000ff */
        /* <DEDUP_REMOVED lines=29> */
[----:B0-----:R-:W-:-:S04]  /*ed30*/  FMNMX.FTZ R13, R13, R17, !PT ;  /* 0x000000110d0d7209 */ /* 0x001fc80007810000 */
[C---:B------:R-:W-:Y:S01]  /*ed40*/  FSETP.NEU.FTZ.AND P4, PT, R13.reuse, -INF , PT ;  /* 0xff8000000d00780b */ /* 0x040fe20003f9d000 */
[----:B------:R-:W-:-:S03]  /*ed50*/  FMUL.FTZ R17, R13, R0 ;  /* 0x000000000d117220 */ /* 0x000fc60000410000 */
[----:B------:R-:W-:Y:S02]  /*ed60*/  FSEL R24, R13, RZ, P4 ;  /* 0x000000ff0d187208 */ /* 0x000fe40002000000 */
[----:B------:R-:W-:Y:S02]  /*ed70*/  FSEL R17, R17, RZ, P4 ;  /* 0x000000ff11117208 */ /* 0x000fe40002000000 */
[----:B------:R-:W-:Y:S01]  /*ed80*/  ISETP.GT.AND P4, PT, R4, R21, PT ;  /* 0x000000150400720c */ /* 0x000fe20003f84270 */
[----:B------:R-:W-:Y:S01]  /*ed90*/  FADD.FTZ R24, -R24, R2 ;  /* 0x0000000218187221 */ /* 0x000fe20000010100 */
[----:B------:R-:W-:Y:S02]  /*eda0*/  VIADD R4, R4, 0xffffffff ;  /* 0xffffffff04047836 */ /* 0x000fe40000000000 */
[-CC-:B------:R-:W-:Y:S01]  /*edb0*/  FFMA.FTZ R26, R26, R0.reuse, -R17.reuse ;  /* 0x000000001a1a7223 */ /* 0x180fe20000010811 */
[-CC-:B------:R-:W-:Y:S01]  /*edc0*/  FFMA.FTZ R27, R27, R0.reuse, -R17.reuse ;  /* 0x000000001b1b7223 */ /* 0x180fe20000010811 */
[-C--:B------:R-:W-:Y:S01]  /*edd0*/  FMUL.FTZ R2, R24, R0.reuse ;  /* 0x0000000018027220 */ /* 0x080fe20000410000 */
[-CC-:B------:R-:W-:Y:S01]  /*ede0*/  FFMA.FTZ R30, R30, R0.reuse, -R17.reuse ;  /* 0x000000001e1e7223 */ /* 0x180fe20000010811 */
[-CC-:B------:R-:W-:Y:S01]  /*edf0*/  FFMA.FTZ R31, R31, R0.reuse, -R17.reuse ;  /* 0x000000001f1f7223 */ /* 0x180fe20000010811 */
[-CC-:B------:R-:W-:Y:S01]  /*ee00*/  FFMA.FTZ R34, R34, R0.reuse, -R17.reuse ;  /* 0x0000000022227223 */ /* 0x180fe20000010811 */
[----:B------:R-:W-:Y:S01]  /*ee10*/  MUFU.EX2 R26, R26 ;  /* 0x0000001a001a7308 */ /* 0x000fe20000000800 */
[-CC-:B------:R-:W-:Y:S01]  /*ee20*/  FFMA.FTZ R35, R35, R0.reuse, -R17.reuse ;  /* 0x0000000023237223 */ /* 0x180fe20000010811 */
[-C--:B------:R-:W-:Y:S01]  /*ee30*/  FFMA.FTZ R38, R38, R0.reuse, -R17 ;  /* 0x0000000026267223 */ /* 0x080fe20000010811 */
[----:B------:R-:W-:Y:S01]  /*ee40*/  FADD.FTZ R24, R48, R25 ;  /* 0x0000001930187221 */ /* 0x000fe20000010000 */
[-CC-:B------:R-:W-:Y:S01]  /*ee50*/  FFMA.FTZ R39, R39, R0.reuse, -R17.reuse ;  /* 0x0000000027277223 */ /* 0x180fe20000010811 */
[-CC-:B------:R-:W-:Y:S01]  /*ee60*/  FFMA.FTZ R42, R42, R0.reuse, -R17.reuse ;  /* 0x000000002a2a7223 */ /* 0x180fe20000010811 */
[-CC-:B------:R-:W-:Y:S01]  /*ee70*/  FFMA.FTZ R43, R43, R0.reuse, -R17.reuse ;  /* 0x000000002b2b7223 */ /* 0x180fe20000010811 */
[----:B------:R-:W-:Y:S01]  /*ee80*/  FADD.FTZ R25, R49, R24 ;  /* 0x0000001831197221 */ /* 0x000fe20000010000 */
[----:B------:R-:W0:Y:S01]  /*ee90*/  MUFU.EX2 R2, R2 ;  /* 0x0000000200027308 */ /* 0x000e220000000800 */
[-CC-:B------:R-:W-:Y:S01]  /*eea0*/  FFMA.FTZ R46, R46, R0.reuse, -R17.reuse ;  /* 0x000000002e2e7223 */ /* 0x180fe20000010811 */
[-C--:B------:R-:W-:Y:S01]  /*eeb0*/  FFMA.FTZ R47, R47, R0.reuse, -R17 ;  /* 0x000000002f2f7223 */ /* 0x080fe20000010811 */
[----:B------:R-:W-:Y:S01]  /*eec0*/  FADD.FTZ R24, R52, R25 ;  /* 0x0000001934187221 */ /* 0x000fe20000010000 */
[-CC-:B------:R-:W-:Y:S01]  /*eed0*/  FFMA.FTZ R50, R50, R0.reuse, -R17.reuse ;  /* 0x0000000032327223 */ /* 0x180fe20000010811 */
[-CC-:B------:R-:W-:Y:S01]  /*eee0*/  FFMA.FTZ R51, R51, R0.reuse, -R17.reuse ;  /* 0x0000000033337223 */ /* 0x180fe20000010811 */
[-CC-:B------:R-:W-:Y:S01]  /*eef0*/  FFMA.FTZ R54, R54, R0.reuse, -R17.reuse ;  /* 0x0000000036367223 */ /* 0x180fe20000010811 */
[----:B------:R-:W-:Y:S01]  /*ef00*/  FADD.FTZ R25, R53, R24 ;  /* 0x0000001835197221 */ /* 0x000fe20000010000 */
[----:B------:R-:W1:Y:S01]  /*ef10*/  MUFU.EX2 R27, R27 ;  /* 0x0000001b001b7308 */ /* 0x000e620000000800 */
[-CC-:B------:R-:W-:Y:S01]  /*ef20*/  FFMA.FTZ R55, R55, R0.reuse, -R17.reuse ;  /* 0x0000000037377223 */ /* 0x180fe20000010811 */
[-C--:B------:R-:W-:Y:S01]  /*ef30*/  FFMA.FTZ R58, R58, R0.reuse, -R17 ;  /* 0x000000003a3a7223 */ /* 0x080fe20000010811 */
[----:B------:R-:W-:Y:S01]  /*ef40*/  FADD.FTZ R24, R56, R25 ;  /* 0x0000001938187221 */ /* 0x000fe20000010000 */
[-CC-:B------:R-:W-:Y:S01]  /*ef50*/  FFMA.FTZ R59, R59, R0.reuse, -R17.reuse ;  /* 0x000000003b3b7223 */ /* 0x180fe20000010811 */
[-CC-:B------:R-:W-:Y:S01]  /*ef60*/  FFMA.FTZ R62, R62, R0.reuse, -R17.reuse ;  /* 0x000000003e3e7223 */ /* 0x180fe20000010811 */
[-CC-:B------:R-:W-:Y:S01]  /*ef70*/  FFMA.FTZ R63, R63, R0.reuse, -R17.reuse ;  /* 0x000000003f3f7223 */ /* 0x180fe20000010811 */
[----:B------:R-:W-:Y:S01]  /*ef80*/  FADD.FTZ R25, R57, R24 ;  /* 0x0000001839197221 */ /* 0x000fe20000010000 */
[----:B------:R-:W2:Y:S01]  /*ef90*/  MUFU.EX2 R30, R30 ;  /* 0x0000001e001e7308 */ /* 0x000ea20000000800 */
[----:B0-----:R-:W-:Y:S01]  /*efa0*/  FFMA.FTZ R6, R2, R5, R26 ;  /* 0x0000000502067223 */ /* 0x001fe2000001001a */
[-C--:B------:R-:W-:Y:S01]  /*efb0*/  FFMA.FTZ R66, R66, R0.reuse, -R17 ;  /* 0x0000000042427223 */ /* 0x080fe20000010811 */
[----:B------:R-:W-:Y:S01]  /*efc0*/  FADD.FTZ R24, R60, R25 ;  /* 0x000000193c187221 */ /* 0x000fe20000010000 */
[-CC-:B------:R-:W-:Y:S01]  /*efd0*/  FFMA.FTZ R67, R67, R0.reuse, -R17.reuse ;  /* 0x0000000043437223 */ /* 0x180fe20000010811 */
[-CC-:B------:R-:W-:Y:S01]  /*efe0*/  FFMA.FTZ R70, R70, R0.reuse, -R17.reuse ;  /* 0x0000000046467223 */ /* 0x180fe20000010811 */
[-CC-:B------:R-:W-:Y:S01]  /*eff0*/  FFMA.FTZ R71, R71, R0.reuse, -R17.reuse ;  /* 0x0000000047477223 */ /* 0x180fe20000010811 */
[----:B------:R-:W-:Y:S01]  /*f000*/  FADD.FTZ R25, R61, R24 ;  /* 0x000000183d197221 */ /* 0x000fe20000010000 */
[----:B------:R-:W0:Y:S01]  /*f010*/  MUFU.EX2 R31, R31 ;  /* 0x0000001f001f7308 */ /* 0x000e220000000800 */
[----:B-1----:R-:W-:Y:S01]  /*f020*/  FADD.FTZ R5, R27, R6 ;  /* 0x000000061b057221 */ /* 0x002fe20000010000 */
[-C--:B------:R-:W-:Y:S01]  /*f030*/  FFMA.FTZ R74, R74, R0.reuse, -R17 ;  /* 0x000000004a4a7223 */ /* 0x080fe20000010811 */
[----:B------:R-:W-:Y:S01]  /*f040*/  FADD.FTZ R24, R64, R25 ;  /* 0x0000001940187221 */ /* 0x000fe20000010000 */
[-CC-:B------:R-:W-:Y:S01]  /*f050*/  FFMA.FTZ R75, R75, R0.reuse, -R17.reuse ;  /* 0x000000004b4b7223 */ /* 0x180fe20000010811 */
[-CC-:B------:R-:W-:Y:S01]  /*f060*/  FFMA.FTZ R78, R78, R0.reuse, -R17.reuse ;  /* 0x000000004e4e7223 */ /* 0x180fe20000010811 */
[-C--:B------:R-:W-:Y:S01]  /*f070*/  FFMA.FTZ R79, R79, R0.reuse, -R17 ;  /* 0x000000004f4f7223 */ /* 0x080fe20000010811 */
[----:B------:R-:W-:Y:S01]  /*f080*/  FADD.FTZ R25, R65, R24 ;  /* 0x0000001841197221 */ /* 0x000fe20000010000 */
[----:B------:R-:W1:Y:S01]  /*f090*/  MUFU.EX2 R34, R34 ;  /* 0x0000002200227308 */ /* 0x000e620000000800 */
[----:B--2---:R-:W-:Y:S01]  /*f0a0*/  FADD.FTZ R6, R30, R5 ;  /* 0x000000051e067221 */ /* 0x004fe20000010000 */
[-C--:B------:R-:W-:Y:S01]  /*f0b0*/  FFMA.FTZ R82, R82, R0.reuse, -R17 ;  /* 0x0000000052527223 */ /* 0x080fe20000010811 */
[----:B------:R-:W-:Y:S01]  /*f0c0*/  FADD.FTZ R24, R68, R25 ;  /* 0x0000001944187221 */ /* 0x000fe20000010000 */
[-CC-:B------:R-:W-:Y:S01]  /*f0d0*/  FFMA.FTZ R83, R83, R0.reuse, -R17.reuse ;  /* 0x0000000053537223 */ /* 0x180fe20000010811 */
[-CC-:B------:R-:W-:Y:S01]  /*f0e0*/  FFMA.FTZ R86, R86, R0.reuse, -R17.reuse ;  /* 0x0000000056567223 */ /* 0x180fe20000010811 */
[----:B------:R-:W-:Y:S01]  /*f0f0*/  FFMA.FTZ R17, R87, R0, -R17 ;  /* 0x0000000057117223 */ /* 0x000fe20000010811 */
[----:B------:R-:W-:Y:S01]  /*f100*/  FADD.FTZ R25, R69, R24 ;  /* 0x0000001845197221 */ /* 0x000fe20000010000 */
[----:B------:R-:W2:Y:S01]  /*f110*/  MUFU.EX2 R35, R35 ;  /* 0x0000002300237308 */ /* 0x000ea20000000800 */
[----:B0-----:R-:W-:Y:S01]  /*f120*/  FADD.FTZ R5, R31, R6 ;  /* 0x000000061f057221 */ /* 0x001fe20000010000 */
[-C--:B------:R-:W-:Y:S01]  /*f130*/  FMUL.FTZ R90, R90, R2.reuse ;  /* 0x000000025a5a7220 */ /* 0x080fe20000410000 */
[----:B------:R-:W-:Y:S01]  /*f140*/  FADD.FTZ R24, R72, R25 ;  /* 0x0000001948187221 */ /* 0x000fe20000010000 */
[-C--:B------:R-:W-:Y:S01]  /*f150*/  FMUL.FTZ R91, R91, R2.reuse ;  /* 0x000000025b5b7220 */ /* 0x080fe20000410000 */
[-C--:B------:R-:W-:Y:S01]  /*f160*/  FMUL.FTZ R94, R94, R2.reuse ;  /* 0x000000025e5e7220 */ /* 0x080fe20000410000 */
[-C--:B------:R-:W-:Y:S01]  /*f170*/  FMUL.FTZ R95, R95, R2.reuse ;  /* 0x000000025f5f7220 */ /* 0x080fe20000410000 */
[----:B------:R-:W-:Y:S01]  /*f180*/  FADD.FTZ R25, R73, R24 ;  /* 0x0000001849197221 */ /* 0x000fe20000010000 */
[----:B------:R-:W0:Y:S01]  /*f190*/  MUFU.EX2 R38, R38 ;  /* 0x0000002600267308 */ /* 0x000e220000000800 */
[----:B-1----:R-:W-:Y:S01]  /*f1a0*/  FADD.FTZ R6, R34, R5 ;  /* 0x0000000522067221 */ /* 0x002fe20000010000 */
[-C--:B------:R-:W-:Y:S01]  /*f1b0*/  FMUL.FTZ R98, R98, R2.reuse ;  /* 0x0000000262627220 */ /* 0x080fe20000410000 */
[----:B------:R-:W-:Y:S01]  /*f1c0*/  FADD.FTZ R24, R76, R25 ;  /* 0x000000194c187221 */ /* 0x000fe20000010000 */
[-C--:B------:R-:W-:Y:S01]  /*f1d0*/  FMUL.FTZ R99, R99, R2.reuse ;  /* 0x0000000263637220 */ /* 0x080fe20000410000 */
[-C--:B------:R-:W-:Y:S01]  /*f1e0*/  FMUL.FTZ R102, R102, R2.reuse ;  /* 0x0000000266667220 */ /* 0x080fe20000410000 */
[-C--:B------:R-:W-:Y:S01]  /*f1f0*/  FMUL.FTZ R103, R103, R2.reuse ;  /* 0x0000000267677220 */ /* 0x080fe20000410000 */
[----:B------:R-:W-:Y:S01]  /*f200*/  FADD.FTZ R25, R77, R24 ;  /* 0x000000184d197221 */ /* 0x000fe20000010000 */
[----:B------:R-:W1:Y:S01]  /*f210*/  MUFU.EX2 R39, R39 ;  /* 0x0000002700277308 */ /* 0x000e620000000800 */
[----:B--2---:R-:W-:Y:S01]  /*f220*/  FADD.FTZ R5, R35, R6 ;  /* 0x0000000623057221 */ /* 0x004fe20000010000 */
[-C--:B------:R-:W-:Y:S01]  /*f230*/  FMUL.FTZ R106, R106, R2.reuse ;  /* 0x000000026a6a7220 */ /* 0x080fe20000410000 */
[----:B------:R-:W-:Y:S01]  /*f240*/  FADD.FTZ R24, R80, R25 ;  /* 0x0000001950187221 */ /* 0x000fe20000010000 */
[-C--:B------:R-:W-:Y:S01]  /*f250*/  FMUL.FTZ R107, R107, R2.reuse ;  /* 0x000000026b6b7220 */ /* 0x080fe20000410000 */
[-C--:B------:R-:W-:Y:S01]  /*f260*/  FMUL.FTZ R110, R110, R2.reuse ;  /* 0x000000026e6e7220 */ /* 0x080fe20000410000 */
[-C--:B------:R-:W-:Y:S01]  /*f270*/  FMUL.FTZ R111, R111, R2.reuse ;  /* 0x000000026f6f7220 */ /* 0x080fe20000410000 */
[----:B------:R-:W-:Y:S01]  /*f280*/  FADD.FTZ R25, R81, R24 ;  /* 0x0000001851197221 */ /* 0x000fe20000010000 */
[----:B------:R-:W2:Y:S01]  /*f290*/  MUFU.EX2 R42, R42 ;  /* 0x0000002a002a7308 */ /* 0x000ea20000000800 */
[----:B0-----:R-:W-:Y:S01]  /*f2a0*/  FADD.FTZ R6, R38, R5 ;  /* 0x0000000526067221 */ /* 0x001fe20000010000 */
[-C--:B------:R-:W-:Y:S01]  /*f2b0*/  FMUL.FTZ R114, R114, R2.reuse ;  /* 0x0000000272727220 */ /* 0x080fe20000410000 */
[----:B------:R-:W-:Y:S01]  /*f2c0*/  FADD.FTZ R24, R84, R25 ;  /* 0x0000001954187221 */ /* 0x000fe20000010000 */
[-C--:B------:R-:W-:Y:S01]  /*f2d0*/  FMUL.FTZ R115, R115, R2.reuse ;  /* 0x0000000273737220 */ /* 0x080fe20000410000 */
[-C--:B------:R-:W-:Y:S01]  /*f2e0*/  FMUL.FTZ R118, R118, R2.reuse ;  /* 0x0000000276767220 */ /* 0x080fe20000410000 */
[----:B------:R-:W-:Y:S01]  /*f2f0*/  FMUL.FTZ R119, R119, R2 ;  /* 0x0000000277777220 */ /* 0x000fe20000410000 */
[----:B------:R-:W-:Y:S01]  /*f300*/  F2FP.F16.F32.PACK_AB R149, R27, R26 ;  /* 0x0000001a1b95723e */ /* 0x000fe200000000ff */
[----:B------:R-:W0:Y:S01]  /*f310*/  MUFU.EX2 R43, R43 ;  /* 0x0000002b002b7308 */ /* 0x000e220000000800 */
[----:B-1----:R-:W-:Y:S01]  /*f320*/  FADD.FTZ R5, R39, R6 ;  /* 0x0000000627057221 */ /* 0x002fe20000010000 */
[----:B------:R-:W-:Y:S01]  /*f330*/  F2FP.F16.F32.PACK_AB R151, R31, R30 ;  /* 0x0000001e1f97723e */ /* 0x000fe200000000ff */
[----:B------:R-:W-:Y:S01]  /*f340*/  IMAD.MOV.U32 R2, RZ, RZ, R13 ;  /* 0x000000ffff027224 */ /* 0x000fe200078e000d */
[----:B------:R-:W-:-:S02]  /*f350*/  F2FP.F16.F32.PACK_AB R145, R35, R34 ;  /* 0x000000222391723e */ /* 0x000fc400000000ff */
[----:B------:R-:W-:Y:S02]  /*f360*/  F2FP.F16.F32.PACK_AB R147, R39, R38 ;  /* 0x000000262793723e */ /* 0x000fe400000000ff */
        /* <DEDUP_REMOVED lines=28> */
[----:B-1----:R-:W-:Y:S01]  /*f530*/  FADD.FTZ R5, R63, R6 ;  /* 0x000000063f057221 */ /* 0x002fe20000010000 */
[----:B------:R-:W-:Y:S01]  /*f540*/  FADD.FTZ R6, R3, R24 ;  /* 0x0000001803067221 */ /* 0x000fe20000010000 */
[----:B------:R-:W-:-:S05]  /*f550*/  F2FP.F16.F32.PACK_AB R135, R63, R62 ;  /* 0x0000003e3f87723e */ /* 0x000fca00000000ff */
        /* <DEDUP_REMOVED lines=24> */
[----:B------:R-:W-:-:S03]  /*f6e0*/  F2FP.F16.F32.PACK_AB R121, R83, R82 ;  /* 0x000000525379723e */ /* 0x000fc600000000ff */
[----:B0-----:R-:W-:-:S04]  /*f6f0*/  FADD.FTZ R3, R86, R3 ;  /* 0x0000000356037221 */ /* 0x001fc80000010000 */
[C---:B-1----:R-:W-:Y:S01]  /*f700*/  FADD.FTZ R5, R17.reuse, R3 ;  /* 0x0000000311057221 */ /* 0x042fe20000010000 */
[----:B------:R-:W-:Y:S01]  /*f710*/  F2FP.F16.F32.PACK_AB R123, R17, R86 ;  /* 0x00000056117b723e */ /* 0x000fe200000000ff */
[----:B------:R-:W-:Y:S02]  /*f720*/  IMAD.MOV.U32 R17, RZ, RZ, R7 ;  /* 0x000000ffff117224 */ /* 0x000fe400078e0007 */
[----:B------:R-:W-:Y:S01]  /*f730*/  IMAD.MOV.U32 R3, RZ, RZ, R9 ;  /* 0x000000ffff037224 */ /* 0x000fe200078e0009 */
[----:B------:R-:W-:Y:S06]  /*f740*/  @P4 BRA `(.L_x_1486) ;  /* 0xffffffd000244947 */ /* 0x000fec000383ffff */
[----:B------:R-:W-:Y:S02]  /*f750*/  IMAD.MOV.U32 R2, RZ, RZ, R13 ;  /* 0x000000ffff027224 */ /* 0x000fe400078e000d */
[----:B------:R-:W-:Y:S02]  /*f760*/  IMAD.MOV.U32 R3, RZ, RZ, R9 ;  /* 0x000000ffff037224 */ /* 0x000fe400078e0009 */
[----:B------:R-:W-:Y:S02]  /*f770*/  IMAD.MOV.U32 R17, RZ, RZ, R7 ;  /* 0x000000ffff117224 */ /* 0x000fe400078e0007 */
[----:B------:R-:W-:-:S07]  /*f780*/  IMAD.MOV.U32 R153, RZ, RZ, R20 ;  /* 0x000000ffff997224 */ /* 0x000fce00078e0014 */
.L_x_1468:
[----:B------:R-:W2:Y:S01]  /*f790*/  LDL R20, [R1+0x20] ;  /* 0x0000200001147983 */ /* 0x000ea20000100800 */
[----:B------:R-:W0:Y:S03]  /*f7a0*/  LDC R7, c[0x0][0x448] ;  /* 0x00011200ff077b82 */ /* 0x000e260000000800 */
[----:B------:R-:W3:Y:S05]  /*f7b0*/  LDL R13, [R1+0x10] ;  /* 0x00001000010d7983 */ /* 0x000eea0000100800 */
[----:B------:R-:W1:Y:S01]  /*f7c0*/  LDC R24, c[0x0][0x9e4] ;  /* 0x00027900ff187b82 */ /* 0x000e620000000800 */
[----:B0-----:R-:W-:-:S02]  /*f7d0*/  ISETP.NE.AND P5, PT, R7, 0x1, PT ;  /* 0x000000010700780c */ /* 0x001fc40003fa5270 */
[----:B-1----:R-:W-:-:S11]  /*f7e0*/  ISETP.GE.AND P4, PT, R24, 0x1, PT ;  /* 0x000000011800780c */ /* 0x002fd60003f86270 */
[----:B------:R-:W0:Y:S08]  /*f7f0*/  @P5 LDC R12, c[0x0][0x44c] ;  /* 0x00011300ff0c5b82 */ /* 0x000e300000000800 */
[----:B------:R-:W1:Y:S01]  /*f800*/  @P5 LDC R9, c[0x0][0x450] ;  /* 0x00011400ff095b82 */ /* 0x000e620000000800 */
[----:B--2---:R-:W-:-:S04]  /*f810*/  VIADD R7, R20, 0xbf ;  /* 0x000000bf14077836 */ /* 0x004fc80000000000 */
[----:B0-----:R-:W-:Y:S01]  /*f820*/  @P5 IMAD.HI.U32 R12, R7, R12, RZ ;  /* 0x0000000c070c5227 */ /* 0x001fe200078e00ff */
[----:B---3--:R-:W-:-:S04]  /*f830*/  IADD3 R20, R13, 0x1, -R157 ;  /* 0x000000010d147810 */ /* 0x008fc80007ffe89d */
[----:B-1----:R-:W-:-:S05]  /*f840*/  @P5 SHF.R.U32.HI R7, RZ, R9, R12 ;  /* 0x00000009ff075219 */ /* 0x002fca000001160c */
[----:B------:R-:W-:-:S04]  /*f850*/  IMAD.IADD R7, R7, 0x1, R20 ;  /* 0x0000000107077824 */ /* 0x000fc800078e0214 */
[----:B------:R-:W-:Y:S01]  /*f860*/  IMAD.IADD R12, R7, 0x1, -R8 ;  /* 0x00000001070c7824 */ /* 0x000fe200078e0a08 */
        /* <DEDUP_REMOVED lines=11> */
.L_x_1489:
[----:B------:R-:W-:-:S13]  /*f920*/  ISETP.NE.AND P2, PT, R24, 0x1, PT ;  /* 0x000000011800780c */ /* 0x000fda0003f45270 */
[----:B------:R-:W0:Y:S02]  /*f930*/  @P2 LDC.64 R8, c[0x0][0x9e8] ;  /* 0x00027a00ff082b82 */ /* 0x000e240000000a00 */
[----:B0-----:R-:W-:-:S05]  /*f940*/  @P2 IMAD.HI.U32 R8, R7, R8, RZ ;  /* 0x0000000807082227 */ /* 0x001fca00078e00ff */
[----:B------:R-:W-:-:S07]  /*f950*/  @P2 SHF.R.U32.HI R7, RZ, R9, R8 ;  /* 0x00000009ff072219 */ /* 0x000fce0000011608 */
.L_x_1490:
[----:B------:R-:W-:Y:S05]  /*f960*/  BSYNC B0 ;  /* 0x0000000000007941 */ /* 0x000fea0003800000 */
.L_x_1488:
[----:B------:R-:W-:-:S05]  /*f970*/  IMAD R7, R7, R24, RZ ;  /* 0x0000001807077224 */ /* 0x000fca00078e02ff */
[----:B------:R-:W-:-:S07]  /*f980*/  VIMNMX R12, R12, R7, !PT ;  /* 0x000000070c0c7248 */ /* 0x000fce0007fe0100 */
.L_x_1487:
[----:B------:R-:W2:Y:S01]  /*f990*/  LDL R8, [R1+0x38] ;  /* 0x0000380001087983 */ /* 0x000ea20000100800 */
[----:B------:R-:W-:-:S05]  /*f9a0*/  VIADD R12, R12, 0x7f ;  /* 0x0000007f0c0c7836 */ /* 0x000fca0000000000 */
[----:B------:R-:W-:-:S04]  /*f9b0*/  SHF.R.S32.HI R7, RZ, 0x1f, R12 ;  /* 0x0000001fff077819 */ /* 0x000fc8000001140c */
[----:B------:R-:W-:-:S04]  /*f9c0*/  LEA.HI R7, R7, R12, RZ, 0x7 ;  /* 0x0000000c07077211 */ /* 0x000fc800078f38ff */
[----:B------:R-:W-:-:S04]  /*f9d0*/  SHF.R.S32.HI R7, RZ, 0x7, R7 ;  /* 0x00000007ff077819 */ /* 0x000fc80000011407 */
[----:B--2---:R-:W-:-:S04]  /*f9e0*/  VIMNMX R8, R8, R7, !PT ;  /* 0x0000000708087248 */ /* 0x004fc80007fe0100 */
[----:B------:R-:W-:Y:S01]  /*f9f0*/  ISETP.GE.AND P2, PT, R4, R8, PT ;  /* 0x000000080400720c */ /* 0x000fe20003f46270 */
[----:B------:R0:W-:-:S12]  /*fa00*/  STL [R1+0x2c], R8 ;  /* 0x00002c0801007387 */ /* 0x0001d80000100800 */
[----:B0-----:R-:W-:Y:S05]  /*fa10*/  @!P2 BRA `(.L_x_1491) ;  /* 0x0000001c00c8a947 */ /* 0x001fea0003800000 */
[----:B------:R-:W-:Y:S02]  /*fa20*/  IMAD.MOV.U32 R7, RZ, RZ, R2 ;  /* 0x000000ffff077224 */ /* 0x000fe400078e0002 */
[----:B------:R-:W-:Y:S02]  /*fa30*/  IMAD.MOV.U32 R12, RZ, RZ, R3 ;  /* 0x000000ffff0c7224 */ /* 0x000fe400078e0003 */
[----:B------:R-:W-:Y:S02]  /*fa40*/  IMAD.MOV.U32 R8, RZ, RZ, R153 ;  /* 0x000000ffff087224 */ /* 0x000fe400078e0099 */
[----:B------:R-:W-:-:S07]  /*fa50*/  IMAD.MOV.U32 R13, RZ, RZ, R17 ;  /* 0x000000ffff0d7224 */ /* 0x000fce00078e0011 */
.L_x_1501:
        /* <DEDUP_REMOVED lines=11> */
.L_x_1493:
[----:B------:R-:W-:Y:S01]  /*fb10*/  IMAD R0, R17, 0x8, R16 ;  /* 0x0000000811007824 */ /* 0x000fe200078e0210 */
[----:B------:R-:W-:-:S04]  /*fb20*/  SHF.L.U32 R3, R153, 0x1f, RZ ;  /* 0x0000001f99037819 */ /* 0x000fc800000006ff */
[----:B------:R0:W1:Y:S01]  /*fb30*/  SYNCS.PHASECHK.TRANS64.TRYWAIT P3, [R0+URZ+0x16830], R3 ;  /* 0x01683003000075a7 */ /* 0x000062000806017f */
[----:B------:R-:W-:Y:S05]  /*fb40*/  @!P0 BRA `(.L_x_1494) ;  /* 0x0000000000048947 */ /* 0x000fea0003800000 */
[----:B------:R-:W-:Y:S01]  /*fb50*/  BPT.TRAP 0x1 ;  /* 0x000000040000795c */ /* 0x000fe20000300000 */
.L_x_1494:
[----:B------:R-:W-:Y:S04]  /*fb60*/  BSSY B0, `(.L_x_1492) ;  /* 0x0000004000007945 */ /* 0x000fe80003800000 */
[----:B-1----:R-:W-:Y:S05]  /*fb70*/  @P3 BRA `(.L_x_1495) ;  /* 0x0000000000083947 */ /* 0x002fea0003800000 */
[----:B------:R-:W1:Y:S02]  /*fb80*/  SYNCS.PHASECHK.TRANS64.TRYWAIT P3, [R0+URZ+0x16830], R3 ;  /* 0x01683003000075a7 */ /* 0x000e64000806017f */
[----:B-1----:R-:W-:Y:S05]  /*fb90*/  @!P3 BRA `(.L_x_1496) ;  /* 0x0000010000bcb947 */ /* 0x002fea0003800000 */
.L_x_1495:
[----:B------:R-:W-:Y:S05]  /*fba0*/  BSYNC B0 ;  /* 0x0000000000007941 */ /* 0x000fea0003800000 */
.L_x_1492:
        /* <DEDUP_REMOVED lines=46> */
.L_x_1498:
[----:B------:R-:W-:Y:S01]  /*fe90*/  SHF.L.U32 R0, R8, 0x1f, RZ ;  /* 0x0000001f08007819 */ /* 0x000fe200000006ff */
[----:B------:R-:W-:-:S04]  /*fea0*/  IMAD R2, R13, 0x8, R16 ;  /* 0x000000080d027824 */ /* 0x000fc800078e0210 */
[----:B------:R0:W1:Y:S01]  /*feb0*/  SYNCS.PHASECHK.TRANS64.TRYWAIT P2, [R2+URZ+0x16850], R0 ;  /* 0x01685000020075a7 */ /* 0x000062000804017f */
[----:B------:R-:W-:Y:S05]  /*fec0*/  @!P0 BRA `(.L_x_1499) ;  /* 0x0000000000048947 */ /* 0x000fea0003800000 */
[----:B------:R-:W-:Y:S01]  /*fed0*/  BPT.TRAP 0x1 ;  /* 0x000000040000795c */ /* 0x000fe20000300000 */
.L_x_1499:
[----:B-1----:R-:W-:Y:S05]  /*fee0*/  @P2 BRA `(.L_x_1497) ;  /* 0x0000000000082947 */ /* 0x002fea0003800000 */
[----:B------:R-:W1:Y:S02]  /*fef0*/  SYNCS.PHASECHK.TRANS64.TRYWAIT P2, [R2+URZ+0x16850], R0 ;  /* 0x01685000020075a7 */ /* 0x000e64000804017f */
[----:B-1----:R-:W-:Y:S05]  /*ff00*/  @!P2 BRA `(.L_x_1500) ;  /* 0x000000fc00f4a947 */ /* 0x002fea0003800000 */
.L_x_1497:
[----:B01----:R-:W-:Y:S01]  /*ff10*/  VIADD R0, R16, 0x400 ;  /* 0x0000040010007836 */ /* 0x003fe20000000000 */
[----:B------:R-:W-:Y:S05]  /*ff20*/  WARPSYNC.ALL ;  /* 0x0000000000007948 */ /* 0x000fea0003800000 */
[----:B------:R-:W-:-:S04]  /*ff30*/  SHF.R.U32.HI R0, RZ, 0x4, R0 ;  /* 0x00000004ff007819 */ /* 0x000fc80000011600 */
[----:B------:R-:W-:-:S05]  /*ff40*/  LOP3.LUT R8, R0, 0x3fff, RZ, 0xc0, !PT ;  /* 0x00003fff00087812 */ /* 0x000fca00078ec0ff */
[----:B------:R-:W-:Y:S01]  /*ff50*/  IMAD R8, R13, 0x400, R8 ;  /* 0x000004000d087824 */ /* 0x000fe200078e0208 */
[----:B------:R-:W-:Y:S01]  /*ff60*/  FMNMX.FTZ R0, R24, R12, !PT ;  /* 0x0000000c18007209 */ /* 0x000fe20007810000 */
[----:B------:R-:W-:Y:S01]  /*ff70*/  IMAD.MOV.U32 R9, RZ, RZ, 0x40000040 ;  /* 0x40000040ff097424 */ /* 0x000fe200078e00ff */
[----:B------:R-:W-:Y:S01]  /*ff80*/  WARPGROUP.ARRIVE ;  /* 0x00000000000079c5 */ /* 0x000fe20000000000 */
[C---:B------:R-:W-:Y:S01]  /*ff90*/  VIADD R2, R8.reuse, 0x80 ;  /* 0x0000008008027836 */ /* 0x040fe20000000000 */
[----:B------:R-:W-:Y:S01]  /*ffa0*/  R2UR UR10, R8 ;  /* 0x00000000080a72ca */ /* 0x000fe200000e0000 */
[----:B------:R-:W-:Y:S01]  /*ffb0*/  IMAD.MOV.U32 R3, RZ, RZ, 0x40000040 ;  /* 0x40000040ff037424 */ /* 0x000fe200078e00ff */
[----:B------:R-:W-:Y:S01]  /*ffc0*/  R2UR UR11, R9 ;  /* 0x00000000090b72ca */ /* 0x000fe200000e0000 */
[----:B------:R-:W-:Y:S01]  /*ffd0*/  IMAD.MOV.U32 R21, RZ, RZ, 0x40000040 ;  /* 0x40000040ff157424 */ /* 0x000fe200078e00ff */
[----:B------:R-:W-:-:S04]  /*ffe0*/  FMNMX.FTZ R0, R25, R0, !PT ;  /* 0x0000000019007209 */ /* 0x000fc80007810000 */
[----:B------:R-:W-:-:S04]  /*fff0*/  FMNMX.FTZ R0, R28, R0, !PT ;  /* 0x000000001c007209 */ /* 0x000fc80007810000 */
[----:B------:R-:W-:-:S03]  /*10000*/  FMNMX.FTZ R0, R29, R0, !PT ;  /* 0x000000001d007209 */ /* 0x000fc60007810000 */
[----:B------:R-:W-:Y:S01]  /*10010*/  HGMMA.64x64x16.F32 R88, R148, gdesc[UR8].tnspB, R88, gsb0 ;  /* 0x40e0000894587df0 */ /* 0x000fe20008000858 */
[----:B------:R-:W-:Y:S02]  /*10020*/  FMNMX.FTZ R0, R32, R0, !PT ;  /* 0x0000000020007209 */ /* 0x000fe40007810000 */
[----:B------:R-:W-:Y:S01]  /*10030*/  R2UR UR10, R2 ;  /* 0x00000000020a72ca */ /* 0x000fe200000e0000 */
[----:B------:R-:W-:Y:S01]  /*10040*/  VIADD R2, R8, 0x100 ;  /* 0x0000010008027836 */ /* 0x000fe20000000000 */
[----:B------:R-:W-:Y:S02]  /*10050*/  FMNMX.FTZ R0, R33, R0, !PT ;  /* 0x0000000021007209 */ /* 0x000fe40007810000 */
[----:B------:R-:W-:Y:S01]  /*10060*/  R2UR UR11, R3 ;  /* 0x00000000030b72ca */ /* 0x000fe200000e0000 */
[----:B------:R-:W-:Y:S01]  /*10070*/  IMAD.MOV.U32 R3, RZ, RZ, 0x40000040 ;  /* 0x40000040ff037424 */ /* 0x000fe200078e00ff */
        /* <DEDUP_REMOVED lines=38> */
[----:B------:R-:W-:-:S06]  /*102e0*/  WARPGROUP.ARRIVE ;  /* 0x00000000000079c5 */ /* 0x000fcc0000000000 */
[----:B------:R-:W-:Y:S01]  /*102f0*/  HGMMA.64x64x16.F32 R88, R140, gdesc[UR8].tnspB, R88, gsb0 ;  /* 0x40e000088c587df0 */ /* 0x000fe20008000858 */
[----:B------:R-:W-:Y:S02]  /*10300*/  R2UR UR11, R3 ;  /* 0x00000000030b72ca */ /* 0x000fe400000e0000 */
[----:B-1----:R-:W-:Y:S01]  /*10310*/  FMNMX.FTZ R3, R9, R20, !PT ;  /* 0x0000001409037209 */ /* 0x002fe20007810000 */
[----:B------:R-:W-:Y:S01]  /*10320*/  VIADD R20, R8, 0x200 ;  /* 0x0000020008147836 */ /* 0x000fe20000000000 */
[----:B------:R-:W-:-:S03]  /*10330*/  R2UR UR10, R2 ;  /* 0x00000000020a72ca */ /* 0x000fc600000e0000 */
[----:B------:R-:W-:-:S04]  /*10340*/  FADD.FTZ R2, -R3, R12 ;  /* 0x0000000c03027221 */ /* 0x000fc80000010100 */
[----:B0-----:R-:W-:-:S04]  /*10350*/  FMUL.FTZ R2, R2, R0 ;  /* 0x0000000002027220 */ /* 0x001fc80000410000 */
[----:B------:R0:W-:Y:S02]  /*10360*/  MUFU.EX2 R9, R2 ;  /* 0x0000000200097308 */ /* 0x0001e40000000800 */
        /* <DEDUP_REMOVED lines=19> */
[----:B------:R-:W-:Y:S02]  /*104a0*/  R2UR UR10, R20 ;  /* 0x00000000140a72ca */ /* 0x000fe400000e0000 */
[----:B------:R-:W-:Y:S02]  /*104b0*/  FMNMX.FTZ R2, R58, R2, !PT ;  /* 0x000000023a027209 */ /* 0x000fe40007810000 */
[----:B------:R-:W-:Y:S01]  /*104c0*/  R2UR UR11, R21 ;  /* 0x00000000150b72ca */ /* 0x000fe200000e0000 */
[----:B------:R-:W-:Y:S01]  /*104d0*/  FMUL.FTZ R21, R3, R0 ;  /* 0x0000000003157220 */ /* 0x000fe20000410000 */
[----:B------:R-:W-:-:S03]  /*104e0*/  FMNMX.FTZ R2, R59, R2, !PT ;  /* 0x000000023b027209 */ /* 0x000fc60007810000 */
[--C-:B------:R-:W-:Y:S01]  /*104f0*/  FFMA.FTZ R146, R37, R0, -R21.reuse ;  /* 0x0000000025927223 */ /* 0x100fe20000010815 */
[----:B------:R-:W-:Y:S01]  /*10500*/  FMNMX.FTZ R2, R62, R2, !PT ;  /* 0x000000023e027209 */ /* 0x000fe20007810000 */
[-CC-:B------:R-:W-:Y:S01]  /*10510*/  FFMA.FTZ R149, R24, R0.reuse, -R21.reuse ;  /* 0x0000000018957223 */ /* 0x180fe20000010815 */
[----:B------:R-:W-:Y:S02]  /*10520*/  VIADD R24, R8, 0x280 ;  /* 0x0000028008187836 */ /* 0x000fe40000000000 */
[--C-:B------:R-:W-:Y:S01]  /*10530*/  FFMA.FTZ R148, R25, R0, -R21.reuse ;  /* 0x0000000019947223 */ /* 0x100fe20000010815 */
[----:B------:R-:W-:Y:S01]  /*10540*/  FMNMX.FTZ R2, R63, R2, !PT ;  /* 0x000000023f027209 */ /* 0x000fe20007810000 */
[----:B------:R-:W-:Y:S02]  /*10550*/  IMAD.MOV.U32 R25, RZ, RZ, 0x40000040 ;  /* 0x40000040ff197424 */ /* 0x000fe400078e00ff */
        /* <DEDUP_REMOVED lines=24> */
[----:B------:R-:W0:Y:S01]  /*106e0*/  S2R R57, SR_TID.X ;  /* 0x0000000000397919 */ /* 0x000e220000002100 */
        /* <DEDUP_REMOVED lines=9> */
[----:B------:R-:W-:Y:S02]  /*10780*/  MUFU.EX2 R145, R145 ;  /* 0x0000009100917308 */ /* 0x000fe40000000800 */
[----:B------:R-:W3:Y:S01]  /*10790*/  SHFL.BFLY PT, R37, R2, 0x2, 0x1f ;  /* 0x0c401f0002257f89 */ /* 0x000ee200000e0000 */
[----:B------:R-:W-:Y:S01]  /*107a0*/  @!P1 IMAD R13, R13, 0x8, R16 ;  /* 0x000000080d0d9824 */ /* 0x000fe200078e0210 */
[----:B0-----:R-:W-:-:S04]  /*107b0*/  ISETP.GE.U32.AND P2, PT, R57, 0x180, PT ;  /* 0x000001803900780c */ /* 0x001fc80003f46070 */
[----:B------:R-:W-:Y:S01]  /*107c0*/  MUFU.EX2 R144, R144 ;  /* 0x0000009000907308 */ /* 0x000fe20000000800 */
[----:B------:R-:W-:Y:S02]  /*107d0*/  WARPGROUP.DEPBAR.LE gsb0, 0x0 ;  /* 0x00008000000079c5 */ /* 0x000fe40000010000 */
[----:B------:R-:W-:Y:S01]  /*107e0*/  WARPGROUP.ARRIVE ;  /* 0x00000000000079c5 */ /* 0x000fe20000000000 */
[-CC-:B------:R-:W-:Y:S01]  /*107f0*/  FFMA.FTZ R138, R53, R0.reuse, -R21.reuse ;  /* 0x00000000358a7223 */ /* 0x180fe20000010815 */
[-CC-:B------:R-:W-:Y:S01]  /*10800*/  FFMA.FTZ R137, R28, R0.reuse, -R21.reuse ;  /* 0x000000001c897223 */ /* 0x180fe20000010815 */
[-CC-:B------:R-:W-:Y:S01]  /*10810*/  FFMA.FTZ R139, R48, R0.reuse, -R21.reuse ;  /* 0x00000000308b7223 */ /* 0x180fe20000010815 */
[-CC-:B------:R-:W-:Y:S01]  /*10820*/  FFMA.FTZ R136, R49, R0.reuse, -R21.reuse ;  /* 0x0000000031887223 */ /* 0x180fe20000010815 */
[-CC-:B------:R-:W-:Y:S01]  /*10830*/  FFMA.FTZ R49, R52, R0.reuse, -R21.reuse ;  /* 0x0000000034317223 */ /* 0x180fe20000010815 */
[----:B------:R-:W-:Y:S01]  /*10840*/  HGMMA.64x64x16.F32 R88, R132, gdesc[UR8].tnspB, R88, gsb0 ;  /* 0x40e0000884587df0 */ /* 0x000fe20008000858 */
[----:B------:R-:W-:Y:S01]  /*10850*/  R2UR UR10, R24 ;  /* 0x00000000180a72ca */ /* 0x000fe200000e0000 */
[-CC-:B------:R-:W-:Y:S01]  /*10860*/  FFMA.FTZ R28, R61, R0.reuse, -R21.reuse ;  /* 0x000000003d1c7223 */ /* 0x180fe20000010815 */
[----:B------:R-:W-:Y:S01]  /*10870*/  R2UR UR11, R25 ;  /* 0x00000000190b72ca */ /* 0x000fe200000e0000 */
[-CC-:B------:R-:W-:Y:S01]  /*10880*/  FFMA.FTZ R48, R84, R0.reuse, -R21.reuse ;  /* 0x0000000054307223 */ /* 0x180fe20000010815 */
[----:B------:R-:W-:Y:S01]  /*10890*/  IMAD.MOV.U32 R25, RZ, RZ, 0x40000040 ;  /* 0x40000040ff197424 */ /* 0x000fe200078e00ff */
[----:B---3--:R-:W-:Y:S01]  /*108a0*/  FMNMX.FTZ R2, R2, R37, !PT ;  /* 0x0000002502027209 */ /* 0x008fe20007810000 */
[----:B------:R-:W-:Y:S01]  /*108b0*/  FFMA.FTZ R37, R73, R0, -R21 ;  /* 0x0000000049257223 */ /* 0x000fe20000010815 */
[----:B------:R-:W0:Y:S03]  /*108c0*/  MUFU.EX2 R137, R137 ;  /* 0x0000008900897308 */ /* 0x000e260000000800 */
[----:B------:R-:W3:Y:S01]  /*108d0*/  SHFL.BFLY PT, R24, R2, 0x1, 0x1f ;  /* 0x0c201f0002187f89 */ /* 0x000ee200000e0000 */
[----:B-1----:R-:W-:Y:S01]  /*108e0*/  FFMA.FTZ R6, R9, R6, R149 ;  /* 0x0000000609067223 */ /* 0x002fe20000010095 */
[----:B------:R-:W-:-:S03]  /*108f0*/  @!P1 VIADD R13, R13, 0x16860 ;  /* 0x000168600d0d9836 */ /* 0x000fc60000000000 */
[----:B------:R-:W-:Y:S08]  /*10900*/  MUFU.EX2 R147, R147 ;  /* 0x0000009300937308 */ /* 0x000ff00000000800 */
[----:B------:R-:W-:Y:S08]  /*10910*/  MUFU.EX2 R146, R146 ;  /* 0x0000009200927308 */ /* 0x000ff00000000800 */
[----:B------:R-:W-:Y:S01]  /*10920*/  MUFU.EX2 R141, R141 ;  /* 0x0000008d008d7308 */ /* 0x000fe20000000800 */
[----:B---3--:R-:W-:-:S05]  /*10930*/  FMNMX.FTZ R2, R2, R24, !PT ;  /* 0x0000001802027209 */ /* 0x008fca0007810000 */
[CC--:B------:R-:W-:Y:S01]  /*10940*/  FMUL.FTZ R53, R2.reuse, R0.reuse ;  /* 0x0000000002357220 */ /* 0x0c0fe20000410000 */
[----:B------:R-:W-:Y:S01]  /*10950*/  FADD.FTZ R24, -R2, R7 ;  /* 0x0000000702187221 */ /* 0x000fe20000010100 */
[----:B------:R-:W-:Y:S02]  /*10960*/  MUFU.EX2 R140, R140 ;  /* 0x0000008c008c7308 */ /* 0x000fe40000000800 */
[-CC-:B------:R-:W-:Y:S01]  /*10970*/  FFMA.FTZ R151, R30, R0.reuse, -R53.reuse ;  /* 0x000000001e977223 */ /* 0x180fe20000010835 */
[-CC-:B------:R-:W-:Y:S01]  /*10980*/  FFMA.FTZ R30, R34, R0.reuse, -R53.reuse ;  /* 0x00000000221e7223 */ /* 0x180fe20000010835 */
[-CC-:B------:R-:W-:Y:S01]  /*10990*/  FFMA.FTZ R34, R38, R0.reuse, -R53.reuse ;  /* 0x0000000026227223 */ /* 0x180fe20000010835 */
[-CC-:B------:R-:W-:Y:S01]  /*109a0*/  FFMA.FTZ R38, R46, R0.reuse, -R53.reuse ;  /* 0x000000002e267223 */ /* 0x180fe20000010835 */
[-CC-:B------:R-:W-:Y:S01]  /*109b0*/  FFMA.FTZ R46, R51, R0.reuse, -R53.reuse ;  /* 0x00000000332e7223 */ /* 0x180fe20000010835 */
[-CC-:B------:R-:W-:Y:S01]  /*109c0*/  FFMA.FTZ R26, R26, R0.reuse, -R53.reuse ;  /* 0x000000001a1a7223 */ /* 0x180fe20000010835 */
[----:B------:R-:W3:Y:S01]  /*109d0*/  LDL R51, [R1+0x2c] ;  /* 0x00002c0001337983 */ /* 0x000ee20000100800 */
[-CC-:B------:R-:W-:Y:S01]  /*109e0*/  FFMA.FTZ R27, R27, R0.reuse, -R53.reuse ;  /* 0x000000001b1b7223 */ /* 0x180fe20000010835 */
[-CC-:B------:R-:W-:Y:S01]  /*109f0*/  FFMA.FTZ R31, R31, R0.reuse, -R53.reuse ;  /* 0x000000001f1f7223 */ /* 0x180fe20000010835 */
[-CC-:B------:R-:W-:Y:S01]  /*10a00*/  FFMA.FTZ R52, R35, R0.reuse, -R53.reuse ;  /* 0x0000000023347223 */ /* 0x180fe20000010835 */
[----:B------:R-:W-:Y:S01]  /*10a10*/  MUFU.EX2 R151, R151 ;  /* 0x0000009700977308 */ /* 0x000fe20000000800 */
[-CC-:B------:R-:W-:Y:S01]  /*10a20*/  FFMA.FTZ R35, R42, R0.reuse, -R53.reuse ;  /* 0x000000002a237223 */ /* 0x180fe20000010835 */
[-CC-:B------:R-:W-:Y:S01]  /*10a30*/  FFMA.FTZ R42, R43, R0.reuse, -R53.reuse ;  /* 0x000000002b2a7223 */ /* 0x180fe20000010835 */
[----:B------:R-:W-:Y:S01]  /*10a40*/  FFMA.FTZ R43, R47, R0, -R53 ;  /* 0x000000002f2b7223 */ /* 0x000fe20000010835 */
[----:B------:R-:W-:-:S04]  /*10a50*/  @!P1 IMAD R47, R17, 0x8, R16 ;  /* 0x00000008112f9824 */ /* 0x000fc800078e0210 */
[----:B------:R-:W-:Y:S08]  /*10a60*/  MUFU.EX2 R143, R143 ;  /* 0x0000008f008f7308 */ /* 0x000ff00000000800 */
[----:B------:R-:W-:Y:S01]  /*10a70*/  MUFU.EX2 R142, R142 ;  /* 0x0000008e008e7308 */ /* 0x000fe20000000800 */
[----:B------:R-:W-:Y:S02]  /*10a80*/  WARPGROUP.DEPBAR.LE gsb0, 0x0 ;  /* 0x00008000000079c5 */ /* 0x000fe40000010000 */
[----:B------:R-:W-:Y:S01]  /*10a90*/  WARPGROUP.ARRIVE ;  /* 0x00000000000079c5 */ /* 0x000fe20000000000 */
[-CC-:B------:R-:W-:Y:S01]  /*10aa0*/  FFMA.FTZ R132, R56, R0.reuse, -R21.reuse ;  /* 0x0000000038847223 */ /* 0x180fe20000010815 */
[-CC-:B------:R-:W-:Y:S01]  /*10ab0*/  FFMA.FTZ R134, R60, R0.reuse, -R21.reuse ;  /* 0x000000003c867223 */ /* 0x180fe20000010815 */
[----:B------:R-:W-:-:S02]  /*10ac0*/  FFMA.FTZ R21, R85, R0, -R21 ;  /* 0x0000000055157223 */ /* 0x000fc40000010815 */
[----:B------:R-:W-:Y:S01]  /*10ad0*/  MUFU.EX2 R26, R26 ;  /* 0x0000001a001a7308 */ /* 0x000fe20000000800 */
[----:B------:R-:W-:Y:S01]  /*10ae0*/  SHF.R.U32.HI R135, RZ, 0x7, R57 ;  /* 0x00000007ff877819 */ /* 0x000fe20000011639 */
[----:B------:R-:W-:Y:S01]  /*10af0*/  HGMMA.64x64x16.F32 R88, R128, gdesc[UR8].tnspB, R88, gsb0 ;  /* 0x40e0000880587df0 */ /* 0x000fe20008000858 */
[----:B------:R-:W-:Y:S01]  /*10b00*/  R2UR UR11, R25 ;  /* 0x00000000190b72ca */ /* 0x000fe200000e0000 */
[----:B------:R-:W-:Y:S02]  /*10b10*/  IMAD.MOV.U32 R25, RZ, RZ, 0x40000040 ;  /* 0x40000040ff197424 */ /* 0x000fe400078e00ff */
[-C--:B------:R-:W-:Y:S01]  /*10b20*/  FFMA.FTZ R56, R39, R0.reuse, -R53 ;  /* 0x0000000027387223 */ /* 0x080fe20000010835 */
[----:B--2---:R-:W-:Y:S01]  /*10b30*/  FADD.FTZ R6, R148, R6 ;  /* 0x0000000694067221 */ /* 0x004fe20000010000 */
[----:B------:R-:W-:Y:S01]  /*10b40*/  @!P1 PRMT R13, RZ, 0x654, R13 ;  /* 0x00000654ff0d9816 */ /* 0x000fe2000000000d */
[----:B------:R1:W-:Y:S01]  /*10b50*/  MUFU.EX2 R7, R21 ;  /* 0x0000001500077308 */ /* 0x0003e20000000800 */
[----:B------:R-:W-:-:S07]  /*10b60*/  FFMA.FTZ R55, R55, R0, -R53 ;  /* 0x0000000037377223 */ /* 0x000fce0000010835 */
[----:B------:R-:W-:Y:S01]  /*10b70*/  MUFU.EX2 R27, R27 ;  /* 0x0000001b001b7308 */ /* 0x000fe20000000800 */
[-C--:B-1----:R-:W-:Y:S01]  /*10b80*/  FMUL.FTZ R21, R24, R0.reuse ;  /* 0x0000000018157220 */ /* 0x082fe20000410000 */
[----:B------:R-:W-:Y:S02]  /*10b90*/  VIADD R24, R8, 0x300 ;  /* 0x0000030008187836 */ /* 0x000fe40000000000 */
[-CC-:B------:R-:W-:Y:S01]  /*10ba0*/  FFMA.FTZ R39, R50, R0.reuse, -R53.reuse ;  /* 0x0000000032277223 */ /* 0x180fe20000010835 */
[----:B------:R-:W-:Y:S02]  /*10bb0*/  @!P1 VIADD R47, R47, 0x16840 ;  /* 0x000168402f2f9836 */ /* 0x000fe40000000000 */
[----:B------:R-:W-:Y:S01]  /*10bc0*/  FFMA.FTZ R133, R58, R0, -R53 ;  /* 0x000000003a857223 */ /* 0x000fe20000010835 */
[----:B------:R-:W-:Y:S01]  /*10bd0*/  R2UR UR10, R24 ;  /* 0x00000000180a72ca */ /* 0x000fe200000e0000 */
[----:B------:R-:W-:Y:S01]  /*10be0*/  VIADD R24, R8, 0x380 ;  /* 0x0000038008187836 */ /* 0x000fe20000000000 */
[----:B------:R-:W1:Y:S08]  /*10bf0*/  MUFU.EX2 R21, R21 ;  /* 0x0000001500157308 */ /* 0x000e700000000800 */
[----:B------:R-:W2:Y:S08]  /*10c00*/  MUFU.EX2 R31, R31 ;  /* 0x0000001f001f7308 */ /* 0x000eb00000000800 */
[----:B------:R-:W4:Y:S08]  /*10c10*/  MUFU.EX2 R30, R30 ;  /* 0x0000001e001e7308 */ /* 0x000f300000000800 */
[----:B------:R-:W5:Y:S08]  /*10c20*/  MUFU.EX2 R52, R52 ;  /* 0x0000003400347308 */ /* 0x000f700000000800 */
[----:B------:R-:W5:Y:S08]  /*10c30*/  MUFU.EX2 R34, R34 ;  /* 0x0000002200227308 */ /* 0x000f700000000800 */
[----:B------:R-:W-:Y:S08]  /*10c40*/  MUFU.EX2 R35, R35 ;  /* 0x0000002300237308 */ /* 0x000ff00000000800 */
[----:B------:R-:W-:Y:S01]  /*10c50*/  MUFU.EX2 R42, R42 ;  /* 0x0000002a002a7308 */ /* 0x000fe20000000800 */
[----:B------:R-:W-:-:S02]  /*10c60*/  WARPGROUP.DEPBAR.LE gsb0, 0x0 ;  /* 0x00008000000079c5 */ /* 0x000fc40000010000 */
[----:B------:R-:W-:Y:S01]  /*10c70*/  WARPGROUP.ARRIVE ;  /* 0x00000000000079c5 */ /* 0x000fe20000000000 */
[----:B------:R-:W-:Y:S01]  /*10c80*/  @!P1 PRMT R47, RZ, 0x654, R47 ;  /* 0x00000654ff2f9816 */ /* 0x000fe2000000002f */
[----:B0-----:R-:W-:-:S03]  /*10c90*/  FADD.FTZ R6, R137, R6 ;  /* 0x0000000689067221 */ /* 0x001fc60000010000 */
[----:B------:R-:W0:Y:S01]  /*10ca0*/  MUFU.EX2 R56, R56 ;  /* 0x0000003800387308 */ /* 0x000e220000000800 */
[----:B------:R-:W-:Y:S01]  /*10cb0*/  FFMA.FTZ R8, R54, R0, -R53 ;  /* 0x0000000036087223 */ /* 0x000fe20000010835 */
[----:B------:R-:W-:Y:S01]  /*10cc0*/  HGMMA.64x64x16.F32 R88, R124, gdesc[UR8].tnspB, R88, gsb0 ;  /* 0x40e000087c587df0 */ /* 0x000fe20008000858 */
[----:B------:R-:W-:Y:S02]  /*10cd0*/  R2UR UR10, R24 ;  /* 0x00000000180a72ca */ /* 0x000fe400000e0000 */
[----:B------:R-:W-:Y:S01]  /*10ce0*/  R2UR UR11, R25 ;  /* 0x00000000190b72ca */ /* 0x000fe200000e0000 */
[----:B------:R-:W-:Y:S02]  /*10cf0*/  VIADD R25, R135, 0x9 ;  /* 0x0000000987197836 */ /* 0x000fe40000000000 */
[----:B-1----:R-:W-:Y:S01]  /*10d00*/  FFMA.FTZ R5, R21, R5, R26 ;  /* 0x0000000515057223 */ /* 0x002fe2000001001a */
[----:B------:R-:W-:Y:S01]  /*10d10*/  FADD.FTZ R6, R150, R6 ;  /* 0x0000000696067221 */ /* 0x000fe20000010000 */
[----:B------:R-:W1:Y:S01]  /*10d20*/  MUFU.EX2 R38, R38 ;  /* 0x0000002600267308 */ /* 0x000e620000000800 */
[----:B------:R-:W-:-:S07]  /*10d30*/  SEL R50, R25, 0x9, !P2 ;  /* 0x0000000919327807 */ /* 0x000fce0005000000 */
[----:B------:R-:W1:Y:S08]  /*10d40*/  MUFU.EX2 R43, R43 ;  /* 0x0000002b002b7308 */ /* 0x000e700000000800 */
[----:B------:R-:W-:Y:S08]  /*10d50*/  MUFU.EX2 R139, R139 ;  /* 0x0000008b008b7308 */ /* 0x000ff00000000800 */
[----:B------:R-:W1:Y:S08]  /*10d60*/  MUFU.EX2 R39, R39 ;  /* 0x0000002700277308 */ /* 0x000e700000000800 */
[----:B------:R-:W-:Y:S08]  /*10d70*/  MUFU.EX2 R136, R136 ;  /* 0x0000008800887308 */ /* 0x000ff00000000800 */
[----:B------:R-:W1:Y:S08]  /*10d80*/  MUFU.EX2 R46, R46 ;  /* 0x0000002e002e7308 */ /* 0x000e700000000800 */
[----:B------:R-:W-:Y:S08]  /*10d90*/  MUFU.EX2 R49, R49 ;  /* 0x0000003100317308 */ /* 0x000ff00000000800 */
[----:B------:R-:W1:Y:S01]  /*10da0*/  MUFU.EX2 R8, R8 ;  /* 0x0000000800087308 */ /* 0x000e620000000800 */
[----:B------:R-:W-:-:S07]  /*10db0*/  FFMA.FTZ R59, R59, R0, -R53 ;  /* 0x000000003b3b7223 */ /* 0x000fce0000010835 */
[----:B------:R-:W-:Y:S01]  /*10dc0*/  MUFU.EX2 R138, R138 ;  /* 0x0000008a008a7308 */ /* 0x000fe20000000800 */
[----:B------:R-:W-:Y:S02]  /*10dd0*/  WARPGROUP.DEPBAR.LE gsb0, 0x0 ;  /* 0x00008000000079c5 */ /* 0x000fe40000010000 */
[----:B------:R-:W-:-:S05]  /*10de0*/  WARPGROUP.ARRIVE ;  /* 0x00000000000079c5 */ /* 0x000fca0000000000 */
[----:B------:R-:W1:Y:S01]  /*10df0*/  MUFU.EX2 R24, R55 ;  /* 0x0000003700187308 */ /* 0x000e620000000800 */
[----:B------:R-:W-:Y:S01]  /*10e00*/  HGMMA.64x64x16.F32 R88, R120, gdesc[UR8].tnspB, R88, gsb0 ;  /* 0x40e0000878587df0 */ /* 0x000fe20008000858 */
[----:B------:R-:W-:-:S06]  /*10e10*/  FADD.FTZ R5, R27, R5 ;  /* 0x000000051b057221 */ /* 0x000fcc0000010000 */
[----:B------:R-:W1:Y:S01]  /*10e20*/  MUFU.EX2 R132, R132 ;  /* 0x0000008400847308 */ /* 0x000e620000000800 */
[----:B------:R-:W-:Y:S01]  /*10e30*/  FFMA.FTZ R135, R62, R0, -R53 ;  /* 0x000000003e877223 */ /* 0x000fe20000010835 */
[----:B------:R-:W-:-:S06]  /*10e40*/  F2FP.F16.F32.PACK_AB R148, R148, R149 ;  /* 0x000000959494723e */ /* 0x000fcc00000000ff */
[----:B------:R-:W1:Y:S01]  /*10e50*/  MUFU.EX2 R133, R133 ;  /* 0x0000008500857308 */ /* 0x000e620000000800 */
[----:B------:R-:W-:Y:S01]  /*10e60*/  F2FP.F16.F32.PACK_AB R149, R27, R26 ;  /* 0x0000001a1b95723e */ /* 0x000fe200000000ff */
[----:B------:R-:W-:-:S06]  /*10e70*/  FFMA.FTZ R63, R63, R0, -R53 ;  /* 0x000000003f3f7223 */ /* 0x000fcc0000010835 */
[----:B------:R-:W1:Y:S01]  /*10e80*/  MUFU.EX2 R20, R20 ;  /* 0x0000001400147308 */ /* 0x000e620000000800 */
[----:B------:R-:W-:-:S07]  /*10e90*/  FFMA.FTZ R129, R66, R0, -R53 ;  /* 0x0000000042817223 */ /* 0x000fce0000010835 */
[----:B------:R-:W1:Y:S08]  /*10ea0*/  MUFU.EX2 R25, R59 ;  /* 0x0000003b00197308 */ /* 0x000e700000000800 */
[----:B------:R-:W1:Y:S08]  /*10eb0*/  MUFU.EX2 R134, R134 ;  /* 0x0000008600867308 */ /* 0x000e700000000800 */
[----:B------:R-:W-:Y:S08]  /*10ec0*/  MUFU.EX2 R28, R28 ;  /* 0x0000001c001c7308 */ /* 0x000ff00000000800 */
[----:B------:R-:W-:Y:S08]  /*10ed0*/  MUFU.EX2 R12, R12 ;  /* 0x0000000c000c7308 */ /* 0x000ff00000000800 */
[----:B------:R-:W-:Y:S08]  /*10ee0*/  MUFU.EX2 R29, R29 ;  /* 0x0000001d001d7308 */ /* 0x000ff00000000800 */
[----:B------:R-:W-:Y:S08]  /*10ef0*/  MUFU.EX2 R32, R32 ;  /* 0x0000002000207308 */ /* 0x000ff00000000800 */
[----:B------:R-:W-:Y:S01]  /*10f00*/  MUFU.EX2 R33, R33 ;  /* 0x0000002100217308 */ /* 0x000fe20000000800 */
[----:B------:R-:W-:-:S02]  /*10f10*/  WARPGROUP.DEPBAR.LE gsb0, 0x0 ;  /* 0x00008000000079c5 */ /* 0x000fc40000010000 */
[----:B------:R0:W-:Y:S06]  /*10f20*/  BAR.ARV R50, 0x100 ;  /* 0x000400320000751d */ /* 0x0001ec0000002000 */
[----:B------:R2:W-:Y:S01]  /*10f30*/  @!P1 SYNCS.ARRIVE.TRANS64.RED.A1T0 RZ, [R47+URZ], RZ ;  /* 0x000000ff2fff99a7 */ /* 0x0005e2000810043f */
[----:B------:R-:W-:Y:S01]  /*10f40*/  MUFU.EX2 R36, R36 ;  /* 0x0000002400247308 */ /* 0x000fe20000000800 */
[----:B--2---:R-:W-:Y:S01]  /*10f50*/  FADD.FTZ R47, R151, R5 ;  /* 0x00000005972f7221 */ /* 0x004fe20000010000 */
[----:B------:R2:W-:Y:S06]  /*10f60*/  @!P1 SYNCS.ARRIVE.TRANS64.RED.A1T0 RZ, [R13+URZ], RZ ;  /* 0x000000ff0dff99a7 */ /* 0x0005ec000810043f */
[----:B------:R-:W-:Y:S01]  /*10f70*/  MUFU.EX2 R37, R37 ;  /* 0x0000002500257308 */ /* 0x000fe20000000800 */
[----:B------:R-:W-:-:S04]  /*10f80*/  FADD.FTZ R47, R31, R47 ;  /* 0x0000002f1f2f7221 */ /* 0x000fc80000010000 */
[----:B----4-:R-:W-:Y:S01]  /*10f90*/  FADD.FTZ R47, R30, R47 ;  /* 0x0000002f1e2f7221 */ /* 0x010fe20000010000 */
[----:B--2---:R-:W-:Y:S02]  /*10fa0*/  FADD.FTZ R13, R145, R6 ;  /* 0x00000006910d7221 */ /* 0x004fe40000010000 */
[----:B------:R-:W-:Y:S01]  /*10fb0*/  MUFU.EX2 R40, R40 ;  /* 0x0000002800287308 */ /* 0x000fe20000000800 */
[----:B-----5:R-:W-:Y:S01]  /*10fc0*/  FADD.FTZ R47, R52, R47 ;  /* 0x0000002f342f7221 */ /* 0x020fe20000010000 */
[----:B------:R-:W-:-:S03]  /*10fd0*/  FADD.FTZ R13, R144, R13 ;  /* 0x0000000d900d7221 */ /* 0x000fc60000010000 */
[----:B------:R-:W-:Y:S01]  /*10fe0*/  FADD.FTZ R47, R34, R47 ;  /* 0x0000002f222f7221 */ /* 0x000fe20000010000 */
[----:B0-----:R-:W-:Y:S02]  /*10ff0*/  FADD.FTZ R50, R147, R13 ;  /* 0x0000000d93327221 */ /* 0x001fe40000010000 */
[----:B------:R-:W-:Y:S01]  /*11000*/  MUFU.EX2 R41, R41 ;  /* 0x0000002900297308 */ /* 0x000fe20000000800 */
[----:B------:R-:W-:Y:S01]  /*11010*/  FADD.FTZ R47, R56, R47 ;  /* 0x0000002f382f7221 */ /* 0x000fe20000010000 */
[----:B------:R-:W-:-:S03]  /*11020*/  FADD.FTZ R50, R146, R50 ;  /* 0x0000003292327221 */ /* 0x000fc60000010000 */
[----:B------:R-:W-:Y:S01]  /*11030*/  FADD.FTZ R47, R35, R47 ;  /* 0x0000002f232f7221 */ /* 0x000fe20000010000 */
[----:B------:R-:W-:Y:S02]  /*11040*/  FADD.FTZ R50, R141, R50 ;  /* 0x000000328d327221 */ /* 0x000fe40000010000 */
[----:B------:R-:W-:Y:S01]  /*11050*/  MUFU.EX2 R44, R44 ;  /* 0x0000002c002c7308 */ /* 0x000fe20000000800 */
[----:B------:R-:W-:Y:S01]  /*11060*/  FADD.FTZ R47, R42, R47 ;  /* 0x0000002f2a2f7221 */ /* 0x000fe20000010000 */
[----:B------:R-:W-:-:S03]  /*11070*/  FADD.FTZ R50, R140, R50 ;  /* 0x000000328c327221 */ /* 0x000fc60000010000 */
[----:B-1----:R-:W-:Y:S01]  /*11080*/  FADD.FTZ R47, R38, R47 ;  /* 0x0000002f262f7221 */ /* 0x002fe20000010000 */
[----:B------:R-:W-:Y:S02]  /*11090*/  FADD.FTZ R50, R143, R50 ;  /* 0x000000328f327221 */ /* 0x000fe40000010000 */
        /* <DEDUP_REMOVED lines=8> */
[----:B------:R-:W-:Y:S01]  /*11120*/  FADD.FTZ R47, R8, R47 ;  /* 0x0000002f082f7221 */ /* 0x000fe20000010000 */
[----:B------:R-:W-:Y:S02]  /*11130*/  FADD.FTZ R27, R49, R50 ;  /* 0x00000032311b7221 */ /* 0x000fe40000010000 */
[----:B------:R-:W0:Y:S01]  /*11140*/  MUFU.EX2 R135, R135 ;  /* 0x0000008700877308 */ /* 0x000e220000000800 */
[----:B------:R-:W-:Y:S01]  /*11150*/  FFMA.FTZ R6, R67, R0, -R53 ;  /* 0x0000000043067223 */ /* 0x000fe20000010835 */
[----:B------:R-:W-:Y:S01]  /*11160*/  FADD.FTZ R50, R24, R47 ;  /* 0x0000002f18327221 */ /* 0x000fe20000010000 */
[----:B------:R-:W-:-:S05]  /*11170*/  FADD.FTZ R27, R138, R27 ;  /* 0x0000001b8a1b7221 */ /* 0x000fca0000010000 */
[----:B------:R-:W1:Y:S01]  /*11180*/  MUFU.EX2 R5, R63 ;  /* 0x0000003f00057308 */ /* 0x000e620000000800 */
[----:B------:R-:W-:Y:S01]  /*11190*/  FADD.FTZ R27, R132, R27 ;  /* 0x0000001b841b7221 */ /* 0x000fe20000010000 */
[----:B------:R-:W-:Y:S01]  /*111a0*/  FADD.FTZ R50, R133, R50 ;  /* 0x0000003285327221 */ /* 0x000fe20000010000 */
[----:B------:R-:W-:-:S05]  /*111b0*/  FFMA.FTZ R131, R70, R0, -R53 ;  /* 0x0000000046837223 */ /* 0x000fca0000010835 */
[----:B------:R-:W2:Y:S01]  /*111c0*/  MUFU.EX2 R129, R129 ;  /* 0x0000008100817308 */ /* 0x000ea20000000800 */
[----:B------:R-:W-:Y:S01]  /*111d0*/  FADD.FTZ R27, R20, R27 ;  /* 0x0000001b141b7221 */ /* 0x000fe20000010000 */
[----:B------:R-:W-:Y:S01]  /*111e0*/  FADD.FTZ R50, R25, R50 ;  /* 0x0000003219327221 */ /* 0x000fe20000010000 */
[----:B------:R-:W-:-:S05]  /*111f0*/  FFMA.FTZ R13, R71, R0, -R53 ;  /* 0x00000000470d7223 */ /* 0x000fca0000010835 */
[----:B------:R-:W4:Y:S01]  /*11200*/  MUFU.EX2 R6, R6 ;  /* 0x0000000600067308 */ /* 0x000f220000000800 */
[----:B------:R-:W-:Y:S01]  /*11210*/  FADD.FTZ R27, R134, R27 ;  /* 0x0000001b861b7221 */ /* 0x000fe20000010000 */
[----:B0-----:R-:W-:Y:S01]  /*11220*/  FADD.FTZ R50, R135, R50 ;  /* 0x0000003287327221 */ /* 0x001fe20000010000 */
[----:B------:R-:W-:-:S05]  /*11230*/  FFMA.FTZ R125, R74, R0, -R53 ;  /* 0x000000004a7d7223 */ /* 0x000fca0000010835 */
[----:B------:R-:W0:Y:S01]  /*11240*/  MUFU.EX2 R131, R131 ;  /* 0x0000008300837308 */ /* 0x000e220000000800 */
[----:B------:R-:W-:Y:S01]  /*11250*/  FADD.FTZ R27, R28, R27 ;  /* 0x0000001b1c1b7221 */ /* 0x000fe20000010000 */
[----:B-1----:R-:W-:Y:S01]  /*11260*/  FADD.FTZ R50, R5, R50 ;  /* 0x0000003205327221 */ /* 0x002fe20000010000 */
[----:B------:R-:W-:Y:S01]  /*11270*/  F2FP.F16.F32.PACK_AB R144, R144, R145 ;  /* 0x000000919090723e */ /* 0x000fe200000000ff */
[----:B------:R-:W-:Y:S01]  /*11280*/  FFMA.FTZ R75, R75, R0, -R53 ;  /* 0x000000004b4b7223 */ /* 0x000fe20000010835 */
[----:B------:R-:W-:-:S03]  /*11290*/  F2FP.F16.F32.PACK_AB R145, R52, R30 ;  /* 0x0000001e3491723e */ /* 0x000fc600000000ff */
[----:B------:R-:W1:Y:S01]  /*112a0*/  MUFU.EX2 R13, R13 ;  /* 0x0000000d000d7308 */ /* 0x000e620000000800 */
[----:B------:R-:W-:Y:S01]  /*112b0*/  FADD.FTZ R30, R12, R27 ;  /* 0x0000001b0c1e7221 */ /* 0x000fe20000010000 */
[----:B--2---:R-:W-:Y:S01]  /*112c0*/  FADD.FTZ R27, R129, R50 ;  /* 0x00000032811b7221 */ /* 0x004fe20000010000 */
[----:B------:R-:W-:Y:S01]  /*112d0*/  FFMA.FTZ R78, R78, R0, -R53 ;  /* 0x000000004e4e7223 */ /* 0x000fe20000010835 */
[----:B------:R-:W-:-:S04]  /*112e0*/  F2FP.F16.F32.PACK_AB R151, R31, R151 ;  /* 0x000000971f97723e */ /* 0x000fc800000000ff */
[----:B------:R-:W2:Y:S01]  /*112f0*/  MUFU.EX2 R125, R125 ;  /* 0x0000007d007d7308 */ /* 0x000ea20000000800 */
[----:B------:R-:W-:Y:S01]  /*11300*/  FADD.FTZ R31, R29, R30 ;  /* 0x0000001e1d1f7221 */ /* 0x000fe20000010000 */
[----:B----4-:R-:W-:Y:S01]  /*11310*/  FADD.FTZ R30, R6, R27 ;  /* 0x0000001b061e7221 */ /* 0x010fe20000010000 */
[----:B------:R-:W-:Y:S01]  /*11320*/  FFMA.FTZ R79, R79, R0, -R53 ;  /* 0x000000004f4f7223 */ /* 0x000fe20000010835 */
[----:B------:R-:W-:-:S04]  /*11330*/  F2FP.F16.F32.PACK_AB R146, R146, R147 ;  /* 0x000000939292723e */ /* 0x000fc800000000ff */
[----:B------:R-:W4:Y:S01]  /*11340*/  MUFU.EX2 R26, R75 ;  /* 0x0000004b001a7308 */ /* 0x000f220000000800 */
[----:B------:R-:W-:Y:S01]  /*11350*/  F2FP.F16.F32.PACK_AB R147, R56, R34 ;  /* 0x000000223893723e */ /* 0x000fe200000000ff */
[----:B------:R-:W-:Y:S01]  /*11360*/  FADD.FTZ R34, R32, R31 ;  /* 0x0000001f20227221 */ /* 0x000fe20000010000 */
[----:B0-----:R-:W-:Y:S01]  /*11370*/  FADD.FTZ R30, R131, R30 ;  /* 0x0000001e831e7221 */ /* 0x001fe20000010000 */
[----:B------:R-:W-:-:S04]  /*11380*/  FFMA.FTZ R82, R82, R0, -R53 ;  /* 0x0000000052527223 */ /* 0x000fc80000010835 */
[----:B------:R-:W0:Y:S01]  /*11390*/  MUFU.EX2 R78, R78 ;  /* 0x0000004e004e7308 */ /* 0x000e220000000800 */
[----:B------:R-:W-:Y:S01]  /*113a0*/  FADD.FTZ R27, R33, R34 ;  /* 0x00000022211b7221 */ /* 0x000fe20000010000 */
[----:B-1----:R-:W-:Y:S01]  /*113b0*/  FADD.FTZ R30, R13, R30 ;  /* 0x0000001e0d1e7221 */ /* 0x002fe20000010000 */
[----:B------:R-:W-:Y:S01]  /*113c0*/  FFMA.FTZ R83, R83, R0, -R53 ;  /* 0x0000000053537223 */ /* 0x000fe20000010835 */
[----:B------:R-:W-:-:S04]  /*113d0*/  F2FP.F16.F32.PACK_AB R136, R136, R139 ;  /* 0x0000008b8888723e */ /* 0x000fc800000000ff */
[----:B------:R-:W1:Y:S01]  /*113e0*/  MUFU.EX2 R79, R79 ;  /* 0x0000004f004f7308 */ /* 0x000e620000000800 */
[----:B------:R-:W-:Y:S01]  /*113f0*/  F2FP.F16.F32.PACK_AB R139, R24, R8 ;  /* 0x00000008188b723e */ /* 0x000fe200000000ff */
[----:B------:R-:W-:Y:S01]  /*11400*/  FADD.FTZ R8, R36, R27 ;  /* 0x0000001b24087221 */ /* 0x000fe20000010000 */
[----:B------:R-:W-:Y:S01]  /*11410*/  F2FP.F16.F32.PACK_AB R133, R25, R133 ;  /* 0x000000851985723e */ /* 0x000fe200000000ff */
[----:B--2---:R-:W-:Y:S01]  /*11420*/  FADD.FTZ R25, R125, R30 ;  /* 0x0000001e7d197221 */ /* 0x004fe20000010000 */
[----:B------:R-:W-:-:S03]  /*11430*/  FFMA.FTZ R86, R86, R0, -R53 ;  /* 0x0000000056567223 */ /* 0x000fc60000010835 */
[----:B------:R-:W2:Y:S01]  /*11440*/  MUFU.EX2 R82, R82 ;  /* 0x0000005200527308 */ /* 0x000ea20000000800 */
[----:B------:R-:W-:Y:S01]  /*11450*/  F2FP.F16.F32.PACK_AB R135, R5, R135 ;  /* 0x000000870587723e */ /* 0x000fe200000000ff */
[----:B------:R-:W-:Y:S01]  /*11460*/  FADD.FTZ R5, R37, R8 ;  /* 0x0000000825057221 */ /* 0x000fe20000010000 */
[----:B----4-:R-:W-:Y:S01]  /*11470*/  FADD.FTZ R25, R26, R25 ;  /* 0x000000191a197221 */ /* 0x010fe20000010000 */
[----:B------:R-:W-:-:S04]  /*11480*/  FFMA.FTZ R53, R87, R0, -R53 ;  /* 0x0000000057357223 */ /* 0x000fc80000010835 */
[----:B------:R-:W4:Y:S01]  /*11490*/  MUFU.EX2 R83, R83 ;  /* 0x0000005300537308 */ /* 0x000f220000000800 */
[----:B------:R-:W-:Y:S01]  /*114a0*/  F2FP.F16.F32.PACK_AB R129, R6, R129 ;  /* 0x000000810681723e */ /* 0x000fe200000000ff */
[----:B------:R-:W-:Y:S01]  /*114b0*/  FADD.FTZ R8, R40, R5 ;  /* 0x0000000528087221 */ /* 0x000fe20000010000 */
[----:B0-----:R-:W-:-:S05]  /*114c0*/  FADD.FTZ R6, R78, R25 ;  /* 0x000000194e067221 */ /* 0x001fca0000010000 */
[----:B------:R-:W0:Y:S01]  /*114d0*/  MUFU.EX2 R86, R86 ;  /* 0x0000005600567308 */ /* 0x000e220000000800 */
[----:B------:R-:W-:Y:S01]  /*114e0*/  FADD.FTZ R5, R41, R8 ;  /* 0x0000000829057221 */ /* 0x000fe20000010000 */
[----:B-1----:R-:W-:Y:S01]  /*114f0*/  FADD.FTZ R25, R79, R6 ;  /* 0x000000064f197221 */ /* 0x002fe20000010000 */
[----:B---3--:R-:W-:-:S05]  /*11500*/  ISETP.GT.AND P2, PT, R4, R51, PT ;  /* 0x000000330400720c */ /* 0x008fca0003f44270 */
[----:B------:R-:W1:Y:S01]  /*11510*/  MUFU.EX2 R53, R53 ;  /* 0x0000003500357308 */ /* 0x000e620000000800 */
[----:B------:R-:W-:Y:S01]  /*11520*/  FADD.FTZ R6, R44, R5 ;  /* 0x000000052c067221 */ /* 0x000fe20000010000 */
[----:B--2---:R-:W-:Y:S01]  /*11530*/  FADD.FTZ R8, R82, R25 ;  /* 0x0000001952087221 */ /* 0x004fe20000010000 */
[----:B------:R-:W-:Y:S02]  /*11540*/  F2FP.F16.F32.PACK_AB R131, R13, R131 ;  /* 0x000000830d83723e */ /* 0x000fe400000000ff */
[----:B------:R-:W-:Y:S01]  /*11550*/  FADD.FTZ R5, R45, R6 ;  /* 0x000000062d057221 */ /* 0x000fe20000010000 */
[----:B----4-:R-:W-:-:S03]  /*11560*/  FADD.FTZ R13, R83, R8 ;  /* 0x00000008530d7221 */ /* 0x010fc60000010000 */
[----:B------:R-:W-:Y:S01]  /*11570*/  FADD.FTZ R6, R48, R5 ;  /* 0x0000000530067221 */ /* 0x000fe20000010000 */
[----:B0-----:R-:W-:Y:S01]  /*11580*/  FADD.FTZ R13, R86, R13 ;  /* 0x0000000d560d7221 */ /* 0x001fe20000010000 */
[----:B------:R-:W-:Y:S01]  /*11590*/  F2FP.F16.F32.PACK_AB R150, R150, R137 ;  /* 0x000000899696723e */ /* 0x000fe200000000ff */
[----:B------:R-:W-:Y:S01]  /*115a0*/  FMUL.FTZ R88, R88, R9 ;  /* 0x0000000958587220 */ /* 0x000fe20000410000 */
[----:B------:R-:W-:Y:S01]  /*115b0*/  F2FP.F16.F32.PACK_AB R140, R140, R141 ;  /* 0x0000008d8c8c723e */ /* 0x000fe200000000ff */
[----:B------:R-:W-:Y:S01]  /*115c0*/  FADD.FTZ R6, R7, R6 ;  /* 0x0000000607067221 */ /* 0x000fe20000010000 */
[----:B------:R-:W-:Y:S01]  /*115d0*/  F2FP.F16.F32.PACK_AB R142, R142, R143 ;  /* 0x0000008f8e8e723e */ /* 0x000fe200000000ff */
[-C--:B------:R-:W-:Y:S01]  /*115e0*/  FMUL.FTZ R89, R89, R9.reuse ;  /* 0x0000000959597220 */ /* 0x080fe20000410000 */
[----:B------:R-:W-:Y:S01]  /*115f0*/  F2FP.F16.F32.PACK_AB R128, R29, R12 ;  /* 0x0000000c1d80723e */ /* 0x000fe200000000ff */
[----:B-1----:R-:W-:Y:S01]  /*11600*/  FADD.FTZ R5, R53, R13 ;  /* 0x0000000d35057221 */ /* 0x002fe20000010000 */
[----:B------:R-:W-:Y:S01]  /*11610*/  F2FP.F16.F32.PACK_AB R122, R7, R48 ;  /* 0x00000030077a723e */ /* 0x000fe200000000ff */
[----:B------:R-:W-:Y:S01]  /*11620*/  FMUL.FTZ R92, R92, R9 ;  /* 0x000000095c5c7220 */ /* 0x000fe20000410000 */
[----:B------:R-:W-:Y:S01]  /*11630*/  F2FP.F16.F32.PACK_AB R141, R42, R35 ;  /* 0x000000232a8d723e */ /* 0x000fe200000000ff */
[-C--:B------:R-:W-:Y:S01]  /*11640*/  FMUL.FTZ R93, R93, R9.reuse ;  /* 0x000000095d5d7220 */ /* 0x080fe20000410000 */
[----:B------:R-:W-:Y:S01]  /*11650*/  F2FP.F16.F32.PACK_AB R143, R43, R38 ;  /* 0x000000262b8f723e */ /* 0x000fe200000000ff */
[----:B------:R-:W-:Y:S01]  /*11660*/  FMUL.FTZ R96, R96, R9 ;  /* 0x0000000960607220 */ /* 0x000fe20000410000 */
[----:B------:R-:W-:Y:S01]  /*11670*/  F2FP.F16.F32.PACK_AB R137, R46, R39 ;  /* 0x000000272e89723e */ /* 0x000fe200000000ff */
[----:B------:R-:W-:Y:S01]  /*11680*/  FMUL.FTZ R97, R97, R9 ;  /* 0x0000000961617220 */ /* 0x000fe20000410000 */
[----:B------:R-:W-:Y:S01]  /*11690*/  F2FP.F16.F32.PACK_AB R138, R138, R49 ;  /* 0x000000318a8a723e */ /* 0x000fe200000000ff */
[-C--:B------:R-:W-:Y:S01]  /*116a0*/  FMUL.FTZ R100, R100, R9.reuse ;  /* 0x0000000964647220 */ /* 0x080fe20000410000 */
[----:B------:R-:W-:Y:S01]  /*116b0*/  F2FP.F16.F32.PACK_AB R132, R20, R132 ;  /* 0x000000841484723e */ /* 0x000fe200000000ff */
[-C--:B------:R-:W-:Y:S01]  /*116c0*/  FMUL.FTZ R101, R101, R9.reuse ;  /* 0x0000000965657220 */ /* 0x080fe20000410000 */
[----:B------:R-:W-:Y:S01]  /*116d0*/  F2FP.F16.F32.PACK_AB R134, R28, R134 ;  /* 0x000000861c86723e */ /* 0x000fe200000000ff */
[-C--:B------:R-:W-:Y:S01]  /*116e0*/  FMUL.FTZ R104, R104, R9.reuse ;  /* 0x0000000968687220 */ /* 0x080fe20000410000 */
[----:B------:R-:W-:Y:S01]  /*116f0*/  F2FP.F16.F32.PACK_AB R130, R33, R32 ;  /* 0x000000202182723e */ /* 0x000fe200000000ff */
[-C--:B------:R-:W-:Y:S01]  /*11700*/  FMUL.FTZ R105, R105, R9.reuse ;  /* 0x0000000969697220 */ /* 0x080fe20000410000 */
        /* <DEDUP_REMOVED lines=30> */
[----:B------:R-:W-:-:S02]  /*118f0*/  IMAD.MOV.U32 R8, RZ, RZ, R153 ;  /* 0x000000ffff087224 */ /* 0x000fc400078e0099 */
[----:B------:R-:W-:Y:S02]  /*11900*/  IMAD.MOV.U32 R13, RZ, RZ, R17 ;  /* 0x000000ffff0d7224 */ /* 0x000fe400078e0011 */
[----:B------:R-:W-:Y:S02]  /*11910*/  IMAD.MOV.U32 R7, RZ, RZ, R2 ;  /* 0x000000ffff077224 */ /* 0x000fe400078e0002 */
[----:B------:R-:W-:Y:S01]  /*11920*/  IMAD.MOV.U32 R12, RZ, RZ, R3 ;  /* 0x000000ffff0c7224 */ /* 0x000fe200078e0003 */
[----:B------:R-:W-:Y:S06]  /*11930*/  @P2 BRA `(.L_x_1501) ;  /* 0xffffffe000482947 */ /* 0x000fec000383ffff */
.L_x_1491:
[----:B------:R-:W2:Y:S02]  /*11940*/  LDL R7, [R1+0x38] ;  /* 0x0000380001077983 */ /* 0x000ea40000100800 */
[----:B--2---:R-:W-:-:S13]  /*11950*/  ISETP.GE.AND P2, PT, R4, R7, PT ;  /* 0x000000070400720c */ /* 0x004fda0003f46270 */
[----:B------:R-:W-:Y:S05]  /*11960*/  @!P2 BRA `(.L_x_1502) ;  /* 0x0000002c00eca947 */ /* 0x000fea0003800000 */
[----:B------:R-:W-:Y:S02]  /*11970*/  IMAD.MOV.U32 R7, RZ, RZ, R2 ;  /* 0x000000ffff077224 */ /* 0x000fe400078e0002 */
[----:B------:R-:W-:Y:S02]  /*11980*/  IMAD.MOV.U32 R12, RZ, RZ, R3 ;  /* 0x000000ffff0c7224 */ /* 0x000fe400078e0003 */
[----:B------:R-:W-:Y:S02]  /*11990*/  IMAD.MOV.U32 R8, RZ, RZ, R153 ;  /* 0x000000ffff087224 */ /* 0x000fe400078e0099 */
[----:B------:R-:W-:-:S07]  /*119a0*/  IMAD.MOV.U32 R13, RZ, RZ, R17 ;  /* 0x000000ffff0d7224 */ /* 0x000fce00078e0011 */
.L_x_1520:
        /* <DEDUP_REMOVED lines=11> */
.L_x_1504:
[----:B------:R-:W-:Y:S01]  /*11a60*/  IMAD R0, R17, 0x8, R16 ;  /* 0x0000000811007824 */ /* 0x000fe200078e0210 */
[----:B------:R-:W-:-:S04]  /*11a70*/  SHF.L.U32 R3, R153, 0x1f, RZ ;  /* 0x0000001f99037819 */ /* 0x000fc800000006ff */
[----:B------:R0:W1:Y:S01]  /*11a80*/  SYNCS.PHASECHK.TRANS64.TRYWAIT P3, [R0+URZ+0x16830], R3 ;  /* 0x01683003000075a7 */ /* 0x000062000806017f */
[----:B------:R-:W-:Y:S05]  /*11a90*/  @!P0 BRA `(.L_x_1505) ;  /* 0x0000000000048947 */ /* 0x000fea0003800000 */
[----:B------:R-:W-:Y:S01]  /*11aa0*/  BPT.TRAP 0x1 ;  /* 0x000000040000795c */ /* 0x000fe20000300000 */
.L_x_1505:
[----:B------:R-:W-:Y:S04]  /*11ab0*/  BSSY B0, `(.L_x_1503) ;  /* 0x0000004000007945 */ /* 0x000fe80003800000 */
[----:B-1----:R-:W-:Y:S05]  /*11ac0*/  @P3 BRA `(.L_x_1506) ;  /* 0x0000000000083947 */ /* 0x002fea0003800000 */
[----:B------:R-:W1:Y:S02]  /*11ad0*/  SYNCS.PHASECHK.TRANS64.TRYWAIT P3, [R0+URZ+0x16830], R3 ;  /* 0x01683003000075a7 */ /* 0x000e64000806017f */
[----:B-1----:R-:W-:Y:S05]  /*11ae0*/  @!P3 BRA `(.L_x_1507) ;  /* 0x000000e40010b947 */ /* 0x002fea0003800000 */
.L_x_1506:
[----:B------:R-:W-:Y:S05]  /*11af0*/  BSYNC B0 ;  /* 0x0000000000007941 */ /* 0x000fea0003800000 */
.L_x_1503:
        /* <DEDUP_REMOVED lines=46> */
.L_x_1509:
[----:B------:R-:W-:Y:S01]  /*11de0*/  SHF.L.U32 R0, R8, 0x1f, RZ ;  /* 0x0000001f08007819 */ /* 0x000fe200000006ff */
[----:B------:R-:W-:-:S04]  /*11df0*/  IMAD R2, R13, 0x8, R16 ;  /* 0x000000080d027824 */ /* 0x000fc800078e0210 */
[----:B------:R0:W1:Y:S01]  /*11e00*/  SYNCS.PHASECHK.TRANS64.TRYWAIT P2, [R2+URZ+0x16850], R0 ;  /* 0x01685000020075a7 */ /* 0x000062000804017f */
[----:B------:R-:W-:Y:S05]  /*11e10*/  @!P0 BRA `(.L_x_1510) ;  /* 0x0000000000048947 */ /* 0x000fea0003800000 */
[----:B------:R-:W-:Y:S01]  /*11e20*/  BPT.TRAP 0x1 ;  /* 0x000000040000795c */ /* 0x000fe20000300000 */
.L_x_1510:
[----:B-1----:R-:W-:Y:S05]  /*11e30*/  @P2 BRA `(.L_x_1508) ;  /* 0x0000000000082947 */ /* 0x002fea0003800000 */
[----:B------:R-:W1:Y:S02]  /*11e40*/  SYNCS.PHASECHK.TRANS64.TRYWAIT P2, [R2+URZ+0x16850], R0 ;  /* 0x01685000020075a7 */ /* 0x000e64000804017f */
[----:B-1----:R-:W-:Y:S05]  /*11e50*/  @!P2 BRA `(.L_x_1511) ;  /* 0x000000e00048a947 */ /* 0x002fea0003800000 */
.L_x_1508:
        /* <DEDUP_REMOVED lines=10> */
[----:B------:R-:W0:Y:S01]  /*11f00*/  S2R R21, SR_TID.X ;  /* 0x0000000000157919 */ /* 0x000e220000002100 */
[----:B------:R-:W-:Y:S01]  /*11f10*/  IMAD.MOV.U32 R3, RZ, RZ, 0x40000040 ;  /* 0x40000040ff037424 */ /* 0x000fe200078e00ff */
[----:B------:R-:W-:Y:S01]  /*11f20*/  R2UR UR10, R2 ;  /* 0x00000000020a72ca */ /* 0x000fe200000e0000 */
[----:B------:R-:W1:-:S12]  /*11f30*/  @P5 LDC R0, c[0x0][0x44c] ;  /* 0x00011300ff005b82 */ /* 0x000e580000000800 */
        /* <DEDUP_REMOVED lines=8> */
[----:B------:R-:W2:Y:S04]  /*11fc0*/  LDL R150, [R1+0x20] ;  /* 0x0000200001967983 */ /* 0x000ea80000100800 */
[----:B------:R-:W3:Y:S02]  /*11fd0*/  LDL R151, [R1+0x10] ;  /* 0x0000100001977983 */ /* 0x000ee40000100800 */
[----:B------:R-:W-:Y:S01]  /*11fe0*/  HGMMA.64x64x16.F32 R88, R144, gdesc[UR8].tnspB, R88, gsb0 ;  /* 0x40e0000890587df0 */ /* 0x000fe20008000858 */
[----:B------:R-:W-:Y:S01]  /*11ff0*/  R2UR UR10, R8 ;  /* 0x00000000080a72ca */ /* 0x000fe200000e0000 */
[----:B------:R-:W-:Y:S01]  /*12000*/  VIADD R8, R2, 0x180 ;  /* 0x0000018002087836 */ /* 0x000fe20000000000 */
[----:B------:R-:W-:Y:S01]  /*12010*/  R2UR UR11, R9 ;  /* 0x00000000090b72ca */ /* 0x000fe200000e0000 */
[----:B------:R-:W-:Y:S01]  /*12020*/  IMAD.MOV.U32 R9, RZ, RZ, 0x40000040 ;  /* 0x40000040ff097424 */ /* 0x000fe200078e00ff */
[----:B0-----:R-:W-:Y:S01]  /*12030*/  ISETP.GE.U32.AND P2, PT, R21, 0x180, PT ;  /* 0x000001801500780c */ /* 0x001fe20003f46070 */
[----:B------:R-:W-:-:S02]  /*12040*/  WARPGROUP.DEPBAR.LE gsb0, 0x0 ;  /* 0x00008000000079c5 */ /* 0x000fc40000010000 */
[----:B------:R-:W-:-:S08]  /*12050*/  WARPGROUP.ARRIVE ;  /* 0x00000000000079c5 */ /* 0x000fd00000000000 */
        /* <DEDUP_REMOVED lines=30> */
[----:B------:R-:W0:Y:S01]  /*12240*/  @P5 LDC R2, c[0x0][0x450] ;  /* 0x00011400ff025b82 */ /* 0x000e220000000800 */
[----:B------:R-:W-:-:S04]  /*12250*/  @!P1 IMAD R3, R17, 0x8, R16 ;  /* 0x0000000811039824 */ /* 0x000fc800078e0210 */
[----:B------:R-:W-:-:S05]  /*12260*/  @!P1 VIADD R3, R3, 0x16840 ;  /* 0x0001684003039836 */ /* 0x000fca0000000000 */
[----:B------:R-:W-:Y:S01]  /*12270*/  @!P1 PRMT R3, RZ, 0x654, R3 ;  /* 0x00000654ff039816 */ /* 0x000fe20000000003 */
[----:B------:R-:W-:Y:S02]  /*12280*/  WARPGROUP.DEPBAR.LE gsb0, 0x0 ;  /* 0x00008000000079c5 */ /* 0x000fe40000010000 */
[----:B------:R-:W-:-:S06]  /*12290*/  WARPGROUP.ARRIVE ;  /* 0x00000000000079c5 */ /* 0x000fcc0000000000 */
[----:B------:R-:W-:Y:S01]  /*122a0*/  HGMMA.64x64x16.F32 R88, R120, gdesc[UR8].tnspB, R88, gsb0 ;  /* 0x40e0000878587df0 */ /* 0x000fe20008000858 */
[----:B------:R-:W-:Y:S02]  /*122b0*/  ULOP3.LUT UR10, URZ, UR7, URZ, 0x33, !UPT ;  /* 0x000000073f0a7292 */ /* 0x000fe4000f8e333f */
[----:B------:R-:W-:Y:S02]  /*122c0*/  WARPGROUP.DEPBAR.LE gsb0, 0x0 ;  /* 0x00008000000079c5 */ /* 0x000fe40000010000 */
[----:B--2---:R-:W-:Y:S01]  /*122d0*/  IMAD.IADD R120, R20, 0x1, R150 ;  /* 0x0000000114787824 */ /* 0x004fe200078e0296 */
[----:B------:R-:W-:-:S03]  /*122e0*/  SHF.R.U32.HI R20, RZ, 0x7, R21 ;  /* 0x00000007ff147819 */ /* 0x000fc60000011615 */
[----:B-1----:R-:W-:-:S05]  /*122f0*/  @P5 IMAD.HI.U32 R0, R120, R0, RZ ;  /* 0x0000000078005227 */ /* 0x002fca00078e00ff */
[----:B0-----:R-:W-:Y:S01]  /*12300*/  @P5 SHF.R.U32.HI R120, RZ, R2, R0 ;  /* 0x00000002ff785219 */ /* 0x001fe20000011600 */
[----:B------:R-:W-:Y:S02]  /*12310*/  VIADD R2, R20, 0x9 ;  /* 0x0000000914027836 */ /* 0x000fe40000000000 */
[----:B------:R-:W-:Y:S02]  /*12320*/  IMAD.SHL.U32 R0, R4, 0x80, RZ ;  /* 0x0000008004007824 */ /* 0x000fe400078e00ff */
[----:B------:R-:W0:Y:S01]  /*12330*/  SHFL.IDX PT, R121, R120, RZ, 0x1c1f ;  /* 0x001c1fff78797589 */ /* 0x000e2200000e0000 */
[----:B------:R-:W-:-:S05]  /*12340*/  SEL R2, R2, 0x9, !P2 ;  /* 0x0000000902027807 */ /* 0x000fca0005000000 */
[----:B------:R1:W-:Y:S06]  /*12350*/  BAR.ARV R2, 0x100 ;  /* 0x000400020000751d */ /* 0x0003ec0000002000 */
[----:B------:R2:W-:Y:S01]  /*12360*/  @!P1 SYNCS.ARRIVE.TRANS64.RED.A1T0 RZ, [R3+URZ], RZ ;  /* 0x000000ff03ff99a7 */ /* 0x0005e2000810043f */
[----:B-1----:R-:W-:-:S04]  /*12370*/  IADD3 R2, -R156, 0x1, -R0 ;  /* 0x000000019c027810 */ /* 0x002fc80007ffe900 */
[----:B---3--:R-:W-:-:S05]  /*12380*/  IADD3 R2, -R157, R2, R151 ;  /* 0x000000029d027210 */ /* 0x008fca0007ffe197 */
[C---:B------:R-:W-:Y:S02]  /*12390*/  VIADD R21, R2.reuse, UR9 ;  /* 0x0000000902157c36 */ /* 0x040fe40008000000 */
[----:B------:R-:W-:Y:S02]  /*123a0*/  VIADD R20, R2, UR10 ;  /* 0x0000000a02147c36 */ /* 0x000fe40008000000 */
[--C-:B0-----:R-:W-:Y:S02]  /*123b0*/  IMAD.IADD R9, R21, 0x1, R121.reuse ;  /* 0x0000000115097824 */ /* 0x101fe400078e0279 */
[----:B------:R-:W-:Y:S01]  /*123c0*/  IMAD.IADD R8, R20, 0x1, R121 ;  /* 0x0000000114087824 */ /* 0x000fe200078e0279 */
[----:B--2---:R-:W-:Y:S06]  /*123d0*/  @!P4 BRA `(.L_x_1512) ;  /* 0x000000000058c947 */ /* 0x004fec0003800000 */
        /* <DEDUP_REMOVED lines=12> */
.L_x_1514:
[----:B------:R-:W-:-:S05]  /*124a0*/  IMAD.U32 R122, RZ, RZ, UR5 ;  /* 0x00000005ff7a7e24 */ /* 0x000fca000f8e00ff */
[----:B------:R-:W-:-:S13]  /*124b0*/  ISETP.NE.AND P2, PT, R122, 0x1, PT ;  /* 0x000000017a00780c */ /* 0x000fda0003f45270 */
[----:B------:R-:W0:Y:S02]  /*124c0*/  @P2 LDC.64 R2, c[0x0][0x9e8] ;  /* 0x00027a00ff022b82 */ /* 0x000e240000000a00 */
[----:B0-----:R-:W-:-:S05]  /*124d0*/  @P2 IMAD.HI.U32 R2, R121, R2, RZ ;  /* 0x0000000279022227 */ /* 0x001fca00078e00ff */
[----:B------:R-:W-:-:S07]  /*124e0*/  @P2 SHF.R.U32.HI R121, RZ, R3, R2 ;  /* 0x00000003ff792219 */ /* 0x000fce0000011602 */
.L_x_1515:
[----:B------:R-:W-:Y:S05]  /*124f0*/  BSYNC B0 ;  /* 0x0000000000007941 */ /* 0x000fea0003800000 */
.L_x_1513:
[----:B------:R-:W-:-:S04]  /*12500*/  IMAD R121, R121, R122, -R0 ;  /* 0x0000007a79797224 */ /* 0x000fc800078e0a00 */
[----:B------:R-:W-:-:S05]  /*12510*/  IMAD.IADD R121, R121, 0x1, -R156 ;  /* 0x0000000179797824 */ /* 0x000fca00078e0a9c */
[----:B------:R-:W-:Y:S02]  /*12520*/  VIMNMX R8, R8, R121, !PT ;  /* 0x0000007908087248 */ /* 0x000fe40007fe0100 */
[----:B------:R-:W-:-:S07]  /*12530*/  VIADDMNMX R9, R121, R122, R9, PT ;  /* 0x0000007a79097246 */ /* 0x000fce0003800109 */
.L_x_1512:
        /* <DEDUP_REMOVED lines=113> */
.L_x_1518:
[----:B------:R-:W-:-:S05]  /*12c50*/  IMAD.U32 R8, RZ, RZ, UR5 ;  /* 0x00000005ff087e24 */ /* 0x000fca000f8e00ff */
[----:B------:R-:W-:-:S13]  /*12c60*/  ISETP.NE.AND P2, PT, R8, 0x1, PT ;  /* 0x000000010800780c */ /* 0x000fda0003f45270 */
[----:B------:R-:W0:Y:S02]  /*12c70*/  @P2 LDC.64 R2, c[0x0][0x9e8] ;  /* 0x00027a00ff022b82 */ /* 0x000e240000000a00 */
[----:B0-----:R-:W-:-:S05]  /*12c80*/  @P2 IMAD.HI.U32 R2, R120, R2, RZ ;  /* 0x0000000278022227 */ /* 0x001fca00078e00ff */
[----:B------:R-:W-:-:S07]  /*12c90*/  @P2 SHF.R.U32.HI R120, RZ, R3, R2 ;  /* 0x00000003ff782219 */ /* 0x000fce0000011602 */
.L_x_1519:
[----:B------:R-:W-:Y:S05]  /*12ca0*/  BSYNC B0 ;  /* 0x0000000000007941 */ /* 0x000fea0003800000 */
.L_x_1517:
[----:B------:R-:W-:-:S04]  /*12cb0*/  IMAD R0, R120, R8, -R0 ;  /* 0x0000000878007224 */ /* 0x000fc800078e0a00 */
[----:B------:R-:W-:-:S05]  /*12cc0*/  IMAD.IADD R0, R0, 0x1, -R156 ;  /* 0x0000000100007824 */ /* 0x000fca00078e0a9c */
[----:B------:R-:W-:Y:S02]  /*12cd0*/  VIMNMX R20, R20, R0, !PT ;  /* 0x0000000014147248 */ /* 0x000fe40007fe0100 */
[----:B------:R-:W-:-:S07]  /*12ce0*/  VIADDMNMX R21, R0, R8, R21, PT ;  /* 0x0000000800157246 */ /* 0x000fce0003800115 */
.L_x_1516:
[----:B------:R-:W-:-:S04]  /*12cf0*/  @!P1 IMAD R0, R13, 0x8, R16 ;  /* 0x000000080d009824 */ /* 0x000fc800078e0210 */
        /* <DEDUP_REMOVED lines=38> */
[----:B------:R-:W1:Y:S02]  /*12f60*/  SHFL.BFLY PT, R3, R2, 0x1, 0x1f ;  /* 0x0c201f0002037f89 */ /* 0x000e6400000e0000 */
[----:B-1----:R-:W-:-:S04]  /*12f70*/  FMNMX.FTZ R3, R2, R3, !PT ;  /* 0x0000000302037209 */ /* 0x002fc80007810000 */
[C---:B------:R-:W-:Y:S01]  /*12f80*/  FSETP.NEU.FTZ.AND P2, PT, R3.reuse, -INF , PT ;  /* 0xff8000000300780b */ /* 0x040fe20003f5d000 */
[----:B0-----:R-:W-:-:S03]  /*12f90*/  FMUL.FTZ R9, R3, R0 ;  /* 0x0000000003097220 */ /* 0x001fc60000410000 */
[----:B------:R-:W-:Y:S02]  /*12fa0*/  FSEL R8, R3, RZ, P2 ;  /* 0x000000ff03087208 */ /* 0x000fe40001000000 */
[----:B------:R-:W-:Y:S02]  /*12fb0*/  FSEL R9, R9, RZ, P2 ;  /* 0x000000ff09097208 */ /* 0x000fe40001000000 */
[----:B------:R-:W-:Y:S01]  /*12fc0*/  ISETP.GT.AND P2, PT, R20, 0x1, P3 ;  /* 0x000000011400780c */ /* 0x000fe20001f44270 */
[----:B------:R-:W-:-:S03]  /*12fd0*/  FADD.FTZ R8, -R8, R12 ;  /* 0x0000000c08087221 */ /* 0x000fc60000010100 */
        /* <DEDUP_REMOVED lines=89> */
[----:B------:R-:W-:Y:S02]  /*13570*/  ISETP.GT.AND P2, PT, R20, 0x78, P3 ;  /* 0x000000781400780c */ /* 0x000fe40001f44270 */
[----:B------:R-:W-:Y:S02]  /*13580*/  FMNMX.FTZ R2, R26, R7, !PT ;  /* 0x000000071a027209 */ /* 0x000fe40007810000 */
[----:B------:R-:W-:Y:S02]  /*13590*/  ISETP.GT.AND P3, PT, R20, 0x79, P3 ;  /* 0x000000791400780c */ /* 0x000fe40001f64270 */
[----:B------:R-:W-:Y:S01]  /*135a0*/  FMNMX.FTZ R13, R27, R2, !PT ;  /* 0x000000021b0d7209 */ /* 0x000fe20007810000 */
[----:B------:R-:W2:Y:S01]  /*135b0*/  LDL R20, [R1+0x38] ;  /* 0x0000380001147983 */ /* 0x000ea20000100800 */
[C---:B------:R-:W-:Y:S01]  /*135c0*/  ISETP.LT.OR P2, PT, R21.reuse, 0x79, P2 ;  /* 0x000000791500780c */ /* 0x040fe20001741670 */
[-CC-:B------:R-:W-:Y:S01]  /*135d0*/  FFMA.FTZ R24, R24, R0.reuse, -R9.reuse ;  /* 0x0000000018187223 */ /* 0x180fe20000010809 */
[----:B------:R-:W-:Y:S01]  /*135e0*/  FMNMX.FTZ R2, R30, R13, !PT ;  /* 0x0000000d1e027209 */ /* 0x000fe20007810000 */
[-C--:B------:R-:W-:Y:S01]  /*135f0*/  FMUL.FTZ R8, R8, R0.reuse ;  /* 0x0000000008087220 */ /* 0x080fe20000410000 */
[----:B------:R-:W-:Y:S01]  /*13600*/  ISETP.LT.OR P3, PT, R21, 0x7a, P3 ;  /* 0x0000007a1500780c */ /* 0x000fe20001f61670 */
[--C-:B------:R-:W-:Y:S01]  /*13610*/  FFMA.FTZ R25, R25, R0, -R9.reuse ;  /* 0x0000000019197223 */ /* 0x100fe20000010809 */
[----:B------:R-:W-:Y:S01]  /*13620*/  FMNMX.FTZ R13, R31, R2, !PT ;  /* 0x000000021f0d7209 */ /* 0x000fe20007810000 */
[----:B------:R-:W-:Y:S01]  /*13630*/  MUFU.EX2 R24, R24 ;  /* 0x0000001800187308 */ /* 0x000fe20000000800 */
[----:B------:R-:W-:Y:S01]  /*13640*/  FSEL R86, R86, -INF , !P2 ;  /* 0xff80000056567808 */ /* 0x000fe20005000000 */
[-CC-:B------:R-:W-:Y:S01]  /*13650*/  FFMA.FTZ R28, R28, R0.reuse, -R9.reuse ;  /* 0x000000001c1c7223 */ /* 0x180fe20000010809 */
[----:B------:R-:W-:Y:S01]  /*13660*/  FMNMX.FTZ R2, R34, R13, !PT ;  /* 0x0000000d22027209 */ /* 0x000fe20007810000 */
[-CC-:B------:R-:W-:Y:S01]  /*13670*/  FFMA.FTZ R29, R29, R0.reuse, -R9.reuse ;  /* 0x000000001d1d7223 */ /* 0x180fe20000010809 */
[----:B------:R-:W-:Y:S01]  /*13680*/  FSEL R87, R87, -INF , !P3 ;  /* 0xff80000057577808 */ /* 0x000fe20005800000 */
[--C-:B------:R-:W-:Y:S01]  /*13690*/  FFMA.FTZ R32, R32, R0, -R9.reuse ;  /* 0x0000000020207223 */ /* 0x100fe20000010809 */
[----:B------:R-:W-:Y:S01]  /*136a0*/  FMNMX.FTZ R13, R35, R2, !PT ;  /* 0x00000002230d7209 */ /* 0x000fe20007810000 */
[----:B------:R-:W0:Y:S01]  /*136b0*/  MUFU.EX2 R8, R8 ;  /* 0x0000000800087308 */ /* 0x000e220000000800 */
[-CC-:B------:R-:W-:Y:S01]  /*136c0*/  FFMA.FTZ R33, R33, R0.reuse, -R9.reuse ;  /* 0x0000000021217223 */ /* 0x180fe20000010809 */
[-CC-:B------:R-:W-:Y:S01]  /*136d0*/  FFMA.FTZ R36, R36, R0.reuse, -R9.reuse ;  /* 0x0000000024247223 */ /* 0x180fe20000010809 */
[----:B------:R-:W-:Y:S01]  /*136e0*/  FMNMX.FTZ R2, R38, R13, !PT ;  /* 0x0000000d26027209 */ /* 0x000fe20007810000 */
[-CC-:B------:R-:W-:Y:S01]  /*136f0*/  FFMA.FTZ R37, R37, R0.reuse, -R9.reuse ;  /* 0x0000000025257223 */ /* 0x180fe20000010809 */
[-CC-:B------:R-:W-:Y:S01]  /*13700*/  FFMA.FTZ R40, R40, R0.reuse, -R9.reuse ;  /* 0x0000000028287223 */ /* 0x180fe20000010809 */
[--C-:B------:R-:W-:Y:S01]  /*13710*/  FFMA.FTZ R41, R41, R0, -R9.reuse ;  /* 0x0000000029297223 */ /* 0x100fe20000010809 */
[----:B------:R-:W-:Y:S01]  /*13720*/  FMNMX.FTZ R13, R39, R2, !PT ;  /* 0x00000002270d7209 */ /* 0x000fe20007810000 */
[----:B------:R-:W1:Y:S01]  /*13730*/  MUFU.EX2 R25, R25 ;  /* 0x0000001900197308 */ /* 0x000e620000000800 */
[-CC-:B------:R-:W-:Y:S01]  /*13740*/  FFMA.FTZ R44, R44, R0.reuse, -R9.reuse ;  /* 0x000000002c2c7223 */ /* 0x180fe20000010809 */
[-CC-:B------:R-:W-:Y:S01]  /*13750*/  FFMA.FTZ R45, R45, R0.reuse, -R9.reuse ;  /* 0x000000002d2d7223 */ /* 0x180fe20000010809 */
[----:B------:R-:W-:Y:S01]  /*13760*/  FMNMX.FTZ R2, R42, R13, !PT ;  /* 0x0000000d2a027209 */ /* 0x000fe20007810000 */
[-CC-:B------:R-:W-:Y:S01]  /*13770*/  FFMA.FTZ R48, R48, R0.reuse, -R9.reuse ;  /* 0x0000000030307223 */ /* 0x180fe20000010809 */
[-CC-:B------:R-:W-:Y:S01]  /*13780*/  FFMA.FTZ R49, R49, R0.reuse, -R9.reuse ;  /* 0x0000000031317223 */ /* 0x180fe20000010809 */
[--C-:B------:R-:W-:Y:S01]  /*13790*/  FFMA.FTZ R52, R52, R0, -R9.reuse ;  /* 0x0000000034347223 */ /* 0x100fe20000010809 */
[----:B------:R-:W-:Y:S01]  /*137a0*/  FMNMX.FTZ R13, R43, R2, !PT ;  /* 0x000000022b0d7209 */ /* 0x000fe20007810000 */
[----:B------:R-:W3:Y:S01]  /*137b0*/  MUFU.EX2 R28, R28 ;  /* 0x0000001c001c7308 */ /* 0x000ee20000000800 */
[----:B0-----:R-:W-:Y:S01]  /*137c0*/  FFMA.FTZ R6, R8, R6, R24 ;  /* 0x0000000608067223 */ /* 0x001fe20000010018 */
[-CC-:B------:R-:W-:Y:S01]  /*137d0*/  FFMA.FTZ R53, R53, R0.reuse, -R9.reuse ;  /* 0x0000000035357223 */ /* 0x180fe20000010809 */
[----:B------:R-:W-:Y:S01]  /*137e0*/  FMNMX.FTZ R2, R46, R13, !PT ;  /* 0x0000000d2e027209 */ /* 0x000fe20007810000 */
[-CC-:B------:R-:W-:Y:S01]  /*137f0*/  FFMA.FTZ R56, R56, R0.reuse, -R9.reuse ;  /* 0x0000000038387223 */ /* 0x180fe20000010809 */
[-CC-:B------:R-:W-:Y:S01]  /*13800*/  FFMA.FTZ R57, R57, R0.reuse, -R9.reuse ;  /* 0x0000000039397223 */ /* 0x180fe20000010809 */
[--C-:B------:R-:W-:Y:S01]  /*13810*/  FFMA.FTZ R60, R60, R0, -R9.reuse ;  /* 0x000000003c3c7223 */ /* 0x100fe20000010809 */
[----:B------:R-:W-:Y:S01]  /*13820*/  FMNMX.FTZ R13, R47, R2, !PT ;  /* 0x000000022f0d7209 */ /* 0x000fe20007810000 */
[----:B------:R-:W0:Y:S01]  /*13830*/  MUFU.EX2 R29, R29 ;  /* 0x0000001d001d7308 */ /* 0x000e220000000800 */
[----:B-1----:R-:W-:Y:S01]  /*13840*/  FADD.FTZ R6, R25, R6 ;  /* 0x0000000619067221 */ /* 0x002fe20000010000 */
[-CC-:B------:R-:W-:Y:S01]  /*13850*/  FFMA.FTZ R61, R61, R0.reuse, -R9.reuse ;  /* 0x000000003d3d7223 */ /* 0x180fe20000010809 */
[----:B------:R-:W-:Y:S01]  /*13860*/  FMNMX.FTZ R2, R50, R13, !PT ;  /* 0x0000000d32027209 */ /* 0x000fe20007810000 */
[-CC-:B------:R-:W-:Y:S01]  /*13870*/  FFMA.FTZ R64, R64, R0.reuse, -R9.reuse ;  /* 0x0000000040407223 */ /* 0x180fe20000010809 */
[-CC-:B------:R-:W-:Y:S01]  /*13880*/  FFMA.FTZ R65, R65, R0.reuse, -R9.reuse ;  /* 0x0000000041417223 */ /* 0x180fe20000010809 */
[--C-:B------:R-:W-:Y:S01]  /*13890*/  FFMA.FTZ R68, R68, R0, -R9.reuse ;  /* 0x0000000044447223 */ /* 0x100fe20000010809 */
[----:B------:R-:W-:Y:S01]  /*138a0*/  FMNMX.FTZ R13, R51, R2, !PT ;  /* 0x00000002330d7209 */ /* 0x000fe20007810000 */
[----:B------:R-:W1:Y:S01]  /*138b0*/  MUFU.EX2 R32, R32 ;  /* 0x0000002000207308 */ /* 0x000e620000000800 */
[----:B---3--:R-:W-:Y:S01]  /*138c0*/  FADD.FTZ R6, R28, R6 ;  /* 0x000000061c067221 */ /* 0x008fe20000010000 */
[-CC-:B------:R-:W-:Y:S01]  /*138d0*/  FFMA.FTZ R69, R69, R0.reuse, -R9.reuse ;  /* 0x0000000045457223 */ /* 0x180fe20000010809 */
[----:B------:R-:W-:Y:S01]  /*138e0*/  FMNMX.FTZ R2, R54, R13, !PT ;  /* 0x0000000d36027209 */ /* 0x000fe20007810000 */
[-CC-:B------:R-:W-:Y:S01]  /*138f0*/  FFMA.FTZ R72, R72, R0.reuse, -R9.reuse ;  /* 0x0000000048487223 */ /* 0x180fe20000010809 */
[-CC-:B------:R-:W-:Y:S01]  /*13900*/  FFMA.FTZ R73, R73, R0.reuse, -R9.reuse ;  /* 0x0000000049497223 */ /* 0x180fe20000010809 */
[--C-:B------:R-:W-:Y:S01]  /*13910*/  FFMA.FTZ R76, R76, R0, -R9.reuse ;  /* 0x000000004c4c7223 */ /* 0x100fe20000010809 */
[----:B------:R-:W-:Y:S01]  /*13920*/  FMNMX.FTZ R13, R55, R2, !PT ;  /* 0x00000002370d7209 */ /* 0x000fe20007810000 */
[----:B------:R-:W3:Y:S01]  /*13930*/  MUFU.EX2 R33, R33 ;  /* 0x0000002100217308 */ /* 0x000ee20000000800 */
[----:B0-----:R-:W-:Y:S01]  /*13940*/  FADD.FTZ R6, R29, R6 ;  /* 0x000000061d067221 */ /* 0x001fe20000010000 */
        /* <DEDUP_REMOVED lines=8> */
[----:B------:R-:W-:Y:S01]  /*139d0*/  FFMA.FTZ R9, R85, R0, -R9 ;  /* 0x0000000055097223 */ /* 0x000fe20000010809 */
[----:B------:R-:W-:Y:S01]  /*139e0*/  FMNMX.FTZ R2, R62, R13, !PT ;  /* 0x0000000d3e027209 */ /* 0x000fe20007810000 */
[-C--:B------:R-:W-:Y:S01]  /*139f0*/  FMUL.FTZ R88, R88, R8.reuse ;  /* 0x0000000858587220 */ /* 0x080fe20000410000 */
[-C--:B------:R-:W-:Y:S01]  /*13a00*/  FMUL.FTZ R89, R89, R8.reuse ;  /* 0x0000000859597220 */ /* 0x080fe20000410000 */
[----:B------:R-:W-:Y:S01]  /*13a10*/  FMUL.FTZ R92, R92, R8 ;  /* 0x000000085c5c7220 */ /* 0x000fe20000410000 */
[----:B------:R-:W-:Y:S01]  /*13a20*/  FMNMX.FTZ R13, R63, R2, !PT ;  /* 0x000000023f0d7209 */ /* 0x000fe20007810000 */
[----:B------:R-:W1:Y:S01]  /*13a30*/  MUFU.EX2 R37, R37 ;  /* 0x0000002500257308 */ /* 0x000e620000000800 */
[----:B---3--:R-:W-:Y:S01]  /*13a40*/  FADD.FTZ R21, R33, R6 ;  /* 0x0000000621157221 */ /* 0x008fe20000010000 */
[-C--:B------:R-:W-:Y:S01]  /*13a50*/  FMUL.FTZ R93, R93, R8.reuse ;  /* 0x000000085d5d7220 */ /* 0x080fe20000410000 */
[----:B------:R-:W-:Y:S01]  /*13a60*/  FMNMX.FTZ R2, R66, R13, !PT ;  /* 0x0000000d42027209 */ /* 0x000fe20007810000 */
[-C--:B------:R-:W-:Y:S01]  /*13a70*/  FMUL.FTZ R96, R96, R8.reuse ;  /* 0x0000000860607220 */ /* 0x080fe20000410000 */
[-C--:B------:R-:W-:Y:S01]  /*13a80*/  FMUL.FTZ R97, R97, R8.reuse ;  /* 0x0000000861617220 */ /* 0x080fe20000410000 */
[----:B------:R-:W-:Y:S01]  /*13a90*/  FMUL.FTZ R100, R100, R8 ;  /* 0x0000000864647220 */ /* 0x000fe20000410000 */
[----:B------:R-:W-:Y:S01]  /*13aa0*/  FMNMX.FTZ R13, R67, R2, !PT ;  /* 0x00000002430d7209 */ /* 0x000fe20007810000 */
[----:B------:R-:W3:Y:S01]  /*13ab0*/  MUFU.EX2 R40, R40 ;  /* 0x0000002800287308 */ /* 0x000ee20000000800 */
[----:B0-----:R-:W-:Y:S01]  /*13ac0*/  FADD.FTZ R6, R36, R21 ;  /* 0x0000001524067221 */ /* 0x001fe20000010000 */
[-C--:B------:R-:W-:Y:S01]  /*13ad0*/  FMUL.FTZ R101, R101, R8.reuse ;  /* 0x0000000865657220 */ /* 0x080fe20000410000 */
[----:B------:R-:W-:Y:S01]  /*13ae0*/  FMNMX.FTZ R2, R70, R13, !PT ;  /* 0x0000000d46027209 */ /* 0x000fe20007810000 */
[-C--:B------:R-:W-:Y:S01]  /*13af0*/  FMUL.FTZ R104, R104, R8.reuse ;  /* 0x0000000868687220 */ /* 0x080fe20000410000 */
[-C--:B------:R-:W-:Y:S01]  /*13b00*/  FMUL.FTZ R105, R105, R8.reuse ;  /* 0x0000000869697220 */ /* 0x080fe20000410000 */
[----:B------:R-:W-:Y:S01]  /*13b10*/  FMUL.FTZ R108, R108, R8 ;  /* 0x000000086c6c7220 */ /* 0x000fe20000410000 */
[----:B------:R-:W-:Y:S01]  /*13b20*/  FMNMX.FTZ R13, R71, R2, !PT ;  /* 0x00000002470d7209 */ /* 0x000fe20007810000 */
[----:B------:R-:W0:Y:S01]  /*13b30*/  MUFU.EX2 R41, R41 ;  /* 0x0000002900297308 */ /* 0x000e220000000800 */
[----:B-1----:R-:W-:Y:S01]  /*13b40*/  FADD.FTZ R21, R37, R6 ;  /* 0x0000000625157221 */ /* 0x002fe20000010000 */
[-C--:B------:R-:W-:Y:S01]  /*13b50*/  FMUL.FTZ R109, R109, R8.reuse ;  /* 0x000000086d6d7220 */ /* 0x080fe20000410000 */
[----:B------:R-:W-:Y:S01]  /*13b60*/  FMNMX.FTZ R2, R74, R13, !PT ;  /* 0x0000000d4a027209 */ /* 0x000fe20007810000 */
[-C--:B------:R-:W-:Y:S01]  /*13b70*/  FMUL.FTZ R112, R112, R8.reuse ;  /* 0x0000000870707220 */ /* 0x080fe20000410000 */
[-C--:B------:R-:W-:Y:S01]  /*13b80*/  FMUL.FTZ R113, R113, R8.reuse ;  /* 0x0000000871717220 */ /* 0x080fe20000410000 */
[----:B------:R-:W-:Y:S01]  /*13b90*/  FMUL.FTZ R116, R116, R8 ;  /* 0x0000000874747220 */ /* 0x000fe20000410000 */
[----:B------:R-:W-:Y:S01]  /*13ba0*/  FMNMX.FTZ R13, R75, R2, !PT ;  /* 0x000000024b0d7209 */ /* 0x000fe20007810000 */
[----:B------:R-:W1:Y:S01]  /*13bb0*/  MUFU.EX2 R44, R44 ;  /* 0x0000002c002c7308 */ /* 0x000e620000000800 */
[----:B---3--:R-:W-:Y:S01]  /*13bc0*/  FADD.FTZ R6, R40, R21 ;  /* 0x0000001528067221 */ /* 0x008fe20000010000 */
[----:B------:R-:W-:Y:S01]  /*13bd0*/  FMUL.FTZ R117, R117, R8 ;  /* 0x0000000875757220 */ /* 0x000fe20000410000 */
[----:B------:R-:W-:-:S02]  /*13be0*/  FMNMX.FTZ R2, R78, R13, !PT ;  /* 0x0000000d4e027209 */ /* 0x000fc40007810000 */
[----:B------:R-:W-:Y:S02]  /*13bf0*/  F2FP.F16.F32.PACK_AB R148, R25, R24 ;  /* 0x000000181994723e */ /* 0x000fe400000000ff */
[----:B------:R-:W-:Y:S01]  /*13c00*/  FMNMX.FTZ R13, R79, R2, !PT ;  /* 0x000000024f0d7209 */ /* 0x000fe20007810000 */
[----:B------:R-:W3:Y:S01]  /*13c10*/  MUFU.EX2 R45, R45 ;  /* 0x0000002d002d7308 */ /* 0x000ee20000000800 */
[----:B0-----:R-:W-:Y:S01]  /*13c20*/  FADD.FTZ R21, R41, R6 ;  /* 0x0000000629157221 */ /* 0x001fe20000010000 */
[----:B------:R-:W-:Y:S02]  /*13c30*/  F2FP.F16.F32.PACK_AB R150, R29, R28 ;  /* 0x0000001c1d96723e */ /* 0x000fe400000000ff */
[----:B------:R-:W-:Y:S02]  /*13c40*/  FMNMX.FTZ R2, R82, R13, !PT ;  /* 0x0000000d52027209 */ /* 0x000fe40007810000 */
[----:B------:R-:W-:Y:S02]  /*13c50*/  F2FP.F16.F32.PACK_AB R144, R33, R32 ;  /* 0x000000202190723e */ /* 0x000fe400000000ff */
[----:B------:R-:W-:Y:S01]  /*13c60*/  FMNMX.FTZ R2, R83, R2, !PT ;  /* 0x0000000253027209 */ /* 0x000fe20007810000 */
[----:B------:R-:W-:Y:S01]  /*13c70*/  MUFU.EX2 R48, R48 ;  /* 0x0000003000307308 */ /* 0x000fe20000000800 */
[----:B-1----:R-:W-:Y:S01]  /*13c80*/  FADD.FTZ R6, R44, R21 ;  /* 0x000000152c067221 */ /* 0x002fe20000010000 */
[----:B------:R-:W-:-:S02]  /*13c90*/  F2FP.F16.F32.PACK_AB R146, R37, R36 ;  /* 0x000000242592723e */ /* 0x000fc400000000ff */
[----:B------:R-:W-:Y:S02]  /*13ca0*/  FMNMX.FTZ R2, R86, R2, !PT ;  /* 0x0000000256027209 */ /* 0x000fe40007810000 */
[----:B------:R-:W-:Y:S02]  /*13cb0*/  F2FP.F16.F32.PACK_AB R140, R41, R40 ;  /* 0x00000028298c723e */ /* 0x000fe400000000ff */
[----:B------:R-:W-:Y:S01]  /*13cc0*/  FMNMX.FTZ R2, R87, R2, !PT ;  /* 0x0000000257027209 */ /* 0x000fe20007810000 */
[----:B------:R-:W0:Y:S01]  /*13cd0*/  MUFU.EX2 R49, R49 ;  /* 0x0000003100317308 */ /* 0x000e220000000800 */
[C---:B---3--:R-:W-:Y:S01]  /*13ce0*/  FADD.FTZ R21, R45.reuse, R6 ;  /* 0x000000062d157221 */ /* 0x048fe20000010000 */
[----:B------:R-:W-:Y:S02]  /*13cf0*/  F2FP.F16.F32.PACK_AB R142, R45, R44 ;  /* 0x0000002c2d8e723e */ /* 0x000fe400000000ff */
[----:B------:R-:W1:Y:S04]  /*13d00*/  SHFL.BFLY PT, R12, R2, 0x2, 0x1f ;  /* 0x0c401f00020c7f89 */ /* 0x000e6800000e0000 */
[----:B------:R-:W-:Y:S08]  /*13d10*/  MUFU.EX2 R52, R52 ;  /* 0x0000003400347308 */ /* 0x000ff00000000800 */
[----:B------:R-:W3:Y:S01]  /*13d20*/  MUFU.EX2 R53, R53 ;  /* 0x0000003500357308 */ /* 0x000ee20000000800 */
[----:B0-----:R-:W-:-:S07]  /*13d30*/  F2FP.F16.F32.PACK_AB R136, R49, R48 ;  /* 0x000000303188723e */ /* 0x001fce00000000ff */
[----:B------:R-:W-:Y:S01]  /*13d40*/  MUFU.EX2 R56, R56 ;  /* 0x0000003800387308 */ /* 0x000fe20000000800 */
[----:B-1----:R-:W-:-:S07]  /*13d50*/  FMNMX.FTZ R2, R2, R12, !PT ;  /* 0x0000000c02027209 */ /* 0x002fce0007810000 */
[----:B------:R-:W0:Y:S01]  /*13d60*/  MUFU.EX2 R57, R57 ;  /* 0x0000003900397308 */ /* 0x000e220000000800 */
[----:B------:R-:W1:Y:S01]  /*13d70*/  SHFL.BFLY PT, R12, R2, 0x1, 0x1f ;  /* 0x0c201f00020c7f89 */ /* 0x000e6200000e0000 */
[----:B---3--:R-:W-:-:S06]  /*13d80*/  F2FP.F16.F32.PACK_AB R138, R53, R52 ;  /* 0x00000034358a723e */ /* 0x008fcc00000000ff */
[----:B------:R-:W-:Y:S08]  /*13d90*/  MUFU.EX2 R60, R60 ;  /* 0x0000003c003c7308 */ /* 0x000ff00000000800 */
[----:B------:R-:W3:Y:S01]  /*13da0*/  MUFU.EX2 R61, R61 ;  /* 0x0000003d003d7308 */ /* 0x000ee20000000800 */
[----:B0-----:R-:W-:-:S07]  /*13db0*/  F2FP.F16.F32.PACK_AB R132, R57, R56 ;  /* 0x000000383984723e */ /* 0x001fce00000000ff */
[----:B------:R-:W-:Y:S01]  /*13dc0*/  MUFU.EX2 R64, R64 ;  /* 0x0000004000407308 */ /* 0x000fe20000000800 */
[----:B-1----:R-:W-:-:S04]  /*13dd0*/  FMNMX.FTZ R2, R2, R12, !PT ;  /* 0x0000000c02027209 */ /* 0x002fc80007810000 */
[C---:B------:R-:W-:Y:S01]  /*13de0*/  FSETP.NEU.FTZ.AND P2, PT, R2.reuse, -INF , PT ;  /* 0xff8000000200780b */ /* 0x040fe20003f5d000 */
[C---:B------:R-:W-:Y:S02]  /*13df0*/  FMUL.FTZ R13, R2.reuse, R0 ;  /* 0x00000000020d7220 */ /* 0x040fe40000410000 */
[----:B------:R-:W-:Y:S01]  /*13e00*/  MUFU.EX2 R65, R65 ;  /* 0x0000004100417308 */ /* 0x000fe20000000800 */
[----:B------:R-:W-:Y:S02]  /*13e10*/  FSEL R12, R2, RZ, P2 ;  /* 0x000000ff020c7208 */ /* 0x000fe40001000000 */
[----:B------:R-:W-:Y:S02]  /*13e20*/  FSEL R13, R13, RZ, P2 ;  /* 0x000000ff0d0d7208 */ /* 0x000fe40001000000 */
[----:B---3--:R-:W-:Y:S01]  /*13e30*/  F2FP.F16.F32.PACK_AB R134, R61, R60 ;  /* 0x0000003c3d86723e */ /* 0x008fe200000000ff */
[----:B------:R-:W-:Y:S01]  /*13e40*/  FADD.FTZ R7, -R12, R7 ;  /* 0x000000070c077221 */ /* 0x000fe20000010100 */
[----:B------:R-:W-:Y:S01]  /*13e50*/  FADD.FTZ R12, R48, R21 ;  /* 0x00000015300c7221 */ /* 0x000fe20000010000 */
        /* <DEDUP_REMOVED lines=8> */
[-CC-:B------:R-:W-:Y:S01]  /*13ee0*/  FFMA.FTZ R38, R38, R0.reuse, -R13.reuse ;  /* 0x0000000026267223 */ /* 0x180fe2000001080d */
[-CC-:B------:R-:W-:Y:S01]  /*13ef0*/  FFMA.FTZ R39, R39, R0.reuse, -R13.reuse ;  /* 0x0000000027277223 */ /* 0x180fe2000001080d */
[----:B------:R-:W-:Y:S01]  /*13f00*/  FADD.FTZ R21, R49, R12 ;  /* 0x0000000c31157221 */ /* 0x000fe20000010000 */
[-CC-:B------:R-:W-:Y:S01]  /*13f10*/  FFMA.FTZ R42, R42, R0.reuse, -R13.reuse ;  /* 0x000000002a2a7223 */ /* 0x180fe2000001080d */
[-CC-:B------:R-:W-:Y:S01]  /*13f20*/  FFMA.FTZ R43, R43, R0.reuse, -R13.reuse ;  /* 0x000000002b2b7223 */ /* 0x180fe2000001080d */
[-C--:B------:R-:W-:Y:S01]  /*13f30*/  FFMA.FTZ R46, R46, R0.reuse, -R13 ;  /* 0x000000002e2e7223 */ /* 0x080fe2000001080d */
[----:B------:R-:W0:Y:S01]  /*13f40*/  MUFU.EX2 R7, R7 ;  /* 0x0000000700077308 */ /* 0x000e220000000800 */
[----:B------:R-:W-:Y:S01]  /*13f50*/  FADD.FTZ R12, R52, R21 ;  /* 0x00000015340c7221 */ /* 0x000fe20000010000 */
[-CC-:B------:R-:W-:Y:S01]  /*13f60*/  FFMA.FTZ R47, R47, R0.reuse, -R13.reuse ;  /* 0x000000002f2f7223 */ /* 0x180fe2000001080d */
[-CC-:B------:R-:W-:Y:S01]  /*13f70*/  FFMA.FTZ R50, R50, R0.reuse, -R13.reuse ;  /* 0x0000000032327223 */ /* 0x180fe2000001080d */
[-CC-:B------:R-:W-:Y:S01]  /*13f80*/  FFMA.FTZ R51, R51, R0.reuse, -R13.reuse ;  /* 0x0000000033337223 */ /* 0x180fe2000001080d */
[----:B------:R-:W-:Y:S01]  /*13f90*/  FADD.FTZ R21, R53, R12 ;  /* 0x0000000c35157221 */ /* 0x000fe20000010000 */
[-CC-:B------:R-:W-:Y:S01]  /*13fa0*/  FFMA.FTZ R54, R54, R0.reuse, -R13.reuse ;  /* 0x0000000036367223 */ /* 0x180fe2000001080d */
[-C--:B------:R-:W-:Y:S01]  /*13fb0*/  FFMA.FTZ R55, R55, R0.reuse, -R13 ;  /* 0x0000000037377223 */ /* 0x080fe2000001080d */
[----:B------:R-:W1:Y:S01]  /*13fc0*/  MUFU.EX2 R27, R27 ;  /* 0x0000001b001b7308 */ /* 0x000e620000000800 */
[----:B------:R-:W-:Y:S01]  /*13fd0*/  FADD.FTZ R12, R56, R21 ;  /* 0x00000015380c7221 */ /* 0x000fe20000010000 */
[-CC-:B------:R-:W-:Y:S01]  /*13fe0*/  FFMA.FTZ R58, R58, R0.reuse, -R13.reuse ;  /* 0x000000003a3a7223 */ /* 0x180fe2000001080d */
[-CC-:B------:R-:W-:Y:S01]  /*13ff0*/  FFMA.FTZ R59, R59, R0.reuse, -R13.reuse ;  /* 0x000000003b3b7223 */ /* 0x180fe2000001080d */
[-CC-:B------:R-:W-:Y:S01]  /*14000*/  FFMA.FTZ R62, R62, R0.reuse, -R13.reuse ;  /* 0x000000003e3e7223 */ /* 0x180fe2000001080d */
[----:B------:R-:W-:Y:S01]  /*14010*/  FADD.FTZ R21, R57, R12 ;  /* 0x0000000c39157221 */ /* 0x000fe20000010000 */
[-CC-:B------:R-:W-:Y:S01]  /*14020*/  FFMA.FTZ R63, R63, R0.reuse, -R13.reuse ;  /* 0x000000003f3f7223 */ /* 0x180fe2000001080d */
[-C--:B------:R-:W-:Y:S01]  /*14030*/  FFMA.FTZ R66, R66, R0.reuse, -R13 ;  /* 0x0000000042427223 */ /* 0x080fe2000001080d */
[----:B------:R-:W3:Y:S01]  /*14040*/  MUFU.EX2 R30, R30 ;  /* 0x0000001e001e7308 */ /* 0x000ee20000000800 */
[----:B0-----:R-:W-:Y:S01]  /*14050*/  FFMA.FTZ R6, R7, R5, R26 ;  /* 0x0000000507067223 */ /* 0x001fe2000001001a */
        /* <DEDUP_REMOVED lines=11> */
[-CC-:B------:R-:W-:Y:S01]  /*14110*/  FFMA.FTZ R79, R79, R0.reuse, -R13.reuse ;  /* 0x000000004f4f7223 */ /* 0x180fe2000001080d */
[----:B------:R-:W-:Y:S01]  /*14120*/  FADD.FTZ R21, R65, R12 ;  /* 0x0000000c41157221 */ /* 0x000fe20000010000 */
[-C--:B------:R-:W-:Y:S01]  /*14130*/  FFMA.FTZ R82, R82, R0.reuse, -R13 ;  /* 0x0000000052527223 */ /* 0x080fe2000001080d */
[----:B------:R-:W1:Y:S01]  /*14140*/  MUFU.EX2 R34, R34 ;  /* 0x0000002200227308 */ /* 0x000e620000000800 */
[----:B---3--:R-:W-:Y:S01]  /*14150*/  FADD.FTZ R6, R30, R5 ;  /* 0x000000051e067221 */ /* 0x008fe20000010000 */
[-CC-:B------:R-:W-:Y:S01]  /*14160*/  FFMA.FTZ R83, R83, R0.reuse, -R13.reuse ;  /* 0x0000000053537223 */ /* 0x180fe2000001080d */
[-CC-:B------:R-:W-:Y:S01]  /*14170*/  FFMA.FTZ R86, R86, R0.reuse, -R13.reuse ;  /* 0x0000000056567223 */ /* 0x180fe2000001080d */
[----:B------:R-:W-:Y:S01]  /*14180*/  FFMA.FTZ R13, R87, R0, -R13 ;  /* 0x00000000570d7223 */ /* 0x000fe2000001080d */
[-C--:B------:R-:W-:Y:S01]  /*14190*/  FMUL.FTZ R90, R90, R7.reuse ;  /* 0x000000075a5a7220 */ /* 0x080fe20000410000 */
[-C--:B------:R-:W-:Y:S01]  /*141a0*/  FMUL.FTZ R91, R91, R7.reuse ;  /* 0x000000075b5b7220 */ /* 0x080fe20000410000 */
[-C--:B------:R-:W-:Y:S01]  /*141b0*/  FMUL.FTZ R94, R94, R7.reuse ;  /* 0x000000075e5e7220 */ /* 0x080fe20000410000 */
[----:B------:R-:W3:Y:S01]  /*141c0*/  MUFU.EX2 R35, R35 ;  /* 0x0000002300237308 */ /* 0x000ee20000000800 */
[----:B0-----:R-:W-:Y:S01]  /*141d0*/  FADD.FTZ R5, R31, R6 ;  /* 0x000000061f057221 */ /* 0x001fe20000010000 */
[-C--:B------:R-:W-:Y:S01]  /*141e0*/  FMUL.FTZ R95, R95, R7.reuse ;  /* 0x000000075f5f7220 */ /* 0x080fe20000410000 */
[-C--:B------:R-:W-:Y:S01]  /*141f0*/  FMUL.FTZ R98, R98, R7.reuse ;  /* 0x0000000762627220 */ /* 0x080fe20000410000 */
[-C--:B------:R-:W-:Y:S01]  /*14200*/  FMUL.FTZ R99, R99, R7.reuse ;  /* 0x0000000763637220 */ /* 0x080fe20000410000 */
[-C--:B------:R-:W-:Y:S01]  /*14210*/  FMUL.FTZ R102, R102, R7.reuse ;  /* 0x0000000766667220 */ /* 0x080fe20000410000 */
[-C--:B------:R-:W-:Y:S01]  /*14220*/  FMUL.FTZ R103, R103, R7.reuse ;  /* 0x0000000767677220 */ /* 0x080fe20000410000 */
        /* <DEDUP_REMOVED lines=8> */
[-C--:B------:R-:W-:Y:S01]  /*142b0*/  FMUL.FTZ R118, R118, R7.reuse ;  /* 0x0000000776767220 */ /* 0x080fe20000410000 */
[----:B------:R-:W1:Y:S01]  /*142c0*/  MUFU.EX2 R39, R39 ;  /* 0x0000002700277308 */ /* 0x000e620000000800 */
[----:B---3--:R-:W-:Y:S01]  /*142d0*/  FADD.FTZ R5, R35, R6 ;  /* 0x0000000623057221 */ /* 0x008fe20000010000 */
[----:B------:R-:W-:Y:S01]  /*142e0*/  FMUL.FTZ R119, R119, R7 ;  /* 0x0000000777777220 */ /* 0x000fe20000410000 */
[----:B------:R-:W-:Y:S01]  /*142f0*/  F2FP.F16.F32.PACK_AB R128, R65, R64 ;  /* 0x000000404180723e */ /* 0x000fe200000000ff */
[----:B------:R-:W-:Y:S01]  /*14300*/  IMAD.MOV.U32 R7, RZ, RZ, R2 ;  /* 0x000000ffff077224 */ /* 0x000fe200078e0002 */
[----:B------:R-:W-:-:S02]  /*14310*/  F2FP.F16.F32.PACK_AB R149, R27, R26 ;  /* 0x0000001a1b95723e */ /* 0x000fc400000000ff */
[----:B------:R-:W-:Y:S01]  /*14320*/  F2FP.F16.F32.PACK_AB R151, R31, R30 ;  /* 0x0000001e1f97723e */ /* 0x000fe200000000ff */
[----:B------:R-:W3:Y:S01]  /*14330*/  MUFU.EX2 R42, R42 ;  /* 0x0000002a002a7308 */ /* 0x000ee20000000800 */
[----:B0-----:R-:W-:Y:S01]  /*14340*/  FADD.FTZ R6, R38, R5 ;  /* 0x0000000526067221 */ /* 0x001fe20000010000 */
[----:B------:R-:W-:-:S06]  /*14350*/  F2FP.F16.F32.PACK_AB R145, R35, R34 ;  /* 0x000000222391723e */ /* 0x000fcc00000000ff */
[----:B------:R-:W0:Y:S01]  /*14360*/  MUFU.EX2 R43, R43 ;  /* 0x0000002b002b7308 */ /* 0x000e220000000800 */
[C---:B-1----:R-:W-:Y:S01]  /*14370*/  FADD.FTZ R5, R39.reuse, R6 ;  /* 0x0000000627057221 */ /* 0x042fe20000010000 */
[----:B------:R-:W-:-:S06]  /*14380*/  F2FP.F16.F32.PACK_AB R147, R39, R38 ;  /* 0x000000262793723e */ /* 0x000fcc00000000ff */
[----:B------:R-:W1:Y:S01]  /*14390*/  MUFU.EX2 R46, R46 ;  /* 0x0000002e002e7308 */ /* 0x000e620000000800 */
[----:B---3--:R-:W-:-:S07]  /*143a0*/  FADD.FTZ R6, R42, R5 ;  /* 0x000000052a067221 */ /* 0x008fce0000010000 */
[----:B------:R-:W3:Y:S01]  /*143b0*/  MUFU.EX2 R68, R68 ;  /* 0x0000004400447308 */ /* 0x000ee20000000800 */
[C---:B0-----:R-:W-:Y:S01]  /*143c0*/  FADD.FTZ R5, R43.reuse, R6 ;  /* 0x000000062b057221 */ /* 0x041fe20000010000 */
[----:B------:R-:W-:Y:S02]  /*143d0*/  F2FP.F16.F32.PACK_AB R141, R43, R42 ;  /* 0x0000002a2b8d723e */ /* 0x000fe400000000ff */
[C---:B--2---:R-:W-:Y:S01]  /*143e0*/  ISETP.GT.AND P2, PT, R4.reuse, R20, PT ;  /* 0x000000140400720c */ /* 0x044fe20003f44270 */
[----:B------:R-:W-:-:S03]  /*143f0*/  VIADD R4, R4, 0xffffffff ;  /* 0xffffffff04047836 */ /* 0x000fc60000000000 */
[----:B------:R-:W0:Y:S01]  /*14400*/  MUFU.EX2 R47, R47 ;  /* 0x0000002f002f7308 */ /* 0x000e220000000800 */
[----:B-1----:R-:W-:-:S07]  /*14410*/  FADD.FTZ R6, R46, R5 ;  /* 0x000000052e067221 */ /* 0x002fce0000010000 */
[----:B------:R-:W1:Y:S01]  /*14420*/  MUFU.EX2 R69, R69 ;  /* 0x0000004500457308 */ /* 0x000e620000000800 */
[----:B---3--:R-:W-:-:S07]  /*14430*/  FADD.FTZ R12, R68, R21 ;  /* 0x00000015440c7221 */ /* 0x008fce0000010000 */
        /* <DEDUP_REMOVED lines=60> */
[----:B------:R-:W-:Y:S01]  /*14800*/  F2FP.F16.F32.PACK_AB R125, R75, R74 ;  /* 0x0000004a4b7d723e */ /* 0x000fe200000000ff */
[----:B------:R-:W-:-:S05]  /*14810*/  IMAD.MOV.U32 R12, RZ, RZ, R3 ;  /* 0x000000ffff0c7224 */ /* 0x000fca00078e0003 */
        /* <DEDUP_REMOVED lines=9> */
[----:B------:R-:W-:Y:S01]  /*148b0*/  F2FP.F16.F32.PACK_AB R121, R83, R82 ;  /* 0x000000525379723e */ /* 0x000fe200000000ff */
[----:B------:R-:W-:Y:S02]  /*148c0*/  IMAD.MOV.U32 R8, RZ, RZ, R153 ;  /* 0x000000ffff087224 */ /* 0x000fe400078e0099 */
[----:B-1----:R-:W-:-:S04]  /*148d0*/  FADD.FTZ R5, R86, R5 ;  /* 0x0000000556057221 */ /* 0x002fc80000010000 */
[C---:B--2---:R-:W-:Y:S01]  /*148e0*/  FADD.FTZ R5, R13.reuse, R5 ;  /* 0x000000050d057221 */ /* 0x044fe20000010000 */
[----:B------:R-:W-:Y:S01]  /*148f0*/  F2FP.F16.F32.PACK_AB R123, R13, R86 ;  /* 0x000000560d7b723e */ /* 0x000fe200000000ff */
[----:B------:R-:W-:Y:S01]  /*14900*/  IMAD.MOV.U32 R13, RZ, RZ, R17 ;  /* 0x000000ffff0d7224 */ /* 0x000fe200078e0011 */
[----:B------:R-:W-:Y:S06]  /*14910*/  @P2 BRA `(.L_x_1520) ;  /* 0xffffffd000242947 */ /* 0x000fec000383ffff */
.L_x_1502:
[----:B------:R-:W-:Y:S05]  /*14920*/  WARPSYNC.ALL ;  /* 0x0000000000007948 */ /* 0x000fea0003800000 */
[----:B------:R-:W-:Y:S06]  /*14930*/  BAR.ARV 0x8, 0x200 ;  /* 0x0208000000007b1d */ /* 0x000fec0000002000 */
[----:B------:R-:W-:Y:S05]  /*14940*/  @!P0 BRA `(.L_x_1521) ;  /* 0x0000000000048947 */ /* 0x000fea0003800000 */
[----:B------:R-:W-:Y:S01]  /*14950*/  BPT.TRAP 0x1 ;  /* 0x000000040000795c */ /* 0x000fe20000300000 */
.L_x_1521:
[----:B------:R-:W-:Y:S01]  /*14960*/  IMAD R11, R17, 0x8, R16 ;  /* 0x00000008110b7824 */ /* 0x000fe200078e0210 */
[----:B------:R-:W-:-:S04]  /*14970*/  SHF.L.U32 R4, R153, 0x1f, RZ ;  /* 0x0000001f99047819 */ /* 0x000fc800000006ff */
[----:B------:R0:W1:Y:S01]  /*14980*/  SYNCS.PHASECHK.TRANS64.TRYWAIT P2, [R11+URZ+0x16850], R4 ;  /* 0x016850040b0075a7 */ /* 0x000062000804017f */
[----:B------:R-:W-:Y:S05]  /*14990*/  @!P0 BRA `(.L_x_1522) ;  /* 0x0000000000048947 */ /* 0x000fea0003800000 */
[----:B------:R-:W-:Y:S01]  /*149a0*/  BPT.TRAP 0x1 ;  /* 0x000000040000795c */ /* 0x000fe20000300000 */
.L_x_1522:
[----:B------:R-:W-:-:S05]  /*149b0*/  VIADD R16, R16, 0x400 ;  /* 0x0000040010107836 */ /* 0x000fca0000000000 */
[----:B------:R-:W-:-:S04]  /*149c0*/  SHF.R.U32.HI R16, RZ, 0x4, R16 ;  /* 0x00000004ff107819 */ /* 0x000fc80000011610 */
[----:B------:R-:W-:Y:S01]  /*149d0*/  LOP3.LUT R16, R16, 0x3fff, RZ, 0xc0, !PT ;  /* 0x00003fff10107812 */ /* 0x000fe200078ec0ff */
[----:B-1----:R-:W-:Y:S06]  /*149e0*/  @P2 BRA `(.L_x_1523) ;  /* 0x0000000000082947 */ /* 0x002fec0003800000 */
[----:B------:R-:W1:Y:S02]  /*149f0*/  SYNCS.PHASECHK.TRANS64.TRYWAIT P0, [R11+URZ+0x16850], R4 ;  /* 0x016850040b0075a7 */ /* 0x000e64000800017f */
[----:B-1----:R-:W-:Y:S05]  /*14a00*/  @!P0 BRA `(.L_x_1524) ;  /* 0x000000b400708947 */ /* 0x002fea0003800000 */
.L_x_1523:
[----:B------:R-:W-:Y:S01]  /*14a10*/  IMAD R8, R17, 0x400, R16 ;  /* 0x0000040011087824 */ /* 0x000fe200078e0210 */
[----:B------:R-:W2:Y:S01]  /*14a20*/  LDL.LU R14, [R1+0x58] ;  /* 0x00005800010e7983 */ /* 0x000ea20000300800 */
[----:B------:R-:W-:Y:S01]  /*14a30*/  IMAD.MOV.U32 R9, RZ, RZ, 0x40000040 ;  /* 0x40000040ff097424 */ /* 0x000fe200078e00ff */
[----:B------:R-:W-:Y:S05]  /*14a40*/  WARPSYNC.ALL ;  /* 0x0000000000007948 */ /* 0x000fea0003800000 */
[C---:B------:R-:W-:Y:S01]  /*14a50*/  R2UR UR6, R8.reuse ;  /* 0x00000000080672ca */ /* 0x040fe200000e0000 */
[----:B------:R-:W-:Y:S01]  /*14a60*/  WARPGROUP.ARRIVE ;  /* 0x00000000000079c5 */ /* 0x000fe20000000000 */
[----:B------:R-:W-:Y:S01]  /*14a70*/  R2UR UR7, R9 ;  /* 0x00000000090772ca */ /* 0x000fe200000e0000 */
[----:B------:R-:W-:Y:S01]  /*14a80*/  VIADD R12, R8, 0x80 ;  /* 0x00000080080c7836 */ /* 0x000fe20000000000 */
[----:B------:R-:W3:Y:S01]  /*14a90*/  SHFL.BFLY PT, R7, R6, 0x2, 0x1f ;  /* 0x0c401f0006077f89 */ /* 0x000ee200000e0000 */
[----:B------:R-:W-:-:S02]  /*14aa0*/  IMAD.MOV.U32 R13, RZ, RZ, 0x40000040 ;  /* 0x40000040ff0d7424 */ /* 0x000fc400078e00ff */
[----:B------:R-:W-:Y:S01]  /*14ab0*/  IMAD.MOV.U32 R9, RZ, RZ, 0x40000040 ;  /* 0x40000040ff097424 */ /* 0x000fe200078e00ff */
[----:B01----:R-:W0:Y:S01]  /*14ac0*/  SHFL.BFLY PT, R4, R5, 0x2, 0x1f ;  /* 0x0c401f0005047f89 */ /* 0x003e2200000e0000 */
[----:B------:R-:W-:Y:S02]  /*14ad0*/  VIADD R17, R17, 0x1 ;  /* 0x0000000111117836 */ /* 0x000fe40000000000 */
[----:B------:R-:W-:Y:S02]  /*14ae0*/  IMAD.MOV.U32 R26, RZ, RZ, -0x800000 ;  /* 0xff800000ff1a7424 */ /* 0x000fe400078e00ff */
[----:B------:R-:W-:Y:S01]  /*14af0*/  IMAD.MOV.U32 R27, RZ, RZ, -0x800000 ;  /* 0xff800000ff1b7424 */ /* 0x000fe200078e00ff */
[----:B------:R-:W-:Y:S01]  /*14b00*/  ISETP.NE.AND P2, PT, R17, 0x2, PT ;  /* 0x000000021100780c */ /* 0x000fe20003f45270 */
[----:B------:R-:W-:Y:S01]  /*14b10*/  HGMMA.64x64x16.F32 R88, R148, gdesc[UR4].tnspB, R88, gsb0 ;  /* 0x40e0000494587df0 */ /* 0x000fe20008000858 */
[----:B------:R-:W-:Y:S01]  /*14b20*/  R2UR UR6, R12 ;  /* 0x000000000c0672ca */ /* 0x000fe200000e0000 */
[----:B------:R-:W-:Y:S01]  /*14b30*/  VIADD R12, R8, 0x100 ;  /* 0x00000100080c7836 */ /* 0x000fe20000000000 */
[----:B------:R-:W-:Y:S01]  /*14b40*/  R2UR UR7, R13 ;  /* 0x000000000d0772ca */ /* 0x000fe200000e0000 */
[----:B------:R-:W-:Y:S01]  /*14b50*/  IMAD.MOV.U32 R13, RZ, RZ, 0x40000040 ;  /* 0x40000040ff0d7424 */ /* 0x000fe200078e00ff */
[----:B------:R-:W-:Y:S01]  /*14b60*/  SEL R17, R17, RZ, P2 ;  /* 0x000000ff11117207 */ /* 0x000fe20001000000 */
[----:B---3--:R-:W-:Y:S01]  /*14b70*/  FADD.FTZ R7, R7, R6 ;  /* 0x0000000607077221 */ /* 0x008fe20000010000 */
[----:B------:R-:W-:-:S04]  /*14b80*/  SEL R6, RZ, 0x1, P2 ;  /* 0x00000001ff067807 */ /* 0x000fc80001000000 */
[----:B------:R-:W-:Y:S01]  /*14b90*/  LOP3.LUT R153, R153, R6, RZ, 0x3c, !PT ;  /* 0x0000000699997212 */ /* 0x000fe200078e3cff */
[----:B------:R-:W-:Y:S02]  /*14ba0*/  WARPGROUP.DEPBAR.LE gsb0, 0x0 ;  /* 0x00008000000079c5 */ /* 0x000fe40000010000 */
        /* <DEDUP_REMOVED lines=19> */
[----:B------:R-:W-:Y:S02]  /*14ce0*/  IMAD.MOV.U32 R13, RZ, RZ, 0x40000040 ;  /* 0x40000040ff0d7424 */ /* 0x000fe400078e00ff */
[----:B--2---:R-:W-:-:S05]  /*14cf0*/  VIADD R14, R14, 0x1 ;  /* 0x000000010e0e7836 */ /* 0x004fca0000000000 */
[----:B------:R-:W-:Y:S01]  /*14d00*/  STL [R1+0x58], R14 ;  /* 0x0000580e01007387 */ /* 0x000fe20000100800 */
[----:B------:R-:W-:Y:S02]  /*14d10*/  WARPGROUP.DEPBAR.LE gsb0, 0x0 ;  /* 0x00008000000079c5 */ /* 0x000fe40000010000 */
[----:B------:R-:W-:-:S06]  /*14d20*/  WARPGROUP.ARRIVE ;  /* 0x00000000000079c5 */ /* 0x000fcc0000000000 */
        /* <DEDUP_REMOVED lines=14> */
[----:B------:R-:W-:Y:S01]  /*14e10*/  R2UR UR6, R8 ;  /* 0x00000000080672ca */ /* 0x000fe200000e0000 */
[----:B0-----:R-:W-:Y:S01]  /*14e20*/  FADD.FTZ R8, R4, R5 ;  /* 0x0000000504087221 */ /* 0x001fe20000010000 */
[----:B------:R-:W-:Y:S01]  /*14e30*/  R2UR UR7, R9 ;  /* 0x00000000090772ca */ /* 0x000fe200000e0000 */
[----:B------:R-:W0:Y:S04]  /*14e40*/  SHFL.BFLY PT, R4, R7, 0x1, 0x1f ;  /* 0x0c201f0007047f89 */ /* 0x000e2800000e0000 */
[----:B------:R-:W1:Y:S01]  /*14e50*/  SHFL.BFLY PT, R9, R8, 0x1, 0x1f ;  /* 0x0c201f0008097f89 */ /* 0x000e6200000e0000 */
[----:B0-----:R-:W-:Y:S01]  /*14e60*/  FADD.FTZ R10, R7, R4 ;  /* 0x00000004070a7221 */ /* 0x001fe20000010000 */
[----:B------:R-:W-:-:S02]  /*14e70*/  IMAD.MOV.U32 R4, RZ, RZ, RZ ;  /* 0x000000ffff047224 */ /* 0x000fc400078e00ff */
[----:B------:R-:W-:Y:S02]  /*14e80*/  IMAD.MOV.U32 R7, RZ, RZ, RZ ;  /* 0x000000ffff077224 */ /* 0x000fe400078e00ff */
[----:B-1----:R-:W-:Y:S01]  /*14e90*/  FADD.FTZ R12, R8, R9 ;  /* 0x00000009080c7221 */ /* 0x002fe20000010000 */
[----:B------:R-:W-:Y:S01]  /*14ea0*/  FSETP.NE.FTZ.AND P0, PT, R10, RZ, PT ;  /* 0x000000ff0a00720b */ /* 0x000fe20003f15000 */
[----:B------:R-:W-:-:S03]  /*14eb0*/  @!P1 VIADD R8, R11, 0x16860 ;  /* 0x000168600b089836 */ /* 0x000fc60000000000 */
[----:B------:R-:W-:Y:S02]  /*14ec0*/  FSETP.NE.FTZ.AND P3, PT, R12, RZ, PT ;  /* 0x000000ff0c00720b */ /* 0x000fe40003f75000 */
[----:B------:R-:W-:-:S07]  /*14ed0*/  @!P1 PRMT R8, RZ, 0x654, R8 ;  /* 0x00000654ff089816 */ /* 0x000fce0000000008 */
[----:B------:R-:W0:Y:S01]  /*14ee0*/  @P0 MUFU.LG2 R5, R10 ;  /* 0x0000000a00050308 */ /* 0x000e220000000c00 */
[----:B------:R-:W-:-:S03]  /*14ef0*/  @P0 FMUL.FTZ R6, R0, 0.69314718246459960938 ;  /* 0x3f31721800060820 */ /* 0x000fc60000410000 */
[----:B------:R-:W-:-:S04]  /*14f00*/  @P3 FMUL.FTZ R0, R0, 0.69314718246459960938 ;  /* 0x3f31721800003820 */ /* 0x000fc80000410000 */
[----:B------:R-:W1:Y:S08]  /*14f10*/  @P3 MUFU.LG2 R9, R12 ;  /* 0x0000000c00093308 */ /* 0x000e700000000c00 */
[----:B------:R-:W2:Y:S01]  /*14f20*/  @P0 MUFU.RCP R4, R10 ;  /* 0x0000000a00040308 */ /* 0x000ea20000001000 */
[----:B0-----:R-:W-:-:S04]  /*14f30*/  @P0 FMUL.FTZ R5, R5, 0.69314718246459960938 ;  /* 0x3f31721805050820 */ /* 0x001fc80000410000 */
[----:B------:R-:W-:Y:S01]  /*14f40*/  @P0 FFMA.FTZ R26, R6, R3, R5 ;  /* 0x00000003061a0223 */ /* 0x000fe20000010005 */
[----:B------:R-:W-:Y:S02]  /*14f50*/  PLOP3.LUT P0, PT, PT, PT, PT, 0x8, 0x0 ;  /* 0x000000000000781c */ /* 0x000fe40003f0e170 */
[----:B------:R-:W0:Y:S01]  /*14f60*/  @P3 MUFU.RCP R7, R12 ;  /* 0x0000000c00073308 */ /* 0x000e220000001000 */
[----:B-1----:R-:W-:-:S04]  /*14f70*/  @P3 FMUL.FTZ R9, R9, 0.69314718246459960938 ;  /* 0x3f31721809093820 */ /* 0x002fc80000410000 */
[----:B------:R-:W-:Y:S01]  /*14f80*/  @P3 FFMA.FTZ R27, R0, R2, R9 ;  /* 0x00000002001b3223 */ /* 0x000fe20000010009 */
        /* <DEDUP_REMOVED lines=37> */
.L_x_1417:
[----:B------:R-:W0:Y:S01]  /*151e0*/  S2R R0, SR_TID.X ;  /* 0x0000000000007919 */ /* 0x000e220000002100 */
[----:B------:R-:W-:Y:S05]  /*151f0*/  WARPSYNC.ALL ;  /* 0x0000000000007948 */ /* 0x000fea0003800000 */
[----:B------:R-:W1:Y:S08]  /*15200*/  S2UR UR5, SR_CgaCtaId ;  /* 0x00000000000579c3 */ /* 0x000e700000008800 */
[----:B------:R-:W-:Y:S06]  /*15210*/  BAR.SYNC.DEFER_BLOCKING 0x5, 0x200 ;  /* 0x0148000000007b1d */ /* 0x000fec0000010000 */
[----:B------:R-:W-:Y:S01]  /*15220*/  UMOV UR4, 0x400 ;  /* 0x0000040000047882 */ /* 0x000fe20000000000 */
[----:B------:R-:W-:Y:S01]  /*15230*/  BSSY B0, `(.L_x_1525) ;  /* 0x0000245000007945 */ /* 0x000fe20003800000 */
[----:B-1----:R-:W-:Y:S01]  /*15240*/  ULEA UR4, UR5, UR4, 0x18 ;  /* 0x0000000405047291 */ /* 0x002fe2000f8ec03f */
[----:B0-----:R-:W-:-:S05]  /*15250*/  VIADD R40, R0, 0xffffff80 ;  /* 0xffffff8000287836 */ /* 0x001fca0000000000 */
[----:B------:R-:W-:Y:S01]  /*15260*/  IMAD.U32 R16, RZ, RZ, UR4 ;  /* 0x00000004ff107e24 */ /* 0x000fe2000f8e00ff */
[----:B------:R-:W-:-:S04]  /*15270*/  SHF.R.S32.HI R46, RZ, 0x1f, R40 ;  /* 0x0000001fff2e7819 */ /* 0x000fc80000011428 */
[----:B------:R-:W-:Y:S01]  /*15280*/  LEA.HI R46, R46, R40, RZ, 0x3 ;  /* 0x000000282e2e7211 */ /* 0x000fe200078f18ff */
[----:B------:R0:W1:Y:S03]  /*15290*/  LDS.128 R28, [R16+0x168d0] ;  /* 0x0168d000101c7984 */ /* 0x0000660000000c00 */
[----:B------:R-:W-:-:S05]  /*152a0*/  LOP3.LUT R46, R46, 0xfffffff8, RZ, 0xc0, !PT ;  /* 0xfffffff82e2e7812 */ /* 0x000fca00078ec0ff */
[----:B------:R-:W-:-:S04]  /*152b0*/  IMAD.IADD R46, R40, 0x1, -R46 ;  /* 0x00000001282e7824 */ /* 0x000fc800078e0a2e */
[----:B------:R-:W-:-:S05]  /*152c0*/  IMAD.SHL.U32 R41, R46, 0x8, RZ ;  /* 0x000000082e297824 */ /* 0x000fca00078e00ff */
[----:B------:R-:W-:Y:S01]  /*152d0*/  SHF.R.S32.HI R42, RZ, 0x1f, R41 ;  /* 0x0000001fff2a7819 */ /* 0x000fe20000011429 */
[----:B------:R-:W-:Y:S06]  /*152e0*/  BAR.ARV 0x4, 0x200 ;  /* 0x0108000000007b1d */ /* 0x000fec0000002000 */
[----:B0-----:R-:W-:Y:S05]  /*152f0*/  @P0 BRA `(.L_x_1526) ;  /* 0x00000018003c0947 */ /* 0x001fea0003800000 */
[----:B------:R-:W2:Y:S01]  /*15300*/  LDL R0, [R1+0x68] ;  /* 0x0000680001007983 */ /* 0x000ea20000100800 */
[----:B------:R-:W-:-:S03]  /*15310*/  ULDC UR4, c[0x0][0xad4] ;  /* 0x0002b50000047ab9 */ /* 0x000fc60000000800 */
[----:B------:R-:W3:Y:S04]  /*15320*/  LDL.LU R34, [R1+0x4c] ;  /* 0x00004c0001227983 */ /* 0x000ee80000300800 */
[----:B------:R-:W4:Y:S01]  /*15330*/  LDL R39, [R1+0x50] ;  /* 0x0000500001277983 */ /* 0x000f220000100800 */
[----:B------:R-:W0:Y:S01]  /*15340*/  S2R R5, SR_SWINHI ;  /* 0x0000000000057919 */ /* 0x000e220000002f00 */
[----:B-----5:R-:W-:Y:S02]  /*15350*/  MOV R2, R16 ;  /* 0x0000001000027202 */ /* 0x020fe40000000f00 */
[----:B0-----:R-:W-:Y:S02]  /*15360*/  MOV R3, R5 ;  /* 0x0000000500037202 */ /* 0x001fe40000000f00 */
[----:B------:R-:W-:Y:S01]  /*15370*/  F2FP.F16.F32.PACK_AB R14, R25, R24 ;  /* 0x00000018190e723e */ /* 0x000fe200000000ff */
[----:B-1----:R-:W-:-:S02]  /*15380*/  IMAD.MOV.U32 R28, RZ, RZ, RZ ;  /* 0x000000ffff1c7224 */ /* 0x002fc400078e00ff */
[----:B--2---:R-:W-:-:S03]  /*15390*/  IMAD.WIDE R10, R0, 0x2, R2 ;  /* 0x00000002000a7825 */ /* 0x004fc600078e0202 */
[----:B------:R-:W-:-:S05]  /*153a0*/  IADD3 R33, P0, R10, 0x60, RZ ;  /* 0x000000600a217810 */ /* 0x000fca0007f1e0ff */
[----:B------:R-:W-:Y:S01]  /*153b0*/  IMAD.X R5, RZ, RZ, R11, P0 ;  /* 0x000000ffff057224 */ /* 0x000fe200000e060b */
[----:B---3--:R-:W-:-:S04]  /*153c0*/  ISETP.NE.AND P0, PT, R34, RZ, PT ;  /* 0x000000ff2200720c */ /* 0x008fc80003f05270 */
[----:B------:R-:W-:Y:S01]  /*153d0*/  SEL R38, R34, UR4, P0 ;  /* 0x0000000422267c07 */ /* 0x000fe20008000000 */
[----:B------:R-:W-:Y:S05]  /*153e0*/  WARPSYNC.ALL ;  /* 0x0000000000007948 */ /* 0x000fea0003800000 */
[----:B------:R-:W-:Y:S01]  /*153f0*/  BAR.SYNC.DEFER_BLOCKING 0x1, 0x180 ;  /* 0x0046000000007b1d */ /* 0x000fe20000010000 */
[C---:B------:R-:W-:Y:S02]  /*15400*/  IADD3 R15, P1, R10.reuse, 0x40, RZ ;  /* 0x000000400a0f7810 */ /* 0x040fe40007f3e0ff */
[C---:B------:R-:W-:Y:S02]  /*15410*/  IADD3 R13, P2, R10.reuse, 0x20, RZ ;  /* 0x000000200a0d7810 */ /* 0x040fe40007f5e0ff */
[----:B------:R-:W-:Y:S01]  /*15420*/  LOP3.LUT R9, R10, 0x380, RZ, 0xc0, !PT ;  /* 0x000003800a097812 */ /* 0x000fe200078ec0ff */
[----:B------:R-:W-:Y:S01]  /*15430*/  ULDC.64 UR6, c[0x0][0xc08] ;  /* 0x0003020000067ab9 */ /* 0x000fe20000000a00 */
[----:B------:R-:W-:Y:S01]  /*15440*/  LOP3.LUT R4, R15, 0x380, RZ, 0xc0, !PT ;  /* 0x000003800f047812 */ /* 0x000fe200078ec0ff */
[----:B------:R-:W-:Y:S01]  /*15450*/  ULDC.64 UR4, c[0x0][0xc00] ;  /* 0x0003000000047ab9 */ /* 0x000fe20000000a00 */
[----:B------:R-:W-:-:S02]  /*15460*/  LOP3.LUT R0, R13, 0x380, RZ, 0xc0, !PT ;  /* 0x000003800d007812 */ /* 0x000fc400078ec0ff */
[----:B------:R-:W-:Y:S02]  /*15470*/  LOP3.LUT R12, R33, 0x380, RZ, 0xc0, !PT ;  /* 0x00000380210c7812 */ /* 0x000fe400078ec0ff */
[----:B------:R-:W-:Y:S02]  /*15480*/  ISETP.NE.U32.AND P0, PT, RZ, UR6, PT ;  /* 0x00000006ff007c0c */ /* 0x000fe4000bf05070 */
[----:B------:R-:W-:Y:S02]  /*15490*/  SHF.R.U64 R9, R9, 0x3, RZ ;  /* 0x0000000309097819 */ /* 0x000fe400000012ff */
[----:B------:R-:W-:Y:S02]  /*154a0*/  SHF.R.U64 R4, R4, 0x3, RZ ;  /* 0x0000000304047819 */ /* 0x000fe400000012ff */
[----:B------:R-:W-:Y:S02]  /*154b0*/  SHF.R.U64 R0, R0, 0x3, RZ ;  /* 0x0000000300007819 */ /* 0x000fe400000012ff */
[----:B------:R-:W-:-:S02]  /*154c0*/  SHF.R.U64 R12, R12, 0x3, RZ ;  /* 0x000000030c0c7819 */ /* 0x000fc400000012ff */
[----:B------:R-:W-:Y:S02]  /*154d0*/  ISETP.NE.AND.EX P0, PT, RZ, UR7, PT, P0 ;  /* 0x00000007ff007c0c */ /* 0x000fe4000bf05300 */
[----:B------:R-:W-:Y:S01]  /*154e0*/  LOP3.LUT R10, R9, R10, RZ, 0x3c, !PT ;  /* 0x0000000a090a7212 */ /* 0x000fe200078e3cff */
[--C-:B------:R-:W-:Y:S01]  /*154f0*/  IMAD.X R7, RZ, RZ, R11.reuse, P1 ;  /* 0x000000ffff077224 */ /* 0x100fe200008e060b */
[----:B------:R-:W-:Y:S01]  /*15500*/  LOP3.LUT R6, R4, R15, RZ, 0x3c, !PT ;  /* 0x0000000f04067212 */ /* 0x000fe200078e3cff */
[----:B------:R-:W-:Y:S01]  /*15510*/  IMAD.X R9, RZ, RZ, R11, P2 ;  /* 0x000000ffff097224 */ /* 0x000fe200010e060b */
[----:B------:R-:W-:Y:S02]  /*15520*/  LOP3.LUT R8, R0, R13, RZ, 0x3c, !PT ;  /* 0x0000000d00087212 */ /* 0x000fe400078e3cff */
[----:B------:R-:W-:Y:S02]  /*15530*/  LOP3.LUT R4, R12, R33, RZ, 0x3c, !PT ;  /* 0x000000210c047212 */ /* 0x000fe400078e3cff */
[----:B------:R-:W-:Y:S01]  /*15540*/  MOV R10, R10 ;  /* 0x0000000a000a7202 */ /* 0x000fe20000000f00 */
[----:B------:R-:W4:Y:S01]  /*15550*/  LDC.64 R32, c[0x0][0xc00] ;  /* 0x00030000ff207b82 */ /* 0x000f220000000a00 */
[----:B------:R-:W-:-:S02]  /*15560*/  F2FP.F16.F32.PACK_AB R12, R21, R20 ;  /* 0x00000014150c723e */ /* 0x000fc400000000ff */
[----:B------:R-:W-:Y:S02]  /*15570*/  F2FP.F16.F32.PACK_AB R13, R91, R90 ;  /* 0x0000005a5b0d723e */ /* 0x000fe400000000ff */
[----:B------:R-:W-:Y:S02]  /*15580*/  F2FP.F16.F32.PACK_AB R15, R95, R94 ;  /* 0x0000005e5f0f723e */ /* 0x000fe400000000ff */
[----:B------:R-:W-:Y:S01]  /*15590*/  MOV R36, R6 ;  /* 0x0000000600247202 */ /* 0x000fe20000000f00 */
[----:B------:R-:W0:Y:S01]  /*155a0*/  @P0 LDC.64 R34, c[0x0][0xc08] ;  /* 0x00030200ff220b82 */ /* 0x000e220000000a00 */
[----:B------:R-:W-:Y:S01]  /*155b0*/  MOV R0, R4 ;  /* 0x0000000400007202 */ /* 0x000fe20000000f00 */
[----:B------:R1:W-:Y:S01]  /*155c0*/  STSM.16.M88.4 [R10], R12 ;  /* 0x0000000c0a007844 */ /* 0x0003e20000000200 */
[----:B------:R-:W-:Y:S02]  /*155d0*/  MOV R37, R8 ;  /* 0x0000000800257202 */ /* 0x000fe40000000f00 */
[----:B------:R-:W-:-:S02]  /*155e0*/  F2FP.F16.F32.PACK_AB R4, R97, R96 ;  /* 0x000000606104723e */ /* 0x000fc400000000ff */
[----:B------:R-:W-:Y:S02]  /*155f0*/  F2FP.F16.F32.PACK_AB R5, R99, R98 ;  /* 0x000000626305723e */ /* 0x000fe400000000ff */
[----:B------:R-:W-:Y:S02]  /*15600*/  F2FP.F16.F32.PACK_AB R6, R101, R100 ;  /* 0x000000646506723e */ /* 0x000fe400000000ff */
[----:B------:R-:W-:Y:S02]  /*15610*/  F2FP.F16.F32.PACK_AB R7, R103, R102 ;  /* 0x000000666707723e */ /* 0x000fe400000000ff */
[----:B------:R-:W-:Y:S02]  /*15620*/  F2FP.F16.F32.PACK_AB R8, R105, R104 ;  /* 0x000000686908723e */ /* 0x000fe400000000ff */
[----:B------:R-:W-:Y:S02]  /*15630*/  F2FP.F16.F32.PACK_AB R9, R107, R106 ;  /* 0x0000006a6b09723e */ /* 0x000fe400000000ff */
[----:B------:R-:W-:-:S02]  /*15640*/  F2FP.F16.F32.PACK_AB R11, R111, R110 ;  /* 0x0000006e6f0b723e */ /* 0x000fc400000000ff */
[----:B-1----:R-:W-:Y:S02]  /*15650*/  F2FP.F16.F32.PACK_AB R10, R109, R108 ;  /* 0x0000006c6d0a723e */ /* 0x002fe400000000ff */
        /* <DEDUP_REMOVED lines=8> */
[----:B------:R-:W-:-:S04]  /*156e0*/  ISETP.NE.U32.AND P3, PT, RZ, UR4, PT ;  /* 0x00000004ff007c0c */ /* 0x000fc8000bf65070 */
[----:B------:R-:W-:Y:S01]  /*156f0*/  ISETP.NE.AND.EX P3, PT, RZ, UR5, PT, P3 ;  /* 0x00000005ff007c0c */ /* 0x000fe2000bf65330 */
[----:B------:R-:W-:Y:S01]  /*15700*/  ULDC UR6, c[0x0][0xa88] ;  /* 0x0002a20000067ab9 */ /* 0x000fe20000000800 */
[----:B----4-:R-:W-:-:S04]  /*15710*/  IMAD.WIDE R32, R39, 0x4, R32 ;  /* 0x0000000427207825 */ /* 0x010fc800078e0220 */
[----:B------:R-:W-:Y:S01]  /*15720*/  IMAD.U32 R43, RZ, RZ, UR6 ;  /* 0x00000006ff2b7e24 */ /* 0x000fe2000f8e00ff */
[----:B------:R-:W-:Y:S01]  /*15730*/  ISETP.GT.AND P1, PT, R38, 0x1, PT ;  /* 0x000000012600780c */ /* 0x000fe20003f24270 */
[----:B0-----:R-:W-:Y:S01]  /*15740*/  @P0 IMAD.WIDE R4, R39, 0x4, R34 ;  /* 0x0000000427040825 */ /* 0x001fe200078e0222 */
[----:B-1----:R-:W0:Y:S04]  /*15750*/  LDC R0, c[0x0][0xbe8] ;  /* 0x0002fa00ff007b82 */ /* 0x002e280000000800 */
[----:B------:R1:W5:Y:S04]  /*15760*/  @P3 LDG.E R28, desc[UR40][R32.64] ;  /* 0x00000028201c3981 */ /* 0x000368000c1e1900 */
[----:B------:R1:W5:Y:S01]  /*15770*/  @P0 LDG.E R43, desc[UR40][R4.64] ;  /* 0x00000028042b0981 */ /* 0x000362000c1e1900 */
[----:B------:R-:W-:-:S05]  /*15780*/  IMAD.MOV.U32 R34, RZ, RZ, 0x9b8 ;  /* 0x000009b8ff227424 */ /* 0x000fca00078e00ff */
[----:B------:R-:W-:-:S04]  /*15790*/  SEL R34, R34, 0x978, P1 ;  /* 0x0000097822227807 */ /* 0x000fc80000800000 */
[----:B------:R1:W2:Y:S08]  /*157a0*/  LDC.64 R12, c[0x0][R34+0x220] ;  /* 0x00008800220c7b82 */ /* 0x0002b00000000a00 */
[----:B------:R1:W3:Y:S08]  /*157b0*/  LDC.64 R14, c[0x0][R34+0x218] ;  /* 0x00008600220e7b82 */ /* 0x0002f00000000a00 */
[----:B------:R1:W4:Y:S01]  /*157c0*/  LDC.64 R10, c[0x0][R34+0x228] ;  /* 0x00008a00220a7b82 */ /* 0x0003220000000a00 */
[----:B0-----:R-:W-:Y:S01]  /*157d0*/  ISETP.NE.AND P2, PT, R0, 0x1, PT ;  /* 0x000000010000780c */ /* 0x001fe20003f45270 */
[----:B-1----:R-:W-:-:S12]  /*157e0*/  @P0 BRA `(.L_x_1527) ;  /* 0x0000000000100947 */ /* 0x002fd80003800000 */
[----:B------:R-:W-:Y:S05]  /*157f0*/  @!P3 BRA `(.L_x_1527) ;  /* 0x00000000000cb947 */ /* 0x000fea0003800000 */
[----:B------:R-:W2:Y:S04]  /*15800*/  LDG.E R4, desc[UR40][R32.64] ;  /* 0x0000002820047981 */ /* 0x000ea8000c1e1900 */
[----:B-----5:R-:W2:Y:S02]  /*15810*/  LDG.E R43, desc[UR40][R32.64+0x4] ;  /* 0x00000428202b7981 */ /* 0x020ea4000c1e1900 */
[----:B--2---:R-:W-:-:S07]  /*15820*/  IMAD.IADD R43, R43, 0x1, -R4 ;  /* 0x000000012b2b7824 */ /* 0x004fce00078e0a04 */
.L_x_1527:
[----:B------:R-:W3:Y:S04]  /*15830*/  LDL R48, [R1+0x48] ;  /* 0x0000480001307983 */ /* 0x000ee80000100800 */
[----:B------:R-:W4:Y:S04]  /*15840*/  LDL R33, [R1+0x30] ;  /* 0x0000300001217983 */ /* 0x000f280000100800 */
[----:B------:R-:W4:Y:S04]  /*15850*/  LDL R50, [R1+0x20] ;  /* 0x0000200001327983 */ /* 0x000f280000100800 */
[----:B------:R-:W4:Y:S01]  /*15860*/  LDL R47, [R1+0x5c] ;  /* 0x00005c00012f7983 */ /* 0x000f220000100800 */
[----:B------:R0:W1:Y:S03]  /*15870*/  LDC.64 R4, c[0x0][R34+0x210] ;  /* 0x0000840022047b82 */ /* 0x0000660000000a00 */
[----:B------:R-:W4:Y:S01]  /*15880*/  LDL R38, [R1+0x64] ;  /* 0x0000640001267983 */ /* 0x000f220000100800 */
[----:B------:R-:W-:-:S04]  /*15890*/  ISETP.NE.U32.AND P0, PT, RZ, UR4, PT ;  /* 0x00000004ff007c0c */ /* 0x000fc8000bf05070 */
[----:B------:R-:W1:Y:S01]  /*158a0*/  @P2 LDC R32, c[0x0][0xbec] ;  /* 0x0002fb00ff202b82 */ /* 0x000e620000000800 */
[----:B------:R-:W-:Y:S02]  /*158b0*/  ISETP.NE.AND.EX P0, PT, RZ, UR5, PT, P0 ;  /* 0x00000005ff007c0c */ /* 0x000fe4000bf05300 */
[----:B------:R-:W-:Y:S02]  /*158c0*/  SHF.R.S32.HI R9, RZ, 0x1f, R39 ;  /* 0x0000001fff097819 */ /* 0x000fe40000011427 */
[----:B------:R-:W-:-:S03]  /*158d0*/  SEL R8, R39, RZ, !P0 ;  /* 0x000000ff27087207 */ /* 0x000fc60004000000 */
[----:B------:R-:W1:Y:S01]  /*158e0*/  @P2 LDC R37, c[0x0][0xbf0] ;  /* 0x0002fc00ff252b82 */ /* 0x000e620000000800 */
[----:B------:R-:W-:Y:S01]  /*158f0*/  SEL R9, R9, RZ, !P0 ;  /* 0x000000ff09097207 */ /* 0x000fe20004000000 */
[----:B--2---:R-:W-:-:S06]  /*15900*/  IMAD R13, R13, R8, RZ ;  /* 0x000000080d0d7224 */ /* 0x004fcc00078e02ff */
[----:B------:R-:W2:Y:S01]  /*15910*/  LDC.64 R6, c[0x0][0xba8] ;  /* 0x0002ea00ff067b82 */ /* 0x000ea20000000a00 */
[----:B0-----:R-:W0:Y:S01]  /*15920*/  S2R R34, SR_TID.X ;  /* 0x0000000000227919 */ /* 0x001e220000002100 */
[C---:B------:R-:W-:Y:S02]  /*15930*/  IMAD R35, R12.reuse, R9, R13 ;  /* 0x000000090c237224 */ /* 0x040fe400078e020d */
[----:B------:R-:W-:-:S04]  /*15940*/  IMAD.WIDE.U32 R12, R12, R8, RZ ;  /* 0x000000080c0c7225 */ /* 0x000fc800078e00ff */
[----:B------:R-:W-:Y:S01]  /*15950*/  IMAD.IADD R35, R13, 0x1, R35 ;  /* 0x000000010d237824 */ /* 0x000fe200078e0223 */
[----:B--2---:R-:W2:Y:S08]  /*15960*/  @!P1 LDC R6, c[0x0][0xb50] ;  /* 0x0002d400ff069b82 */ /* 0x004eb00000000800 */
[----:B------:R-:W2:Y:S01]  /*15970*/  @!P1 LDC R7, c[0x0][0xb54] ;  /* 0x0002d500ff079b82 */ /* 0x000ea20000000800 */
[----:B0-----:R-:W-:-:S05]  /*15980*/  VIADD R44, R34, 0xffffff80 ;  /* 0xffffff80222c7836 */ /* 0x001fca0000000000 */
[----:B------:R-:W-:-:S04]  /*15990*/  SHF.R.S32.HI R34, RZ, 0x1f, R44 ;  /* 0x0000001fff227819 */ /* 0x000fc8000001142c */
[----:B------:R-:W-:-:S04]  /*159a0*/  LEA.HI R34, R34, R44, RZ, 0x7 ;  /* 0x0000002c22227211 */ /* 0x000fc800078f38ff */
[----:B------:R-:W-:Y:S01]  /*159b0*/  LOP3.LUT R34, R34, 0xffffff80, RZ, 0xc0, !PT ;  /* 0xffffff8022227812 */ /* 0x000fe200078ec0ff */
[----:B-----5:R-:W-:-:S04]  /*159c0*/  IMAD R43, R43, R0, RZ ;  /* 0x000000002b2b7224 */ /* 0x020fc800078e02ff */
[----:B------:R-:W-:Y:S02]  /*159d0*/  IMAD.IADD R34, R44, 0x1, -R34 ;  /* 0x000000012c227824 */ /* 0x000fe400078e0a22 */
[-C--:B---3--:R-:W-:Y:S02]  /*159e0*/  IMAD R9, R15, R48.reuse, RZ ;  /* 0x000000300f097224 */ /* 0x088fe400078e02ff */
[----:B------:R-:W-:-:S04]  /*159f0*/  IMAD.WIDE.U32 R14, R14, R48, RZ ;  /* 0x000000300e0e7225 */ /* 0x000fc800078e00ff */
[----:B----4-:R-:W-:Y:S01]  /*15a00*/  IMAD.IADD R39, R33, 0x1, R50 ;  /* 0x0000000121277824 */ /* 0x010fe200078e0232 */
[----:B------:R-:W-:-:S03]  /*15a10*/  IADD3 R14, P0, P3, R12, R14, R28 ;  /* 0x0000000e0c0e7210 */ /* 0x000fc60007b1e01c */
[----:B-1----:R-:W-:Y:S01]  /*15a20*/  @P2 IMAD.HI.U32 R12, R39, R32, RZ ;  /* 0x00000020270c2227 */ /* 0x002fe200078e00ff */
[----:B------:R-:W-:-:S03]  /*15a30*/  SEL R33, R47, RZ, P1 ;  /* 0x000000ff2f217207 */ /* 0x000fc60000800000 */
[----:B------:R-:W-:Y:S01]  /*15a40*/  IMAD.MOV.U32 R13, RZ, RZ, R39 ;  /* 0x000000ffff0d7224 */ /* 0x000fe200078e0027 */
[----:B------:R-:W-:Y:S01]  /*15a50*/  @P2 SHF.R.U32.HI R13, RZ, R37, R12 ;  /* 0x00000025ff0d2219 */ /* 0x000fe2000001160c */
[----:B------:R-:W-:Y:S01]  /*15a60*/  IMAD.IADD R36, R15, 0x1, R9 ;  /* 0x000000010f247824 */ /* 0x000fe200078e0209 */
[----:B------:R-:W-:Y:S01]  /*15a70*/  SHF.R.S32.HI R9, RZ, 0x1f, R28 ;  /* 0x0000001fff097819 */ /* 0x000fe2000001141c */
[-C--:B------:R-:W-:Y:S02]  /*15a80*/  IMAD R15, R11, R33.reuse, RZ ;  /* 0x000000210b0f7224 */ /* 0x080fe400078e02ff */
[----:B------:R-:W-:Y:S01]  /*15a90*/  IMAD.WIDE.U32 R10, R10, R33, RZ ;  /* 0x000000210a0a7225 */ /* 0x000fe200078e00ff */
[----:B------:R-:W-:-:S03]  /*15aa0*/  IADD3.X R12, R35, R36, R9, P0, P3 ;  /* 0x00000024230c7210 */ /* 0x000fc600007e6409 */
[----:B------:R-:W-:Y:S01]  /*15ab0*/  IMAD.MOV R33, RZ, RZ, -R13 ;  /* 0x000000ffff217224 */ /* 0x000fe200078e0a0d */
[----:B------:R-:W-:Y:S01]  /*15ac0*/  IADD3 R10, P0, P3, R13, R14, R10 ;  /* 0x0000000e0d0a7210 */ /* 0x000fe20007b1e00a */
[----:B------:R-:W-:Y:S01]  /*15ad0*/  IMAD.IADD R15, R11, 0x1, R15 ;  /* 0x000000010b0f7824 */ /* 0x000fe200078e020f */
[----:B------:R-:W-:Y:S01]  /*15ae0*/  SHF.R.S32.HI R11, RZ, 0x1f, R13 ;  /* 0x0000001fff0b7819 */ /* 0x000fe2000001140d */
[----:B------:R-:W-:-:S03]  /*15af0*/  IMAD R13, R0, R33, R39 ;  /* 0x00000021000d7224 */ /* 0x000fc600078e0227 */
[----:B------:R-:W-:Y:S01]  /*15b00*/  IADD3.X R11, R11, R12, R15, P0, P3 ;  /* 0x0000000c0b0b7210 */ /* 0x000fe200007e640f */
[----:B------:R-:W-:Y:S01]  /*15b10*/  IMAD R5, R5, R13, RZ ;  /* 0x0000000d05057224 */ /* 0x000fe200078e02ff */
[----:B------:R-:W-:-:S05]  /*15b20*/  SHF.R.S32.HI R15, RZ, 0x1f, R13 ;  /* 0x0000001fff0f7819 */ /* 0x000fca000001140d */
[C---:B------:R-:W-:Y:S02]  /*15b30*/  IMAD R15, R4.reuse, R15, R5 ;  /* 0x0000000f040f7224 */ /* 0x040fe400078e0205 */
[----:B------:R-:W-:-:S04]  /*15b40*/  IMAD.WIDE.U32 R4, R4, R13, R10 ;  /* 0x0000000d04047225 */ /* 0x000fc800078e000a */
[----:B------:R-:W-:Y:S01]  /*15b50*/  IMAD.IADD R5, R5, 0x1, R15 ;  /* 0x0000000105057824 */ /* 0x000fe200078e020f */
[----:B--2---:R-:W-:-:S04]  /*15b60*/  LEA R14, P0, R4, R6, 0x2 ;  /* 0x00000006040e7211 */ /* 0x004fc800078010ff */
[----:B------:R-:W-:Y:S01]  /*15b70*/  LEA.HI.X R5, R4, R7, R5, 0x2, P0 ;  /* 0x0000000704057211 */ /* 0x000fe200000f1405 */
[----:B------:R-:W-:Y:S01]  /*15b80*/  SHFL.IDX PT, R10, R14, RZ, 0x1c1f ;  /* 0x001c1fff0e0a7589 */ /* 0x000fe200000e0000 */
[----:B------:R-:W-:-:S03]  /*15b90*/  IMAD.IADD R6, R38, 0x1, R50 ;  /* 0x0000000126067824 */ /* 0x000fc600078e0232 */
[----:B------:R-:W0:Y:S04]  /*15ba0*/  SHFL.IDX PT, R11, R5, RZ, 0x1c1f ;  /* 0x001c1fff050b7589 */ /* 0x000e2800000e0000 */
[----:B------:R-:W-:Y:S04]  /*15bb0*/  SHFL.IDX PT, R12, R14, 0x1, 0x1c1f ;  /* 0x003c1f000e0c7f89 */ /* 0x000fe800000e0000 */
[----:B------:R-:W1:Y:S01]  /*15bc0*/  SHFL.IDX PT, R13, R5, 0x1, 0x1c1f ;  /* 0x003c1f00050d7f89 */ /* 0x000e6200000e0000 */
[----:B------:R-:W-:Y:S01]  /*15bd0*/  LOP3.LUT P0, RZ, R34, 0x3, RZ, 0xc0, !PT ;  /* 0x0000000322ff7812 */ /* 0x000fe2000780c0ff */
[----:B------:R-:W-:-:S03]  /*15be0*/  VIADD R4, R6, 0x8 ;  /* 0x0000000806047836 */ /* 0x000fc60000000000 */
[-C--:B------:R-:W-:Y:S02]  /*15bf0*/  ISETP.GE.OR P3, PT, R6, R43.reuse, P0 ;  /* 0x0000002b0600720c */ /* 0x080fe40000766670 */
[----:B------:R-:W-:-:S11]  /*15c00*/  ISETP.GE.OR P0, PT, R4, R43, P0 ;  /* 0x0000002b0400720c */ /* 0x000fd60000706670 */
[----:B0-----:R0:W-:Y:S04]  /*15c10*/  @!P3 ST.E desc[UR40][R10.64], R26 ;  /* 0x0000001a0a00b985 */ /* 0x0011e8000c101928 */
[----:B-1----:R0:W-:Y:S01]  /*15c20*/  @!P0 ST.E desc[UR40][R12.64], R27 ;  /* 0x0000001b0c008985 */ /* 0x0021e2000c101928 */
[----:B------:R-:W-:Y:S05]  /*15c30*/  @P1 BRA `(.L_x_1528) ;  /* 0x0000000400c01947 */ /* 0x000fea0003800000 */
[----:B------:R-:W-:Y:S01]  /*15c40*/  SHF.R.S32.HI R49, RZ, 0x1f, R40 ;  /* 0x0000001fff317819 */ /* 0x000fe20000011428 */
[----:B0-----:R-:W0:Y:S01]  /*15c50*/  @P2 LDC R13, c[0x0][0xbec] ;  /* 0x0002fb00ff0d2b82 */ /* 0x001e220000000800 */
[----:B------:R-:W-:Y:S02]  /*15c60*/  ULDC.64 UR4, c[0x0][0xaa0] ;  /* 0x0002a80000047ab9 */ /* 0x000fe40000000a00 */
[----:B------:R-:W-:-:S04]  /*15c70*/  LEA.HI R49, R49, R40, RZ, 0x3 ;  /* 0x0000002831317211 */ /* 0x000fc800078f18ff */
[----:B------:R-:W-:Y:S01]  /*15c80*/  SHF.R.S32.HI R49, RZ, 0x3, R49 ;  /* 0x00000003ff317819 */ /* 0x000fe20000011431 */
[----:B------:R-:W1:Y:S04]  /*15c90*/  @P2 LDC R15, c[0x0][0xbf0] ;  /* 0x0002fc00ff0f2b82 */ /* 0x000e680000000800 */
[----:B------:R-:W-:-:S04]  /*15ca0*/  IMAD R5, R49, 0x40, R41 ;  /* 0x0000004031057824 */ /* 0x000fc800078e0229 */
[----:B------:R-:W-:-:S03]  /*15cb0*/  IMAD.WIDE R2, R5, 0x2, R2 ;  /* 0x0000000205027825 */ /* 0x000fc600078e0202 */
[C---:B------:R-:W-:Y:S02]  /*15cc0*/  IADD3 R25, P0, R2.reuse, 0x1800, RZ ;  /* 0x0000180002197810 */ /* 0x040fe40007f1e0ff */
[C---:B------:R-:W-:Y:S02]  /*15cd0*/  IADD3 R33, P1, R2.reuse, 0x3000, RZ ;  /* 0x0000300002217810 */ /* 0x040fe40007f3e0ff */
[C---:B------:R-:W-:Y:S02]  /*15ce0*/  IADD3 R37, P3, R2.reuse, 0x4800, RZ ;  /* 0x0000480002257810 */ /* 0x040fe40007f7e0ff */
[----:B------:R-:W-:Y:S01]  /*15cf0*/  LOP3.LUT R5, R2, 0x380, RZ, 0xc0, !PT ;  /* 0x0000038002057812 */ /* 0x000fe200078ec0ff */
[----:B------:R-:W-:Y:S01]  /*15d00*/  IMAD R9, R9, UR4, RZ ;  /* 0x0000000409097c24 */ /* 0x000fe2000f8e02ff */
[----:B------:R-:W-:Y:S02]  /*15d10*/  LOP3.LUT R24, R25, 0x380, RZ, 0xc0, !PT ;  /* 0x0000038019187812 */ /* 0x000fe400078ec0ff */
[----:B------:R-:W-:-:S02]  /*15d20*/  LOP3.LUT R32, R33, 0x380, RZ, 0xc0, !PT ;  /* 0x0000038021207812 */ /* 0x000fc400078ec0ff */
[----:B------:R-:W-:Y:S02]  /*15d30*/  LOP3.LUT R36, R37, 0x380, RZ, 0xc0, !PT ;  /* 0x0000038025247812 */ /* 0x000fe400078ec0ff */
[----:B------:R-:W-:Y:S01]  /*15d40*/  SHF.R.U64 R5, R5, 0x3, RZ ;  /* 0x0000000305057819 */ /* 0x000fe200000012ff */
[----:B------:R-:W-:Y:S01]  /*15d50*/  IMAD R9, R28, UR5, R9 ;  /* 0x000000051c097c24 */ /* 0x000fe2000f8e0209 */
[----:B------:R-:W-:Y:S01]  /*15d60*/  SHF.R.U64 R24, R24, 0x3, RZ ;  /* 0x0000000318187819 */ /* 0x000fe200000012ff */
[----:B------:R-:W-:Y:S01]  /*15d70*/  IMAD.WIDE.U32 R10, R28, UR4, RZ ;  /* 0x000000041c0a7c25 */ /* 0x000fe2000f8e00ff */
[----:B------:R-:W-:Y:S01]  /*15d80*/  SHF.R.U64 R32, R32, 0x3, RZ ;  /* 0x0000000320207819 */ /* 0x000fe200000012ff */
[----:B------:R-:W-:Y:S01]  /*15d90*/  ULDC.64 UR4, c[0x0][0xae8] ;  /* 0x0002ba0000047ab9 */ /* 0x000fe20000000a00 */
[----:B------:R-:W-:Y:S02]  /*15da0*/  SHF.R.U64 R36, R36, 0x3, RZ ;  /* 0x0000000324247819 */ /* 0x000fe400000012ff */
[----:B------:R-:W-:Y:S01]  /*15db0*/  LOP3.LUT R2, R5, R2, RZ, 0x3c, !PT ;  /* 0x0000000205027212 */ /* 0x000fe200078e3cff */
[----:B------:R-:W-:Y:S01]  /*15dc0*/  IMAD.IADD R11, R11, 0x1, R9 ;  /* 0x000000010b0b7824 */ /* 0x000fe200078e0209 */
[----:B------:R-:W-:Y:S01]  /*15dd0*/  LOP3.LUT R24, R24, R25, RZ, 0x3c, !PT ;  /* 0x0000001918187212 */ /* 0x000fe200078e3cff */
[--C-:B------:R-:W-:Y:S01]  /*15de0*/  IMAD.X R25, RZ, RZ, R3.reuse, P0 ;  /* 0x000000ffff197224 */ /* 0x100fe200000e0603 */
[----:B------:R-:W-:Y:S01]  /*15df0*/  LOP3.LUT R32, R32, R33, RZ, 0x3c, !PT ;  /* 0x0000002120207212 */ /* 0x000fe200078e3cff */
[--C-:B------:R-:W-:Y:S01]  /*15e00*/  IMAD.X R33, RZ, RZ, R3.reuse, P1 ;  /* 0x000000ffff217224 */ /* 0x100fe200008e0603 */
[----:B------:R-:W-:Y:S01]  /*15e10*/  LOP3.LUT R36, R36, R37, RZ, 0x3c, !PT ;  /* 0x0000002524247212 */ /* 0x000fe200078e3cff */
[----:B------:R-:W-:Y:S01]  /*15e20*/  IMAD.X R37, RZ, RZ, R3, P3 ;  /* 0x000000ffff257224 */ /* 0x000fe200018e0603 */
[----:B------:R2:W5:Y:S01]  /*15e30*/  LD.E.128 R4, desc[UR40][R2.64] ;  /* 0x0000002802047980 */ /* 0x000562000c101d00 */
[----:B------:R-:W-:-:S03]  /*15e40*/  IMAD R9, R46, 0x30, R49 ;  /* 0x000000302e097824 */ /* 0x000fc600078e0231 */
[----:B------:R-:W5:Y:S01]  /*15e50*/  LD.E.128 R24, desc[UR40][R24.64] ;  /* 0x0000002818187980 */ /* 0x000f62000c101d00 */
[----:B------:R-:W-:-:S03]  /*15e60*/  IMAD.IADD R12, R50, 0x1, R9 ;  /* 0x00000001320c7824 */ /* 0x000fc600078e0209 */
[----:B------:R-:W5:Y:S01]  /*15e70*/  LD.E.128 R32, desc[UR40][R32.64] ;  /* 0x0000002820207980 */ /* 0x000f62000c101d00 */
[C---:B--2---:R-:W-:Y:S01]  /*15e80*/  IMAD.WIDE.U32 R2, R48.reuse, UR4, R10 ;  /* 0x0000000430027c25 */ /* 0x044fe2000f8e000a */
[----:B------:R-:W-:Y:S02]  /*15e90*/  SHF.R.S32.HI R10, RZ, 0x1f, R8 ;  /* 0x0000001fff0a7819 */ /* 0x000fe40000011408 */
[----:B------:R-:W5:Y:S01]  /*15ea0*/  LD.E.128 R36, desc[UR40][R36.64] ;  /* 0x0000002824247980 */ /* 0x000f62000c101d00 */
[----:B------:R-:W-:Y:S01]  /*15eb0*/  IMAD R3, R48, UR5, R3 ;  /* 0x0000000530037c24 */ /* 0x000fe2000f8e0203 */
[----:B------:R-:W-:Y:S01]  /*15ec0*/  ULDC.64 UR4, c[0x0][0xaf0] ;  /* 0x0002bc0000047ab9 */ /* 0x000fe20000000a00 */
[----:B------:R-:W-:Y:S01]  /*15ed0*/  @!PT LDS RZ, [RZ] ;  /* 0x00000000fffff984 */ /* 0x000fe20000000800 */
[----:B------:R-:W-:Y:S01]  /*15ee0*/  @!PT LDS RZ, [RZ] ;  /* 0x00000000fffff984 */ /* 0x000fe20000000800 */
[----:B------:R-:W-:Y:S01]  /*15ef0*/  @!PT LDS RZ, [RZ] ;  /* 0x00000000fffff984 */ /* 0x000fe20000000800 */
[----:B------:R-:W-:Y:S01]  /*15f00*/  @!PT LDS RZ, [RZ] ;  /* 0x00000000fffff984 */ /* 0x000fe20000000800 */
[----:B------:R2:W-:Y:S06]  /*15f10*/  MEMBAR.ALL.CTA ;  /* 0x0000000000007992 */ /* 0x0005ec0000008000 */
[----:B--2---:R-:W2:Y:S01]  /*15f20*/  FENCE.VIEW.ASYNC.S ;  /* 0x00000000000073c6 */ /* 0x004ea20000000000 */
[----:B------:R-:W-:-:S02]  /*15f30*/  IMAD R9, R10, UR4, RZ ;  /* 0x000000040a097c24 */ /* 0x000fc4000f8e02ff */
[----:B0-----:R-:W-:-:S04]  /*15f40*/  @P2 IMAD.HI.U32 R10, R12, R13, RZ ;  /* 0x0000000d0c0a2227 */ /* 0x001fc800078e00ff */
[----:B------:R-:W-:Y:S01]  /*15f50*/  IMAD.MOV.U32 R11, RZ, RZ, R12 ;  /* 0x000000ffff0b7224 */ /* 0x000fe200078e000c */
[----:B-1----:R-:W-:Y:S01]  /*15f60*/  @P2 SHF.R.U32.HI R11, RZ, R15, R10 ;  /* 0x0000000fff0b2219 */ /* 0x002fe2000001160a */
[C---:B------:R-:W-:Y:S02]  /*15f70*/  IMAD R13, R8.reuse, UR5, R9 ;  /* 0x00000005080d7c24 */ /* 0x040fe4000f8e0209 */
[----:B------:R-:W-:Y:S01]  /*15f80*/  IMAD.WIDE.U32 R8, R8, UR4, R2 ;  /* 0x0000000408087c25 */ /* 0x000fe2000f8e0002 */
[----:B------:R-:W-:Y:S01]  /*15f90*/  SHF.R.S32.HI R3, RZ, 0x1f, R11 ;  /* 0x0000001fff037819 */ /* 0x000fe2000001140b */
[----:B------:R-:W-:Y:S02]  /*15fa0*/  ULDC.64 UR4, c[0x0][0xae0] ;  /* 0x0002b80000047ab9 */ /* 0x000fe40000000a00 */
[----:B------:R-:W-:Y:S02]  /*15fb0*/  IMAD.IADD R9, R9, 0x1, R13 ;  /* 0x0000000109097824 */ /* 0x000fe400078e020d */
[----:B------:R-:W-:-:S02]  /*15fc0*/  IMAD.MOV R13, RZ, RZ, -R11 ;  /* 0x000000ffff0d7224 */ /* 0x000fc400078e0a0b */
[----:B------:R-:W-:Y:S02]  /*15fd0*/  VIADD R2, R16, 0x16820 ;  /* 0x0001682010027836 */ /* 0x000fe40000000000 */
[----:B------:R-:W-:Y:S02]  /*15fe0*/  IMAD R13, R0, R13, R12 ;  /* 0x0000000d000d7224 */ /* 0x000fe400078e020c */
[----:B------:R-:W-:Y:S01]  /*15ff0*/  IMAD R10, R3, UR4, RZ ;  /* 0x00000004030a7c24 */ /* 0x000fe2000f8e02ff */
[----:B------:R-:W-:Y:S01]  /*16000*/  PRMT R0, RZ, 0x654, R2 ;  /* 0x00000654ff007816 */ /* 0x000fe20000000002 */
[----:B------:R-:W-:-:S03]  /*16010*/  IMAD.WIDE.U32 R2, R11, UR4, R8 ;  /* 0x000000040b027c25 */ /* 0x000fc6000f8e0008 */
[----:B--2---:R0:W-:Y:S01]  /*16020*/  SYNCS.ARRIVE.TRANS64.RED.A1T0 RZ, [R0+URZ], RZ ;  /* 0x000000ff00ff79a7 */ /* 0x0041e2000810043f */
[----:B------:R-:W-:Y:S01]  /*16030*/  IMAD R15, R11, UR5, R10 ;  /* 0x000000050b0f7c24 */ /* 0x000fe2000f8e020a */
[----:B------:R-:W-:-:S03]  /*16040*/  ULDC.64 UR4, c[0x0][0xad8] ;  /* 0x0002b60000047ab9 */ /* 0x000fc60000000a00 */
[----:B------:R-:W-:Y:S01]  /*16050*/  IMAD.IADD R3, R3, 0x1, R15 ;  /* 0x0000000103037824 */ /* 0x000fe200078e020f */
[----:B0-----:R-:W-:Y:S01]  /*16060*/  SHF.R.S32.HI R0, RZ, 0x1f, R13 ;  /* 0x0000001fff007819 */ /* 0x001fe2000001140d */
[----:B------:R-:W-:-:S04]  /*16070*/  IMAD.WIDE.U32 R2, R13, UR4, R2 ;  /* 0x000000040d027c25 */ /* 0x000fc8000f8e0002 */
[----:B------:R-:W-:-:S04]  /*16080*/  IMAD R0, R0, UR4, RZ ;  /* 0x0000000400007c24 */ /* 0x000fc8000f8e02ff */
[----:B------:R-:W-:Y:S01]  /*16090*/  IMAD R13, R13, UR5, R0 ;  /* 0x000000050d0d7c24 */ /* 0x000fe2000f8e0200 */
[----:B------:R-:W-:Y:S02]  /*160a0*/  ULDC.64 UR4, c[0x0][0xa80] ;  /* 0x0002a00000047ab9 */ /* 0x000fe40000000a00 */
[----:B------:R-:W-:Y:S01]  /*160b0*/  LEA R10, P0, R2, UR4, 0x1 ;  /* 0x00000004020a7c11 */ /* 0x000fe2000f8008ff */
[----:B------:R-:W-:Y:S01]  /*160c0*/  IMAD.IADD R3, R3, 0x1, R13 ;  /* 0x0000000103037824 */ /* 0x000fe200078e020d */
[----:B------:R-:W-:-:S04]  /*160d0*/  UMOV UR4, 0xffffffff ;  /* 0xffffffff00047882 */ /* 0x000fc80000000000 */
[----:B------:R-:W-:Y:S01]  /*160e0*/  LEA.HI.X R28, R2, UR5, R3, 0x1, P0 ;  /* 0x00000005021c7c11 */ /* 0x000fe200080f0c03 */
[----:B------:R-:W-:Y:S06]  /*160f0*/  BRA.DIV UR4, `(.L_x_1529) ;  /* 0x0000009e04c87947 */ /* 0x000fec000b800000 */
[----:B------:R-:W0:Y:S01]  /*16100*/  SHFL.IDX PT, R2, R10, RZ, 0x181f ;  /* 0x00181fff0a027589 */ /* 0x000e2200000e0000 */
[----:B------:R-:W-:Y:S01]  /*16110*/  ULDC UR4, c[0x0][0xac8] ;  /* 0x0002b20000047ab9 */ /* 0x000fe20000000800 */
[----:B------:R-:W-:Y:S01]  /*16120*/  IMAD.IADD R40, R49, 0x1, R50 ;  /* 0x0000000131287824 */ /* 0x000fe200078e0232 */
[----:B------:R-:W-:Y:S01]  /*16130*/  ISETP.GE.AND P0, PT, R41, UR4, PT ;  /* 0x0000000429007c0c */ /* 0x000fe2000bf06270 */
[----:B------:R-:W1:Y:S02]  /*16140*/  SHFL.IDX PT, R8, R10, 0x1, 0x181f ;  /* 0x00381f000a087f89 */ /* 0x000e6400000e0000 */
[C---:B------:R-:W-:Y:S01]  /*16150*/  VIADD R12, R40.reuse, 0x30 ;  /* 0x00000030280c7836 */ /* 0x040fe20000000000 */
[CC--:B------:R-:W-:Y:S01]  /*16160*/  ISETP.GE.OR P2, PT, R40.reuse, R43.reuse, P0 ;  /* 0x0000002b2800720c */ /* 0x0c0fe20000746670 */
[----:B------:R-:W2:Y:S01]  /*16170*/  SHFL.IDX PT, R0, R28, RZ, 0x181f ;  /* 0x00181fff1c007589 */ /* 0x000ea200000e0000 */
[----:B------:R-:W-:Y:S02]  /*16180*/  VIADD R20, R40, 0x60 ;  /* 0x0000006028147836 */ /* 0x000fe40000000000 */
[-C--:B------:R-:W-:Y:S01]  /*16190*/  ISETP.GE.OR P3, PT, R12, R43.reuse, P0 ;  /* 0x0000002b0c00720c */ /* 0x080fe20000766670 */
[----:B------:R-:W3:Y:S02]  /*161a0*/  SHFL.IDX PT, R14, R10, 0x2, 0x181f ;  /* 0x00581f000a0e7f89 */ /* 0x000ee400000e0000 */
[----:B------:R-:W-:-:S02]  /*161b0*/  ISETP.GE.OR P4, PT, R20, R43, P0 ;  /* 0x0000002b1400720c */ /* 0x000fc40000786670 */
[----:B------:R-:W4:Y:S04]  /*161c0*/  SHFL.IDX PT, R3, R28, 0x1, 0x181f ;  /* 0x00381f001c037f89 */ /* 0x000f2800000e0000 */
[----:B------:R-:W4:Y:S01]  /*161d0*/  SHFL.IDX PT, R9, R28, 0x2, 0x181f ;  /* 0x00581f001c097f89 */ /* 0x000f2200000e0000 */
[----:B0-----:R-:W-:-:S03]  /*161e0*/  @!P2 LEA R2, P5, R41, R2, 0x1 ;  /* 0x000000022902a211 */ /* 0x001fc600078a08ff */
[C---:B-1----:R-:W-:Y:S02]  /*161f0*/  @!P3 LEA R8, P1, R41.reuse, R8, 0x1 ;  /* 0x000000082908b211 */ /* 0x042fe400078208ff */
[----:B------:R-:W-:Y:S01]  /*16200*/  @!P2 IMAD.MOV.U32 R20, RZ, RZ, R2 ;  /* 0x000000ffff14a224 */ /* 0x000fe200078e0002 */
[C---:B--2---:R-:W-:Y:S02]  /*16210*/  @!P2 LEA.HI.X R21, R41.reuse, R0, R42, 0x1, P5 ;  /* 0x000000002915a211 */ /* 0x044fe400028f0c2a */
[----:B------:R0:W1:Y:S01]  /*16220*/  SHFL.IDX PT, R0, R28, 0x3, 0x181f ;  /* 0x00781f001c007f89 */ /* 0x00006200000e0000 */
[----:B---3--:R-:W-:-:S03]  /*16230*/  @!P4 LEA R44, P5, R41, R14, 0x1 ;  /* 0x0000000e292cc211 */ /* 0x008fc600078a08ff */
[----:B-----5:R0:W-:Y:S01]  /*16240*/  @!P2 ST.E.128 desc[UR40][R20.64], R4 ;  /* 0x000000041400a985 */ /* 0x0201e2000c101d28 */
[C---:B----4-:R-:W-:Y:S01]  /*16250*/  @!P3 LEA.HI.X R3, R41.reuse, R3, R42, 0x1, P1 ;  /* 0x000000032903b211 */ /* 0x050fe200008f0c2a */
[----:B------:R-:W-:Y:S02]  /*16260*/  @!P4 IMAD.MOV.U32 R2, RZ, RZ, R44 ;  /* 0x000000ffff02c224 */ /* 0x000fe400078e002c */
[----:B------:R0:W2:Y:S01]  /*16270*/  SHFL.IDX PT, R14, R10, 0x3, 0x181f ;  /* 0x00781f000a0e7f89 */ /* 0x0000a200000e0000 */
[----:B------:R-:W-:Y:S01]  /*16280*/  @!P4 LEA.HI.X R45, R41, R9, R42, 0x1, P5 ;  /* 0x00000009292dc211 */ /* 0x000fe200028f0c2a */
[----:B------:R-:W-:-:S04]  /*16290*/  @!P3 IMAD.MOV.U32 R9, RZ, RZ, R3 ;  /* 0x000000ffff09b224 */ /* 0x000fc800078e0003 */
[----:B------:R-:W-:Y:S01]  /*162a0*/  @!P4 IMAD.MOV.U32 R3, RZ, RZ, R45 ;  /* 0x000000ffff03c224 */ /* 0x000fe200078e002d */
[----:B------:R0:W-:Y:S04]  /*162b0*/  @!P3 ST.E.128 desc[UR40][R8.64], R24 ;  /* 0x000000180800b985 */ /* 0x0001e8000c101d28 */
[----:B------:R0:W-:Y:S02]  /*162c0*/  @!P4 ST.E.128 desc[UR40][R2.64], R32 ;  /* 0x000000200200c985 */ /* 0x0001e4000c101d28 */
.L_x_1741:
[----:B------:R-:W-:-:S05]  /*162d0*/  VIADD R40, R40, 0x90 ;  /* 0x0000009028287836 */ /* 0x000fca0000000000 */
[----:B------:R-:W-:-:S13]  /*162e0*/  ISETP.GE.OR P0, PT, R40, R43, P0 ;  /* 0x0000002b2800720c */ /* 0x000fda0000706670 */
[----:B------:R-:W-:Y:S05]  /*162f0*/  @P0 BRA `(.L_x_1530) ;  /* 0x0000001000e00947 */ /* 0x000fea0003800000 */
[----:B--2---:R-:W-:-:S04]  /*16300*/  LEA R14, P0, R41, R14, 0x1 ;  /* 0x0000000e290e7211 */ /* 0x004fc800078008ff */
[----:B-1----:R-:W-:-:S05]  /*16310*/  LEA.HI.X R15, R41, R0, R42, 0x1, P0 ;  /* 0x00000000290f7211 */ /* 0x002fca00000f0c2a */
[----:B------:R4:W-:Y:S01]  /*16320*/  ST.E.128 desc[UR40][R14.64], R36 ;  /* 0x000000240e007985 */ /* 0x0009e2000c101d28 */
[----:B------:R-:W-:Y:S05]  /*16330*/  BRA `(.L_x_1530) ;  /* 0x0000001000d07947 */ /* 0x000fea0003800000 */
.L_x_1528:
[----:B0-----:R-:W0:Y:S01]  /*16340*/  @P2 LDC R10, c[0x0][0xbec] ;  /* 0x0002fb00ff0a2b82 */ /* 0x001e220000000800 */
[----:B------:R-:W-:Y:S01]  /*16350*/  ULDC.64 UR4, c[0x0][0xb08] ;  /* 0x0002c20000047ab9 */ /* 0x000fe20000000a00 */
[----:B------:R-:W-:Y:S01]  /*16360*/  SHF.R.S32.HI R5, RZ, 0x1f, R8 ;  /* 0x0000001fff057819 */ /* 0x000fe20000011408 */
[----:B------:R-:W-:Y:S01]  /*16370*/  IMAD R9, R9, UR4, RZ ;  /* 0x0000000409097c24 */ /* 0x000fe2000f8e02ff */
[----:B------:R-:W-:Y:S01]  /*16380*/  ULDC.64 UR6, c[0x0][0xb30] ;  /* 0x0002cc0000067ab9 */ /* 0x000fe20000000a00 */
[----:B------:R-:W-:-:S03]  /*16390*/  IMAD.WIDE.U32 R2, R28, UR4, RZ ;  /* 0x000000041c027c25 */ /* 0x000fc6000f8e00ff */
[----:B------:R-:W1:Y:S01]  /*163a0*/  @P2 LDC R11, c[0x0][0xbf0] ;  /* 0x0002fc00ff0b2b82 */ /* 0x000e620000000800 */
[----:B------:R-:W-:Y:S01]  /*163b0*/  IMAD R9, R28, UR5, R9 ;  /* 0x000000051c097c24 */ /* 0x000fe2000f8e0209 */
[----:B------:R-:W-:Y:S01]  /*163c0*/  ULDC.64 UR4, c[0x0][0xb38] ;  /* 0x0002ce0000047ab9 */ /* 0x000fe20000000a00 */
[C---:B------:R-:W-:Y:S02]  /*163d0*/  VIADD R28, R156.reuse, 0x8 ;  /* 0x000000089c1c7836 */ /* 0x040fe40000000000 */
[----:B------:R-:W-:Y:S02]  /*163e0*/  IMAD.IADD R3, R3, 0x1, R9 ;  /* 0x0000000103037824 */ /* 0x000fe400078e0209 */
[----:B------:R-:W-:Y:S01]  /*163f0*/  VIADD R32, R156, 0x10 ;  /* 0x000000109c207836 */ /* 0x000fe20000000000 */
[----:B------:R-:W-:Y:S01]  /*16400*/  SHF.R.S32.HI R45, RZ, 0x1f, R28 ;  /* 0x0000001fff2d7819 */ /* 0x000fe2000001141c */
[----:B------:R-:W-:-:S03]  /*16410*/  IMAD.WIDE.U32 R2, R48, UR4, R2 ;  /* 0x0000000430027c25 */ /* 0x000fc6000f8e0002 */
[----:B------:R-:W-:Y:S01]  /*16420*/  SHF.R.S32.HI R33, RZ, 0x1f, R32 ;  /* 0x0000001fff217819 */ /* 0x000fe20000011420 */
[----:B------:R-:W-:Y:S01]  /*16430*/  IMAD R3, R48, UR5, R3 ;  /* 0x0000000530037c24 */ /* 0x000fe2000f8e0203 */
[----:B------:R-:W-:Y:S01]  /*16440*/  ULDC.64 UR4, c[0x0][0xb40] ;  /* 0x0002d00000047ab9 */ /* 0x000fe20000000a00 */
[----:B------:R-:W-:Y:S02]  /*16450*/  VIADD R34, R156, 0x18 ;  /* 0x000000189c227836 */ /* 0x000fe40000000000 */
[----:B------:R-:W-:Y:S02]  /*16460*/  IMAD R5, R5, UR4, RZ ;  /* 0x0000000405057c24 */ /* 0x000fe4000f8e02ff */
[----:B0-----:R-:W-:Y:S01]  /*16470*/  @P2 IMAD.HI.U32 R10, R39, R10, RZ ;  /* 0x0000000a270a2227 */ /* 0x001fe200078e00ff */
[----:B------:R-:W-:-:S03]  /*16480*/  SHF.R.S32.HI R35, RZ, 0x1f, R34 ;  /* 0x0000001fff237819 */ /* 0x000fc60000011422 */
[C---:B------:R-:W-:Y:S02]  /*16490*/  IMAD R7, R8.reuse, UR5, R5 ;  /* 0x0000000508077c24 */ /* 0x040fe4000f8e0205 */
[----:B------:R-:W-:Y:S01]  /*164a0*/  IMAD.WIDE.U32 R8, R8, UR4, R2 ;  /* 0x0000000408087c25 */ /* 0x000fe2000f8e0002 */
[----:B------:R-:W-:-:S03]  /*164b0*/  ULDC.64 UR4, c[0x0][0xb48] ;  /* 0x0002d20000047ab9 */ /* 0x000fc60000000a00 */
[----:B------:R-:W-:Y:S01]  /*164c0*/  IMAD.MOV.U32 R5, RZ, RZ, R39 ;  /* 0x000000ffff057224 */ /* 0x000fe200078e0027 */
[----:B-1----:R-:W-:Y:S01]  /*164d0*/  @P2 SHF.R.U32.HI R5, RZ, R11, R10 ;  /* 0x0000000bff052219 */ /* 0x002fe2000001160a */
[----:B------:R-:W-:Y:S02]  /*164e0*/  IMAD.IADD R9, R9, 0x1, R7 ;  /* 0x0000000109097824 */ /* 0x000fe400078e0207 */
[----:B------:R-:W-:Y:S01]  /*164f0*/  VIADD R36, R156, 0x20 ;  /* 0x000000209c247836 */ /* 0x000fe20000000000 */
[--C-:B------:R-:W-:Y:S01]  /*16500*/  SHF.R.S32.HI R10, RZ, 0x1f, R5.reuse ;  /* 0x0000001fff0a7819 */ /* 0x100fe20000011405 */
[----:B------:R-:W-:Y:S02]  /*16510*/  IMAD.MOV R7, RZ, RZ, -R5 ;  /* 0x000000ffff077224 */ /* 0x000fe400078e0a05 */
[----:B------:R-:W-:Y:S01]  /*16520*/  IMAD.WIDE.U32 R2, R47, UR4, R8 ;  /* 0x000000042f027c25 */ /* 0x000fe2000f8e0008 */
[----:B------:R-:W-:-:S03]  /*16530*/  SHF.R.S32.HI R37, RZ, 0x1f, R36 ;  /* 0x0000001fff257819 */ /* 0x000fc60000011424 */
[----:B------:R-:W-:Y:S02]  /*16540*/  IMAD R7, R0, R7, R39 ;  /* 0x0000000700077224 */ /* 0x000fe400078e0227 */
[----:B------:R-:W-:Y:S02]  /*16550*/  IMAD R10, R10, UR6, RZ ;  /* 0x000000060a0a7c24 */ /* 0x000fe4000f8e02ff */
[----:B------:R-:W-:Y:S01]  /*16560*/  IMAD R3, R47, UR5, R3 ;  /* 0x000000052f037c24 */ /* 0x000fe2000f8e0203 */
[----:B------:R-:W-:Y:S01]  /*16570*/  SHF.R.S32.HI R0, RZ, 0x1f, R7 ;  /* 0x0000001fff007819 */ /* 0x000fe20000011407 */
[C---:B------:R-:W-:Y:S01]  /*16580*/  IMAD R9, R5.reuse, UR7, R10 ;  /* 0x0000000705097c24 */ /* 0x040fe2000f8e020a */
[----:B------:R-:W-:Y:S01]  /*16590*/  ULDC.64 UR4, c[0x0][0xb28] ;  /* 0x0002ca0000047ab9 */ /* 0x000fe20000000a00 */
[----:B------:R-:W-:-:S04]  /*165a0*/  IMAD.WIDE.U32 R2, R5, UR6, R2 ;  /* 0x0000000605027c25 */ /* 0x000fc8000f8e0002 */
[----:B------:R-:W-:Y:S02]  /*165b0*/  IMAD R0, R0, UR4, RZ ;  /* 0x0000000400007c24 */ /* 0x000fe4000f8e02ff */
[----:B------:R-:W-:Y:S02]  /*165c0*/  IMAD.IADD R3, R3, 0x1, R9 ;  /* 0x0000000103037824 */ /* 0x000fe400078e0209 */
[----:B------:R-:W-:Y:S02]  /*165d0*/  VIADD R8, R16, 0x16820 ;  /* 0x0001682010087836 */ /* 0x000fe40000000000 */
[C---:B------:R-:W-:Y:S02]  /*165e0*/  IMAD R5, R7.reuse, UR5, R0 ;  /* 0x0000000507057c24 */ /* 0x040fe4000f8e0200 */
[----:B------:R-:W-:Y:S01]  /*165f0*/  IMAD.WIDE.U32 R2, R7, UR4, R2 ;  /* 0x0000000407027c25 */ /* 0x000fe2000f8e0002 */
[----:B------:R-:W-:Y:S01]  /*16600*/  ULDC.64 UR4, c[0x0][0xb00] ;  /* 0x0002c00000047ab9 */ /* 0x000fe20000000a00 */
[----:B------:R-:W-:-:S02]  /*16610*/  PRMT R8, RZ, 0x654, R8 ;  /* 0x00000654ff087816 */ /* 0x000fc40000000008 */
[----:B------:R-:W-:Y:S01]  /*16620*/  IMAD.IADD R3, R3, 0x1, R5 ;  /* 0x0000000103037824 */ /* 0x000fe200078e0205 */
[----:B------:R-:W-:Y:S01]  /*16630*/  LEA R0, P0, R2, UR4, 0x2 ;  /* 0x0000000402007c11 */ /* 0x000fe2000f8010ff */
[C---:B------:R-:W-:Y:S01]  /*16640*/  VIADD R38, R156.reuse, 0x28 ;  /* 0x000000289c267836 */ /* 0x040fe20000000000 */
[----:B------:R-:W-:Y:S01]  /*16650*/  UMOV UR4, 0xffffffff ;  /* 0xffffffff00047882 */ /* 0x000fe20000000000 */
[C---:B------:R-:W-:Y:S01]  /*16660*/  VIADD R40, R156.reuse, 0x30 ;  /* 0x000000309c287836 */ /* 0x040fe20000000000 */
[----:B------:R0:W-:Y:S01]  /*16670*/  SYNCS.ARRIVE.TRANS64.RED.A1T0 RZ, [R8+URZ], RZ ;  /* 0x000000ff08ff79a7 */ /* 0x0001e2000810043f */
[----:B------:R-:W-:Y:S01]  /*16680*/  VIADD R42, R156, 0x38 ;  /* 0x000000389c2a7836 */ /* 0x000fe20000000000 */
[----:B------:R-:W-:Y:S02]  /*16690*/  LEA.HI.X R2, R2, UR5, R3, 0x2, P0 ;  /* 0x0000000502027c11 */ /* 0x000fe400080f1403 */
[----:B------:R-:W-:Y:S02]  /*166a0*/  SHF.R.S32.HI R5, RZ, 0x1f, R156 ;  /* 0x0000001fff057819 */ /* 0x000fe4000001149c */
[----:B------:R-:W-:-:S02]  /*166b0*/  SHF.R.S32.HI R39, RZ, 0x1f, R38 ;  /* 0x0000001fff277819 */ /* 0x000fc40000011426 */
[----:B------:R-:W-:Y:S02]  /*166c0*/  SHF.R.S32.HI R41, RZ, 0x1f, R40 ;  /* 0x0000001fff297819 */ /* 0x000fe40000011428 */
[----:B------:R-:W-:Y:S01]  /*166d0*/  SHF.R.S32.HI R44, RZ, 0x1f, R42 ;  /* 0x0000001fff2c7819 */ /* 0x000fe2000001142a */
[----:B0-----:R-:W-:Y:S06]  /*166e0*/  BRA.DIV UR4, `(.L_x_1531) ;  /* 0x0000009e04547947 */ /* 0x001fec000b800000 */
[----:B------:R0:W1:Y:S04]  /*166f0*/  SHFL.IDX PT, R3, R2, RZ, 0x1c1f ;  /* 0x001c1fff02037589 */ /* 0x00006800000e0000 */
[----:B------:R0:W2:Y:S02]  /*16700*/  SHFL.IDX PT, R14, R0, RZ, 0x1c1f ;  /* 0x001c1fff000e7589 */ /* 0x0000a400000e0000 */
.L_x_1744:
        /* <DEDUP_REMOVED lines=8> */
[-C--:B--2---:R-:W-:Y:S02]  /*16790*/  @!P1 LEA R6, P3, R156, R14.reuse, 0x2 ;  /* 0x0000000e9c069211 */ /* 0x084fe400078610ff */
[-C--:B------:R-:W-:Y:S02]  /*167a0*/  @!P2 LEA R8, P4, R28, R14.reuse, 0x2 ;  /* 0x0000000e1c08a211 */ /* 0x080fe400078810ff */
[-C--:B-1----:R-:W-:Y:S02]  /*167b0*/  @!P1 LEA.HI.X R7, R156, R3.reuse, R5, 0x2, P3 ;  /* 0x000000039c079211 */ /* 0x082fe400018f1405 */
[----:B------:R-:W-:Y:S02]  /*167c0*/  @!P2 LEA.HI.X R9, R28, R3, R45, 0x2, P4 ;  /* 0x000000031c09a211 */ /* 0x000fe400020f142d */
[----:B------:R-:W-:Y:S01]  /*167d0*/  @!P5 LEA R10, P3, R32, R14, 0x2 ;  /* 0x0000000e200ad211 */ /* 0x000fe200078610ff */
[----:B------:R1:W-:Y:S01]  /*167e0*/  @!P1 ST.E.64 desc[UR40][R6.64], R20 ;  /* 0x0000001406009985 */ /* 0x0003e2000c101b28 */
[----:B------:R-:W-:-:S02]  /*167f0*/  ISETP.GE.AND P1, PT, R36, UR4, PT ;  /* 0x0000000424007c0c */ /* 0x000fc4000bf26270 */
[-C--:B------:R-:W-:Y:S01]  /*16800*/  @!P5 LEA.HI.X R11, R32, R3.reuse, R33, 0x2, P3 ;  /* 0x00000003200bd211 */ /* 0x080fe200018f1421 */
[----:B------:R2:W-:Y:S01]  /*16810*/  @!P2 ST.E.64 desc[UR40][R8.64], R24 ;  /* 0x000000180800a985 */ /* 0x0005e2000c101b28 */
[----:B------:R-:W-:Y:S02]  /*16820*/  ISETP.GE.AND P2, PT, R38, UR4, PT ;  /* 0x0000000426007c0c */ /* 0x000fe4000bf46270 */
[----:B------:R-:W-:Y:S01]  /*16830*/  @!P0 LEA R12, P4, R34, R14, 0x2 ;  /* 0x0000000e220c8211 */ /* 0x000fe200078810ff */
[----:B------:R3:W-:Y:S01]  /*16840*/  @!P5 ST.E.64 desc[UR40][R10.64], R96 ;  /* 0x000000600a00d985 */ /* 0x0007e2000c101b28 */
[----:B------:R-:W-:Y:S02]  /*16850*/  ISETP.GE.AND P3, PT, R40, UR4, PT ;  /* 0x0000000428007c0c */ /* 0x000fe4000bf66270 */
[----:B------:R-:W-:Y:S02]  /*16860*/  ISETP.GE.AND P5, PT, R42, UR4, PT ;  /* 0x000000042a007c0c */ /* 0x000fe4000bfa6270 */
[----:B------:R-:W-:-:S02]  /*16870*/  @!P0 LEA.HI.X R13, R34, R3, R35, 0x2, P4 ;  /* 0x00000003220d8211 */ /* 0x000fc400020f1423 */
        /* <DEDUP_REMOVED lines=13> */
.L_x_1533:
[----:B------:R-:W-:Y:S05]  /*16950*/  BSYNC B1 ;  /* 0x0000000000017941 */ /* 0x000fea0003800000 */
.L_x_1532:
[----:B------:R-:W-:-:S03]  /*16960*/  UMOV UR4, 0xffffffff ;  /* 0xffffffff00047882 */ /* 0x000fc60000000000 */
[----:B------:R-:W-:Y:S05]  /*16970*/  BRA.DIV UR4, `(.L_x_1534) ;  /* 0x0000009a04e47947 */ /* 0x000fea000b800000 */
[----:B-1----:R1:W4:Y:S04]  /*16980*/  SHFL.IDX PT, R3, R2, 0x1, 0x1c1f ;  /* 0x003c1f0002037f89 */ /* 0x00232800000e0000 */
[----:B--23--:R1:W2:Y:S02]  /*16990*/  SHFL.IDX PT, R14, R0, 0x1, 0x1c1f ;  /* 0x003c1f00000e7f89 */ /* 0x00c2a400000e0000 */
.L_x_1748:
[----:B------:R-:W-:-:S13]  /*169a0*/  ISETP.GE.AND P0, PT, R4, R43, PT ;  /* 0x0000002b0400720c */ /* 0x000fda0003f06270 */
[----:B------:R-:W-:Y:S05]  /*169b0*/  @P0 BRA `(.L_x_1530) ;  /* 0x0000000c00300947 */ /* 0x000fea0003800000 */
[----:B------:R-:W-:Y:S02]  /*169c0*/  ULDC UR4, c[0x0][0xac8] ;  /* 0x0002b20000047ab9 */ /* 0x000fe40000000800 */
[----:B------:R-:W-:Y:S02]  /*169d0*/  ISETP.GE.AND P0, PT, R156, UR4, PT ;  /* 0x000000049c007c0c */ /* 0x000fe4000bf06270 */
[----:B------:R-:W-:Y:S02]  /*169e0*/  ISETP.GE.AND P5, PT, R28, UR4, PT ;  /* 0x000000041c007c0c */ /* 0x000fe4000bfa6270 */
[----:B------:R-:W-:Y:S02]  /*169f0*/  ISETP.GE.AND P3, PT, R32, UR4, PT ;  /* 0x0000000420007c0c */ /* 0x000fe4000bf66270 */
[----:B------:R-:W-:-:S07]  /*16a00*/  ISETP.GE.AND P2, PT, R34, UR4, PT ;  /* 0x0000000422007c0c */ /* 0x000fce000bf46270 */
[-C--:B--2---:R-:W-:Y:S02]  /*16a10*/  @!P0 LEA R4, P1, R156, R14.reuse, 0x2 ;  /* 0x0000000e9c048211 */ /* 0x084fe400078210ff */
[----:B------:R-:W-:Y:S02]  /*16a20*/  @!P5 LEA R6, P4, R28, R14, 0x2 ;  /* 0x0000000e1c06d211 */ /* 0x000fe400078810ff */
[-C--:B----4-:R-:W-:Y:S02]  /*16a30*/  @!P0 LEA.HI.X R5, R156, R3.reuse, R5, 0x2, P1 ;  /* 0x000000039c058211 */ /* 0x090fe400008f1405 */
[----:B------:R-:W-:Y:S02]  /*16a40*/  ISETP.GE.AND P1, PT, R36, UR4, PT ;  /* 0x0000000424007c0c */ /* 0x000fe4000bf26270 */
[----:B------:R-:W-:Y:S01]  /*16a50*/  @!P5 LEA.HI.X R7, R28, R3, R45, 0x2, P4 ;  /* 0x000000031c07d211 */ /* 0x000fe200020f142d */
[----:B------:R2:W-:Y:S01]  /*16a60*/  @!P0 ST.E.64 desc[UR40][R4.64], R90 ;  /* 0x0000005a04008985 */ /* 0x0005e2000c101b28 */
[----:B------:R-:W-:-:S02]  /*16a70*/  ISETP.GE.AND P0, PT, R38, UR4, PT ;  /* 0x0000000426007c0c */ /* 0x000fc4000bf06270 */
[-C--:B------:R-:W-:Y:S01]  /*16a80*/  @!P3 LEA R8, P4, R32, R14.reuse, 0x2 ;  /* 0x0000000e2008b211 */ /* 0x080fe200078810ff */
[----:B------:R3:W-:Y:S01]  /*16a90*/  @!P5 ST.E.64 desc[UR40][R6.64], R94 ;  /* 0x0000005e0600d985 */ /* 0x0007e2000c101b28 */
[-C--:B------:R-:W-:Y:S02]  /*16aa0*/  @!P2 LEA R10, P5, R34, R14.reuse, 0x2 ;  /* 0x0000000e220aa211 */ /* 0x080fe400078a10ff */
[-C--:B------:R-:W-:Y:S02]  /*16ab0*/  @!P3 LEA.HI.X R9, R32, R3.reuse, R33, 0x2, P4 ;  /* 0x000000032009b211 */ /* 0x080fe400020f1421 */
[----:B------:R-:W-:Y:S02]  /*16ac0*/  ISETP.GE.AND P4, PT, R40, UR4, PT ;  /* 0x0000000428007c0c */ /* 0x000fe4000bf86270 */
[----:B------:R-:W-:Y:S01]  /*16ad0*/  @!P2 LEA.HI.X R11, R34, R3, R35, 0x2, P5 ;  /* 0x00000003220ba211 */ /* 0x000fe200028f1423 */
[----:B------:R3:W-:Y:S01]  /*16ae0*/  @!P3 ST.E.64 desc[UR40][R8.64], R98 ;  /* 0x000000620800b985 */ /* 0x0007e2000c101b28 */
[----:B------:R-:W-:-:S03]  /*16af0*/  @!P1 LEA R12, P5, R36, R14, 0x2 ;  /* 0x0000000e240c9211 */ /* 0x000fc600078a10ff */
[----:B------:R3:W-:Y:S01]  /*16b00*/  @!P2 ST.E.64 desc[UR40][R10.64], R102 ;  /* 0x000000660a00a985 */ /* 0x0007e2000c101b28 */
[----:B------:R-:W-:Y:S02]  /*16b10*/  @!P1 LEA.HI.X R13, R36, R3, R37, 0x2, P5 ;  /* 0x00000003240d9211 */ /* 0x000fe400028f1425 */
[----:B------:R-:W-:-:S03]  /*16b20*/  @!P0 LEA R20, P5, R38, R14, 0x2 ;  /* 0x0000000e26148211 */ /* 0x000fc600078a10ff */
[----:B------:R3:W-:Y:S01]  /*16b30*/  @!P1 ST.E.64 desc[UR40][R12.64], R106 ;  /* 0x0000006a0c009985 */ /* 0x0007e2000c101b28 */
[----:B------:R-:W-:Y:S02]  /*16b40*/  @!P0 LEA.HI.X R21, R38, R3, R39, 0x2, P5 ;  /* 0x0000000326158211 */ /* 0x000fe400028f1427 */
[----:B--2---:R-:W-:-:S03]  /*16b50*/  @!P4 LEA R4, P5, R40, R14, 0x2 ;  /* 0x0000000e2804c211 */ /* 0x004fc600078a10ff */
[----:B------:R3:W-:Y:S01]  /*16b60*/  @!P0 ST.E.64 desc[UR40][R20.64], R110 ;  /* 0x0000006e14008985 */ /* 0x0007e2000c101b28 */
[----:B------:R-:W-:Y:S02]  /*16b70*/  @!P4 LEA.HI.X R5, R40, R3, R41, 0x2, P5 ;  /* 0x000000032805c211 */ /* 0x000fe400028f1429 */
[----:B------:R-:W-:-:S03]  /*16b80*/  ISETP.GE.AND P0, PT, R42, UR4, PT ;  /* 0x000000042a007c0c */ /* 0x000fc6000bf06270 */
[----:B------:R3:W-:Y:S10]  /*16b90*/  @!P4 ST.E.64 desc[UR40][R4.64], R114 ;  /* 0x000000720400c985 */ /* 0x0007f4000c101b28 */
[----:B------:R-:W-:Y:S05]  /*16ba0*/  @P0 BRA `(.L_x_1530) ;  /* 0x0000000800b40947 */ /* 0x000fea0003800000 */
[----:B------:R-:W-:-:S04]  /*16bb0*/  LEA R14, P0, R42, R14, 0x2 ;  /* 0x0000000e2a0e7211 */ /* 0x000fc800078010ff */
[----:B------:R-:W-:-:S05]  /*16bc0*/  LEA.HI.X R15, R42, R3, R44, 0x2, P0 ;  /* 0x000000032a0f7211 */ /* 0x000fca00000f142c */
[----:B------:R2:W-:Y:S01]  /*16bd0*/  ST.E.64 desc[UR40][R14.64], R118 ;  /* 0x000000760e007985 */ /* 0x0005e2000c101b28 */
[----:B------:R-:W-:Y:S05]  /*16be0*/  BRA `(.L_x_1530) ;  /* 0x0000000800a47947 */ /* 0x000fea0003800000 */
.L_x_1526:
[----:B------:R-:W2:Y:S01]  /*16bf0*/  LDL R0, [R1+0x50] ;  /* 0x0000500001007983 */ /* 0x000ea20000100800 */
[----:B------:R-:W-:Y:S01]  /*16c00*/  ULDC.64 UR4, c[0x0][0xc08] ;  /* 0x0003020000047ab9 */ /* 0x000fe20000000a00 */
[----:B-----5:R-:W2:Y:S01]  /*16c10*/  LDC.64 R2, c[0x0][0xc00] ;  /* 0x00030000ff027b82 */ /* 0x020ea20000000a00 */
[----:B------:R-:W-:Y:S01]  /*16c20*/  ISETP.NE.U32.AND P0, PT, RZ, UR4, PT ;  /* 0x00000004ff007c0c */ /* 0x000fe2000bf05070 */
[----:B------:R-:W3:Y:S01]  /*16c30*/  LDL R6, [R1+0x4c] ;  /* 0x00004c0001067983 */ /* 0x000ee20000100800 */
[----:B------:R-:W-:Y:S02]  /*16c40*/  IMAD.MOV.U32 R15, RZ, RZ, RZ ;  /* 0x000000ffff0f7224 */ /* 0x000fe400078e00ff */
[----:B------:R-:W-:Y:S01]  /*16c50*/  ISETP.NE.AND.EX P1, PT, RZ, UR5, PT, P0 ;  /* 0x00000005ff007c0c */ /* 0x000fe2000bf25300 */
[----:B------:R-:W-:Y:S02]  /*16c60*/  ULDC.64 UR4, c[0x0][0xc00] ;  /* 0x0003000000047ab9 */ /* 0x000fe40000000a00 */
[----:B------:R-:W-:-:S04]  /*16c70*/  ISETP.NE.U32.AND P0, PT, RZ, UR4, PT ;  /* 0x00000004ff007c0c */ /* 0x000fc8000bf05070 */
[----:B------:R-:W-:-:S06]  /*16c80*/  ISETP.NE.AND.EX P0, PT, RZ, UR5, PT, P0 ;  /* 0x00000005ff007c0c */ /* 0x000fcc000bf05300 */
[----:B------:R-:W0:Y:S01]  /*16c90*/  @P1 LDC.64 R4, c[0x0][0xc08] ;  /* 0x00030200ff041b82 */ /* 0x000e220000000a00 */
[----:B------:R-:W-:Y:S02]  /*16ca0*/  ULDC UR4, c[0x0][0xa88] ;  /* 0x0002a20000047ab9 */ /* 0x000fe40000000800 */
[----:B------:R-:W-:Y:S01]  /*16cb0*/  IMAD.U32 R20, RZ, RZ, UR4 ;  /* 0x00000004ff147e24 */ /* 0x000fe2000f8e00ff */
[----:B------:R-:W4:Y:S01]  /*16cc0*/  S2R R7, SR_TID.X ;  /* 0x0000000000077919 */ /* 0x000f220000002100 */
[----:B--2---:R-:W-:-:S04]  /*16cd0*/  IMAD.WIDE R2, R0, 0x4, R2 ;  /* 0x0000000400027825 */ /* 0x004fc800078e0202 */
[----:B0-----:R-:W-:Y:S01]  /*16ce0*/  @P1 IMAD.WIDE R4, R0, 0x4, R4 ;  /* 0x0000000400041825 */ /* 0x001fe200078e0204 */
[----:B------:R0:W5:Y:S01]  /*16cf0*/  @P0 LDG.E R15, desc[UR40][R2.64] ;  /* 0x00000028020f0981 */ /* 0x000162000c1e1900 */
[----:B---3--:R-:W-:Y:S02]  /*16d00*/  ISETP.NE.AND P2, PT, R6, RZ, PT ;  /* 0x000000ff0600720c */ /* 0x008fe40003f45270 */
[----:B----4-:R-:W-:Y:S01]  /*16d10*/  VIADD R32, R7, 0xffffff80 ;  /* 0xffffff8007207836 */ /* 0x010fe20000000000 */
[----:B------:R0:W5:Y:S01]  /*16d20*/  @P1 LDG.E R20, desc[UR40][R4.64] ;  /* 0x0000002804141981 */ /* 0x000162000c1e1900 */
[----:B------:R-:W-:-:S03]  /*16d30*/  SHF.R.S32.HI R26, RZ, 0x1f, R0 ;  /* 0x0000001fff1a7819 */ /* 0x000fc60000011400 */
[----:B------:R-:W-:-:S06]  /*16d40*/  ISETP.GT.AND P3, PT, R32, 0xbf, PT ;  /* 0x000000bf2000780c */ /* 0x000fcc0003f64270 */
[----:B------:R-:W2:Y:S02]  /*16d50*/  @!P2 LDC R6, c[0x0][0xad4] ;  /* 0x0002b500ff06ab82 */ /* 0x000ea40000000800 */
[----:B--2---:R0:W-:Y:S01]  /*16d60*/  @!P2 STL [R1+0x4c], R6 ;  /* 0x00004c060100a387 */ /* 0x0041e20000100800 */
[----:B------:R-:W-:Y:S01]  /*16d70*/  ISETP.GT.AND P2, PT, R6, 0x1, PT ;  /* 0x000000010600780c */ /* 0x000fe20003f44270 */
[----:B------:R-:W-:-:S12]  /*16d80*/  @P1 BRA `(.L_x_1535) ;  /* 0x0000000000101947 */ /* 0x000fd80003800000 */
[----:B------:R-:W-:Y:S05]  /*16d90*/  @!P0 BRA `(.L_x_1535) ;  /* 0x00000000000c8947 */ /* 0x000fea0003800000 */
[----:B0-----:R-:W2:Y:S04]  /*16da0*/  LDG.E R5, desc[UR40][R2.64] ;  /* 0x0000002802057981 */ /* 0x001ea8000c1e1900 */
[----:B-----5:R-:W2:Y:S02]  /*16db0*/  LDG.E R20, desc[UR40][R2.64+0x4] ;  /* 0x0000042802147981 */ /* 0x020ea4000c1e1900 */
[----:B--2---:R-:W-:-:S07]  /*16dc0*/  IMAD.IADD R20, R20, 0x1, -R5 ;  /* 0x0000000114147824 */ /* 0x004fce00078e0a05 */
.L_x_1535:
[----:B------:R-:W-:Y:S01]  /*16dd0*/  BSSY B1, `(.L_x_1536) ;  /* 0x0000038000017945 */ /* 0x000fe20003800000 */
[----:B------:R-:W-:Y:S02]  /*16de0*/  SEL R33, R0, RZ, !P0 ;  /* 0x000000ff00217207 */ /* 0x000fe40004000000 */
[----:B------:R-:W-:Y:S02]  /*16df0*/  SEL R26, R26, RZ, !P0 ;  /* 0x000000ff1a1a7207 */ /* 0x000fe40004000000 */
[----:B-----5:R-:W-:Y:S01]  /*16e00*/  SHF.R.S32.HI R24, RZ, 0x1f, R15 ;  /* 0x0000001fff187819 */ /* 0x020fe2000001140f */
[----:B------:R-:W-:Y:S06]  /*16e10*/  @P3 BRA `(.L_x_1537) ;  /* 0x0000000000cc3947 */ /* 0x000fec0003800000 */
[----:B0-----:R-:W2:Y:S01]  /*16e20*/  LDL R2, [R1+0x20] ;  /* 0x0000200001027983 */ /* 0x001ea20000100800 */
[----:B------:R-:W0:Y:S02]  /*16e30*/  LDC R37, c[0x0][0xbe8] ;  /* 0x0002fa00ff257b82 */ /* 0x000e240000000800 */
[----:B0-----:R-:W-:Y:S01]  /*16e40*/  IMAD R0, R20, R37, RZ ;  /* 0x0000002514007224 */ /* 0x001fe200078e02ff */
[----:B--2---:R-:W-:-:S04]  /*16e50*/  IADD3 R35, R2, -0x80, R7 ;  /* 0xffffff8002237810 */ /* 0x004fc80007ffe007 */
[----:B------:R-:W-:-:S13]  /*16e60*/  ISETP.GE.AND P0, PT, R35, R0, PT ;  /* 0x000000002300720c */ /* 0x000fda0003f06270 */
[----:B------:R-:W-:Y:S05]  /*16e70*/  @P0 BRA `(.L_x_1537) ;  /* 0x0000000000b40947 */ /* 0x000fea0003800000 */
[----:B------:R-:W2:Y:S01]  /*16e80*/  LDL R12, [R1+0x48] ;  /* 0x00004800010c7983 */ /* 0x000ea20000100800 */
[----:B------:R-:W-:Y:S01]  /*16e90*/  IMAD.MOV.U32 R14, RZ, RZ, 0x9b8 ;  /* 0x000009b8ff0e7424 */ /* 0x000fe200078e00ff */
[----:B------:R-:W-:Y:S01]  /*16ea0*/  ISETP.GT.AND P0, PT, R6, 0x1, PT ;  /* 0x000000010600780c */ /* 0x000fe20003f04270 */
[----:B------:R-:W0:Y:S01]  /*16eb0*/  LDC.64 R2, c[0x0][0xba8] ;  /* 0x0002ea00ff027b82 */ /* 0x000e220000000a00 */
[----:B-1----:R-:W3:Y:S01]  /*16ec0*/  LDL.LU R28, [R1+0x5c] ;  /* 0x00005c00011c7983 */ /* 0x002ee20000300800 */
        /* <DEDUP_REMOVED lines=18> */
[----:B------:R-:W-:-:S04]  /*16ff0*/  IMAD.WIDE.U32 R12, R6, R33, RZ ;  /* 0x00000021060c7225 */ /* 0x000fc800078e00ff */
[----:B------:R-:W-:Y:S01]  /*17000*/  IMAD.IADD R25, R5, 0x1, R25 ;  /* 0x0000000105197824 */ /* 0x000fe200078e0219 */
[----:B------:R-:W-:Y:S01]  /*17010*/  IADD3 R0, P1, P3, R12, R4, R15 ;  /* 0x000000040c007210 */ /* 0x000fe20007b3e00f */
[----:B------:R-:W-:Y:S02]  /*17020*/  IMAD.MOV R6, RZ, RZ, -R21 ;  /* 0x000000ffff067224 */ /* 0x000fe400078e0a15 */
        /* <DEDUP_REMOVED lines=16> */
[----:B-1----:R-:W-:-:S05]  /*17130*/  LEA.HI.X R3, R4, R3, R0, 0x2, P0 ;  /* 0x0000000304037211 */ /* 0x002fca00000f1400 */
[----:B------:R2:W-:Y:S02]  /*17140*/  STG.E desc[UR40][R2.64], R5 ;  /* 0x0000000502007986 */ /* 0x0005e4000c101928 */
.L_x_1537:
[----:B------:R-:W-:Y:S05]  /*17150*/  BSYNC B1 ;  /* 0x0000000000017941 */ /* 0x000fea0003800000 */
.L_x_1536:
[----:B------:R-:W-:Y:S05]  /*17160*/  @P2 BRA `(.L_x_1530) ;  /* 0x0000000400442947 */ /* 0x000fea0003800000 */
[----:B------:R-:W3:Y:S01]  /*17170*/  LDL.LU R8, [R1+0x48] ;  /* 0x0000480001087983 */ /* 0x000ee20000300800 */
[----:B------:R-:W4:Y:S01]  /*17180*/  LDC R21, c[0x0][0xbe8] ;  /* 0x0002fa00ff157b82 */ /* 0x000f220000000800 */
[----:B------:R-:W-:Y:S01]  /*17190*/  SHF.R.S32.HI R27, RZ, 0x1f, R32 ;  /* 0x0000001fff1b7819 */ /* 0x000fe20000011420 */
[----:B------:R-:W-:Y:S01]  /*171a0*/  ULDC.64 UR4, c[0x0][0xaa0] ;  /* 0x0002a80000047ab9 */ /* 0x000fe20000000a00 */
[----:B-1----:R-:W5:Y:S01]  /*171b0*/  LDL R28, [R1+0x20] ;  /* 0x00002000011c7983 */ /* 0x002f620000100800 */
[----:B------:R-:W-:Y:S01]  /*171c0*/  IMAD R0, R24, UR4, RZ ;  /* 0x0000000418007c24 */ /* 0x000fe2000f8e02ff */
[----:B------:R-:W-:Y:S01]  /*171d0*/  LEA.HI R27, R27, R32, RZ, 0x3 ;  /* 0x000000201b1b7211 */ /* 0x000fe200078f18ff */
[C---:B0-2---:R-:W-:Y:S01]  /*171e0*/  IMAD.WIDE.U32 R2, R15.reuse, UR4, RZ ;  /* 0x000000040f027c25 */ /* 0x045fe2000f8e00ff */
[----:B------:R-:W-:Y:S02]  /*171f0*/  ULDC.64 UR6, c[0x0][0xaf0] ;  /* 0x0002bc0000067ab9 */ /* 0x000fe40000000a00 */
[----:B------:R-:W-:Y:S01]  /*17200*/  SHF.R.S32.HI R27, RZ, 0x3, R27 ;  /* 0x00000003ff1b7819 */ /* 0x000fe2000001141b */
[----:B------:R-:W-:Y:S01]  /*17210*/  IMAD R5, R15, UR5, R0 ;  /* 0x000000050f057c24 */ /* 0x000fe2000f8e0200 */
[----:B------:R-:W-:Y:S01]  /*17220*/  ULDC.64 UR4, c[0x0][0xae8] ;  /* 0x0002ba0000047ab9 */ /* 0x000fe20000000a00 */
[----:B------:R-:W-:-:S02]  /*17230*/  IMAD R4, R26, UR6, RZ ;  /* 0x000000061a047c24 */ /* 0x000fc4000f8e02ff */
[----:B------:R-:W-:Y:S02]  /*17240*/  IMAD R0, R46, 0x30, R27 ;  /* 0x000000302e007824 */ /* 0x000fe400078e021b */
[----:B------:R-:W-:Y:S01]  /*17250*/  IMAD.IADD R3, R3, 0x1, R5 ;  /* 0x0000000103037824 */ /* 0x000fe200078e0205 */
[----:B----4-:R-:W-:-:S13]  /*17260*/  ISETP.NE.AND P0, PT, R21, 0x1, PT ;  /* 0x000000011500780c */ /* 0x010fda0003f05270 */
[----:B------:R-:W0:Y:S08]  /*17270*/  @P0 LDC R7, c[0x0][0xbec] ;  /* 0x0002fb00ff070b82 */ /* 0x000e300000000800 */
[----:B------:R-:W1:Y:S01]  /*17280*/  @P0 LDC R9, c[0x0][0xbf0] ;  /* 0x0002fc00ff090b82 */ /* 0x000e620000000800 */
[----:B---3--:R-:W-:-:S04]  /*17290*/  IMAD.WIDE.U32 R2, R8, UR4, R2 ;  /* 0x0000000408027c25 */ /* 0x008fc8000f8e0002 */
[----:B-----5:R-:W-:Y:S02]  /*172a0*/  IMAD.IADD R6, R28, 0x1, R0 ;  /* 0x000000011c067824 */ /* 0x020fe400078e0200 */
        /* <DEDUP_REMOVED lines=30> */
[----:B------:R-:W-:Y:S01]  /*17490*/  IMAD.IADD R21, R27, 0x1, R28 ;  /* 0x000000011b157824 */ /* 0x000fe200078e021c */
[----:B------:R-:W1:Y:S03]  /*174a0*/  SHFL.IDX PT, R0, R9, RZ, 0x181f ;  /* 0x00181fff09007589 */ /* 0x000e6600000e0000 */
[C---:B------:R-:W-:Y:S01]  /*174b0*/  VIADD R7, R21.reuse, 0x30 ;  /* 0x0000003015077836 */ /* 0x040fe20000000000 */
[----:B------:R-:W2:Y:S01]  /*174c0*/  SHFL.IDX PT, R4, R8, 0x1, 0x181f ;  /* 0x00381f0008047f89 */ /* 0x000ea200000e0000 */
[C---:B------:R-:W-:Y:S01]  /*174d0*/  ISETP.GE.OR P2, PT, R21.reuse, R10, P0 ;  /* 0x0000000a1500720c */ /* 0x040fe20000746670 */
[----:B------:R-:W-:-:S02]  /*174e0*/  VIADD R11, R21, 0x60 ;  /* 0x00000060150b7836 */ /* 0x000fc40000000000 */
[----:B------:R-:W3:Y:S01]  /*174f0*/  SHFL.IDX PT, R14, R8, 0x2, 0x181f ;  /* 0x00581f00080e7f89 */ /* 0x000ee200000e0000 */
[-C--:B------:R-:W-:Y:S02]  /*17500*/  ISETP.GE.OR P3, PT, R7, R10.reuse, P0 ;  /* 0x0000000a0700720c */ /* 0x080fe40000766670 */
[----:B------:R-:W-:Y:S01]  /*17510*/  ISETP.GE.OR P4, PT, R11, R10, P0 ;  /* 0x0000000a0b00720c */ /* 0x000fe20000786670 */
[----:B------:R-:W4:Y:S04]  /*17520*/  SHFL.IDX PT, R3, R9, 0x1, 0x181f ;  /* 0x00381f0009037f89 */ /* 0x000f2800000e0000 */
[----:B------:R-:W5:Y:S02]  /*17530*/  SHFL.IDX PT, R5, R9, 0x2, 0x181f ;  /* 0x00581f0009057f89 */ /* 0x000f6400000e0000 */
[----:B0-----:R-:W-:-:S04]  /*17540*/  @!P2 LEA R2, P5, R41, R2, 0x1 ;  /* 0x000000022902a211 */ /* 0x001fc800078a08ff */
[C---:B-1----:R-:W-:Y:S01]  /*17550*/  @!P2 LEA.HI.X R7, R41.reuse, R0, R42, 0x1, P5 ;  /* 0x000000002907a211 */ /* 0x042fe200028f0c2a */
[----:B------:R-:W-:Y:S01]  /*17560*/  @!P2 IMAD.MOV.U32 R6, RZ, RZ, R2 ;  /* 0x000000ffff06a224 */ /* 0x000fe200078e0002 */
[----:B------:R0:W1:Y:S01]  /*17570*/  SHFL.IDX PT, R0, R9, 0x3, 0x181f ;  /* 0x00781f0009007f89 */ /* 0x00006200000e0000 */
[----:B--2---:R-:W-:-:S03]  /*17580*/  @!P3 LEA R4, P1, R41, R4, 0x1 ;  /* 0x000000042904b211 */ /* 0x004fc600078208ff */
[----:B------:R0:W-:Y:S01]  /*17590*/  @!P2 ST.E.128 desc[UR40][R6.64], RZ ;  /* 0x000000ff0600a985 */ /* 0x0001e2000c101d28 */
[----:B---3--:R-:W-:-:S03]  /*175a0*/  @!P4 LEA R20, P5, R41, R14, 0x1 ;  /* 0x0000000e2914c211 */ /* 0x008fc600078a08ff */
[----:B------:R0:W2:Y:S01]  /*175b0*/  SHFL.IDX PT, R14, R8, 0x3, 0x181f ;  /* 0x00781f00080e7f89 */ /* 0x0000a200000e0000 */
[C---:B----4-:R-:W-:Y:S01]  /*175c0*/  @!P3 LEA.HI.X R3, R41.reuse, R3, R42, 0x1, P1 ;  /* 0x000000032903b211 */ /* 0x050fe200008f0c2a */
[----:B------:R-:W-:Y:S01]  /*175d0*/  @!P4 IMAD.MOV.U32 R2, RZ, RZ, R20 ;  /* 0x000000ffff02c224 */ /* 0x000fe200078e0014 */
[----:B-----5:R-:W-:-:S03]  /*175e0*/  @!P4 LEA.HI.X R25, R41, R5, R42, 0x1, P5 ;  /* 0x000000052919c211 */ /* 0x020fc600028f0c2a */
[----:B------:R-:W-:Y:S02]  /*175f0*/  @!P3 IMAD.MOV.U32 R5, RZ, RZ, R3 ;  /* 0x000000ffff05b224 */ /* 0x000fe400078e0003 */
[----:B------:R-:W-:-:S03]  /*17600*/  @!P4 IMAD.MOV.U32 R3, RZ, RZ, R25 ;  /* 0x000000ffff03c224 */ /* 0x000fc600078e0019 */
[----:B------:R0:W-:Y:S04]  /*17610*/  @!P3 ST.E.128 desc[UR40][R4.64], RZ ;  /* 0x000000ff0400b985 */ /* 0x0001e8000c101d28 */
[----:B-1----:R0:W-:Y:S02]  /*17620*/  @!P4 ST.E.128 desc[UR40][R2.64], RZ ;  /* 0x000000ff0200c985 */ /* 0x0021e4000c101d28 */
.L_x_1757:
[----:B------:R-:W-:-:S05]  /*17630*/  VIADD R21, R21, 0x90 ;  /* 0x0000009015157836 */ /* 0x000fca0000000000 */
[----:B------:R-:W-:-:S13]  /*17640*/  ISETP.GE.OR P0, PT, R21, R10, P0 ;  /* 0x0000000a1500720c */ /* 0x000fda0000706670 */
[----:B--2---:R-:W-:-:S04]  /*17650*/  @!P0 LEA R14, P1, R41, R14, 0x1 ;  /* 0x0000000e290e8211 */ /* 0x004fc800078208ff */
[----:B------:R-:W-:-:S05]  /*17660*/  @!P0 LEA.HI.X R15, R41, R0, R42, 0x1, P1 ;  /* 0x00000000290f8211 */ /* 0x000fca00008f0c2a */
[----:B------:R3:W-:Y:S04]  /*17670*/  @!P0 ST.E.128 desc[UR40][R14.64], RZ ;  /* 0x000000ff0e008985 */ /* 0x0007e8000c101d28 */
.L_x_1530:
[----:B------:R-:W-:Y:S05]  /*17680*/  BSYNC B0 ;  /* 0x0000000000007941 */ /* 0x000fea0003800000 */
.L_x_1525:
[----:B------:R-:W-:Y:S02]  /*17690*/  ULDC UR4, c[0x0][0xc3c] ;  /* 0x00030f0000047ab9 */ /* 0x000fe40000000800 */
[----:B-1----:R-:W-:-:S13]  /*176a0*/  ISETP.GE.AND P0, PT, R31, UR4, PT ;  /* 0x000000041f007c0c */ /* 0x002fda000bf06270 */
[----:B------:R-:W-:Y:S05]  /*176b0*/  @!P0 BRA `(.L_x_1539) ;  /* 0xfffffe98005c8947 */ /* 0x000fea000383ffff */
[----:B------:R-:W-:Y:S05]  /*176c0*/  BRA `(.L_x_1337) ;  /* 0x0000007800a47947 */ /* 0x000fea0003800000 */
.L_x_1335:
        /* <DEDUP_REMOVED lines=13> */
[----:B------:R-:W1:Y:S01]  /*177a0*/  LDS.128 R24, [UR4+0x168d0] ;  /* 0x0168d004ff187984 */ /* 0x000e620008000c00 */
[----:B------:R-:W-:Y:S06]  /*177b0*/  BAR.ARV 0x4, 0x200 ;  /* 0x0108000000007b1d */ /* 0x000fec0000002000 */
[----:B------:R-:W-:Y:S05]  /*177c0*/  BRA `(.L_x_1541) ;  /* 0x0000000c008c7947 */ /* 0x000fea0003800000 */
.L_x_1540:
        /* <DEDUP_REMOVED lines=44> */
.L_x_1544:
        /* <DEDUP_REMOVED lines=37> */
.L_x_1542:
        /* <DEDUP_REMOVED lines=13> */
.L_x_1545:
        /* <DEDUP_REMOVED lines=17> */
[----:B------:R-:W-:Y:S02]  /*17ec0*/  IMAD.MOV R11, RZ, RZ, -R10 ;  /* 0x000000ffff0b7224 */ /* 0x000fe400078e0a0a */
[----:B------:R-:W-:-:S04]  /*17ed0*/  IMAD.HI.U32 R2, R3, R8, RZ ;  /* 0x0000000803027227 */ /* 0x000fc800078e00ff */
[----:B------:R-:W-:-:S05]  /*17ee0*/  IMAD R8, R2, R11, R8 ;  /* 0x0000000b02087224 */ /* 0x000fca00078e0208 */
        /* <DEDUP_REMOVED lines=14> */
[----:B0-----:R-:W-:-:S04]  /*17fd0*/  IMAD.MOV R8, RZ, RZ, -R3 ;  /* 0x000000ffff087224 */ /* 0x001fc800078e0a03 */
[----:B------:R-:W-:Y:S01]  /*17fe0*/  IMAD.MOV.U32 R2, RZ, RZ, R8 ;  /* 0x000000ffff027224 */ /* 0x000fe200078e0008 */
[----:B------:R-:W-:-:S03]  /*17ff0*/  IABS R8, R6 ;  /* 0x0000000600087213 */ /* 0x000fc60000000000 */
[----:B------:R-:W-:Y:S02]  /*18000*/  IMAD R9, R2, R5, RZ ;  /* 0x0000000502097224 */ /* 0x000fe400078e02ff */
[----:B------:R-:W-:Y:S02]  /*18010*/  IMAD.MOV.U32 R2, RZ, RZ, RZ ;  /* 0x000000ffff027224 */ /* 0x000fe400078e00ff */
[----:B------:R-:W-:Y:S02]  /*18020*/  IMAD.MOV R8, RZ, RZ, -R8 ;  /* 0x000000ffff087224 */ /* 0x000fe400078e0a08 */
[----:B------:R-:W-:Y:S01]  /*18030*/  IMAD.HI.U32 R2, R3, R9, R2 ;  /* 0x0000000903027227 */ /* 0x000fe200078e0002 */
[----:B------:R-:W-:-:S05]  /*18040*/  IABS R3, R7 ;  /* 0x0000000700037213 */ /* 0x000fca0000000000 */
[----:B------:R-:W-:-:S04]  /*18050*/  IMAD.HI.U32 R2, R2, R3, RZ ;  /* 0x0000000302027227 */ /* 0x000fc800078e00ff */
[----:B------:R-:W-:Y:S01]  /*18060*/  IMAD R8, R2, R8, R3 ;  /* 0x0000000802087224 */ /* 0x000fe200078e0203 */
[----:B------:R-:W-:-:S04]  /*18070*/  LOP3.LUT R3, R7, R6, RZ, 0x3c, !PT ;  /* 0x0000000607037212 */ /* 0x000fc800078e3cff */
[----:B------:R-:W-:Y:S02]  /*18080*/  ISETP.GT.U32.AND P1, PT, R5, R8, PT ;  /* 0x000000080500720c */ /* 0x000fe40003f24070 */
[----:B------:R-:W-:Y:S01]  /*18090*/  ISETP.GE.AND P2, PT, R3, RZ, PT ;  /* 0x000000ff0300720c */ /* 0x000fe20003f46270 */
[----:B------:R-:W-:-:S10]  /*180a0*/  IMAD.MOV R3, RZ, RZ, -R7 ;  /* 0x000000ffff037224 */ /* 0x000fd400078e0a07 */
        /* <DEDUP_REMOVED lines=13> */
.L_x_1546:
[----:B0-----:R-:W0:Y:S02]  /*18180*/  LDC.64 R2, c[0x0][0xc90] ;  /* 0x00032400ff027b82 */ /* 0x001e240000000a00 */
        /* <DEDUP_REMOVED lines=10> */
[----:B------:R-:W-:-:S04]  /*18230*/  IMAD R9, R9, R10, RZ ;  /* 0x0000000a09097224 */ /* 0x000fc800078e02ff */
[----:B------:R-:W-:Y:S01]  /*18240*/  IMAD.HI.U32 R2, R3, R9, R2 ;  /* 0x0000000903027227 */ /* 0x000fe200078e0002 */
[----:B------:R-:W-:Y:S02]  /*18250*/  IABS R9, R4 ;  /* 0x0000000400097213 */ /* 0x000fe40000000000 */
[----:B------:R-:W-:-:S03]  /*18260*/  IABS R3, R5 ;  /* 0x0000000500037213 */ /* 0x000fc60000000000 */
[----:B------:R-:W-:-:S04]  /*18270*/  IMAD.HI.U32 R2, R2, R9, RZ ;  /* 0x0000000902027227 */ /* 0x000fc800078e00ff */
[----:B------:R-:W-:-:S04]  /*18280*/  IMAD.MOV R3, RZ, RZ, -R3 ;  /* 0x000000ffff037224 */ /* 0x000fc800078e0a03 */
        /* <DEDUP_REMOVED lines=16> */
[----:B------:R-:W-:-:S04]  /*18390*/  VIADDMNMX R7, R7, UR5, R8, PT ;  /* 0x0000000507077c46 */ /* 0x000fc8000b800108 */
[----:B------:R-:W-:Y:S01]  /*183a0*/  IABS R8, R7 ;  /* 0x0000000700087213 */ /* 0x000fe20000000000 */
[----:B------:R-:W-:-:S03]  /*183b0*/  IMAD.MOV R26, RZ, RZ, -R7 ;  /* 0x000000ffff1a7224 */ /* 0x000fc600078e0a07 */
[----:B------:R-:W0:Y:S08]  /*183c0*/  I2F.RP R9, R8 ;  /* 0x0000000800097306 */ /* 0x000e300000209400 */
[----:B0-----:R-:W0:Y:S02]  /*183d0*/  MUFU.RCP R9, R9 ;  /* 0x0000000900097308 */ /* 0x001e240000001000 */
[----:B0-----:R-:W-:Y:S01]  /*183e0*/  VIADD R3, R9, 0xffffffe ;  /* 0x0ffffffe09037836 */ /* 0x001fe20000000000 */
[----:B------:R-:W-:-:S05]  /*183f0*/  IABS R9, R7 ;  /* 0x0000000700097213 */ /* 0x000fca0000000000 */
[----:B------:R-:W0:Y:S02]  /*18400*/  F2I.FTZ.U32.TRUNC.NTZ R3, R3 ;  /* 0x0000000300037305 */ /* 0x000e24000021f000 */
[----:B0-----:R-:W-:-:S04]  /*18410*/  IMAD.MOV R11, RZ, RZ, -R3 ;  /* 0x000000ffff0b7224 */ /* 0x001fc800078e0a03 */
[----:B------:R-:W-:-:S04]  /*18420*/  IMAD R5, R11, R8, RZ ;  /* 0x000000080b057224 */ /* 0x000fc800078e02ff */
        /* <DEDUP_REMOVED lines=11> */
[----:B------:R-:W-:Y:S02]  /*184e0*/  ISETP.GE.AND P2, PT, R3, RZ, PT ;  /* 0x000000ff0300720c */ /* 0x000fe40003f46270 */
[----:B------:R-:W-:-:S05]  /*184f0*/  IADD3 R3, R6, 0x1000000, R4 ;  /* 0x0100000006037810 */ /* 0x000fca0007ffe004 */
[----:B------:R-:W-:-:S06]  /*18500*/  @P0 VIADD R2, R2, 0x1 ;  /* 0x0000000102020836 */ /* 0x000fcc0000000000 */
[----:B------:R-:W-:Y:S01]  /*18510*/  @!P2 IMAD.MOV R2, RZ, RZ, -R2 ;  /* 0x000000ffff02a224 */ /* 0x000fe200078e0a02 */
[----:B------:R-:W-:-:S05]  /*18520*/  @!P1 LOP3.LUT R2, RZ, R7, RZ, 0x33, !PT ;  /* 0x00000007ff029212 */ /* 0x000fca00078e33ff */
[----:B------:R-:W-:-:S07]  /*18530*/  IMAD R26, R2, R26, R3 ;  /* 0x0000001a021a7224 */ /* 0x000fce00078e0203 */
.L_x_1547:
[----:B------:R-:W-:-:S05]  /*18540*/  LOP3.LUT R2, RZ, R2, RZ, 0x33, !PT ;  /* 0x00000002ff027212 */ /* 0x000fca00078e33ff */
[----:B------:R-:W-:Y:S01]  /*18550*/  IMAD.IADD R25, R25, 0x1, R2 ;  /* 0x0000000119197824 */ /* 0x000fe200078e0202 */
[----:B------:R-:W-:Y:S06]  /*18560*/  BRA `(.L_x_1548) ;  /* 0x00000000000c7947 */ /* 0x000fec0003800000 */
.L_x_1543:
[----:B------:R-:W-:Y:S02]  /*18570*/  IMAD.MOV.U32 R25, RZ, RZ, RZ ;  /* 0x000000ffff197224 */ /* 0x000fe400078e00ff */
[----:B------:R-:W-:Y:S02]  /*18580*/  IMAD.U32 R24, RZ, RZ, UR6 ;  /* 0x00000006ff187e24 */ /* 0x000fe4000f8e00ff */
[----:B------:R-:W-:-:S07]  /*18590*/  IMAD.MOV.U32 R26, RZ, RZ, RZ ;  /* 0x000000ffff1a7224 */ /* 0x000fce00078e00ff */
.L_x_1548:
[----:B------:R-:W-:-:S13]  /*185a0*/  ISETP.NE.AND P0, PT, R0, RZ, PT ;  /* 0x000000ff0000720c */ /* 0x000fda0003f05270 */
[----:B------:R-:W0:Y:S01]  /*185b0*/  @!P0 S2R R3, SR_CgaCtaId ;  /* 0x0000000000038919 */ /* 0x000e220000008800 */
[----:B------:R-:W-:-:S04]  /*185c0*/  @!P0 MOV R0, 0x400 ;  /* 0x0000040000008802 */ /* 0x000fc80000000f00 */
[----:B0-----:R-:W-:-:S05]  /*185d0*/  @!P0 LEA R0, R3, R0, 0x18 ;  /* 0x0000000003008211 */ /* 0x001fca00078ec0ff */
[----:B------:R0:W-:Y:S01]  /*185e0*/  @!P0 STS.128 [R0+0x168d0], R24 ;  /* 0x0168d01800008388 */ /* 0x0001e20000000c00 */
[----:B------:R-:W-:Y:S06]  /*185f0*/  BAR.ARV 0x5, 0x200 ;  /* 0x0148000000007b1d */ /* 0x000fec0000002000 */
.L_x_1541:
[----:B------:R2:W-:Y:S01]  /*18600*/  STL [R1+0x34], RZ ;  /* 0x000034ff01007387 */ /* 0x0005e20000100800 */
[----:B------:R-:W-:Y:S01]  /*18610*/  ULDC UR4, c[0x0][0xc3c] ;  /* 0x00030f0000047ab9 */ /* 0x000fe20000000800 */
[----:B------:R-:W-:Y:S01]  /*18620*/  IMAD.MOV.U32 R28, RZ, RZ, 0x1 ;  /* 0x00000001ff1c7424 */ /* 0x000fe200078e00ff */
[----:B-1----:R-:W-:Y:S01]  /*18630*/  ISETP.GE.AND P0, PT, R27, UR4, PT ;  /* 0x000000041b007c0c */ /* 0x002fe2000bf06270 */
[----:B------:R-:W-:-:S12]  /*18640*/  IMAD.MOV.U32 R18, RZ, RZ, RZ ;  /* 0x000000ffff127224 */ /* 0x000fd800078e00ff */
[----:B--2---:R-:W-:Y:S05]  /*18650*/  @P0 BRA `(.L_x_1549) ;  /* 0x0000006400e40947 */ /* 0x004fea0003800000 */
[----:B------:R-:W1:Y:S01]  /*18660*/  S2R R5, SR_TID.X ;  /* 0x0000000000057919 */ /* 0x000e620000002100 */
[----:B------:R-:W2:Y:S01]  /*18670*/  S2UR UR5, SR_CgaCtaId ;  /* 0x00000000000579c3 */ /* 0x000ea20000008800 */
        /* <DEDUP_REMOVED lines=8> */
[----:B--2---:R-:W-:-:S06]  /*18700*/  ULEA UR4, UR5, UR4, 0x18 ;  /* 0x0000000405047291 */ /* 0x004fcc000f8ec03f */
[----:B------:R-:W-:Y:S01]  /*18710*/  IMAD.U32 R17, RZ, RZ, UR4 ;  /* 0x00000004ff117e24 */ /* 0x000fe2000f8e00ff */
[C---:B-1----:R-:W-:Y:S01]  /*18720*/  LOP3.LUT R4, R5.reuse, 0x7f, RZ, 0xc0, !PT ;  /* 0x0000007f05047812 */ /* 0x042fe200078ec0ff */
[----:B0-----:R-:W-:-:S04]  /*18730*/  IMAD.SHL.U32 R0, R5, 0x8, RZ ;  /* 0x0000000805007824 */ /* 0x001fc800078e00ff */
[----:B------:R-:W-:Y:S01]  /*18740*/  IMAD.SHL.U32 R3, R4, 0x8, RZ ;  /* 0x0000000804037824 */ /* 0x000fe200078e00ff */
[----:B------:R-:W-:Y:S01]  /*18750*/  LOP3.LUT R2, R0, 0x1f8, RZ, 0xc0, !PT ;  /* 0x000001f800027812 */ /* 0x000fe200078ec0ff */
[----:B------:R-:W-:Y:S01]  /*18760*/  IMAD.MOV.U32 R0, RZ, RZ, 0x1 ;  /* 0x00000001ff007424 */ /* 0x000fe200078e00ff */
[----:B------:R-:W-:Y:S02]  /*18770*/  SHF.R.U32.HI R4, RZ, 0x3, R4 ;  /* 0x00000003ff047819 */ /* 0x000fe40000011604 */
[----:B------:R-:W-:Y:S02]  /*18780*/  LOP3.LUT R2, R2, 0x38, R5, 0x78, !PT ;  /* 0x0000003802027812 */ /* 0x000fe400078e7805 */
[----:B------:R0:W-:Y:S02]  /*18790*/  STL [R1], R0 ;  /* 0x0000000001007387 */ /* 0x0001e40000100800 */
[----:B------:R-:W-:Y:S01]  /*187a0*/  LOP3.LUT R2, R2, 0x200, R3, 0xf8, !PT ;  /* 0x0000020002027812 */ /* 0x000fe200078ef803 */
[----:B------:R-:W-:-:S05]  /*187b0*/  IMAD.SHL.U32 R3, R5, 0x10, RZ ;  /* 0x0000001005037824 */ /* 0x000fca00078e00ff */
[----:B------:R-:W-:Y:S01]  /*187c0*/  LOP3.LUT R3, R4, 0x70, R3, 0xf8, !PT ;  /* 0x0000007004037812 */ /* 0x000fe200078ef803 */
[----:B0-----:R-:W-:-:S05]  /*187d0*/  IMAD R0, R2, 0x2, R17 ;  /* 0x0000000202007824 */ /* 0x001fca00078e0211 */
[----:B------:R0:W-:Y:S02]  /*187e0*/  STL [R1+0xc], R0 ;  /* 0x00000c0001007387 */ /* 0x0001e40000100800 */
.L_x_1691:
[----:B------:R-:W-:Y:S05]  /*187f0*/  YIELD ;  /* 0x0000000000007946 */ /* 0x000fea0003800000 */
[----:B------:R-:W-:Y:S01]  /*18800*/  ULDC.64 UR4, c[0x0][0xa28] ;  /* 0x00028a0000047ab9 */ /* 0x000fe20000000a00 */
[----:B------:R-:W-:Y:S02]  /*18810*/  CS2R R6, SRZ ;  /* 0x0000000000067805 */ /* 0x000fe4000001ff00 */
[----:B------:R-:W-:Y:S01]  /*18820*/  ISETP.NE.U32.AND P0, PT, RZ, UR4, PT ;  /* 0x00000004ff007c0c */ /* 0x000fe2000bf05070 */
[----:B-1----:R-:W1:Y:S01]  /*18830*/  LDC.64 R10, c[0x0][0xa00] ;  /* 0x00028000ff0a7b82 */ /* 0x002e620000000a00 */
[----:B0-----:R-:W-:Y:S01]  /*18840*/  IMAD.MOV.U32 R0, RZ, RZ, RZ ;  /* 0x000000ffff007224 */ /* 0x001fe200078e00ff */
[----:B------:R-:W-:Y:S01]  /*18850*/  ULDC.64 UR6, c[0x0][0xa08] ;  /* 0x0002820000067ab9 */ /* 0x000fe20000000a00 */
[----:B------:R-:W-:Y:S01]  /*18860*/  ISETP.NE.AND.EX P0, PT, RZ, UR5, PT, P0 ;  /* 0x00000005ff007c0c */ /* 0x000fe2000bf05300 */
[----:B------:R-:W-:Y:S01]  /*18870*/  ULDC.64 UR4, c[0x0][0xa18] ;  /* 0x0002860000047ab9 */ /* 0x000fe20000000a00 */
[----:B------:R-:W-:-:S03]  /*18880*/  ULDC.64 UR8, c[0x0][0xa10] ;  /* 0x0002840000087ab9 */ /* 0x000fc60000000a00 */
[----:B------:R-:W0:Y:S08]  /*18890*/  LDC.64 R4, c[0x0][0xa08] ;  /* 0x00028200ff047b82 */ /* 0x000e300000000a00 */
[----:B------:R-:W2:Y:S02]  /*188a0*/  @P0 LDC.64 R2, c[0x0][0xa28] ;  /* 0x00028a00ff020b82 */ /* 0x000ea40000000a00 */
[----:B--2---:R-:W-:-:S05]  /*188b0*/  @P0 IMAD.WIDE R2, R27, 0x4, R2 ;  /* 0x000000041b020825 */ /* 0x004fca00078e0202 */
[----:B------:R2:W5:Y:S01]  /*188c0*/  @P0 LDG.E R7, desc[UR40][R2.64] ;  /* 0x0000002802070981 */ /* 0x000562000c1e1900 */
[----:B------:R-:W-:Y:S01]  /*188d0*/  ISETP.NE.U32.AND P0, PT, RZ, UR4, PT ;  /* 0x00000004ff007c0c */ /* 0x000fe2000bf05070 */
[C---:B-1----:R-:W-:Y:S01]  /*188e0*/  IMAD.WIDE R10, R27.reuse, 0x4, R10 ;  /* 0x000000041b0a7825 */ /* 0x042fe200078e020a */
[----:B------:R-:W-:Y:S02]  /*188f0*/  ISETP.NE.U32.AND P2, PT, RZ, UR6, PT ;  /* 0x00000006ff007c0c */ /* 0x000fe4000bf45070 */
[----:B------:R-:W-:Y:S01]  /*18900*/  ISETP.NE.AND.EX P0, PT, RZ, UR5, PT, P0 ;  /* 0x00000005ff007c0c */ /* 0x000fe2000bf05300 */
[----:B------:R-:W-:Y:S01]  /*18910*/  ULDC.64 UR4, c[0x0][0xa00] ;  /* 0x0002800000047ab9 */ /* 0x000fe20000000a00 */
[----:B------:R-:W-:Y:S01]  /*18920*/  ISETP.NE.U32.AND P4, PT, RZ, UR8, PT ;  /* 0x00000008ff007c0c */ /* 0x000fe2000bf85070 */
[----:B------:R-:W-:Y:S01]  /*18930*/  IMAD.MOV.U32 R12, RZ, RZ, RZ ;  /* 0x000000ffff0c7224 */ /* 0x000fe200078e00ff */
[----:B------:R-:W-:Y:S01]  /*18940*/  ISETP.NE.U32.AND P1, PT, RZ, UR4, PT ;  /* 0x00000004ff007c0c */ /* 0x000fe2000bf25070 */
[----:B--2---:R-:W1:Y:S01]  /*18950*/  LDC.64 R2, c[0x0][0xa10] ;  /* 0x00028400ff027b82 */ /* 0x004e620000000a00 */
[----:B0-----:R-:W-:-:S02]  /*18960*/  IMAD.WIDE R4, R27, 0x4, R4 ;  /* 0x000000041b047825 */ /* 0x001fc400078e0204 */
[----:B------:R-:W-:-:S05]  /*18970*/  ISETP.NE.AND.EX P3, PT, RZ, UR5, PT, P1 ;  /* 0x00000005ff007c0c */ /* 0x000fca000bf65310 */
[----:B------:R-:W0:Y:S01]  /*18980*/  @P0 LDC.64 R8, c[0x0][0xa18] ;  /* 0x00028600ff080b82 */ /* 0x000e220000000a00 */
[----:B------:R-:W-:Y:S01]  /*18990*/  ULDC UR4, c[0x0][0x288] ;  /* 0x0000a20000047ab9 */ /* 0x000fe20000000800 */
[----:B------:R-:W-:Y:S02]  /*189a0*/  ISETP.NE.AND.EX P1, PT, RZ, UR7, PT, P2 ;  /* 0x00000007ff007c0c */ /* 0x000fe4000bf25320 */
[----:B------:R-:W-:-:S04]  /*189b0*/  ISETP.NE.AND.EX P2, PT, RZ, UR9, PT, P4 ;  /* 0x00000009ff007c0c */ /* 0x000fc8000bf45340 */
[----:B------:R-:W2:Y:S07]  /*189c0*/  @P3 LDG.E R0, desc[UR40][R10.64] ;  /* 0x000000280a003981 */ /* 0x000eae000c1e1900 */
[----:B------:R-:W5:Y:S01]  /*189d0*/  @P1 LDG.E R12, desc[UR40][R4.64] ;  /* 0x00000028040c1981 */ /* 0x000f62000c1e1900 */
[----:B-1----:R-:W-:-:S05]  /*189e0*/  IMAD.WIDE R2, R27, 0x4, R2 ;  /* 0x000000041b027825 */ /* 0x002fca00078e0202 */
[----:B------:R-:W5:Y:S01]  /*189f0*/  @P2 LDG.E R6, desc[UR40][R2.64] ;  /* 0x0000002802062981 */ /* 0x000f62000c1e1900 */
[----:B0-----:R-:W-:-:S03]  /*18a00*/  @P0 IMAD.WIDE R8, R27, 0x4, R8 ;  /* 0x000000041b080825 */ /* 0x001fc600078e0208 */
[----:B--2---:R0:W-:Y:S02]  /*18a10*/  STL [R1+0x28], R0 ;  /* 0x0000280001007387 */ /* 0x0041e40000100800 */
[----:B0-----:R-:W-:Y:S01]  /*18a20*/  IMAD.U32 R0, RZ, RZ, UR4 ;  /* 0x00000004ff007e24 */ /* 0x001fe2000f8e00ff */
        /* <DEDUP_REMOVED lines=8> */
[----:B------:R-:W-:Y:S02]  /*18ab0*/  ULDC UR5, c[0x0][0x348] ;  /* 0x0000d20000057ab9 */ /* 0x000fe40000000800 */
[----:B0-----:R-:W-:Y:S02]  /*18ac0*/  IMAD.U32 R8, RZ, RZ, UR5 ;  /* 0x00000005ff087e24 */ /* 0x001fe4000f8e00ff */
[----:B------:R-:W-:Y:S01]  /*18ad0*/  IMAD.U32 R9, RZ, RZ, UR4 ;  /* 0x00000004ff097e24 */ /* 0x000fe2000f8e00ff */
[----:B--2---:R0:W-:Y:S01]  /*18ae0*/  STL [R1+0x18], R0 ;  /* 0x0000180001007387 */ /* 0x0041e20000100800 */
[----:B------:R-:W-:Y:S01]  /*18af0*/  IMAD.MOV.U32 R13, RZ, RZ, R0 ;  /* 0x000000ffff0d7224 */ /* 0x000fe200078e0000 */
[----:B---3--:R-:W-:Y:S06]  /*18b00*/  @P0 BRA `(.L_x_1550) ;  /* 0x0000000000140947 */ /* 0x008fec0003800000 */
[----:B------:R-:W-:Y:S05]  /*18b10*/  @!P3 BRA `(.L_x_1550) ;  /* 0x000000000010b947 */ /* 0x000fea0003800000 */
[----:B0-----:R-:W2:Y:S04]  /*18b20*/  LDG.E R0, desc[UR40][R10.64] ;  /* 0x000000280a007981 */ /* 0x001ea8000c1e1900 */
[----:B------:R-:W2:Y:S02]  /*18b30*/  LDG.E R10, desc[UR40][R10.64+0x4] ;  /* 0x000004280a0a7981 */ /* 0x000ea4000c1e1900 */
[----:B--2---:R-:W-:-:S05]  /*18b40*/  IMAD.IADD R13, R10, 0x1, -R0 ;  /* 0x000000010a0d7824 */ /* 0x004fca00078e0a00 */
[----:B------:R1:W-:Y:S02]  /*18b50*/  STL [R1+0x18], R13 ;  /* 0x0000180d01007387 */ /* 0x0003e40000100800 */
.L_x_1550:
        /* <DEDUP_REMOVED lines=14> */
.L_x_1551:
[----:B------:R-:W-:Y:S05]  /*18c40*/  @!P1 BRA `(.L_x_1552) ;  /* 0x00000000000c9947 */ /* 0x000fea0003800000 */
[----:B------:R-:W2:Y:S04]  /*18c50*/  LDG.E R9, desc[UR40][R4.64] ;  /* 0x0000002804097981 */ /* 0x000ea8000c1e1900 */
[----:B------:R-:W2:Y:S02]  /*18c60*/  LDG.E R4, desc[UR40][R4.64+0x4] ;  /* 0x0000042804047981 */ /* 0x000ea4000c1e1900 */
[----:B--2---:R-:W-:-:S07]  /*18c70*/  IMAD.IADD R9, R4, 0x1, -R9 ;  /* 0x0000000104097824 */ /* 0x004fce00078e0a09 */
.L_x_1552:
[----:B0-----:R-:W2:Y:S04]  /*18c80*/  @P2 LDG.E R4, desc[UR40][R2.64] ;  /* 0x0000002802042981 */ /* 0x001ea8000c1e1900 */
[----:B------:R0:W2:Y:S01]  /*18c90*/  @P2 LDG.E R5, desc[UR40][R2.64+0x4] ;  /* 0x0000042802052981 */ /* 0x0000a2000c1e1900 */
[----:B------:R-:W-:Y:S02]  /*18ca0*/  IMAD R14, R25, 0xc0, RZ ;  /* 0x000000c0190e7824 */ /* 0x000fe400078e02ff */
[----:B-----5:R-:W-:Y:S02]  /*18cb0*/  IMAD.IADD R7, R9, 0x1, -R7 ;  /* 0x0000000109077824 */ /* 0x020fe400078e0a07 */
[----:B------:R-:W-:Y:S01]  /*18cc0*/  VIADD R10, R14, 0xbf ;  /* 0x000000bf0e0a7836 */ /* 0x000fe20000000000 */
[----:B------:R3:W-:Y:S01]  /*18cd0*/  STL [R1+0x10], R14 ;  /* 0x0000100e01007387 */ /* 0x0007e20000100800 */
[----:B0-----:R-:W0:Y:S02]  /*18ce0*/  LDC R2, c[0x0][0x448] ;  /* 0x00011200ff027b82 */ /* 0x001e240000000800 */
[----:B0-----:R-:W-:-:S13]  /*18cf0*/  ISETP.NE.AND P1, PT, R2, 0x1, PT ;  /* 0x000000010200780c */ /* 0x001fda0003f25270 */
[----:B------:R-:W0:Y:S08]  /*18d00*/  @P1 LDC R3, c[0x0][0x44c] ;  /* 0x00011300ff031b82 */ /* 0x000e300000000800 */
[----:B------:R-:W4:Y:S01]  /*18d10*/  @P1 LDC R2, c[0x0][0x450] ;  /* 0x00011400ff021b82 */ /* 0x000f220000000800 */
[----:B0-----:R-:W-:-:S05]  /*18d20*/  @P1 IMAD.HI.U32 R3, R10, R3, RZ ;  /* 0x000000030a031227 */ /* 0x001fca00078e00ff */
[----:B----4-:R-:W-:Y:S01]  /*18d30*/  @P1 SHF.R.U32.HI R10, RZ, R2, R3 ;  /* 0x00000002ff0a1219 */ /* 0x010fe20000011603 */
[----:B--2---:R-:W-:-:S04]  /*18d40*/  @P2 IMAD.IADD R8, R5, 0x1, -R4 ;  /* 0x0000000105082824 */ /* 0x004fc800078e0a04 */
[----:B------:R-:W-:-:S04]  /*18d50*/  IMAD.IADD R19, R7, 0x1, R8 ;  /* 0x0000000107137824 */ /* 0x000fc800078e0208 */
[C---:B------:R-:W-:Y:S01]  /*18d60*/  VIADD R4, R19.reuse, 0x7f ;  /* 0x0000007f13047836 */ /* 0x040fe20000000000 */
[----:B------:R-:W-:-:S04]  /*18d70*/  IADD3 R9, R19, 0x1, -R13 ;  /* 0x0000000113097810 */ /* 0x000fc80007ffe80d */
[----:B------:R-:W-:Y:S01]  /*18d80*/  SHF.R.S32.HI R2, RZ, 0x1f, R4 ;  /* 0x0000001fff027819 */ /* 0x000fe20000011404 */
[----:B------:R-:W-:-:S03]  /*18d90*/  IMAD.IADD R10, R9, 0x1, R10 ;  /* 0x00000001090a7824 */ /* 0x000fc600078e020a */
[----:B------:R-:W-:Y:S02]  /*18da0*/  LEA.HI R4, R2, R4, RZ, 0x7 ;  /* 0x0000000402047211 */ /* 0x000fe400078f38ff */
[----:B------:R-:W0:Y:S02]  /*18db0*/  LDC.64 R2, c[0x0][0x9e0] ;  /* 0x00027800ff027b82 */ /* 0x000e240000000a00 */
[----:B------:R-:W-:-:S05]  /*18dc0*/  SHF.R.S32.HI R12, RZ, 0x7, R4 ;  /* 0x00000007ff0c7819 */ /* 0x000fca0000011404 */
[----:B------:R3:W-:Y:S01]  /*18dd0*/  STL [R1+0x44], R12 ;  /* 0x0000440c01007387 */ /* 0x0007e20000100800 */
[----:B0-----:R-:W-:Y:S01]  /*18de0*/  ISETP.GE.AND P3, PT, R3, 0x1, PT ;  /* 0x000000010300780c */ /* 0x001fe20003f66270 */
[----:B------:R-:W-:-:S12]  /*18df0*/  IMAD.IADD R2, R10, 0x1, R2 ;  /* 0x000000010a027824 */ /* 0x000fd800078e0202 */
[----:B---3--:R-:W-:Y:S05]  /*18e00*/  @!P3 BRA `(.L_x_1553) ;  /* 0x000000000048b947 */ /* 0x008fea0003800000 */
        /* <DEDUP_REMOVED lines=11> */
.L_x_1555:
[----:B------:R-:W-:-:S13]  /*18ec0*/  ISETP.NE.AND P0, PT, R3, 0x1, PT ;  /* 0x000000010300780c */ /* 0x000fda0003f05270 */
[----:B------:R-:W0:Y:S02]  /*18ed0*/  @P0 LDC.64 R4, c[0x0][0x9e8] ;  /* 0x00027a00ff040b82 */ /* 0x000e240000000a00 */
[----:B0-----:R-:W-:-:S05]  /*18ee0*/  @P0 IMAD.HI.U32 R4, R11, R4, RZ ;  /* 0x000000040b040227 */ /* 0x001fca00078e00ff */
[----:B------:R-:W-:-:S07]  /*18ef0*/  @P0 SHF.R.U32.HI R11, RZ, R5, R4 ;  /* 0x00000005ff0b0219 */ /* 0x000fce0000011604 */
.L_x_1556:
[----:B------:R-:W-:Y:S05]  /*18f00*/  BSYNC B0 ;  /* 0x0000000000007941 */ /* 0x000fea0003800000 */
.L_x_1554:
[----:B------:R-:W-:-:S05]  /*18f10*/  IMAD R11, R11, R3, R3 ;  /* 0x000000030b0b7224 */ /* 0x000fca00078e0203 */
[----:B------:R-:W-:-:S07]  /*18f20*/  VIMNMX R2, R2, R11, PT ;  /* 0x0000000b02027248 */ /* 0x000fce0003fe0100 */
.L_x_1553:
[----:B------:R-:W0:Y:S01]  /*18f30*/  @P1 LDC R10, c[0x0][0x44c] ;  /* 0x00011300ff0a1b82 */ /* 0x000e220000000800 */
[----:B------:R-:W-:Y:S01]  /*18f40*/  VIADD R2, R2, 0x7f ;  /* 0x0000007f02027836 */ /* 0x000fe20000000000 */
[----:B------:R-:W-:Y:S01]  /*18f50*/  ULDC UR4, c[0x0][0x9dc] ;  /* 0x0002770000047ab9 */ /* 0x000fe20000000800 */
[----:B------:R-:W-:Y:S02]  /*18f60*/  IMAD.MOV.U32 R4, RZ, RZ, R14 ;  /* 0x000000ffff047224 */ /* 0x000fe400078e000e */
[----:B------:R-:W-:-:S03]  /*18f70*/  IMAD.IADD R19, R19, 0x1, -R13 ;  /* 0x0000000113137824 */ /* 0x000fc600078e0a0d */
[----:B------:R-:W2:Y:S01]  /*18f80*/  @P1 LDC R5, c[0x0][0x450] ;  /* 0x00011400ff051b82 */ /* 0x000ea20000000800 */
[----:B0-----:R-:W-:-:S05]  /*18f90*/  @P1 IMAD.HI.U32 R10, R14, R10, RZ ;  /* 0x0000000a0e0a1227 */ /* 0x001fca00078e00ff */
[----:B--2---:R-:W-:Y:S02]  /*18fa0*/  @P1 SHF.R.U32.HI R4, RZ, R5, R10 ;  /* 0x00000005ff041219 */ /* 0x004fe4000001160a */
[----:B------:R-:W-:-:S03]  /*18fb0*/  SHF.R.S32.HI R5, RZ, 0x1f, R2 ;  /* 0x0000001fff057819 */ /* 0x000fc60000011402 */
[----:B------:R-:W-:Y:S01]  /*18fc0*/  IMAD.IADD R11, R19, 0x1, R4 ;  /* 0x00000001130b7824 */ /* 0x000fe200078e0204 */
[----:B------:R-:W-:-:S03]  /*18fd0*/  LEA.HI R5, R5, R2, RZ, 0x7 ;  /* 0x0000000205057211 */ /* 0x000fc600078f38ff */
[----:B------:R-:W-:Y:S01]  /*18fe0*/  VIADD R2, R11, -UR4 ;  /* 0x800000040b027c36 */ /* 0x000fe20008000000 */
[----:B------:R-:W-:-:S04]  /*18ff0*/  SHF.R.S32.HI R5, RZ, 0x7, R5 ;  /* 0x00000007ff057819 */ /* 0x000fc80000011405 */
[----:B------:R-:W-:Y:S01]  /*19000*/  VIMNMX R10, R12, R5, PT ;  /* 0x000000050c0a7248 */ /* 0x000fe20003fe0100 */
        /* <DEDUP_REMOVED lines=11> */
.L_x_1559:
[----:B------:R-:W-:-:S13]  /*190c0*/  ISETP.NE.AND P0, PT, R3, 0x1, PT ;  /* 0x000000010300780c */ /* 0x000fda0003f05270 */
[----:B------:R-:W0:Y:S02]  /*190d0*/  @P0 LDC.64 R4, c[0x0][0x9e8] ;  /* 0x00027a00ff040b82 */ /* 0x000e240000000a00 */
[----:B0-----:R-:W-:-:S05]  /*190e0*/  @P0 IMAD.HI.U32 R4, R11, R4, RZ ;  /* 0x000000040b040227 */ /* 0x001fca00078e00ff */
[----:B------:R-:W-:-:S07]  /*190f0*/  @P0 SHF.R.U32.HI R11, RZ, R5, R4 ;  /* 0x00000005ff0b0219 */ /* 0x000fce0000011604 */
.L_x_1560:
[----:B------:R-:W-:Y:S05]  /*19100*/  BSYNC B0 ;  /* 0x0000000000007941 */ /* 0x000fea0003800000 */
.L_x_1558:
[----:B------:R-:W-:-:S05]  /*19110*/  IMAD R3, R11, R3, RZ ;  /* 0x000000030b037224 */ /* 0x000fca00078e02ff */
[----:B------:R-:W-:-:S07]  /*19120*/  VIMNMX R2, R2, R3, !PT ;  /* 0x0000000302027248 */ /* 0x000fce0007fe0100 */
.L_x_1557:
[----:B------:R-:W-:Y:S01]  /*19130*/  SHF.R.S32.HI R3, RZ, 0x1f, R2 ;  /* 0x0000001fff037819 */ /* 0x000fe20000011402 */
[----:B------:R-:W-:Y:S01]  /*19140*/  BSSY B0, `(.L_x_1561) ;  /* 0x0000027000007945 */ /* 0x000fe20003800000 */
[----:B------:R-:W-:Y:S01]  /*19150*/  LOP3.LUT R14, R0, 0xff, RZ, 0xc0, !PT ;  /* 0x000000ff000e7812 */ /* 0x000fe200078ec0ff */
[----:B-1----:R-:W-:Y:S01]  /*19160*/  IMAD.MOV.U32 R13, RZ, RZ, RZ ;  /* 0x000000ffff0d7224 */ /* 0x002fe200078e00ff */
[----:B------:R-:W-:Y:S02]  /*19170*/  LEA.HI R3, R3, R2, RZ, 0x7 ;  /* 0x0000000203037211 */ /* 0x000fe400078f38ff */
[----:B------:R-:W-:Y:S01]  /*19180*/  SHF.R.U32.HI R0, RZ, 0x10, R0 ;  /* 0x00000010ff007819 */ /* 0x000fe20000011600 */
[----:B------:R0:W-:Y:S01]  /*19190*/  STL [R1+0x40], R14 ;  /* 0x0000400e01007387 */ /* 0x0001e20000100800 */
[----:B------:R-:W-:-:S04]  /*191a0*/  SHF.R.S32.HI R3, RZ, 0x7, R3 ;  /* 0x00000007ff037819 */ /* 0x000fc80000011403 */
[----:B------:R-:W-:-:S04]  /*191b0*/  VIMNMX R4, RZ, R3, !PT ;  /* 0x00000003ff047248 */ /* 0x000fc80007fe0100 */
[----:B------:R-:W-:-:S13]  /*191c0*/  ISETP.GT.AND P0, PT, R10, R4, PT ;  /* 0x000000040a00720c */ /* 0x000fda0003f04270 */
[----:B0-----:R-:W-:Y:S05]  /*191d0*/  @!P0 BRA `(.L_x_1562) ;  /* 0x0000000000748947 */ /* 0x001fea0003800000 */
[----:B------:R-:W-:Y:S01]  /*191e0*/  ISETP.NE.AND P0, PT, R0, RZ, PT ;  /* 0x000000ff0000720c */ /* 0x000fe20003f05270 */
[----:B------:R-:W-:-:S03]  /*191f0*/  ULDC UR4, c[0x0][0x9f0] ;  /* 0x00027c0000047ab9 */ /* 0x000fc60000000800 */
[----:B------:R-:W-:-:S04]  /*19200*/  SEL R5, R0, UR4, P0 ;  /* 0x0000000400057c07 */ /* 0x000fc80008000000 */
[----:B------:R-:W-:Y:S02]  /*19210*/  IABS R12, R5 ;  /* 0x00000005000c7213 */ /* 0x000fe40000000000 */
[----:B------:R-:W-:Y:S02]  /*19220*/  IADD3 R11, R5, -0x1, R10 ;  /* 0xffffffff050b7810 */ /* 0x000fe40007ffe00a */
[----:B------:R-:W0:Y:S03]  /*19230*/  I2F.RP R2, R12 ;  /* 0x0000000c00027306 */ /* 0x000e260000209400 */
[----:B------:R-:W-:-:S05]  /*19240*/  IMAD.IADD R11, R11, 0x1, -R4 ;  /* 0x000000010b0b7824 */ /* 0x000fca00078e0a04 */
[----:B0-----:R-:W0:Y:S02]  /*19250*/  MUFU.RCP R2, R2 ;  /* 0x0000000200027308 */ /* 0x001e240000001000 */
[----:B0-----:R-:W-:-:S06]  /*19260*/  VIADD R2, R2, 0xffffffe ;  /* 0x0ffffffe02027836 */ /* 0x001fcc0000000000 */
[----:B------:R0:W1:Y:S02]  /*19270*/  F2I.FTZ.U32.TRUNC.NTZ R3, R2 ;  /* 0x0000000200037305 */ /* 0x000064000021f000 */
[----:B0-----:R-:W-:-:S04]  /*19280*/  LOP3.LUT R2, R11, R5, RZ, 0x3c, !PT ;  /* 0x000000050b027212 */ /* 0x001fc800078e3cff */
[----:B------:R-:W-:Y:S01]  /*19290*/  ISETP.GE.AND P3, PT, R2, RZ, PT ;  /* 0x000000ff0200720c */ /* 0x000fe20003f66270 */
[----:B-1----:R-:W-:-:S04]  /*192a0*/  IMAD.MOV R2, RZ, RZ, -R3 ;  /* 0x000000ffff027224 */ /* 0x002fc800078e0a03 */
[----:B------:R-:W-:Y:S02]  /*192b0*/  IMAD R13, R2, R12, RZ ;  /* 0x0000000c020d7224 */ /* 0x000fe400078e02ff */
[----:B------:R-:W-:-:S04]  /*192c0*/  IMAD.MOV.U32 R2, RZ, RZ, RZ ;  /* 0x000000ffff027224 */ /* 0x000fc800078e00ff */
        /* <DEDUP_REMOVED lines=13> */
[----:B------:R-:W-:-:S07]  /*193a0*/  @!P1 LOP3.LUT R13, RZ, R5, RZ, 0x33, !PT ;  /* 0x00000005ff0d9212 */ /* 0x000fce00078e33ff */
.L_x_1562:
[----:B------:R-:W-:Y:S05]  /*193b0*/  BSYNC B0 ;  /* 0x0000000000007941 */ /* 0x000fea0003800000 */
.L_x_1561:
[-C--:B------:R-:W-:Y:S01]  /*193c0*/  IMAD R4, R14, R13.reuse, R4 ;  /* 0x0000000d0e047224 */ /* 0x080fe200078e0204 */
[----:B------:R-:W-:Y:S04]  /*193d0*/  BSSY B0, `(.L_x_1563) ;  /* 0x00000dc000007945 */ /* 0x000fe80003800000 */
[C---:B------:R-:W-:Y:S01]  /*193e0*/  VIADDMNMX R10, R4.reuse, R13, R10, PT ;  /* 0x0000000d040a7246 */ /* 0x040fe2000380010a */
[----:B------:R-:W-:-:S04]  /*193f0*/  IMAD R4, R4, 0x80, -R7 ;  /* 0x0000008004047824 */ /* 0x000fc800078e0a07 */
[----:B------:R-:W-:Y:S01]  /*19400*/  IMAD R10, R10, 0x80, -R7 ;  /* 0x000000800a0a7824 */ /* 0x000fe200078e0a07 */
[----:B------:R-:W-:-:S04]  /*19410*/  VIMNMX R4, RZ, R4, !PT ;  /* 0x00000004ff047248 */ /* 0x000fc80007fe0100 */
[----:B------:R-:W-:-:S04]  /*19420*/  VIMNMX R10, R10, R8, PT ;  /* 0x000000080a0a7248 */ /* 0x000fc80003fe0100 */
[----:B------:R-:W-:Y:S02]  /*19430*/  ISETP.GT.AND P0, PT, R10, R4, PT ;  /* 0x000000040a00720c */ /* 0x000fe40003f04270 */
[----:B------:R-:W-:-:S11]  /*19440*/  SHF.R.U32.HI R4, RZ, 0x7, R4 ;  /* 0x00000007ff047819 */ /* 0x000fd60000011604 */
[----:B------:R-:W-:-:S05]  /*19450*/  @P0 VIADD R2, R10, 0x7f ;  /* 0x0000007f0a020836 */ /* 0x000fca0000000000 */
[----:B------:R-:W-:-:S04]  /*19460*/  @P0 SHF.R.S32.HI R3, RZ, 0x1f, R2 ;  /* 0x0000001fff030819 */ /* 0x000fc80000011402 */
[----:B------:R-:W-:Y:S01]  /*19470*/  @P0 LEA.HI R2, R3, R2, RZ, 0x7 ;  /* 0x0000000203020211 */ /* 0x000fe200078f38ff */
[----:B------:R-:W-:-:S03]  /*19480*/  IMAD.MOV.U32 R3, RZ, RZ, R4 ;  /* 0x000000ffff037224 */ /* 0x000fc600078e0004 */
[----:B------:R-:W-:Y:S02]  /*19490*/  @P0 SHF.R.S32.HI R3, RZ, 0x7, R2 ;  /* 0x00000007ff030819 */ /* 0x000fe40000011402 */
[----:B------:R-:W-:Y:S02]  /*194a0*/  PLOP3.LUT P0, PT, PT, PT, PT, 0x80, 0x0 ;  /* 0x000000000000781c */ /* 0x000fe40003f0f070 */
[----:B------:R-:W-:-:S13]  /*194b0*/  ISETP.GT.AND P1, PT, R3, R4, PT ;  /* 0x000000040300720c */ /* 0x000fda0003f24270 */
[----:B------:R-:W-:Y:S05]  /*194c0*/  @!P1 BRA `(.L_x_1564) ;  /* 0x0000000c00309947 */ /* 0x000fea0003800000 */
[----:B------:R-:W-:Y:S01]  /*194d0*/  UMOV UR4, 0xffffffff ;  /* 0xffffffff00047882 */ /* 0x000fe20000000000 */
[----:B------:R-:W-:Y:S02]  /*194e0*/  SEL R2, R27, RZ, !P2 ;  /* 0x000000ff1b027207 */ /* 0x000fe40005000000 */
[----:B------:R-:W-:Y:S05]  /*194f0*/  BRA.DIV UR4, `(.L_x_1565) ;  /* 0x0000007604507947 */ /* 0x000fea000b800000 */
[----:B------:R-:W0:Y:S02]  /*19500*/  S2R R5, SR_TID.X ;  /* 0x0000000000057919 */ /* 0x000e240000002100 */
[----:B0-----:R-:W-:-:S04]  /*19510*/  SHF.R.U32.HI R5, RZ, 0x5, R5 ;  /* 0x00000005ff057819 */ /* 0x001fc80000011605 */
[----:B------:R-:W-:-:S05]  /*19520*/  LOP3.LUT R5, R5, 0x3, RZ, 0xc0, !PT ;  /* 0x0000000305057812 */ /* 0x000fca00078ec0ff */
[----:B------:R0:W1:Y:S02]  /*19530*/  SHFL.IDX PT, R14, R5, RZ, 0x1f ;  /* 0x00001fff050e7589 */ /* 0x00006400000e0000 */
.L_x_1760:
[----:B-1----:R-:W-:Y:S02]  /*19540*/  ISETP.NE.AND P0, PT, R14, RZ, PT ;  /* 0x000000ff0e00720c */ /* 0x002fe40003f05270 */
[----:B------:R-:W-:-:S11]  /*19550*/  PLOP3.LUT P6, PT, PT, PT, PT, 0x8, 0x0 ;  /* 0x000000000000781c */ /* 0x000fd60003fce170 */
[----:B------:R-:W-:Y:S05]  /*19560*/  @P0 BRA `(.L_x_1566) ;  /* 0x00000000000c0947 */ /* 0x000fea0003800000 */
[----:B------:R-:W-:-:S03]  /*19570*/  UMOV UR4, 0xffffffff ;  /* 0xffffffff00047882 */ /* 0x000fc60000000000 */
[----:B------:R-:W-:Y:S05]  /*19580*/  BRA.DIV UR4, `(.L_x_1567) ;  /* 0x0000007604607947 */ /* 0x000fea000b800000 */
[----:B------:R-:W-:-:S13]  /*19590*/  ELECT P6, URZ, PT ;  /* 0x00000000003f782f */ /* 0x000fda00038c0000 */
.L_x_1566:
[----:B0-----:R-:W2:Y:S01]  /*195a0*/  LDL R5, [R1+0x34] ;  /* 0x0000340001057983 */ /* 0x001ea20000100800 */
[----:B------:R-:W-:Y:S01]  /*195b0*/  BSSY B1, `(.L_x_1568) ;  /* 0x0000008000017945 */ /* 0x000fe20003800000 */
[----:B--2---:R-:W-:-:S05]  /*195c0*/  VIADD R5, R5, 0x1 ;  /* 0x0000000105057836 */ /* 0x004fca0000000000 */
[----:B------:R-:W-:-:S04]  /*195d0*/  LEA.HI R7, R5, R5, RZ, 0x1 ;  /* 0x0000000505077211 */ /* 0x000fc800078f08ff */
[----:B------:R-:W-:-:S05]  /*195e0*/  LOP3.LUT R7, R7, 0xfffffffe, RZ, 0xc0, !PT ;  /* 0xfffffffe07077812 */ /* 0x000fca00078ec0ff */
[----:B------:R-:W-:-:S05]  /*195f0*/  IMAD.IADD R5, R5, 0x1, -R7 ;  /* 0x0000000105057824 */ /* 0x000fca00078e0a07 */
[----:B------:R-:W-:-:S04]  /*19600*/  SHF.L.U32 R5, R5, 0x1f, RZ ;  /* 0x0000001f05057819 */ /* 0x000fc800000006ff */
[----:B------:R-:W0:Y:S02]  /*19610*/  SYNCS.PHASECHK.TRANS64.TRYWAIT P0, [R17+URZ+0x16820], R5 ;  /* 0x01682005110075a7 */ /* 0x000e24000800017f */
[----:B0-----:R-:W-:Y:S05]  /*19620*/  @!P0 BRA `(.L_x_1569) ;  /* 0x0000007400588947 */ /* 0x001fea0003800000 */
.L_x_1763:
[----:B------:R-:W-:Y:S05]  /*19630*/  BSYNC B1 ;  /* 0x0000000000017941 */ /* 0x000fea0003800000 */
.L_x_1568:
[----:B------:R-:W-:Y:S04]  /*19640*/  BSSY B1, `(.L_x_1570) ;  /* 0x0000050000017945 */ /* 0x000fe80003800000 */
[----:B------:R-:W-:Y:S05]  /*19650*/  @!P6 BRA `(.L_x_1571) ;  /* 0x000000040038e947 */ /* 0x000fea0003800000 */
[----:B------:R-:W2:Y:S01]  /*19660*/  LDL R7, [R1] ;  /* 0x0000000001077983 */ /* 0x000ea20000100800 */
[----:B0-----:R-:W-:Y:S01]  /*19670*/  IMAD R5, R29, 0x8, R17 ;  /* 0x000000081d057824 */ /* 0x001fe200078e0211 */
[----:B------:R-:W0:Y:S01]  /*19680*/  S2R R8, SR_TID.X ;  /* 0x0000000000087919 */ /* 0x000e220000002100 */
[----:B------:R-:W-:Y:S01]  /*19690*/  BSSY B2, `(.L_x_1572) ;  /* 0x0000006000027945 */ /* 0x000fe20003800000 */
[----:B0-----:R-:W-:-:S04]  /*196a0*/  LOP3.LUT R8, R8, 0x7f, RZ, 0xc0, !PT ;  /* 0x0000007f08087812 */ /* 0x001fc800078ec0ff */
[----:B------:R-:W-:Y:S02]  /*196b0*/  ISETP.NE.AND P1, PT, R8, RZ, PT ;  /* 0x000000ff0800720c */ /* 0x000fe40003f25270 */
[----:B--2---:R-:W-:-:S04]  /*196c0*/  SHF.L.U32 R7, R7, 0x1f, RZ ;  /* 0x0000001f07077819 */ /* 0x004fc800000006ff */
[----:B------:R-:W0:Y:S02]  /*196d0*/  SYNCS.PHASECHK.TRANS64.TRYWAIT P0, [R5+URZ+0x168a0], R7 ;  /* 0x0168a007050075a7 */ /* 0x000e24000800017f */
[----:B0-----:R-:W-:Y:S05]  /*196e0*/  @!P0 BRA `(.L_x_1573) ;  /* 0x00000074003c8947 */ /* 0x001fea0003800000 */
.L_x_1764:
[----:B------:R-:W-:Y:S05]  /*196f0*/  BSYNC B2 ;  /* 0x0000000000027941 */ /* 0x000fea0003800000 */
.L_x_1572:
[----:B------:R-:W-:Y:S04]  /*19700*/  BSSY B2, `(.L_x_1574) ;  /* 0x0000009000027945 */ /* 0x000fe80003800000 */
        /* <DEDUP_REMOVED lines=8> */
.L_x_1575:
[----:B------:R-:W-:Y:S05]  /*19790*/  BSYNC B2 ;  /* 0x0000000000027941 */ /* 0x000fea0003800000 */
.L_x_1574:
[----:B------:R-:W-:Y:S01]  /*197a0*/  IMAD.MOV.U32 R13, RZ, RZ, RZ ;  /* 0x000000ffff0d7224 */ /* 0x000fe200078e00ff */
[----:B------:R-:W-:Y:S01]  /*197b0*/  UIADD3 UR4, UP0, UR38, 0x570, URZ ;  /* 0x0000057026047890 */ /* 0x000fe2000ff1e03f */
[----:B------:R-:W-:Y:S01]  /*197c0*/  IMAD R8, R3, 0x80, R6 ;  /* 0x0000008003087824 */ /* 0x000fe200078e0206 */
[----:B------:R-:W-:Y:S01]  /*197d0*/  PLOP3.LUT P0, PT, PT, PT, PT, 0x80, 0x0 ;  /* 0x000000000000781c */ /* 0x000fe20003f0f070 */
[----:B------:R-:W-:Y:S01]  /*197e0*/  IMAD R10, R29, 0x4000, R17 ;  /* 0x000040001d0a7824 */ /* 0x000fe200078e0211 */
[----:B------:R-:W-:Y:S01]  /*197f0*/  R2UR UR10, R13 ;  /* 0x000000000d0a72ca */ /* 0x000fe200000e0000 */
[----:B------:R-:W-:Y:S01]  /*19800*/  VIADD R8, R8, 0xffffff80 ;  /* 0xffffff8008087836 */ /* 0x000fe20000000000 */
[----:B------:R-:W-:Y:S01]  /*19810*/  UIADD3.X UR5, URZ, UR39, URZ, UP0, !UPT ;  /* 0x000000273f057290 */ /* 0x000fe200087fe43f */
[----:B------:R-:W-:Y:S01]  /*19820*/  VIADD R10, R10, 0xe400 ;  /* 0x0000e4000a0a7836 */ /* 0x000fe20000000000 */
[----:B------:R-:W-:Y:S01]  /*19830*/  UMOV UR6, 0x0 ;  /* 0x0000000000067882 */ /* 0x000fe20000000000 */
[----:B------:R-:W-:Y:S01]  /*19840*/  IMAD.SHL.U32 R11, R29, 0x2000, RZ ;  /* 0x000020001d0b7824 */ /* 0x000fe200078e00ff */
[----:B------:R-:W-:Y:S01]  /*19850*/  UMOV UR7, 0x12f00000 ;  /* 0x12f0000000077882 */ /* 0x000fe20000000000 */
[----:B------:R-:W-:-:S08]  /*19860*/  VIADD R12, R5, 0x16890 ;  /* 0x00016890050c7836 */ /* 0x000fd00000000000 */
.L_x_1576:
        /* <DEDUP_REMOVED lines=9> */
[----:B-1----:R-:W-:Y:S05]  /*19900*/  @P0 BRA.U.ANY `(.L_x_1576) ;  /* 0xfffffffd00d80947 */ /* 0x002fea000393ffff */
[----:B------:R-:W1:Y:S01]  /*19910*/  SYNCS.PHASECHK.TRANS64.TRYWAIT P0, [R5+URZ+0x168c0], R7 ;  /* 0x0168c007050075a7 */ /* 0x000e62000800017f */
[----:B------:R-:W-:Y:S04]  /*19920*/  BSSY B2, `(.L_x_1577) ;  /* 0x0000002000027945 */ /* 0x000fe80003800000 */
[----:B-1----:R-:W-:Y:S05]  /*19930*/  @!P0 BRA `(.L_x_1578) ;  /* 0x0000007000bc8947 */ /* 0x002fea0003800000 */
.L_x_1765:
[----:B------:R-:W-:Y:S05]  /*19940*/  BSYNC B2 ;  /* 0x0000000000027941 */ /* 0x000fea0003800000 */
.L_x_1577:
        /* <DEDUP_REMOVED lines=11> */
.L_x_1580:
[----:B------:R-:W-:Y:S05]  /*19a00*/  BSYNC B2 ;  /* 0x0000000000027941 */ /* 0x000fea0003800000 */
.L_x_1579:
[----:B------:R-:W-:Y:S01]  /*19a10*/  R2UR UR10, R13 ;  /* 0x000000000d0a72ca */ /* 0x000fe200000e0000 */
[----:B------:R-:W-:Y:S01]  /*19a20*/  IMAD R11, R11, 0x2, R17 ;  /* 0x000000020b0b7824 */ /* 0x000fe200078e0211 */
[----:B------:R-:W-:Y:S01]  /*19a30*/  R2UR UR6, R14 ;  /* 0x000000000e0672ca */ /* 0x000fe200000e0000 */
[----:B------:R-:W-:Y:S01]  /*19a40*/  UIADD3 UR4, UP0, UR38, 0x670, URZ ;  /* 0x0000067026047890 */ /* 0x000fe2000ff1e03f */
[----:B------:R-:W-:Y:S01]  /*19a50*/  R2UR UR7, R15 ;  /* 0x000000000f0772ca */ /* 0x000fe200000e0000 */
[----:B01----:R-:W-:Y:S01]  /*19a60*/  VIADD R5, R5, 0x168b0 ;  /* 0x000168b005057836 */ /* 0x003fe20000000000 */
[----:B------:R-:W-:Y:S01]  /*19a70*/  PLOP3.LUT P0, PT, PT, PT, PT, 0x80, 0x0 ;  /* 0x000000000000781c */ /* 0x000fe20003f0f070 */
[----:B------:R-:W-:Y:S01]  /*19a80*/  VIADD R11, R11, 0x400 ;  /* 0x000004000b0b7836 */ /* 0x000fe20000000000 */
[----:B------:R-:W-:-:S12]  /*19a90*/  UIADD3.X UR5, URZ, UR39, URZ, UP0, !UPT ;  /* 0x000000273f057290 */ /* 0x000fd800087fe43f */
.L_x_1581:
        /* <DEDUP_REMOVED lines=10> */
.L_x_1571:
[----:B------:R-:W-:Y:S05]  /*19b40*/  BSYNC B1 ;  /* 0x0000000000017941 */ /* 0x000fea0003800000 */
.L_x_1570:
[----:B------:R-:W2:Y:S01]  /*19b50*/  LDL.LU R7, [R1] ;  /* 0x0000000001077983 */ /* 0x000ea20000300800 */
[----:B------:R-:W-:Y:S01]  /*19b60*/  VIADD R29, R29, 0x1 ;  /* 0x000000011d1d7836 */ /* 0x000fe20000000000 */
[----:B------:R-:W-:Y:S01]  /*19b70*/  PLOP3.LUT P0, PT, PT, PT, PT, 0x8, 0x0 ;  /* 0x000000000000781c */ /* 0x000fe20003f0e170 */
[----:B------:R-:W-:-:S03]  /*19b80*/  VIADD R3, R3, 0xfffffffe ;  /* 0xfffffffe03037836 */ /* 0x000fc60000000000 */
[----:B------:R-:W-:Y:S02]  /*19b90*/  ISETP.NE.AND P1, PT, R29, 0x2, PT ;  /* 0x000000021d00780c */ /* 0x000fe40003f25270 */
[----:B------:R-:W-:Y:S02]  /*19ba0*/  ISETP.GE.AND P2, PT, R3, R4, PT ;  /* 0x000000040300720c */ /* 0x000fe40003f46270 */
[----:B0-----:R-:W-:Y:S02]  /*19bb0*/  SEL R5, RZ, 0x1, P1 ;  /* 0x00000001ff057807 */ /* 0x001fe40000800000 */
[----:B------:R-:W-:Y:S02]  /*19bc0*/  SEL R29, R29, RZ, P1 ;  /* 0x000000ff1d1d7207 */ /* 0x000fe40000800000 */
[----:B--2---:R-:W-:-:S05]  /*19bd0*/  LOP3.LUT R7, R7, R5, RZ, 0x3c, !PT ;  /* 0x0000000507077212 */ /* 0x004fca00078e3cff */
[----:B------:R0:W-:Y:S02]  /*19be0*/  STL [R1], R7 ;  /* 0x0000000701007387 */ /* 0x0001e40000100800 */
[----:B------:R-:W-:Y:S05]  /*19bf0*/  @!P2 BRA `(.L_x_1564) ;  /* 0x000000040064a947 */ /* 0x000fea0003800000 */
.L_x_1594:
[----:B------:R-:W-:Y:S05]  /*19c00*/  YIELD ;  /* 0x0000000000007946 */ /* 0x000fea0003800000 */
[----:B------:R-:W-:Y:S04]  /*19c10*/  BSSY B1, `(.L_x_1582) ;  /* 0x000004d000017945 */ /* 0x000fe80003800000 */
[----:B-1----:R-:W-:Y:S05]  /*19c20*/  @!P6 BRA `(.L_x_1583) ;  /* 0x00000004002ce947 */ /* 0x002fea0003800000 */
[----:B0-----:R-:W2:Y:S01]  /*19c30*/  LDL R7, [R1] ;  /* 0x0000000001077983 */ /* 0x001ea20000100800 */
[----:B------:R-:W0:Y:S02]  /*19c40*/  S2R R5, SR_TID.X ;  /* 0x0000000000057919 */ /* 0x000e240000002100 */
[----:B0-----:R-:W-:Y:S01]  /*19c50*/  LOP3.LUT R8, R5, 0x7f, RZ, 0xc0, !PT ;  /* 0x0000007f05087812 */ /* 0x001fe200078ec0ff */
[----:B------:R-:W-:Y:S01]  /*19c60*/  IMAD R5, R29, 0x8, R17 ;  /* 0x000000081d057824 */ /* 0x000fe200078e0211 */
[----:B------:R-:W-:Y:S02]  /*19c70*/  BSSY B2, `(.L_x_1584) ;  /* 0x0000005000027945 */ /* 0x000fe40003800000 */
[----:B------:R-:W-:Y:S02]  /*19c80*/  ISETP.NE.AND P2, PT, R8, RZ, PT ;  /* 0x000000ff0800720c */ /* 0x000fe40003f45270 */
[----:B--2---:R-:W-:-:S04]  /*19c90*/  SHF.L.U32 R7, R7, 0x1f, RZ ;  /* 0x0000001f07077819 */ /* 0x004fc800000006ff */
[----:B------:R-:W0:Y:S02]  /*19ca0*/  SYNCS.PHASECHK.TRANS64.TRYWAIT P1, [R5+URZ+0x168a0], R7 ;  /* 0x0168a007050075a7 */ /* 0x000e24000802017f */
[----:B0-----:R-:W-:Y:S05]  /*19cb0*/  @!P1 BRA `(.L_x_1585) ;  /* 0x0000006c00f09947 */ /* 0x001fea0003800000 */
.L_x_1766:
[----:B------:R-:W-:Y:S05]  /*19cc0*/  BSYNC B2 ;  /* 0x0000000000027941 */ /* 0x000fea0003800000 */
.L_x_1584:
        /* <DEDUP_REMOVED lines=9> */
.L_x_1587:
[----:B------:R-:W-:Y:S05]  /*19d60*/  BSYNC B2 ;  /* 0x0000000000027941 */ /* 0x000fea0003800000 */
.L_x_1586:
        /* <DEDUP_REMOVED lines=10> */
[----:B------:R-:W-:-:S10]  /*19e10*/  UMOV UR7, 0x12f00000 ;  /* 0x12f0000000077882 */ /* 0x000fd40000000000 */
.L_x_1588:
        /* <DEDUP_REMOVED lines=13> */
.L_x_1767:
[----:B------:R-:W-:Y:S05]  /*19ef0*/  BSYNC B2 ;  /* 0x0000000000027941 */ /* 0x000fea0003800000 */
.L_x_1589:
        /* <DEDUP_REMOVED lines=11> */
.L_x_1592:
[----:B------:R-:W-:Y:S05]  /*19fb0*/  BSYNC B2 ;  /* 0x0000000000027941 */ /* 0x000fea0003800000 */
.L_x_1591:
[----:B------:R-:W-:Y:S01]  /*19fc0*/  R2UR UR10, R13 ;  /* 0x000000000d0a72ca */ /* 0x000fe200000e0000 */
[----:B------:R-:W-:Y:S01]  /*19fd0*/  UIADD3 UR4, UP0, UR38, 0x670, URZ ;  /* 0x0000067026047890 */ /* 0x000fe2000ff1e03f */
[----:B------:R-:W-:Y:S01]  /*19fe0*/  R2UR UR6, R14 ;  /* 0x000000000e0672ca */ /* 0x000fe200000e0000 */
[----:B------:R-:W-:Y:S01]  /*19ff0*/  VIADD R8, R8, 0x400 ;  /* 0x0000040008087836 */ /* 0x000fe20000000000 */
[----:B------:R-:W-:Y:S01]  /*1a000*/  R2UR UR7, R15 ;  /* 0x000000000f0772ca */ /* 0x000fe200000e0000 */
[----:B01----:R-:W-:Y:S01]  /*1a010*/  VIADD R5, R5, 0x168b0 ;  /* 0x000168b005057836 */ /* 0x003fe20000000000 */
[----:B------:R-:W-:Y:S01]  /*1a020*/  PLOP3.LUT P1, PT, PT, PT, PT, 0x80, 0x0 ;  /* 0x000000000000781c */ /* 0x000fe20003f2f070 */
[----:B------:R-:W-:-:S12]  /*1a030*/  UIADD3.X UR5, URZ, UR39, URZ, UP0, !UPT ;  /* 0x000000273f057290 */ /* 0x000fd800087fe43f */
.L_x_1593:
        /* <DEDUP_REMOVED lines=10> */
.L_x_1583:
[----:B------:R-:W-:Y:S05]  /*1a0e0*/  BSYNC B1 ;  /* 0x0000000000017941 */ /* 0x000fea0003800000 */
.L_x_1582:
[----:B0-----:R-:W2:Y:S01]  /*1a0f0*/  LDL.LU R7, [R1] ;  /* 0x0000000001077983 */ /* 0x001ea20000300800 */
[----:B------:R-:W-:Y:S01]  /*1a100*/  VIADD R29, R29, 0x1 ;  /* 0x000000011d1d7836 */ /* 0x000fe20000000000 */
[C---:B------:R-:W-:Y:S01]  /*1a110*/  ISETP.GT.AND P2, PT, R3.reuse, R4, PT ;  /* 0x000000040300720c */ /* 0x040fe20003f44270 */
[----:B------:R-:W-:-:S03]  /*1a120*/  VIADD R3, R3, 0xffffffff ;  /* 0xffffffff03037836 */ /* 0x000fc60000000000 */
[----:B------:R-:W-:-:S04]  /*1a130*/  ISETP.NE.AND P1, PT, R29, 0x2, PT ;  /* 0x000000021d00780c */ /* 0x000fc80003f25270 */
[----:B------:R-:W-:Y:S02]  /*1a140*/  SEL R5, RZ, 0x1, P1 ;  /* 0x00000001ff057807 */ /* 0x000fe40000800000 */
[----:B------:R-:W-:Y:S02]  /*1a150*/  SEL R29, R29, RZ, P1 ;  /* 0x000000ff1d1d7207 */ /* 0x000fe40000800000 */
[----:B--2---:R-:W-:-:S05]  /*1a160*/  LOP3.LUT R7, R7, R5, RZ, 0x3c, !PT ;  /* 0x0000000507077212 */ /* 0x004fca00078e3cff */
[----:B------:R1:W-:Y:S01]  /*1a170*/  STL [R1], R7 ;  /* 0x0000000701007387 */ /* 0x0003e20000100800 */
[----:B------:R-:W-:Y:S05]  /*1a180*/  @P2 BRA `(.L_x_1594) ;  /* 0xfffffff8009c2947 */ /* 0x000fea000383ffff */
.L_x_1564:
[----:B------:R-:W-:Y:S05]  /*1a190*/  BSYNC B0 ;  /* 0x0000000000007941 */ /* 0x000fea0003800000 */
.L_x_1563:
[----:B01----:R-:W2:Y:S01]  /*1a1a0*/  LDL R7, [R1+0x10] ;  /* 0x0000100001077983 */ /* 0x003ea20000100800 */
[----:B------:R-:W0:Y:S01]  /*1a1b0*/  LDC R2, c[0x0][0x448] ;  /* 0x00011200ff027b82 */ /* 0x000e220000000800 */
[----:B------:R-:W-:Y:S07]  /*1a1c0*/  @!P0 WARPSYNC.ALL ;  /* 0x0000000000008948 */ /* 0x000fee0003800000 */
[----:B------:R-:W-:Y:S01]  /*1a1d0*/  @!P0 BAR.SYNC.DEFER_BLOCKING 0xc, 0x200 ;  /* 0x0308000000008b1d */ /* 0x000fe20000010000 */
[----:B0-----:R-:W-:-:S13]  /*1a1e0*/  ISETP.NE.AND P1, PT, R2, 0x1, PT ;  /* 0x000000010200780c */ /* 0x001fda0003f25270 */
[----:B------:R-:W0:Y:S08]  /*1a1f0*/  @P1 LDC R4, c[0x0][0x44c] ;  /* 0x00011300ff041b82 */ /* 0x000e300000000800 */
[----:B------:R-:W1:Y:S01]  /*1a200*/  @P1 LDC R2, c[0x0][0x450] ;  /* 0x00011400ff021b82 */ /* 0x000e620000000800 */
[----:B--2---:R-:W-:-:S04]  /*1a210*/  VIADD R3, R7, 0xbf ;  /* 0x000000bf07037836 */ /* 0x004fc80000000000 */
[----:B0-----:R-:W-:-:S05]  /*1a220*/  @P1 IMAD.HI.U32 R4, R3, R4, RZ ;  /* 0x0000000403041227 */ /* 0x001fca00078e00ff */
[----:B-1----:R-:W-:-:S05]  /*1a230*/  @P1 SHF.R.U32.HI R3, RZ, R2, R4 ;  /* 0x00000002ff031219 */ /* 0x002fca0000011604 */
[----:B------:R-:W-:Y:S02]  /*1a240*/  IMAD.IADD R9, R9, 0x1, R3 ;  /* 0x0000000109097824 */ /* 0x000fe400078e0203 */
[----:B------:R-:W0:Y:S02]  /*1a250*/  LDC.64 R2, c[0x0][0x9e0] ;  /* 0x00027800ff027b82 */ /* 0x000e240000000a00 */
[----:B0-----:R-:W-:Y:S01]  /*1a260*/  ISETP.GE.AND P2, PT, R3, 0x1, PT ;  /* 0x000000010300780c */ /* 0x001fe20003f46270 */
[----:B------:R-:W-:-:S12]  /*1a270*/  IMAD.IADD R2, R9, 0x1, R2 ;  /* 0x0000000109027824 */ /* 0x000fd800078e0202 */
        /* <DEDUP_REMOVED lines=12> */
.L_x_1597:
[----:B------:R-:W-:-:S13]  /*1a340*/  ISETP.NE.AND P0, PT, R3, 0x1, PT ;  /* 0x000000010300780c */ /* 0x000fda0003f05270 */
[----:B------:R-:W0:Y:S02]  /*1a350*/  @P0 LDC.64 R4, c[0x0][0x9e8] ;  /* 0x00027a00ff040b82 */ /* 0x000e240000000a00 */
[----:B0-----:R-:W-:-:S05]  /*1a360*/  @P0 IMAD.HI.U32 R4, R6, R4, RZ ;  /* 0x0000000406040227 */ /* 0x001fca00078e00ff */
[----:B------:R-:W-:-:S07]  /*1a370*/  @P0 SHF.R.U32.HI R6, RZ, R5, R4 ;  /* 0x00000005ff060219 */ /* 0x000fce0000011604 */
.L_x_1598:
[----:B------:R-:W-:Y:S05]  /*1a380*/  BSYNC B0 ;  /* 0x0000000000007941 */ /* 0x000fea0003800000 */
.L_x_1596:
[----:B------:R-:W-:-:S05]  /*1a390*/  IMAD R5, R6, R3, R3 ;  /* 0x0000000306057224 */ /* 0x000fca00078e0203 */
[----:B------:R-:W-:-:S07]  /*1a3a0*/  VIMNMX R2, R2, R5, PT ;  /* 0x0000000502027248 */ /* 0x000fce0003fe0100 */
.L_x_1595:
[----:B------:R-:W2:Y:S01]  /*1a3b0*/  LDL R8, [R1+0x44] ;  /* 0x0000440001087983 */ /* 0x000ea20000100800 */
[----:B------:R-:W0:Y:S01]  /*1a3c0*/  @P1 LDC R5, c[0x0][0x44c] ;  /* 0x00011300ff051b82 */ /* 0x000e220000000800 */
[----:B------:R-:W-:Y:S01]  /*1a3d0*/  VIADD R2, R2, 0x7f ;  /* 0x0000007f02027836 */ /* 0x000fe20000000000 */
[----:B------:R-:W-:Y:S01]  /*1a3e0*/  ULDC UR4, c[0x0][0x9dc] ;  /* 0x0002770000047ab9 */ /* 0x000fe20000000800 */
[----:B------:R-:W-:-:S05]  /*1a3f0*/  IMAD.MOV.U32 R6, RZ, RZ, R7 ;  /* 0x000000ffff067224 */ /* 0x000fca00078e0007 */
[----:B------:R-:W1:Y:S01]  /*1a400*/  @P1 LDC R4, c[0x0][0x450] ;  /* 0x00011400ff041b82 */ /* 0x000e620000000800 */
[----:B0-----:R-:W-:-:S05]  /*1a410*/  @P1 IMAD.HI.U32 R5, R7, R5, RZ ;  /* 0x0000000507051227 */ /* 0x001fca00078e00ff */
[----:B-1----:R-:W-:Y:S02]  /*1a420*/  @P1 SHF.R.U32.HI R6, RZ, R4, R5 ;  /* 0x00000004ff061219 */ /* 0x002fe40000011605 */
[----:B------:R-:W-:-:S03]  /*1a430*/  SHF.R.S32.HI R5, RZ, 0x1f, R2 ;  /* 0x0000001fff057819 */ /* 0x000fc60000011402 */
[----:B------:R-:W-:Y:S01]  /*1a440*/  IMAD.IADD R7, R19, 0x1, R6 ;  /* 0x0000000113077824 */ /* 0x000fe200078e0206 */
[----:B------:R-:W-:-:S03]  /*1a450*/  LEA.HI R5, R5, R2, RZ, 0x7 ;  /* 0x0000000205057211 */ /* 0x000fc600078f38ff */
[----:B------:R-:W-:Y:S01]  /*1a460*/  VIADD R2, R7, -UR4 ;  /* 0x8000000407027c36 */ /* 0x000fe20008000000 */
[----:B------:R-:W-:-:S05]  /*1a470*/  SHF.R.S32.HI R9, RZ, 0x7, R5 ;  /* 0x00000007ff097819 */ /* 0x000fca0000011405 */
[----:B------:R0:W-:Y:S01]  /*1a480*/  STL [R1+0x48], R9 ;  /* 0x0000480901007387 */ /* 0x0001e20000100800 */
[----:B--2---:R-:W-:Y:S01]  /*1a490*/  VIMNMX R6, R8, R9, PT ;  /* 0x0000000908067248 */ /* 0x004fe20003fe0100 */
[----:B0-----:R-:W-:Y:S06]  /*1a4a0*/  @!P2 BRA `(.L_x_1599) ;  /* 0x000000000044a947 */ /* 0x001fec0003800000 */
        /* <DEDUP_REMOVED lines=10> */
.L_x_1601:
[----:B------:R-:W-:-:S13]  /*1a550*/  ISETP.NE.AND P0, PT, R3, 0x1, PT ;  /* 0x000000010300780c */ /* 0x000fda0003f05270 */
[----:B------:R-:W0:Y:S02]  /*1a560*/  @P0 LDC.64 R4, c[0x0][0x9e8] ;  /* 0x00027a00ff040b82 */ /* 0x000e240000000a00 */
[----:B0-----:R-:W-:-:S05]  /*1a570*/  @P0 IMAD.HI.U32 R4, R7, R4, RZ ;  /* 0x0000000407040227 */ /* 0x001fca00078e00ff */
[----:B------:R-:W-:-:S07]  /*1a580*/  @P0 SHF.R.U32.HI R7, RZ, R5, R4 ;  /* 0x00000005ff070219 */ /* 0x000fce0000011604 */
.L_x_1602:
[----:B------:R-:W-:Y:S05]  /*1a590*/  BSYNC B0 ;  /* 0x0000000000007941 */ /* 0x000fea0003800000 */
.L_x_1600:
[----:B------:R-:W-:-:S05]  /*1a5a0*/  IMAD R3, R7, R3, RZ ;  /* 0x0000000307037224 */ /* 0x000fca00078e02ff */
[----:B------:R-:W-:-:S07]  /*1a5b0*/  VIMNMX R2, R2, R3, !PT ;  /* 0x0000000302027248 */ /* 0x000fce0007fe0100 */
.L_x_1599:
[----:B------:R-:W-:Y:S01]  /*1a5c0*/  SHF.R.S32.HI R3, RZ, 0x1f, R2 ;  /* 0x0000001fff037819 */ /* 0x000fe20000011402 */
[----:B------:R-:W-:Y:S01]  /*1a5d0*/  BSSY B0, `(.L_x_1603) ;  /* 0x0000025000007945 */ /* 0x000fe20003800000 */
[----:B------:R-:W-:Y:S02]  /*1a5e0*/  ISETP.NE.AND P1, PT, R0, RZ, PT ;  /* 0x000000ff0000720c */ /* 0x000fe40003f25270 */
[----:B------:R-:W-:-:S04]  /*1a5f0*/  LEA.HI R3, R3, R2, RZ, 0x7 ;  /* 0x0000000203037211 */ /* 0x000fc800078f38ff */
[----:B------:R-:W-:-:S04]  /*1a600*/  SHF.R.S32.HI R3, RZ, 0x7, R3 ;  /* 0x00000007ff037819 */ /* 0x000fc80000011403 */
[----:B------:R-:W-:-:S03]  /*1a610*/  VIMNMX R8, RZ, R3, !PT ;  /* 0x00000003ff087248 */ /* 0x000fc60007fe0100 */
[----:B------:R-:W0:Y:S01]  /*1a620*/  @!P1 LDC R0, c[0x0][0x9f0] ;  /* 0x00027c00ff009b82 */ /* 0x000e220000000800 */
[----:B------:R-:W-:Y:S01]  /*1a630*/  ISETP.GT.AND P0, PT, R6, R8, PT ;  /* 0x000000080600720c */ /* 0x000fe20003f04270 */
[----:B------:R1:W-:Y:S04]  /*1a640*/  STL [R1+0x20], R8 ;  /* 0x0000200801007387 */ /* 0x0003e80000100800 */
[----:B------:R1:W-:Y:S08]  /*1a650*/  STL [R1+0x24], RZ ;  /* 0x000024ff01007387 */ /* 0x0003f00000100800 */
[----:B-1----:R-:W-:Y:S05]  /*1a660*/  @!P0 BRA `(.L_x_1604) ;  /* 0x00000000006c8947 */ /* 0x002fea0003800000 */
[-C--:B0-----:R-:W-:Y:S02]  /*1a670*/  IABS R4, R0.reuse ;  /* 0x0000000000047213 */ /* 0x081fe40000000000 */
[----:B------:R-:W-:Y:S02]  /*1a680*/  IABS R7, R0 ;  /* 0x0000000000077213 */ /* 0x000fe40000000000 */
[----:B------:R-:W0:Y:S03]  /*1a690*/  I2F.RP R2, R4 ;  /* 0x0000000400027306 */ /* 0x000e260000209400 */
        /* <DEDUP_REMOVED lines=24> */
.L_x_1604:
[----:B------:R-:W-:Y:S05]  /*1a820*/  BSYNC B0 ;  /* 0x0000000000007941 */ /* 0x000fea0003800000 */
.L_x_1603:
[----:B------:R-:W2:Y:S04]  /*1a830*/  LDL R2, [R1+0x24] ;  /* 0x0000240001027983 */ /* 0x000ea80000100800 */
[----:B0-----:R-:W2:Y:S01]  /*1a840*/  LDL R0, [R1+0x40] ;  /* 0x0000400001007983 */ /* 0x001ea20000100800 */
[----:B------:R-:W-:Y:S01]  /*1a850*/  BSSY B7, `(.L_x_1605) ;  /* 0x0000355000077945 */ /* 0x000fe20003800000 */
[----:B--2---:R-:W-:-:S05]  /*1a860*/  IMAD R0, R0, R2, R8 ;  /* 0x0000000200007224 */ /* 0x004fca00078e0208 */
        /* <DEDUP_REMOVED lines=9> */
[----:B-1----:R-:W0:Y:S01]  /*1a900*/  S2R R5, SR_LANEID ;  /* 0x0000000000057919 */ /* 0x002e220000000000 */
        /* <DEDUP_REMOVED lines=10> */
[----:B0-----:R-:W-:Y:S01]  /*1a9b0*/  IADD3 R24, R0, UR36, R7 ;  /* 0x0000002400187c10 */ /* 0x001fe2000fffe007 */
[----:B------:R-:W-:Y:S06]  /*1a9c0*/  BRA `(.L_x_1607) ;  /* 0x0000003000f47947 */ /* 0x000fec0003800000 */
.L_x_1606:
        /* <DEDUP_REMOVED lines=10> */
[----:B-1----:R-:W-:Y:S02]  /*1aa70*/  IMAD.U32 R5, RZ, RZ, UR7 ;  /* 0x00000007ff057e24 */ /* 0x002fe4000f8e00ff */
        /* <DEDUP_REMOVED lines=9> */
.L_x_1609:
[----:B------:R-:W-:Y:S05]  /*1ab10*/  BSYNC B6 ;  /* 0x0000000000067941 */ /* 0x000fea0003800000 */
.L_x_1608:
        /* <DEDUP_REMOVED lines=10> */
[----:B-1----:R-:W-:Y:S02]  /*1abc0*/  IMAD.U32 R5, RZ, RZ, UR7 ;  /* 0x00000007ff057e24 */ /* 0x002fe4000f8e00ff */
        /* <DEDUP_REMOVED lines=8> */
[----:B--2---:R-:W-:Y:S05]  /*1ac50*/  CALL.ABS.NOINC R2 ;  /* 0x0000000002007343 */ /* 0x004fea0003c00000 */
.L_x_1612:
        /* <DEDUP_REMOVED lines=15> */
.L_x_1611:
[----:B------:R-:W-:Y:S05]  /*1ad50*/  BSYNC B6 ;  /* 0x0000000000067941 */ /* 0x000fea0003800000 */
.L_x_1610:
[----:B------:R-:W-:Y:S01]  /*1ad60*/  ULDC.64 UR4, c[0x0][0x9f8] ;  /* 0x00027e0000047ab9 */ /* 0x000fe20000000a00 */
[----:B------:R-:W-:Y:S01]  /*1ad70*/  IMAD.MOV.U32 R25, RZ, RZ, R27 ;  /* 0x000000ffff197224 */ /* 0x000fe200078e001b */
[----:B------:R-:W-:-:S04]  /*1ad80*/  ISETP.NE.U32.AND P0, PT, RZ, UR4, PT ;  /* 0x00000004ff007c0c */ /* 0x000fc8000bf05070 */
[----:B------:R-:W-:Y:S01]  /*1ad90*/  ISETP.NE.AND.EX P0, PT, RZ, UR5, PT, P0 ;  /* 0x00000005ff007c0c */ /* 0x000fe2000bf05300 */
[----:B------:R-:W-:-:S12]  /*1ada0*/  ULDC.64 UR4, c[0x0][0xa08] ;  /* 0x0002820000047ab9 */ /* 0x000fd80000000a00 */
[----:B------:R-:W0:Y:S02]  /*1adb0*/  @P0 LDC.64 R2, c[0x0][0x9f8] ;  /* 0x00027e00ff020b82 */ /* 0x000e240000000a00 */
[----:B0-----:R-:W-:-:S05]  /*1adc0*/  @P0 IMAD.WIDE R2, R27, 0x4, R2 ;  /* 0x000000041b020825 */ /* 0x001fca00078e0202 */
[----:B------:R0:W2:Y:S01]  /*1add0*/  @P0 LDG.E R25, desc[UR40][R2.64] ;  /* 0x0000002802190981 */ /* 0x0000a2000c1e1900 */
[----:B------:R-:W-:Y:S01]  /*1ade0*/  VIADD R23, R23, 0xffffffff ;  /* 0xffffffff17177836 */ /* 0x000fe20000000000 */
[----:B0-----:R-:W0:Y:S02]  /*1adf0*/  LDC.64 R2, c[0x0][0x418] ;  /* 0x00010600ff027b82 */ /* 0x001e240000000a00 */
[----:B0-----:R-:W-:Y:S01]  /*1ae00*/  LOP3.LUT P0, RZ, R2, UR4, RZ, 0xfc, !PT ;  /* 0x0000000402ff7c12 */ /* 0x001fe2000f80fcff */
[----:B------:R-:W-:-:S03]  /*1ae10*/  UMOV UR4, 0xffffffff ;  /* 0xffffffff00047882 */ /* 0x000fc60000000000 */
[----:B------:R-:W-:Y:S02]  /*1ae20*/  LOP3.LUT P0, RZ, R3, UR5, RZ, 0xfc, P0 ;  /* 0x0000000503ff7c12 */ /* 0x000fe4000800fcff */
[----:B--2---:R-:W-:Y:S02]  /*1ae30*/  SHF.R.S32.HI R7, RZ, 0x1f, R25 ;  /* 0x0000001fff077819 */ /* 0x004fe40000011419 */
[----:B------:R-:W-:-:S03]  /*1ae40*/  SEL R19, R25, RZ, !P0 ;  /* 0x000000ff19137207 */ /* 0x000fc60004000000 */
[----:B------:R0:W-:Y:S01]  /*1ae50*/  STL [R1+0x4], R7 ;  /* 0x0000040701007387 */ /* 0x0001e20000100800 */
[----:B------:R-:W-:Y:S05]  /*1ae60*/  BRA.DIV UR4, `(.L_x_1613) ;  /* 0x0000005e04ac7947 */ /* 0x000fea000b800000 */
[----:B------:R-:W2:Y:S02]  /*1ae70*/  S2R R0, SR_TID.X ;  /* 0x0000000000007919 */ /* 0x000ea40000002100 */
[----:B--2---:R-:W-:-:S04]  /*1ae80*/  SHF.R.U32.HI R0, RZ, 0x5, R0 ;  /* 0x00000005ff007819 */ /* 0x004fc80000011600 */
[----:B------:R-:W-:-:S05]  /*1ae90*/  LOP3.LUT R0, R0, 0x3, RZ, 0xc0, !PT ;  /* 0x0000000300007812 */ /* 0x000fca00078ec0ff */
[----:B------:R2:W3:Y:S02]  /*1aea0*/  SHFL.IDX PT, R14, R0, RZ, 0x1f ;  /* 0x00001fff000e7589 */ /* 0x0004e400000e0000 */
.L_x_1770:
[----:B---3--:R-:W-:Y:S02]  /*1aeb0*/  ISETP.NE.AND P0, PT, R14, RZ, PT ;  /* 0x000000ff0e00720c */ /* 0x008fe40003f05270 */
[----:B------:R-:W-:Y:S02]  /*1aec0*/  PLOP3.LUT P1, PT, PT, PT, PT, 0x8, 0x0 ;  /* 0x000000000000781c */ /* 0x000fe40003f2e170 */
[----:B------:R-:W-:-:S11]  /*1aed0*/  LOP3.LUT R22, R22, 0xfffffffe, RZ, 0xc0, !PT ;  /* 0xfffffffe16167812 */ /* 0x000fd600078ec0ff */
[----:B------:R-:W-:Y:S01]  /*1aee0*/  @P1 LOP3.LUT R22, R22, 0x1, RZ, 0xfc, !PT ;  /* 0x0000000116161812 */ /* 0x000fe200078efcff */
[----:B------:R-:W-:Y:S06]  /*1aef0*/  @P0 BRA `(.L_x_1614) ;  /* 0x0000000000f00947 */ /* 0x000fec0003800000 */
[----:B------:R-:W-:-:S03]  /*1af00*/  UMOV UR4, 0xffffffff ;  /* 0xffffffff00047882 */ /* 0x000fc60000000000 */
[----:B------:R-:W-:Y:S05]  /*1af10*/  BRA.DIV UR4, `(.L_x_1615) ;  /* 0x0000005e04b47947 */ /* 0x000fea000b800000 */
[----:B------:R-:W-:-:S13]  /*1af20*/  ELECT P6, URZ, PT ;  /* 0x00000000003f782f */ /* 0x000fda00038c0000 */
.L_x_1773:
[----:B------:R-:W-:Y:S05]  /*1af30*/  @!P6 BRA `(.L_x_1614) ;  /* 0x0000000000e0e947 */ /* 0x000fea0003800000 */
[----:B------:R-:W-:-:S04]  /*1af40*/  ISETP.NE.U32.AND P0, PT, R2, RZ, PT ;  /* 0x000000ff0200720c */ /* 0x000fc80003f05070 */
[----:B------:R-:W-:-:S13]  /*1af50*/  ISETP.NE.AND.EX P0, PT, R3, RZ, PT, P0 ;  /* 0x000000ff0300720c */ /* 0x000fda0003f05300 */
[----:B------:R-:W-:Y:S05]  /*1af60*/  @!P0 BRA `(.L_x_1616) ;  /* 0x0000000000488947 */ /* 0x000fea0003800000 */
[----:B------:R-:W3:Y:S01]  /*1af70*/  LDC R6, c[0x0][0x43c] ;  /* 0x00010f00ff067b82 */ /* 0x000ee20000000800 */
[----:B--2---:R-:W-:Y:S01]  /*1af80*/  IMAD.MOV.U32 R0, RZ, RZ, R23 ;  /* 0x000000ffff007224 */ /* 0x004fe200078e0017 */
[----:B------:R-:W-:Y:S01]  /*1af90*/  ULDC.64 UR4, c[0x0][0x428] ;  /* 0x00010a0000047ab9 */ /* 0x000fe20000000a00 */
[----:B---3--:R-:W-:-:S13]  /*1afa0*/  ISETP.NE.AND P0, PT, R6, 0x1, PT ;  /* 0x000000010600780c */ /* 0x008fda0003f05270 */
[----:B-1----:R-:W1:Y:S02]  /*1afb0*/  @P0 LDC.64 R4, c[0x0][0x440] ;  /* 0x00011000ff040b82 */ /* 0x002e640000000a00 */
        /* <DEDUP_REMOVED lines=13> */
.L_x_1616:
[----:B--2---:R-:W-:Y:S01]  /*1b090*/  IMAD R0, R18, 0x8, R17 ;  /* 0x0000000812007824 */ /* 0x004fe200078e0211 */
[----:B---3--:R-:W-:-:S04]  /*1b0a0*/  SHF.L.U32 R2, R28, 0x1f, RZ ;  /* 0x0000001f1c027819 */ /* 0x008fc800000006ff */
[----:B------:R-:W2:Y:S02]  /*1b0b0*/  SYNCS.PHASECHK.TRANS64.TRYWAIT P0, [R0+URZ+0x16840], R2 ;  /* 0x01684002000075a7 */ /* 0x000ea4000800017f */
[----:B--2---:R-:W-:Y:S05]  /*1b0c0*/  @!P0 BRA `(.L_x_1617) ;  /* 0x0000005c00688947 */ /* 0x004fea0003800000 */
.L_x_1774:
[----:B------:R-:W3:Y:S02]  /*1b0d0*/  S2R R3, SR_TID.X ;  /* 0x0000000000037919 */ /* 0x000ee40000002100 */
[----:B---3--:R-:W-:-:S04]  /*1b0e0*/  LOP3.LUT R3, R3, 0x7f, RZ, 0xc0, !PT ;  /* 0x0000007f03037812 */ /* 0x008fc800078ec0ff */
[----:B------:R-:W-:-:S13]  /*1b0f0*/  ISETP.NE.AND P0, PT, R3, RZ, PT ;  /* 0x000000ff0300720c */ /* 0x000fda0003f05270 */
[----:B------:R-:W-:Y:S05]  /*1b100*/  @P0 BRA `(.L_x_1618) ;  /* 0x00000000001c0947 */ /* 0x000fea0003800000 */
[----:B------:R-:W3:Y:S01]  /*1b110*/  S2R R3, SR_TID.X ;  /* 0x0000000000037919 */ /* 0x000ee20000002100 */
[----:B--2---:R-:W-:-:S04]  /*1b120*/  IMAD.MOV.U32 R2, RZ, RZ, 0x4000 ;  /* 0x00004000ff027424 */ /* 0x004fc800078e00ff */
[----:B------:R4:W-:Y:S01]  /*1b130*/  SYNCS.ARRIVE.TRANS64 RZ, [R0+URZ+0x16830], R2 ;  /* 0x0168300200ff79a7 */ /* 0x0009e2000800003f */
[----:B---3--:R-:W-:-:S04]  /*1b140*/  LOP3.LUT R3, R3, 0x1f, RZ, 0xc0, !PT ;  /* 0x0000001f03037812 */ /* 0x008fc800078ec0ff */
[----:B------:R-:W-:-:S13]  /*1b150*/  ISETP.NE.AND P0, PT, R3, RZ, PT ;  /* 0x000000ff0300720c */ /* 0x000fda0003f05270 */
[----:B----4-:R-:W-:Y:S05]  /*1b160*/  @!P0 BRA `(.L_x_1618) ;  /* 0x0000000000048947 */ /* 0x010fea0003800000 */
[----:B------:R-:W-:Y:S01]  /*1b170*/  BPT.TRAP 0x1 ;  /* 0x000000040000795c */ /* 0x000fe20000300000 */
.L_x_1618:
[----:B------:R-:W-:Y:S01]  /*1b180*/  R2UR UR9, R0 ;  /* 0x00000000000972ca */ /* 0x000fe200000e0000 */
[----:B--2---:R-:W-:Y:S01]  /*1b190*/  IMAD R0, R18, 0x4000, R17 ;  /* 0x0000400012007824 */ /* 0x004fe200078e0211 */
        /* <DEDUP_REMOVED lines=12> */
[----:B------:R-:W-:Y:S02]  /*1b260*/  ULEA UR11, UR11, UR4, 0x7 ;  /* 0x000000040b0b7291 */ /* 0x000fe4000f8e383f */
[----:B------:R-:W-:Y:S01]  /*1b270*/  UIADD3 UR8, UR8, 0xe400, URZ ;  /* 0x0000e40008087890 */ /* 0x000fe2000fffe03f */
[----:B------:R-:W-:-:S05]  /*1b280*/  UMOV UR4, 0x0 ;  /* 0x0000000000047882 */ /* 0x000fca0000000000 */
[----:B------:R-:W-:-:S03]  /*1b290*/  @P0 LOP3.LUT R22, R22, 0x1, RZ, 0xfc, !PT ;  /* 0x0000000116160812 */ /* 0x000fc600078efcff */
[----:B------:R3:W-:Y:S02]  /*1b2a0*/  UTMALDG.4D [UR8], [UR6], desc[UR4] ;  /* 0x00000408060075b4 */ /* 0x0007e40008019000 */
[----:B---3--:R-:W-:Y:S02]  /*1b2b0*/  NOP ;  /* 0x0000000000007918 */ /* 0x008fe40000000000 */
.L_x_1614:
[----:B------:R-:W3:Y:S01]  /*1b2c0*/  LDL.LU R3, [R1+0x28] ;  /* 0x0000280001037983 */ /* 0x000ee20000300800 */
[----:B------:R-:W-:Y:S05]  /*1b2d0*/  WARPSYNC.ALL ;  /* 0x0000000000007948 */ /* 0x000fea0003800000 */
[----:B------:R-:W-:Y:S01]  /*1b2e0*/  ULDC.64 UR4, c[0x0][0x298] ;  /* 0x0000a60000047ab9 */ /* 0x000fe20000000a00 */
[----:B--2---:R-:W-:Y:S01]  /*1b2f0*/  VIADD R0, R17, 0x8400 ;  /* 0x0000840011007836 */ /* 0x004fe20000000000 */
[----:B------:R-:W-:Y:S01]  /*1b300*/  ULDC.64 UR6, c[0x0][0xa00] ;  /* 0x0002800000067ab9 */ /* 0x000fe20000000a00 */
[----:B------:R-:W-:Y:S01]  /*1b310*/  BSSY B6, `(.L_x_1619) ;  /* 0x0000022000067945 */ /* 0x000fe20003800000 */
[----:B------:R-:W-:Y:S01]  /*1b320*/  BAR.SYNC.DEFER_BLOCKING 0x8, 0x200 ;  /* 0x0208000000007b1d */ /* 0x000fe20000010000 */
[----:B------:R-:W-:-:S02]  /*1b330*/  ISETP.NE.U32.AND P0, PT, RZ, UR6, PT ;  /* 0x00000006ff007c0c */ /* 0x000fc4000bf05070 */
[----:B------:R-:W-:Y:S02]  /*1b340*/  LOP3.LUT P1, RZ, R0, 0x3ff, RZ, 0xc0, !PT ;  /* 0x000003ff00ff7812 */ /* 0x000fe4000782c0ff */
[----:B------:R-:W-:Y:S02]  /*1b350*/  ISETP.NE.AND.EX P0, PT, RZ, UR7, PT, P0 ;  /* 0x00000007ff007c0c */ /* 0x000fe4000bf05300 */
[----:B---3--:R-:W-:Y:S01]  /*1b360*/  SHF.R.S32.HI R2, RZ, 0x1f, R3 ;  /* 0x0000001fff027819 */ /* 0x008fe20000011403 */
[----:B-1----:R-:W-:-:S04]  /*1b370*/  IMAD.WIDE.U32 R4, R3, UR4, RZ ;  /* 0x0000000403047c25 */ /* 0x002fc8000f8e00ff */
        /* <DEDUP_REMOVED lines=27> */
.L_x_1620:
[----:B------:R-:W-:Y:S05]  /*1b530*/  BSYNC B6 ;  /* 0x0000000000067941 */ /* 0x000fea0003800000 */
.L_x_1619:
[----:B------:R-:W2:Y:S01]  /*1b540*/  LDL.LU R20, [R1+0x38] ;  /* 0x0000380001147983 */ /* 0x000ea20000300800 */
[----:B------:R-:W-:Y:S01]  /*1b550*/  ULDC.64 UR6, c[0x0][0x2e0] ;  /* 0x0000b80000067ab9 */ /* 0x000fe20000000a00 */
[----:B------:R-:W3:Y:S01]  /*1b560*/  LDC R9, c[0x0][0x448] ;  /* 0x00011200ff097b82 */ /* 0x000ee20000000800 */
[----:B------:R-:W-:Y:S01]  /*1b570*/  ULDC.64 UR4, c[0x0][0x2d8] ;  /* 0x0000b60000047ab9 */ /* 0x000fe20000000a00 */
[----:B-1----:R-:W2:Y:S01]  /*1b580*/  LDL.LU.64 R2, [R1+0x28] ;  /* 0x0000280001027983 */ /* 0x002ea20000300a00 */
[----:B------:R-:W-:-:S03]  /*1b590*/  ULDC.64 UR8, c[0x0][0x280] ;  /* 0x0000a00000087ab9 */ /* 0x000fc60000000a00 */
[----:B------:R-:W4:Y:S04]  /*1b5a0*/  LDL.LU R21, [R1+0x3c] ;  /* 0x00003c0001157983 */ /* 0x000f280000300800 */
[----:B------:R-:W4:Y:S04]  /*1b5b0*/  LDL.LU R4, [R1+0x30] ;  /* 0x0000300001047983 */ /* 0x000f280000300800 */
[----:B------:R-:W4:Y:S01]  /*1b5c0*/  LDL R12, [R1+0x10] ;  /* 0x00001000010c7983 */ /* 0x000f220000100800 */
[----:B---3--:R-:W-:-:S13]  /*1b5d0*/  ISETP.NE.AND P1, PT, R9, 0x1, PT ;  /* 0x000000010900780c */ /* 0x008fda0003f25270 */
[----:B------:R-:W1:Y:S08]  /*1b5e0*/  @P1 LDC R5, c[0x0][0x450] ;  /* 0x00011400ff051b82 */ /* 0x000e700000000800 */
[----:B------:R-:W3:Y:S01]  /*1b5f0*/  @P1 LDC R8, c[0x0][0x450] ;  /* 0x00011400ff081b82 */ /* 0x000ee20000000800 */
[----:B--2---:R-:W-:Y:S02]  /*1b600*/  IMAD.MOV.U32 R3, RZ, RZ, R20 ;  /* 0x000000ffff037224 */ /* 0x004fe400078e0014 */
[----:B------:R-:W2:Y:S01]  /*1b610*/  S2R R20, SR_TID.X ;  /* 0x0000000000147919 */ /* 0x000ea20000002100 */
        /* <DEDUP_REMOVED lines=9> */
[C---:B--2---:R-:W-:Y:S01]  /*1b6b0*/  LOP3.LUT R21, R20.reuse, 0x7f, RZ, 0xc0, !PT ;  /* 0x0000007f14157812 */ /* 0x044fe200078ec0ff */
[----:B------:R-:W-:-:S03]  /*1b6c0*/  IMAD.SHL.U32 R20, R20, 0x10, RZ ;  /* 0x0000001014147824 */ /* 0x000fc600078e00ff */
[----:B------:R-:W-:-:S04]  /*1b6d0*/  SHF.R.U32.HI R21, RZ, 0x3, R21 ;  /* 0x00000003ff157819 */ /* 0x000fc80000011615 */
[----:B------:R-:W-:-:S05]  /*1b6e0*/  LOP3.LUT R20, R21, 0x70, R20, 0xf8, !PT ;  /* 0x0000007015147812 */ /* 0x000fca00078ef814 */
[----:B------:R-:W-:Y:S02]  /*1b6f0*/  IMAD.IADD R6, R20, 0x1, R12 ;  /* 0x0000000114067824 */ /* 0x000fe400078e020c */
[----:B------:R2:W5:Y:S02]  /*1b700*/  LDL R20, [R1+0xc] ;  /* 0x00000c0001147983 */ /* 0x0005640000100800 */
[----:B----4-:R-:W-:Y:S01]  /*1b710*/  @P1 IMAD.HI.U32 R0, R6, R4, RZ ;  /* 0x0000000406001227 */ /* 0x010fe200078e00ff */
[----:B------:R-:W4:Y:S03]  /*1b720*/  S2R R10, SR_TID.X ;  /* 0x00000000000a7919 */ /* 0x000f260000002100 */
[----:B------:R-:W-:Y:S01]  /*1b730*/  IMAD.MOV.U32 R4, RZ, RZ, R6 ;  /* 0x000000ffff047224 */ /* 0x000fe200078e0006 */
[----:B-1----:R-:W-:-:S04]  /*1b740*/  @P1 SHF.R.U32.HI R4, RZ, R5, R0 ;  /* 0x00000005ff041219 */ /* 0x002fc80000011600 */
[--C-:B------:R-:W-:Y:S01]  /*1b750*/  SHF.R.S32.HI R0, RZ, 0x1f, R4.reuse ;  /* 0x0000001fff007819 */ /* 0x100fe20000011404 */
[----:B0-----:R-:W-:-:S04]  /*1b760*/  IMAD.MOV R7, RZ, RZ, -R4 ;  /* 0x000000ffff077224 */ /* 0x001fc800078e0a04 */
[----:B------:R-:W-:-:S04]  /*1b770*/  IMAD R0, R0, UR4, RZ ;  /* 0x0000000400007c24 */ /* 0x000fc8000f8e02ff */
[C---:B------:R-:W-:Y:S02]  /*1b780*/  IMAD R0, R4.reuse, UR5, R0 ;  /* 0x0000000504007c24 */ /* 0x040fe4000f8e0200 */
[----:B------:R-:W-:-:S04]  /*1b790*/  IMAD.WIDE.U32 R4, R4, UR4, R2 ;  /* 0x0000000404047c25 */ /* 0x000fc8000f8e0002 */
[----:B------:R-:W-:Y:S02]  /*1b7a0*/  IMAD.IADD R5, R5, 0x1, R0 ;  /* 0x0000000105057824 */ /* 0x000fe400078e0200 */
[----:B------:R-:W-:-:S04]  /*1b7b0*/  IMAD R0, R9, R7, R6 ;  /* 0x0000000709007224 */ /* 0x000fc800078e0206 */
[----:B------:R-:W-:Y:S01]  /*1b7c0*/  IMAD.WIDE.U32 R4, R0, UR6, R4 ;  /* 0x0000000600047c25 */ /* 0x000fe2000f8e0004 */
[----:B------:R-:W-:-:S03]  /*1b7d0*/  SHF.R.S32.HI R7, RZ, 0x1f, R0 ;  /* 0x0000001fff077819 */ /* 0x000fc60000011400 */
[----:B----4-:R-:W-:Y:S02]  /*1b7e0*/  IMAD.SHL.U32 R21, R10, 0x8, RZ ;  /* 0x000000080a157824 */ /* 0x010fe400078e00ff */
[----:B------:R-:W-:-:S03]  /*1b7f0*/  IMAD R7, R7, UR6, RZ ;  /* 0x0000000607077c24 */ /* 0x000fc6000f8e02ff */
[----:B------:R-:W-:Y:S01]  /*1b800*/  LOP3.LUT R21, R21, 0x38, RZ, 0xc0, !PT ;  /* 0x0000003815157812 */ /* 0x000fe200078ec0ff */
[----:B------:R-:W-:Y:S01]  /*1b810*/  IMAD R7, R0, UR7, R7 ;  /* 0x0000000700077c24 */ /* 0x000fe2000f8e0207 */
[----:B------:R-:W-:-:S03]  /*1b820*/  LEA R0, P0, R4, UR8, 0x1 ;  /* 0x0000000804007c11 */ /* 0x000fc6000f8008ff */
[----:B------:R-:W-:Y:S02]  /*1b830*/  IMAD.IADD R5, R5, 0x1, R7 ;  /* 0x0000000105057824 */ /* 0x000fe400078e0207 */
[----:B------:R-:W0:Y:S03]  /*1b840*/  @P1 LDC R7, c[0x0][0x44c] ;  /* 0x00011300ff071b82 */ /* 0x000e260000000800 */
[----:B------:R-:W-:Y:S01]  /*1b850*/  LEA.HI.X R4, R4, UR9, R5, 0x1, P0 ;  /* 0x0000000904047c11 */ /* 0x000fe200080f0c05 */
[----:B------:R-:W-:-:S04]  /*1b860*/  VIADD R5, R6, 0x80 ;  /* 0x0000008006057836 */ /* 0x000fc80000000000 */
[----:B------:R-:W-:Y:S02]  /*1b870*/  IMAD.MOV.U32 R6, RZ, RZ, R5 ;  /* 0x000000ffff067224 */ /* 0x000fe400078e0005 */
[----:B0-----:R-:W-:-:S05]  /*1b880*/  @P1 IMAD.HI.U32 R7, R5, R7, RZ ;  /* 0x0000000705071227 */ /* 0x001fca00078e00ff */
[----:B---3--:R-:W-:-:S05]  /*1b890*/  @P1 SHF.R.U32.HI R6, RZ, R8, R7 ;  /* 0x00000008ff061219 */ /* 0x008fca0000011607 */
        /* <DEDUP_REMOVED lines=23> */
[----:B------:R-:W-:Y:S01]  /*1ba10*/  SHFL.IDX PT, R8, R4, RZ, 0x181f ;  /* 0x00181fff04087589 */ /* 0x000fe200000e0000 */
[----:B--2---:R-:W-:-:S03]  /*1ba20*/  IMAD R3, R7, R9, RZ ;  /* 0x0000000907037224 */ /* 0x004fc600078e02ff */
[----:B------:R-:W0:Y:S01]  /*1ba30*/  SHFL.IDX PT, R7, R0, RZ, 0x181f ;  /* 0x00181fff00077589 */ /* 0x000e2200000e0000 */
[----:B---3--:R-:W-:-:S03]  /*1ba40*/  IMAD.IADD R6, R10, 0x1, R11 ;  /* 0x000000010a067824 */ /* 0x008fc600078e020b */
[----:B------:R-:W-:Y:S02]  /*1ba50*/  SHFL.IDX PT, R10, R2, RZ, 0x181f ;  /* 0x00181fff020a7589 */ /* 0x000fe400000e0000 */
[----:B------:R-:W-:-:S13]  /*1ba60*/  ISETP.GE.AND P1, PT, R6, R3, PT ;  /* 0x000000030600720c */ /* 0x000fda0003f26270 */
[----:B0-----:R-:W-:-:S05]  /*1ba70*/  @!P1 LEA R7, P2, R21, R7, 0x1 ;  /* 0x0000000715079211 */ /* 0x001fca00078408ff */
[----:B------:R-:W-:-:S04]  /*1ba80*/  @!P1 IMAD.X R8, RZ, RZ, R8, P2 ;  /* 0x000000ffff089224 */ /* 0x000fc800010e0608 */
[----:B------:R-:W-:Y:S02]  /*1ba90*/  @!P1 IMAD.MOV.U32 R9, RZ, RZ, R8 ;  /* 0x000000ffff099224 */ /* 0x000fe400078e0008 */
[----:B------:R-:W-:Y:S02]  /*1baa0*/  @!P1 IMAD.MOV.U32 R8, RZ, RZ, R7 ;  /* 0x000000ffff089224 */ /* 0x000fe400078e0007 */
[----:B------:R-:W-:-:S03]  /*1bab0*/  VIADD R7, R6, 0x10 ;  /* 0x0000001006077836 */ /* 0x000fc60000000000 */
        /* <DEDUP_REMOVED lines=48> */
[----:B------:R0:W1:Y:S04]  /*1bdc0*/  SHFL.IDX PT, R7, R0, 0x7, 0x181f ;  /* 0x00f81f0000077f89 */ /* 0x00006800000e0000 */
[----:B------:R2:W-:Y:S01]  /*1bdd0*/  @!P1 LDGSTS.E.BYPASS.LTC128B.128 [R20+0xb400], desc[UR40][R8.64], !P0 ;  /* 0x0b40000008149fae */ /* 0x0005e2000c101d68 */
[----:B0-----:R-:W-:-:S05]  /*1bde0*/  VIADD R0, R6, 0x80 ;  /* 0x0000008006007836 */ /* 0x001fca0000000000 */
[----:B------:R-:W-:Y:S01]  /*1bdf0*/  ISETP.GE.AND P2, PT, R0, R3, PT ;  /* 0x000000030000720c */ /* 0x000fe20003f46270 */
[----:B------:R-:W-:-:S05]  /*1be00*/  VIADD R0, R6, 0x70 ;  /* 0x0000007006007836 */ /* 0x000fca0000000000 */
[----:B------:R-:W-:Y:S02]  /*1be10*/  ISETP.GE.AND P1, PT, R0, R3, PT ;  /* 0x000000030000720c */ /* 0x000fe40003f26270 */
[----:B------:R-:W0:Y:S11]  /*1be20*/  SHFL.IDX PT, R0, R5, RZ, 0x181f ;  /* 0x00181fff05007589 */ /* 0x000e3600000e0000 */
[----:B-1----:R-:W-:-:S05]  /*1be30*/  @!P1 LEA R7, P3, R21, R7, 0x1 ;  /* 0x0000000715079211 */ /* 0x002fca00078608ff */
[----:B------:R-:W-:Y:S02]  /*1be40*/  @!P1 IMAD.X R4, RZ, RZ, R4, P3 ;  /* 0x000000ffff049224 */ /* 0x000fe400018e0604 */
[----:B--2---:R-:W-:Y:S02]  /*1be50*/  @!P1 IMAD.MOV.U32 R8, RZ, RZ, R7 ;  /* 0x000000ffff089224 */ /* 0x004fe400078e0007 */
[----:B------:R-:W-:-:S05]  /*1be60*/  @!P1 IMAD.MOV.U32 R9, RZ, RZ, R4 ;  /* 0x000000ffff099224 */ /* 0x000fca00078e0004 */
[----:B------:R1:W-:Y:S01]  /*1be70*/  @!P1 LDGSTS.E.BYPASS.LTC128B.128 [R20+0xbc00], desc[UR40][R8.64], !P0 ;  /* 0x0bc0000008149fae */ /* 0x0003e2000c101d68 */
[----:B0-----:R-:W-:-:S05]  /*1be80*/  @!P2 LEA R0, P1, R21, R0, 0x1 ;  /* 0x000000001500a211 */ /* 0x001fca00078208ff */
[----:B-1----:R-:W-:-:S04]  /*1be90*/  @!P2 IMAD.X R8, RZ, RZ, R10, P1 ;  /* 0x000000ffff08a224 */ /* 0x002fc800008e060a */
[----:B------:R-:W-:Y:S02]  /*1bea0*/  @!P2 IMAD.MOV.U32 R9, RZ, RZ, R8 ;  /* 0x000000ffff09a224 */ /* 0x000fe400078e0008 */
        /* <DEDUP_REMOVED lines=20> */
.L_x_1799:
        /* <DEDUP_REMOVED lines=11> */
.L_x_1622:
        /* <DEDUP_REMOVED lines=18> */
.L_x_1800:
[----:B------:R-:W-:Y:S05]  /*1c1c0*/  BSYNC B0 ;  /* 0x0000000000007941 */ /* 0x000fea0003800000 */
.L_x_1623:
        /* <DEDUP_REMOVED lines=19> */
[----:B------:R-:W-:Y:S02]  /*1c300*/  LOP3.LUT R3, RZ, R5, RZ, 0x33, !PT ;  /* 0x00000005ff037212 */ /* 0x000fe400078e33ff */
[----:B------:R-:W-:Y:S02]  /*1c310*/  LOP3.LUT R2, RZ, R4, RZ, 0x33, !PT ;  /* 0x00000004ff027212 */ /* 0x000fe400078e33ff */
        /* <DEDUP_REMOVED lines=36> */
.L_x_1631:
[----:B------:R-:W-:Y:S01]  /*1c560*/  IMAD R2, R5, 0x8, R17 ;  /* 0x0000000805027824 */ /* 0x000fe200078e0211 */
[----:B------:R-:W-:Y:S01]  /*1c570*/  SHF.L.U32 R3, R9, 0x1f, RZ ;  /* 0x0000001f09037819 */ /* 0x000fe200000006ff */
[----:B------:R-:W-:Y:S03]  /*1c580*/  BSSY B3, `(.L_x_1632) ;  /* 0x0000003000037945 */ /* 0x000fe60003800000 */
[----:B------:R-:W1:Y:S02]  /*1c590*/  SYNCS.PHASECHK.TRANS64.TRYWAIT P0, [R2+URZ+0x16840], R3 ;  /* 0x01684003020075a7 */ /* 0x000e64000800017f */
[----:B-1----:R-:W-:Y:S05]  /*1c5a0*/  @!P0 BRA `(.L_x_1633) ;  /* 0x0000005800208947 */ /* 0x002fea0003800000 */
.L_x_1801:
[----:B------:R-:W-:Y:S05]  /*1c5b0*/  BSYNC B3 ;  /* 0x0000000000037941 */ /* 0x000fea0003800000 */
.L_x_1632:
        /* <DEDUP_REMOVED lines=12> */
.L_x_1635:
[----:B------:R-:W-:Y:S05]  /*1c680*/  BSYNC B3 ;  /* 0x0000000000037941 */ /* 0x000fea0003800000 */
.L_x_1634:
        /* <DEDUP_REMOVED lines=11> */
.L_x_1636:
        /* <DEDUP_REMOVED lines=15> */
.L_x_1802:
[----:B------:R-:W-:Y:S05]  /*1c830*/  BSYNC B3 ;  /* 0x0000000000037941 */ /* 0x000fea0003800000 */
.L_x_1637:
        /* <DEDUP_REMOVED lines=12> */
.L_x_1640:
[----:B------:R-:W-:Y:S05]  /*1c900*/  BSYNC B3 ;  /* 0x0000000000037941 */ /* 0x000fea0003800000 */
.L_x_1639:
        /* <DEDUP_REMOVED lines=11> */
.L_x_1641:
        /* <DEDUP_REMOVED lines=12> */
.L_x_1630:
[----:B------:R-:W-:Y:S05]  /*1ca80*/  BSYNC B1 ;  /* 0x0000000000017941 */ /* 0x000fea0003800000 */
.L_x_1629:
[----:B------:R-:W2:Y:S01]  /*1ca90*/  LDL.LU R0, [R1+0x1c] ;  /* 0x00001c0001007983 */ /* 0x000ea20000300800 */
[----:B------:R-:W-:Y:S02]  /*1caa0*/  IMAD.MOV.U32 R18, RZ, RZ, R5 ;  /* 0x000000ffff127224 */ /* 0x000fe400078e0005 */
[----:B------:R-:W-:Y:S02]  /*1cab0*/  IMAD.MOV.U32 R28, RZ, RZ, R9 ;  /* 0x000000ffff1c7224 */ /* 0x000fe400078e0009 */
[----:B--2---:R-:W-:-:S07]  /*1cac0*/  VIADD R0, R0, 0xfffffffd ;  /* 0xfffffffd00007836 */ /* 0x004fce0000000000 */
.L_x_1628:
[----:B------:R-:W-:Y:S05]  /*1cad0*/  BSYNC B2 ;  /* 0x0000000000027941 */ /* 0x000fea0003800000 */
.L_x_1627:
[----:B------:R-:W-:-:S05]  /*1cae0*/  VIADD R3, R10, 0xfffffffe ;  /* 0xfffffffe0a037836 */ /* 0x000fca0000000000 */
[----:B------:R-:W-:-:S13]  /*1caf0*/  ISETP.NE.AND P0, PT, R3, R4, PT ;  /* 0x000000040300720c */ /* 0x000fda0003f05270 */
[----:B------:R-:W-:Y:S05]  /*1cb00*/  @!P0 BRA `(.L_x_1626) ;  /* 0x0000000c00a08947 */ /* 0x000fea0003800000 */
[----:B------:R-:W-:-:S07]  /*1cb10*/  IMAD.MOV.U32 R4, RZ, RZ, R19 ;  /* 0x000000ffff047224 */ /* 0x000fce00078e0013 */
.L_x_1668:
        /* <DEDUP_REMOVED lines=32> */
.L_x_1644:
[----:B------:R-:W-:Y:S01]  /*1cd20*/  IMAD R2, R6, 0x8, R17 ;  /* 0x0000000806027824 */ /* 0x000fe200078e0211 */
[----:B------:R-:W-:Y:S01]  /*1cd30*/  SHF.L.U32 R3, R7, 0x1f, RZ ;  /* 0x0000001f07037819 */ /* 0x000fe200000006ff */
[----:B------:R-:W-:Y:S03]  /*1cd40*/  BSSY B2, `(.L_x_1645) ;  /* 0x0000003000027945 */ /* 0x000fe60003800000 */
[----:B------:R-:W1:Y:S02]  /*1cd50*/  SYNCS.PHASECHK.TRANS64.TRYWAIT P0, [R2+URZ+0x16840], R3 ;  /* 0x01684003020075a7 */ /* 0x000e64000800017f */
[----:B-1----:R-:W-:Y:S05]  /*1cd60*/  @!P0 BRA `(.L_x_1646) ;  /* 0x0000005000588947 */ /* 0x002fea0003800000 */
.L_x_1803:
[----:B------:R-:W-:Y:S05]  /*1cd70*/  BSYNC B2 ;  /* 0x0000000000027941 */ /* 0x000fea0003800000 */
.L_x_1645:
        /* <DEDUP_REMOVED lines=12> */
.L_x_1648:
[----:B------:R-:W-:Y:S05]  /*1ce40*/  BSYNC B2 ;  /* 0x0000000000027941 */ /* 0x000fea0003800000 */
.L_x_1647:
        /* <DEDUP_REMOVED lines=11> */
.L_x_1649:
        /* <DEDUP_REMOVED lines=15> */
.L_x_1804:
[----:B------:R-:W-:Y:S05]  /*1cff0*/  BSYNC B2 ;  /* 0x0000000000027941 */ /* 0x000fea0003800000 */
.L_x_1650:
        /* <DEDUP_REMOVED lines=11> */
.L_x_1653:
[----:B------:R-:W-:Y:S05]  /*1d0b0*/  BSYNC B2 ;  /* 0x0000000000027941 */ /* 0x000fea0003800000 */
.L_x_1652:
        /* <DEDUP_REMOVED lines=10> */
.L_x_1654:
        /* <DEDUP_REMOVED lines=12> */
.L_x_1643:
[----:B------:R-:W-:Y:S05]  /*1d220*/  BSYNC B1 ;  /* 0x0000000000017941 */ /* 0x000fea0003800000 */
.L_x_1642:
        /* <DEDUP_REMOVED lines=32> */
.L_x_1657:
[----:B------:R-:W-:Y:S01]  /*1d430*/  IMAD R2, R18, 0x8, R17 ;  /* 0x0000000812027824 */ /* 0x000fe200078e0211 */
[----:B------:R-:W-:Y:S01]  /*1d440*/  SHF.L.U32 R3, R28, 0x1f, RZ ;  /* 0x0000001f1c037819 */ /* 0x000fe200000006ff */
[----:B------:R-:W-:Y:S03]  /*1d450*/  BSSY B2, `(.L_x_1658) ;  /* 0x0000003000027945 */ /* 0x000fe60003800000 */
[----:B------:R-:W1:Y:S02]  /*1d460*/  SYNCS.PHASECHK.TRANS64.TRYWAIT P0, [R2+URZ+0x16840], R3 ;  /* 0x01684003020075a7 */ /* 0x000e64000800017f */
[----:B-1----:R-:W-:Y:S05]  /*1d470*/  @!P0 BRA `(.L_x_1659) ;  /* 0x0000004800bc8947 */ /* 0x002fea0003800000 */
.L_x_1805:
[----:B------:R-:W-:Y:S05]  /*1d480*/  BSYNC B2 ;  /* 0x0000000000027941 */ /* 0x000fea0003800000 */
.L_x_1658:
        /* <DEDUP_REMOVED lines=12> */
.L_x_1661:
[----:B------:R-:W-:Y:S05]  /*1d550*/  BSYNC B2 ;  /* 0x0000000000027941 */ /* 0x000fea0003800000 */
.L_x_1660:
        /* <DEDUP_REMOVED lines=12> */
.L_x_1662:
        /* <DEDUP_REMOVED lines=15> */
.L_x_1806:
[----:B------:R-:W-:Y:S05]  /*1d710*/  BSYNC B2 ;  /* 0x0000000000027941 */ /* 0x000fea0003800000 */
.L_x_1663:
        /* <DEDUP_REMOVED lines=11> */
.L_x_1666:
[----:B------:R-:W-:Y:S05]  /*1d7d0*/  BSYNC B2 ;  /* 0x0000000000027941 */ /* 0x000fea0003800000 */
.L_x_1665:
        /* <DEDUP_REMOVED lines=10> */
.L_x_1667:
        /* <DEDUP_REMOVED lines=12> */
.L_x_1656:
[----:B------:R-:W-:Y:S05]  /*1d940*/  BSYNC B1 ;  /* 0x0000000000017941 */ /* 0x000fea0003800000 */
.L_x_1655:
[----:B------:R-:W2:Y:S01]  /*1d950*/  LDL R2, [R1+0x8] ;  /* 0x0000080001027983 */ /* 0x000ea20000100800 */
[----:B------:R-:W-:Y:S01]  /*1d960*/  VIADD R0, R0, 0xfffffffe ;  /* 0xfffffffe00007836 */ /* 0x000fe20000000000 */
[----:B--2---:R-:W-:-:S13]  /*1d970*/  ISETP.GT.AND P0, PT, R9, R2, PT ;  /* 0x000000020900720c */ /* 0x004fda0003f04270 */
[----:B------:R-:W-:Y:S05]  /*1d980*/  @P0 BRA `(.L_x_1668) ;  /* 0xfffffff000640947 */ /* 0x000fea000383ffff */
.L_x_1626:
[----:B------:R-:W-:Y:S05]  /*1d990*/  BSYNC B0 ;  /* 0x0000000000007941 */ /* 0x000fea0003800000 */
.L_x_1625:
        /* <DEDUP_REMOVED lines=17> */
.L_x_1670:
[----:B------:R-:W-:Y:S05]  /*1dab0*/  BSYNC B0 ;  /* 0x0000000000007941 */ /* 0x000fea0003800000 */
.L_x_1669:
        /* <DEDUP_REMOVED lines=9> */
.L_x_1807:
[----:B------:R-:W-:Y:S05]  /*1db50*/  BSYNC B1 ;  /* 0x0000000000017941 */ /* 0x000fea0003800000 */
.L_x_1673:
        /* <DEDUP_REMOVED lines=9> */
.L_x_1676:
[----:B------:R-:W-:Y:S05]  /*1dbf0*/  BSYNC B1 ;  /* 0x0000000000017941 */ /* 0x000fea0003800000 */
.L_x_1675:
        /* <DEDUP_REMOVED lines=10> */
.L_x_1677:
        /* <DEDUP_REMOVED lines=10> */
.L_x_1672:
[----:B------:R-:W-:Y:S05]  /*1dd40*/  BSYNC B0 ;  /* 0x0000000000007941 */ /* 0x000fea0003800000 */
.L_x_1671:
[----:B------:R-:W-:-:S05]  /*1dd50*/  VIADD R18, R18, 0x1 ;  /* 0x0000000112127836 */ /* 0x000fca0000000000 */
[----:B------:R-:W-:-:S04]  /*1dd60*/  ISETP.NE.AND P0, PT, R18, 0x2, PT ;  /* 0x000000021200780c */ /* 0x000fc80003f05270 */
[----:B------:R-:W-:Y:S02]  /*1dd70*/  SEL R3, RZ, 0x1, P0 ;  /* 0x00000001ff037807 */ /* 0x000fe40000000000 */
[----:B------:R-:W-:Y:S02]  /*1dd80*/  SEL R18, R18, RZ, P0 ;  /* 0x000000ff12127207 */ /* 0x000fe40000000000 */
[----:B------:R-:W-:-:S07]  /*1dd90*/  LOP3.LUT R28, R28, R3, RZ, 0x3c, !PT ;  /* 0x000000031c1c7212 */ /* 0x000fce00078e3cff */
.L_x_1607:
[----:B------:R-:W-:Y:S05]  /*1dda0*/  BSYNC B7 ;  /* 0x0000000000077941 */ /* 0x000fea0003800000 */
.L_x_1605:
        /* <DEDUP_REMOVED lines=8> */
[----:B------:R0:W2:Y:S01]  /*1de30*/  LDS.128 R24, [R17+0x168d0] ;  /* 0x0168d00011187984 */ /* 0x0000a20000000c00 */
[----:B------:R-:W-:Y:S06]  /*1de40*/  BAR.ARV 0x4, 0x200 ;  /* 0x0108000000007b1d */ /* 0x000fec0000002000 */
[----:B------:R-:W-:Y:S05]  /*1de50*/  BRA `(.L_x_1679) ;  /* 0x0000000c00d47947 */ /* 0x000fea0003800000 */
.L_x_1678:
[----:B------:R-:W0:Y:S01]  /*1de60*/  S2R R0, SR_TID.X ;  /* 0x0000000000007919 */ /* 0x000e220000002100 */
[----:B------:R-:W-:Y:S01]  /*1de70*/  UMOV UR4, 0xffffffff ;  /* 0xffffffff00047882 */ /* 0x000fe20000000000 */
[----:B0-----:R-:W-:-:S04]  /*1de80*/  LOP3.LUT R8, R0, 0x1f, RZ, 0xc0, !PT ;  /* 0x0000001f00087812 */ /* 0x001fc800078ec0ff */
[----:B------:R-:W-:Y:S01]  /*1de90*/  ISETP.NE.AND P0, PT, R8, 0x1f, PT ;  /* 0x0000001f0800780c */ /* 0x000fe20003f05270 */
[----:B------:R-:W-:-:S12]  /*1dea0*/  BRA.DIV UR4, `(.L_x_1680) ;  /* 0x00000042046c7947 */ /* 0x000fd8000b800000 */
[----:B------:R-:W-:Y:S01]  /*1deb0*/  IMAD.IADD R9, R27, 0x1, R8 ;  /* 0x000000011b097824 */ /* 0x000fe200078e0208 */
[----:B------:R-:W-:-:S04]  /*1dec0*/  ULDC UR4, c[0x0][0xc3c] ;  /* 0x00030f0000047ab9 */ /* 0x000fc80000000800 */
[----:B------:R-:W-:-:S13]  /*1ded0*/  ISETP.GE.OR P1, PT, R9, UR4, !P0 ;  /* 0x0000000409007c0c */ /* 0x000fda000c726670 */
[----:B------:R-:W0:Y:S08]  /*1dee0*/  @!P1 LDC.64 R2, c[0x0][0xc80] ;  /* 0x00032000ff029b82 */ /* 0x000e300000000a00 */
[----:B-1----:R-:W1:Y:S01]  /*1def0*/  @!P1 LDC.64 R4, c[0x0][0xc78] ;  /* 0x00031e00ff049b82 */ /* 0x002e620000000a00 */
        /* <DEDUP_REMOVED lines=33> */
.L_x_1817:
[----:B------:R-:W-:Y:S02]  /*1e110*/  ULDC UR4, c[0x0][0xc38] ;  /* 0x00030e0000047ab9 */ /* 0x000fe40000000800 */
[----:B------:R-:W-:-:S04]  /*1e120*/  IMAD.U32 R4, RZ, RZ, UR4 ;  /* 0x00000004ff047e24 */ /* 0x000fc8000f8e00ff */
[----:B-1----:R-:W-:-:S04]  /*1e130*/  IMAD R3, R14, R4, RZ ;  /* 0x000000040e037224 */ /* 0x002fc800078e02ff */
[----:B------:R-:W-:-:S05]  /*1e140*/  IMAD.IADD R6, R6, 0x1, R3 ;  /* 0x0000000106067824 */ /* 0x000fca00078e0203 */
[----:B------:R-:W-:-:S13]  /*1e150*/  ISETP.GT.AND P6, PT, R6, R0, PT ;  /* 0x000000000600720c */ /* 0x000fda0003fc4270 */
[----:B------:R-:W-:Y:S05]  /*1e160*/  @P6 BRA `(.L_x_1681) ;  /* 0x0000000000a46947 */ /* 0x000fea0003800000 */
.L_x_1684:
[----:B0-----:R-:W0:Y:S01]  /*1e170*/  LDC R2, c[0x0][0xc3c] ;  /* 0x00030f00ff027b82 */ /* 0x001e220000000800 */
[----:B------:R-:W-:-:S05]  /*1e180*/  VIADD R27, R27, 0x1f ;  /* 0x0000001f1b1b7836 */ /* 0x000fca0000000000 */
[----:B0-----:R-:W-:-:S13]  /*1e190*/  ISETP.GE.AND P6, PT, R27, R2, PT ;  /* 0x000000021b00720c */ /* 0x001fda0003fc6270 */
[----:B------:R-:W-:Y:S05]  /*1e1a0*/  @P6 BRA `(.L_x_1682) ;  /* 0x0000000800bc6947 */ /* 0x000fea0003800000 */
[----:B------:R-:W0:Y:S01]  /*1e1b0*/  S2R R3, SR_TID.X ;  /* 0x0000000000037919 */ /* 0x000e220000002100 */
        /* <DEDUP_REMOVED lines=30> */
.L_x_1825:
[----:B------:R-:W-:Y:S02]  /*1e3a0*/  ULDC UR4, c[0x0][0xc38] ;  /* 0x00030e0000047ab9 */ /* 0x000fe40000000800 */
[----:B------:R-:W-:-:S04]  /*1e3b0*/  IMAD.U32 R4, RZ, RZ, UR4 ;  /* 0x00000004ff047e24 */ /* 0x000fc8000f8e00ff */
[----:B-1----:R-:W-:-:S04]  /*1e3c0*/  IMAD R3, R14, R4, RZ ;  /* 0x000000040e037224 */ /* 0x002fc800078e02ff */
[----:B------:R-:W-:-:S05]  /*1e3d0*/  IMAD.IADD R6, R3, 0x1, R6 ;  /* 0x0000000103067824 */ /* 0x000fca00078e0206 */
[----:B------:R-:W-:-:S13]  /*1e3e0*/  ISETP.GT.AND P6, PT, R6, R0, PT ;  /* 0x000000000600720c */ /* 0x000fda0003fc4270 */
[----:B------:R-:W-:Y:S05]  /*1e3f0*/  @!P6 BRA `(.L_x_1684) ;  /* 0xfffffffc005ce947 */ /* 0x000fea000383ffff */
.L_x_1681:
[----:B------:R-:W-:Y:S01]  /*1e400*/  IMAD.IADD R6, R6, 0x1, -R3 ;  /* 0x0000000106067824 */ /* 0x000fe200078e0a03 */
[----:B------:R-:W-:-:S03]  /*1e410*/  UMOV UR4, 0xffffffff ;  /* 0xffffffff00047882 */ /* 0x000fc60000000000 */
[----:B------:R-:W-:-:S05]  /*1e420*/  IMAD R3, R2, R4, R6 ;  /* 0x0000000402037224 */ /* 0x000fca00078e0206 */
[----:B------:R-:W-:Y:S01]  /*1e430*/  ISETP.GT.AND P6, PT, R3, R0, PT ;  /* 0x000000000300720c */ /* 0x000fe20003fc4270 */
[----:B------:R-:W-:-:S12]  /*1e440*/  BRA.DIV UR4, `(.L_x_1685) ;  /* 0x0000004204f47947 */ /* 0x000fd8000b800000 */
[----:B------:R-:W-:-:S04]  /*1e450*/  VOTE.ANY R3, PT, !P6 ;  /* 0x0000000000037806 */ /* 0x000fc800070e0100 */
[----:B------:R-:W1:Y:S02]  /*1e460*/  POPC R7, R3 ;  /* 0x0000000300077309 */ /* 0x000e640000000000 */
[----:B-1----:R1:W2:Y:S01]  /*1e470*/  SHFL.IDX PT, R25, R25, R7, 0x1f ;  /* 0x00001f0719197589 */ /* 0x0022a200000e0000 */
[----:B------:R-:W-:-:S03]  /*1e480*/  IMAD.IADD R27, R7, 0x1, R27 ;  /* 0x00000001071b7824 */ /* 0x000fc600078e021b */
[----:B------:R1:W3:Y:S04]  /*1e490*/  SHFL.IDX PT, R5, R5, R7, 0x1f ;  /* 0x00001f0705057589 */ /* 0x0002e800000e0000 */
.L_x_1830:
[----:B------:R-:W-:-:S13]  /*1e4a0*/  ISETP.NE.AND P0, PT, R3, RZ, PT ;  /* 0x000000ff0300720c */ /* 0x000fda0003f05270 */
[----:B------:R-:W-:Y:S05]  /*1e4b0*/  @!P0 BRA `(.L_x_1686) ;  /* 0x0000000000108947 */ /* 0x000fea0003800000 */
[----:B------:R-:W-:Y:S01]  /*1e4c0*/  UMOV UR4, 0xffffffff ;  /* 0xffffffff00047882 */ /* 0x000fe20000000000 */
[----:B------:R-:W-:Y:S02]  /*1e4d0*/  VIADD R12, R7, 0xffffffff ;  /* 0xffffffff070c7836 */ /* 0x000fe40000000000 */
[----:B------:R-:W-:Y:S05]  /*1e4e0*/  BRA.DIV UR4, `(.L_x_1687) ;  /* 0x00000046042c7947 */ /* 0x000fea000b800000 */
[----:B------:R4:W0:Y:S02]  /*1e4f0*/  SHFL.IDX PT, R24, R2, R12, 0x1f ;  /* 0x00001f0c02187589 */ /* 0x00082400000e0000 */
.L_x_1686:
[----:B---3--:R-:W-:Y:S01]  /*1e500*/  ISETP.NE.AND P0, PT, R5, 0x1, PT ;  /* 0x000000010500780c */ /* 0x008fe20003f05270 */
[----:B0-----:R-:W-:-:S04]  /*1e510*/  IMAD R24, R24, R4, R6 ;  /* 0x0000000418187224 */ /* 0x001fc800078e0206 */
[----:B------:R-:W-:-:S08]  /*1e520*/  IMAD.IADD R0, R0, 0x1, -R24 ;  /* 0x0000000100007824 */ /* 0x000fd000078e0a18 */
[----:B------:R-:W-:Y:S05]  /*1e530*/  @!P0 BRA `(.L_x_1688) ;  /* 0x0000000000dc8947 */ /* 0x000fea0003800000 */
[----:B--2---:R-:W-:Y:S01]  /*1e540*/  IABS R6, R25 ;  /* 0x0000001900067213 */ /* 0x004fe20000000000 */
[----:B----4-:R-:W-:Y:S01]  /*1e550*/  IMAD.MOV.U32 R2, RZ, RZ, RZ ;  /* 0x000000ffff027224 */ /* 0x010fe200078e00ff */
[----:B------:R-:W-:Y:S02]  /*1e560*/  IABS R4, R5 ;  /* 0x0000000500047213 */ /* 0x000fe40000000000 */
[----:B-1----:R-:W0:Y:S08]  /*1e570*/  I2F.RP R7, R6 ;  /* 0x0000000600077306 */ /* 0x002e300000209400 */
[----:B------:R-:W-:Y:S08]  /*1e580*/  I2F.RP R10, R4 ;  /* 0x00000004000a7306 */ /* 0x000ff00000209400 */
[----:B0-----:R-:W0:Y:S02]  /*1e590*/  MUFU.RCP R7, R7 ;  /* 0x0000000700077308 */ /* 0x001e240000001000 */
[----:B0-----:R-:W-:Y:S01]  /*1e5a0*/  VIADD R8, R7, 0xffffffe ;  /* 0x0ffffffe07087836 */ /* 0x001fe20000000000 */
[----:B------:R-:W-:-:S05]  /*1e5b0*/  IABS R7, R25 ;  /* 0x0000001900077213 */ /* 0x000fca0000000000 */
[----:B------:R0:W1:Y:S02]  /*1e5c0*/  F2I.FTZ.U32.TRUNC.NTZ R3, R8 ;  /* 0x0000000800037305 */ /* 0x000064000021f000 */
[----:B0-----:R-:W-:Y:S01]  /*1e5d0*/  IABS R8, R0 ;  /* 0x0000000000087213 */ /* 0x001fe20000000000 */
[----:B-1----:R-:W-:-:S04]  /*1e5e0*/  IMAD.MOV R9, RZ, RZ, -R3 ;  /* 0x000000ffff097224 */ /* 0x002fc800078e0a03 */
        /* <DEDUP_REMOVED lines=8> */
[----:B------:R-:W-:Y:S02]  /*1e670*/  IMAD.MOV.U32 R2, RZ, RZ, RZ ;  /* 0x000000ffff027224 */ /* 0x000fe400078e00ff */
[----:B------:R-:W0:Y:S08]  /*1e680*/  F2I.FTZ.U32.TRUNC.NTZ R3, R8 ;  /* 0x0000000800037305 */ /* 0x000e30000021f000 */
[----:B------:R-:W-:-:S02]  /*1e690*/  @!P1 IMAD.IADD R9, R9, 0x1, -R6 ;  /* 0x0000000109099824 */ /* 0x000fc400078e0a06 */
[----:B------:R-:W-:Y:S01]  /*1e6a0*/  @!P1 VIADD R7, R7, 0x1 ;  /* 0x0000000107079836 */ /* 0x000fe20000000000 */
[----:B------:R-:W-:Y:S02]  /*1e6b0*/  ISETP.NE.AND P1, PT, R25, RZ, PT ;  /* 0x000000ff1900720c */ /* 0x000fe40003f25270 */
        /* <DEDUP_REMOVED lines=20> */
[----:B------:R-:W-:Y:S01]  /*1e800*/  ISETP.GE.AND P2, PT, R3, RZ, PT ;  /* 0x000000ff0300720c */ /* 0x000fe20003f46270 */
[----:B------:R-:W-:-:S04]  /*1e810*/  IMAD.MOV R3, RZ, RZ, -R7 ;  /* 0x000000ffff037224 */ /* 0x000fc800078e0a07 */
[----:B------:R-:W-:Y:S02]  /*1e820*/  IMAD R3, R25, R3, R0 ;  /* 0x0000000319037224 */ /* 0x000fe400078e0200 */
        /* <DEDUP_REMOVED lines=8> */
.L_x_1688:
[----:B----4-:R-:W0:Y:S02]  /*1e8b0*/  LDC.64 R2, c[0x0][0xc90] ;  /* 0x00032400ff027b82 */ /* 0x010e240000000a00 */
[----:B0-----:R-:W-:-:S05]  /*1e8c0*/  IMAD.WIDE R2, R27, 0x4, R2 ;  /* 0x000000041b027825 */ /* 0x001fca00078e0202 */
[----:B------:R0:W2:Y:S02]  /*1e8d0*/  LDG.E R6, desc[UR40][R2.64] ;  /* 0x0000002802067981 */ /* 0x0000a4000c1e1900 */
[----:B0-----:R-:W-:Y:S02]  /*1e8e0*/  IMAD.MOV.U32 R2, RZ, RZ, RZ ;  /* 0x000000ffff027224 */ /* 0x001fe400078e00ff */
[----:B--2---:R-:W-:-:S05]  /*1e8f0*/  IMAD R5, R25, R6, RZ ;  /* 0x0000000619057224 */ /* 0x004fca00078e02ff */
[----:B-1----:R-:W-:-:S04]  /*1e900*/  IABS R7, R5 ;  /* 0x0000000500077213 */ /* 0x002fc80000000000 */
        /* <DEDUP_REMOVED lines=54> */
.L_x_1689:
[----:B------:R-:W-:-:S05]  /*1ec70*/  LOP3.LUT R0, RZ, R3, RZ, 0x33, !PT ;  /* 0x00000003ff007212 */ /* 0x000fca00078e33ff */
[----:B------:R-:W-:Y:S01]  /*1ec80*/  IMAD.IADD R25, R25, 0x1, R0 ;  /* 0x0000000119197824 */ /* 0x000fe200078e0200 */
[----:B------:R-:W-:Y:S06]  /*1ec90*/  BRA `(.L_x_1690) ;  /* 0x00000000001c7947 */ /* 0x000fec0003800000 */
.L_x_1682:
[----:B------:R-:W-:Y:S01]  /*1eca0*/  UMOV UR4, URZ ;  /* 0x0000003f00047c82 */ /* 0x000fe20008000000 */
[----:B------:R-:W-:Y:S01]  /*1ecb0*/  UMOV UR5, URZ ;  /* 0x0000003f00057c82 */ /* 0x000fe20008000000 */
[----:B------:R-:W-:Y:S01]  /*1ecc0*/  ULDC UR6, c[0x0][0xc3c] ;  /* 0x00030f0000067ab9 */ /* 0x000fe20000000800 */
[----:B------:R-:W-:Y:S02]  /*1ecd0*/  IMAD.MOV.U32 R24, RZ, RZ, R0 ;  /* 0x000000ffff187224 */ /* 0x000fe400078e0000 */
[----:B------:R-:W-:Y:S02]  /*1ece0*/  IMAD.U32 R25, RZ, RZ, UR4 ;  /* 0x00000004ff197e24 */ /* 0x000fe4000f8e00ff */
[----:B------:R-:W-:Y:S02]  /*1ecf0*/  IMAD.U32 R26, RZ, RZ, UR5 ;  /* 0x00000005ff1a7e24 */ /* 0x000fe4000f8e00ff */
[----:B------:R-:W-:-:S07]  /*1ed00*/  IMAD.U32 R27, RZ, RZ, UR6 ;  /* 0x00000006ff1b7e24 */ /* 0x000fce000f8e00ff */
.L_x_1690:
[----:B------:R-:W0:Y:S01]  /*1ed10*/  S2R R0, SR_TID.X ;  /* 0x0000000000007919 */ /* 0x000e220000002100 */
[----:B------:R-:W-:Y:S05]  /*1ed20*/  WARPSYNC.ALL ;  /* 0x0000000000007948 */ /* 0x000fea0003800000 */
[----:B------:R-:W-:Y:S01]  /*1ed30*/  BAR.SYNC.DEFER_BLOCKING 0x4, 0x200 ;  /* 0x0108000000007b1d */ /* 0x000fe20000010000 */
[----:B0-----:R-:W-:-:S04]  /*1ed40*/  LOP3.LUT R0, R0, 0x1f, RZ, 0xc0, !PT ;  /* 0x0000001f00007812 */ /* 0x001fc800078ec0ff */
[----:B------:R-:W-:-:S13]  /*1ed50*/  ISETP.NE.AND P0, PT, R0, RZ, PT ;  /* 0x000000ff0000720c */ /* 0x000fda0003f05270 */
[----:B------:R-:W0:Y:S01]  /*1ed60*/  @!P0 S2R R3, SR_CgaCtaId ;  /* 0x0000000000038919 */ /* 0x000e220000008800 */
[----:B------:R-:W-:-:S04]  /*1ed70*/  @!P0 MOV R0, 0x400 ;  /* 0x0000040000008802 */ /* 0x000fc80000000f00 */
[----:B0-----:R-:W-:-:S05]  /*1ed80*/  @!P0 LEA R17, R3, R0, 0x18 ;  /* 0x0000000003118211 */ /* 0x001fca00078ec0ff */
[----:B------:R3:W-:Y:S01]  /*1ed90*/  @!P0 STS.128 [R17+0x168d0], R24 ;  /* 0x0168d01811008388 */ /* 0x0007e20000000c00 */
[----:B------:R-:W-:Y:S06]  /*1eda0*/  BAR.ARV 0x5, 0x200 ;  /* 0x0148000000007b1d */ /* 0x000fec0000002000 */
.L_x_1679:
[----:B------:R-:W-:Y:S02]  /*1edb0*/  ULDC UR4, c[0x0][0xc3c] ;  /* 0x00030f0000047ab9 */ /* 0x000fe40000000800 */
[----:B--2---:R-:W-:-:S13]  /*1edc0*/  ISETP.GE.AND P0, PT, R27, UR4, PT ;  /* 0x000000041b007c0c */ /* 0x004fda000bf06270 */
[----:B------:R-:W-:Y:S05]  /*1edd0*/  @!P0 BRA `(.L_x_1691) ;  /* 0xffffff9800848947 */ /* 0x000fea000383ffff */
[----:B------:R-:W-:Y:S05]  /*1ede0*/  BSYNC B8 ;  /* 0x0000000000087941 */ /* 0x000fea0003800000 */
.L_x_1549:
[----:B0-----:R-:W2:Y:S01]  /*1edf0*/  LDL.LU R0, [R1+0x34] ;  /* 0x0000340001007983 */ /* 0x001ea20000300800 */
[----:B------:R-:W-:Y:S01]  /*1ee00*/  BSSY B0, `(.L_x_1692) ;  /* 0x000000b000007945 */ /* 0x000fe20003800000 */
[----:B-1----:R-:W0:Y:S01]  /*1ee10*/  S2R R5, SR_CgaCtaId ;  /* 0x0000000000057919 */ /* 0x002e220000008800 */
        /* <DEDUP_REMOVED lines=9> */
.L_x_1833:
[----:B------:R-:W-:Y:S05]  /*1eeb0*/  BSYNC B0 ;  /* 0x0000000000007941 */ /* 0x000fea0003800000 */
.L_x_1692:
[----:B------:R-:W-:-:S03]  /*1eec0*/  UMOV UR4, 0xffffffff ;  /* 0xffffffff00047882 */ /* 0x000fc60000000000 */
[----:B------:R-:W-:Y:S05]  /*1eed0*/  BRA.DIV UR4, `(.L_x_1694) ;  /* 0x0000003a04ec7947 */ /* 0x000fea000b800000 */
[----:B0-----:R-:W0:Y:S02]  /*1eee0*/  S2R R0, SR_TID.X ;  /* 0x0000000000007919 */ /* 0x001e240000002100 */
[----:B0-----:R-:W-:-:S04]  /*1eef0*/  SHF.R.U32.HI R0, RZ, 0x5, R0 ;  /* 0x00000005ff007819 */ /* 0x001fc80000011600 */
[----:B------:R-:W-:-:S05]  /*1ef00*/  LOP3.LUT R0, R0, 0x3, RZ, 0xc0, !PT ;  /* 0x0000000300007812 */ /* 0x000fca00078ec0ff */
[----:B------:R0:W1:Y:S02]  /*1ef10*/  SHFL.IDX PT, R14, R0, RZ, 0x1f ;  /* 0x00001fff000e7589 */ /* 0x00006400000e0000 */
.L_x_1836:
[----:B-1----:R-:W-:-:S13]  /*1ef20*/  ISETP.NE.AND P0, PT, R14, RZ, PT ;  /* 0x000000ff0e00720c */ /* 0x002fda0003f05270 */
[----:B------:R-:W-:Y:S05]  /*1ef30*/  @P0 BRA `(.L_x_1337) ;  /* 0x0000000000880947 */ /* 0x000fea0003800000 */
[----:B------:R-:W-:-:S03]  /*1ef40*/  UMOV UR4, 0xffffffff ;  /* 0xffffffff00047882 */ /* 0x000fc60000000000 */
[----:B------:R-:W-:Y:S05]  /*1ef50*/  BRA.DIV UR4, `(.L_x_1695) ;  /* 0x0000003e04007947 */ /* 0x000fea000b800000 */
[----:B------:R-:W-:-:S13]  /*1ef60*/  ELECT P6, URZ, PT ;  /* 0x00000000003f782f */ /* 0x000fda00038c0000 */
.L_x_1839:
[----:B------:R-:W-:Y:S05]  /*1ef70*/  @!P6 BRA `(.L_x_1337) ;  /* 0x000000000078e947 */ /* 0x000fea0003800000 */
[----:B0-----:R-:W2:Y:S02]  /*1ef80*/  LDL.LU R0, [R1+0x54] ;  /* 0x0000540001007983 */ /* 0x001ea40000300800 */
[----:B--2---:R-:W-:-:S04]  /*1ef90*/  LOP3.LUT R0, R0, 0x2, RZ, 0xfc, !PT ;  /* 0x0000000200007812 */ /* 0x004fc800078efcff */
[----:B------:R-:W-:-:S13]  /*1efa0*/  ISETP.NE.AND P2, PT, R0, 0x3, PT ;  /* 0x000000030000780c */ /* 0x000fda0003f45270 */
[----:B------:R-:W-:Y:S05]  /*1efb0*/  @!P2 BRA `(.L_x_1696) ;  /* 0x000000000004a947 */ /* 0x000fea0003800000 */
[----:B------:R-:W-:Y:S01]  /*1efc0*/  BPT.TRAP 0x1 ;  /* 0x000000040000795c */ /* 0x000fe20000300000 */
.L_x_1696:
        /* <DEDUP_REMOVED lines=12> */
.L_x_1840:
[----:B------:R-:W1:Y:S02]  /*1f090*/  SYNCS.PHASECHK.TRANS64.TRYWAIT P0, [R3+URZ], R0 ;  /* 0x00000000030075a7 */ /* 0x000e64000800017f */
[----:B-1----:R-:W-:Y:S05]  /*1f0a0*/  @!P0 BRA `(.L_x_1698) ;  /* 0x0000003800e08947 */ /* 0x002fea0003800000 */
.L_x_1841:
[----:B------:R-:W-:Y:S05]  /*1f0b0*/  @!P2 BRA `(.L_x_1699) ;  /* 0x000000000004a947 */ /* 0x000fea0003800000 */
[----:B------:R-:W-:Y:S01]  /*1f0c0*/  BPT.TRAP 0x1 ;  /* 0x000000040000795c */ /* 0x000fe20000300000 */
.L_x_1699:
[----:B-1----:R-:W-:-:S04]  /*1f0d0*/  VIADD R3, R9, 0x16860 ;  /* 0x0001686009037836 */ /* 0x002fc80000000000 */
[----:B------:R-:W-:-:S04]  /*1f0e0*/  IMAD R5, R18, 0x8, R3 ;  /* 0x0000000812057824 */ /* 0x000fc800078e0203 */
[----:B------:R-:W1:Y:S02]  /*1f0f0*/  SYNCS.PHASECHK.TRANS64.TRYWAIT P0, [R5+URZ], R2 ;  /* 0x00000002050075a7 */ /* 0x000e64000800017f */
[----:B-1----:R-:W-:Y:S05]  /*1f100*/  @!P0 BRA `(.L_x_1700) ;  /* 0x0000003800dc8947 */ /* 0x002fea0003800000 */
.L_x_1842:
[----:B------:R-:W-:-:S07]  /*1f110*/  IMAD R3, R4, 0x8, R3 ;  /* 0x0000000804037824 */ /* 0x000fce00078e0203 */
.L_x_1701:
[----:B--2---:R2:W4:Y:S02]  /*1f120*/  SYNCS.PHASECHK.TRANS64.TRYWAIT P0, [R3+URZ], R0 ;  /* 0x00000000030075a7 */ /* 0x004524000800017f */
[----:B----4-:R-:W-:Y:S05]  /*1f130*/  @!P0 NANOSLEEP.SYNCS 0x989680 ;  /* 0x009896800000895d */ /* 0x010fea0003900000 */
[----:B------:R-:W4:Y:S02]  /*1f140*/  @!P0 SYNCS.PHASECHK.TRANS64 P0, [R3+URZ], R0 ;  /* 0x00000000030085a7 */ /* 0x000f24000800007f */
[----:B----4-:R-:W-:Y:S05]  /*1f150*/  @!P0 BRA `(.L_x_1701) ;  /* 0xfffffffc00f08947 */ /* 0x010fea000383ffff */
.L_x_1337:
[----:B------:R-:W-:Y:S05]  /*1f160*/  BSYNC B9 ;  /* 0x0000000000097941 */ /* 0x000fea0003800000 */
.L_x_1334:
[----:B------:R-:W-:Y:S05]  /*1f170*/  EXIT ;  /* 0x000000000000794d */ /* 0x000fea0003800000 */
.L_x_1365:
[----:B0-----:R0:W1:Y:S02]  /*1f180*/  SYNCS.PHASECHK.TRANS64.TRYWAIT P6, [R77+URZ+0x16890], R89 ;  /* 0x016890594d0075a7 */ /* 0x00106400080c017f */
[----:B-1----:R-:W-:Y:S05]  /*1f190*/  @!P6 NANOSLEEP.SYNCS 0x989680 ;  /* 0x009896800000e95d */ /* 0x002fea0003900000 */
[----:B------:R-:W1:Y:S02]  /*1f1a0*/  @!P6 SYNCS.PHASECHK.TRANS64 P6, [R77+URZ+0x16890], R89 ;  /* 0x016890594d00e5a7 */ /* 0x000e6400080c007f */
[----:B-1----:R-:W-:Y:S05]  /*1f1b0*/  @!P6 BRA `(.L_x_1365) ;  /* 0xfffffffc00f0e947 */ /* 0x002fea000383ffff */
[----:B------:R-:W-:Y:S05]  /*1f1c0*/  BRA `(.L_x_1702) ;  /* 0xfffffe3c00e07947 */ /* 0x000fea000383ffff */
.L_x_1385:
[----:B0-----:R0:W1:Y:S02]  /*1f1d0*/  SYNCS.PHASECHK.TRANS64.TRYWAIT P5, [R77+URZ+0x16890], R89 ;  /* 0x016890594d0075a7 */ /* 0x00106400080a017f */
[----:B-1----:R-:W-:Y:S05]  /*1f1e0*/  @!P5 NANOSLEEP.SYNCS 0x989680 ;  /* 0x009896800000d95d */ /* 0x002fea0003900000 */
[----:B------:R-:W1:Y:S02]  /*1f1f0*/  @!P5 SYNCS.PHASECHK.TRANS64 P5, [R77+URZ+0x16890], R89 ;  /* 0x016890594d00d5a7 */ /* 0x000e6400080a007f */
[----:B-1----:R-:W-:Y:S05]  /*1f200*/  @!P5 BRA `(.L_x_1385) ;  /* 0xfffffffc00f0d947 */ /* 0x002fea000383ffff */
[----:B------:R-:W-:Y:S05]  /*1f210*/  BRA `(.L_x_1703) ;  /* 0xfffffe5000607947 */ /* 0x000fea000383ffff */
.L_x_1394:
[----:B0-----:R0:W1:Y:S02]  /*1f220*/  SYNCS.PHASECHK.TRANS64.TRYWAIT P4, [R77+URZ+0x16890], R89 ;  /* 0x016890594d0075a7 */ /* 0x001064000808017f */
[----:B-1----:R-:W-:Y:S05]  /*1f230*/  @!P4 NANOSLEEP.SYNCS 0x989680 ;  /* 0x009896800000c95d */ /* 0x002fea0003900000 */
[----:B------:R-:W1:Y:S02]  /*1f240*/  @!P4 SYNCS.PHASECHK.TRANS64 P4, [R77+URZ+0x16890], R89 ;  /* 0x016890594d00c5a7 */ /* 0x000e64000808007f */
[----:B-1----:R-:W-:Y:S05]  /*1f250*/  @!P4 BRA `(.L_x_1394) ;  /* 0xfffffffc00f0c947 */ /* 0x002fea000383ffff */
[----:B------:R-:W-:Y:S05]  /*1f260*/  BRA `(.L_x_1704) ;  /* 0xfffffe60008c7947 */ /* 0x000fea000383ffff */
.L_x_1400:
[----:B--2---:R2:W3:Y:S02]  /*1f270*/  SYNCS.PHASECHK.TRANS64.TRYWAIT P3, [R77+URZ+0x168b0], R89 ;  /* 0x0168b0594d0075a7 */ /* 0x0044e4000806017f */
[----:B---3--:R-:W-:Y:S05]  /*1f280*/  @!P3 NANOSLEEP.SYNCS 0x989680 ;  /* 0x009896800000b95d */ /* 0x008fea0003900000 */
[----:B------:R-:W3:Y:S02]  /*1f290*/  @!P3 SYNCS.PHASECHK.TRANS64 P3, [R77+URZ+0x168b0], R89 ;  /* 0x0168b0594d00b5a7 */ /* 0x000ee4000806007f */
[----:B---3--:R-:W-:Y:S05]  /*1f2a0*/  @!P3 BRA `(.L_x_1400) ;  /* 0xfffffffc00f0b947 */ /* 0x008fea000383ffff */
[----:B------:R-:W-:Y:S05]  /*1f2b0*/  BRA `(.L_x_1705) ;  /* 0xfffffe6400207947 */ /* 0x000fea000383ffff */
.L_x_1418:
[----:B------:R-:W0:Y:S01]  /*1f2c0*/  S2R R0, SR_TID.X ;  /* 0x0000000000007919 */ /* 0x000e220000002100 */
[----:B------:R-:W-:Y:S01]  /*1f2d0*/  BSSY B0, `(.L_x_1706) ;  /* 0x000000c000007945 */ /* 0x000fe20003800000 */
[----:B------:R-:W-:Y:S02]  /*1f2e0*/  IMAD.MOV.U32 R12, RZ, RZ, RZ ;  /* 0x000000ffff0c7224 */ /* 0x000fe400078e00ff */
[----:B------:R-:W-:Y:S02]  /*1f2f0*/  IMAD.MOV.U32 R11, RZ, RZ, 0x1f ;  /* 0x0000001fff0b7424 */ /* 0x000fe400078e00ff */
[----:B------:R-:W-:Y:S02]  /*1f300*/  IMAD.MOV.U32 R15, RZ, RZ, -0x1 ;  /* 0xffffffffff0f7424 */ /* 0x000fe400078e00ff */
[----:B0-----:R-:W-:-:S05]  /*1f310*/  VIADD R3, R0, 0xffffff80 ;  /* 0xffffff8000037836 */ /* 0x001fca0000000000 */
[----:B------:R-:W-:-:S04]  /*1f320*/  SHF.R.S32.HI R0, RZ, 0x1f, R3 ;  /* 0x0000001fff007819 */ /* 0x000fc80000011403 */
[----:B------:R-:W-:-:S04]  /*1f330*/  LEA.HI R0, R0, R3, RZ, 0x7 ;  /* 0x0000000300007211 */ /* 0x000fc800078f38ff */
[----:B------:R-:W-:-:S05]  /*1f340*/  SHF.R.S32.HI R0, RZ, 0x7, R0 ;  /* 0x00000007ff007819 */ /* 0x000fca0000011400 */
[----:B------:R-:W-:-:S07]  /*1f350*/  IMAD.MOV.U32 R13, RZ, RZ, R0 ;  /* 0x000000ffff0d7224 */ /* 0x000fce00078e0000 */
[----:B-----5:R-:W-:Y:S05]  /*1f360*/  WARPSYNC.COLLECTIVE R15, `(.L_x_1707) ;  /* 0x000000000f087348 */ /* 0x020fea0003c00000 */
[----:B------:R0:W1:Y:S02]  /*1f370*/  SHFL.IDX P6, R14, R13, R12, R11 ;  /* 0x0000000c0d0e7389 */ /* 0x00006400000c000b */
[----:B01---5:R-:W-:Y:S01]  /*1f380*/  ENDCOLLECTIVE ;  /* 0x000000000000791b */ /* 0x023fe20003800000 */
.L_x_1707:
[----:B------:R-:W-:Y:S05]  /*1f390*/  BSYNC B0 ;  /* 0x0000000000007941 */ /* 0x000fea0003800000 */
.L_x_1706:
[----:B------:R0:W-:Y:S01]  /*1f3a0*/  STL [R1+0x24], R14 ;  /* 0x0000240e01007387 */ /* 0x0001e20000100800 */
[----:B------:R-:W-:Y:S05]  /*1f3b0*/  BRA `(.L_x_1708) ;  /* 0xfffffe7000107947 */ /* 0x000fea000383ffff */
.L_x_1430:
[----:B------:R-:W-:Y:S01]  /*1f3c0*/  BSSY B1, `(.L_x_1709) ;  /* 0x0000008000017945 */ /* 0x000fe20003800000 */
[----:B------:R-:W-:Y:S02]  /*1f3d0*/  IMAD.MOV.U32 R13, RZ, RZ, R4 ;  /* 0x000000ffff0d7224 */ /* 0x000fe400078e0004 */
[----:B------:R-:W-:Y:S02]  /*1f3e0*/  IMAD.MOV.U32 R12, RZ, RZ, RZ ;  /* 0x000000ffff0c7224 */ /* 0x000fe400078e00ff */
[----:B------:R-:W-:Y:S02]  /*1f3f0*/  IMAD.MOV.U32 R11, RZ, RZ, 0x1c1f ;  /* 0x00001c1fff0b7424 */ /* 0x000fe400078e00ff */
[----:B------:R-:W-:-:S07]  /*1f400*/  IMAD.MOV.U32 R15, RZ, RZ, -0x1 ;  /* 0xffffffffff0f7424 */ /* 0x000fce00078e00ff */
[----:B0-----:R-:W-:Y:S05]  /*1f410*/  WARPSYNC.COLLECTIVE R15, `(.L_x_1710) ;  /* 0x000000000f087348 */ /* 0x001fea0003c00000 */
[----:B0-----:R0:W1:Y:S02]  /*1f420*/  SHFL.IDX P6, R14, R13, R12, R11 ;  /* 0x0000000c0d0e7389 */ /* 0x00106400000c000b */
[----:B01----:R-:W-:Y:S01]  /*1f430*/  ENDCOLLECTIVE ;  /* 0x000000000000791b */ /* 0x003fe20003800000 */
.L_x_1710:
[----:B------:R-:W-:Y:S05]  /*1f440*/  BSYNC B1 ;  /* 0x0000000000017941 */ /* 0x000fea0003800000 */
.L_x_1709:
        /* <DEDUP_REMOVED lines=8> */
.L_x_1711:
[----:B------:R-:W-:Y:S02]  /*1f4d0*/  IMAD.MOV.U32 R13, RZ, RZ, R7 ;  /* 0x000000ffff0d7224 */ /* 0x000fe400078e0007 */
[----:B------:R-:W-:-:S07]  /*1f4e0*/  IMAD.MOV.U32 R2, RZ, RZ, R14 ;  /* 0x000000ffff027224 */ /* 0x000fce00078e000e */
[----:B------:R-:W-:Y:S05]  /*1f4f0*/  WARPSYNC.COLLECTIVE R15, `(.L_x_1712) ;  /* 0x000000000f087348 */ /* 0x000fea0003c00000 */
[----:B------:R0:W1:Y:S02]  /*1f500*/  SHFL.IDX P6, R14, R13, R12, R11 ;  /* 0x0000000c0d0e7389 */ /* 0x00006400000c000b */
[----:B01----:R-:W-:Y:S01]  /*1f510*/  ENDCOLLECTIVE ;  /* 0x000000000000791b */ /* 0x003fe20003800000 */
.L_x_1712:
[----:B------:R-:W-:Y:S02]  /*1f520*/  IMAD.MOV.U32 R13, RZ, RZ, R6 ;  /* 0x000000ffff0d7224 */ /* 0x000fe400078e0006 */
[----:B------:R-:W-:-:S07]  /*1f530*/  IMAD.MOV.U32 R5, RZ, RZ, R14 ;  /* 0x000000ffff057224 */ /* 0x000fce00078e000e */
[----:B------:R-:W-:Y:S05]  /*1f540*/  WARPSYNC.COLLECTIVE R15, `(.L_x_1713) ;  /* 0x000000000f087348 */ /* 0x000fea0003c00000 */
[----:B------:R0:W1:Y:S02]  /*1f550*/  SHFL.IDX P6, R14, R13, R12, R11 ;  /* 0x0000000c0d0e7389 */ /* 0x00006400000c000b */
[----:B01----:R-:W-:Y:S01]  /*1f560*/  ENDCOLLECTIVE ;  /* 0x000000000000791b */ /* 0x003fe20003800000 */
.L_x_1713:
[----:B------:R-:W-:Y:S05]  /*1f570*/  BRA `(.L_x_1714) ;  /* 0xfffffe74009c7947 */ /* 0x000fea000383ffff */
.L_x_1433:
[----:B------:R-:W-:Y:S01]  /*1f580*/  BSSY B1, `(.L_x_1715) ;  /* 0x0000008000017945 */ /* 0x000fe20003800000 */
[----:B------:R-:W-:Y:S02]  /*1f590*/  IMAD.MOV.U32 R13, RZ, RZ, R4 ;  /* 0x000000ffff0d7224 */ /* 0x000fe400078e0004 */
[----:B------:R-:W-:Y:S02]  /*1f5a0*/  IMAD.MOV.U32 R12, RZ, RZ, 0x1 ;  /* 0x00000001ff0c7424 */ /* 0x000fe400078e00ff */
[----:B------:R-:W-:Y:S02]  /*1f5b0*/  IMAD.MOV.U32 R11, RZ, RZ, 0x1c1f ;  /* 0x00001c1fff0b7424 */ /* 0x000fe400078e00ff */
[----:B------:R-:W-:-:S07]  /*1f5c0*/  IMAD.MOV.U32 R15, RZ, RZ, -0x1 ;  /* 0xffffffffff0f7424 */ /* 0x000fce00078e00ff */
[----:B-1----:R-:W-:Y:S05]  /*1f5d0*/  WARPSYNC.COLLECTIVE R15, `(.L_x_1716) ;  /* 0x000000000f087348 */ /* 0x002fea0003c00000 */
[----:B------:R0:W2:Y:S02]  /*1f5e0*/  SHFL.IDX P6, R14, R13, R12, R11 ;  /* 0x0000000c0d0e7389 */ /* 0x0000a400000c000b */
[----:B012---:R-:W-:Y:S01]  /*1f5f0*/  ENDCOLLECTIVE ;  /* 0x000000000000791b */ /* 0x007fe20003800000 */
.L_x_1716:
[----:B------:R-:W-:Y:S05]  /*1f600*/  BSYNC B1 ;  /* 0x0000000000017941 */ /* 0x000fea0003800000 */
.L_x_1715:
[----:B------:R-:W-:Y:S02]  /*1f610*/  IMAD.MOV.U32 R13, RZ, RZ, R0 ;  /* 0x000000ffff0d7224 */ /* 0x000fe400078e0000 */
[----:B------:R-:W-:Y:S02]  /*1f620*/  IMAD.MOV.U32 R12, RZ, RZ, 0x1 ;  /* 0x00000001ff0c7424 */ /* 0x000fe400078e00ff */
[----:B------:R-:W-:Y:S02]  /*1f630*/  IMAD.MOV.U32 R11, RZ, RZ, 0x1c1f ;  /* 0x00001c1fff0b7424 */ /* 0x000fe400078e00ff */
[----:B------:R-:W-:Y:S02]  /*1f640*/  IMAD.MOV.U32 R15, RZ, RZ, -0x1 ;  /* 0xffffffffff0f7424 */ /* 0x000fe400078e00ff */
[----:B------:R-:W-:-:S07]  /*1f650*/  IMAD.MOV.U32 R3, RZ, RZ, R14 ;  /* 0x000000ffff037224 */ /* 0x000fce00078e000e */
[----:B------:R-:W-:Y:S05]  /*1f660*/  WARPSYNC.COLLECTIVE R15, `(.L_x_1717) ;  /* 0x000000000f087348 */ /* 0x000fea0003c00000 */
[----:B------:R0:W1:Y:S02]  /*1f670*/  SHFL.IDX P6, R14, R13, R12, R11 ;  /* 0x0000000c0d0e7389 */ /* 0x00006400000c000b */
[----:B01----:R-:W-:Y:S01]  /*1f680*/  ENDCOLLECTIVE ;  /* 0x000000000000791b */ /* 0x003fe20003800000 */
.L_x_1717:
[----:B------:R-:W-:Y:S02]  /*1f690*/  IMAD.MOV.U32 R13, RZ, RZ, R7 ;  /* 0x000000ffff0d7224 */ /* 0x000fe400078e0007 */
[----:B------:R-:W-:-:S07]  /*1f6a0*/  IMAD.MOV.U32 R2, RZ, RZ, R14 ;  /* 0x000000ffff027224 */ /* 0x000fce00078e000e */
[----:B------:R-:W-:Y:S05]  /*1f6b0*/  WARPSYNC.COLLECTIVE R15, `(.L_x_1718) ;  /* 0x000000000f087348 */ /* 0x000fea0003c00000 */
[----:B------:R0:W1:Y:S02]  /*1f6c0*/  SHFL.IDX P6, R14, R13, R12, R11 ;  /* 0x0000000c0d0e7389 */ /* 0x00006400000c000b */
[----:B01----:R-:W-:Y:S01]  /*1f6d0*/  ENDCOLLECTIVE ;  /* 0x000000000000791b */ /* 0x003fe20003800000 */
.L_x_1718:
[----:B------:R-:W-:Y:S02]  /*1f6e0*/  IMAD.MOV.U32 R13, RZ, RZ, R6 ;  /* 0x000000ffff0d7224 */ /* 0x000fe400078e0006 */
[----:B------:R-:W-:-:S07]  /*1f6f0*/  IMAD.MOV.U32 R5, RZ, RZ, R14 ;  /* 0x000000ffff057224 */ /* 0x000fce00078e000e */
[----:B------:R-:W-:Y:S05]  /*1f700*/  WARPSYNC.COLLECTIVE R15, `(.L_x_1719) ;  /* 0x000000000f087348 */ /* 0x000fea0003c00000 */
[----:B------:R0:W1:Y:S02]  /*1f710*/  SHFL.IDX P6, R14, R13, R12, R11 ;  /* 0x0000000c0d0e7389 */ /* 0x00006400000c000b */
[----:B01----:R-:W-:Y:S01]  /*1f720*/  ENDCOLLECTIVE ;  /* 0x000000000000791b */ /* 0x003fe20003800000 */
.L_x_1719:
[----:B------:R-:W-:Y:S05]  /*1f730*/  BRA `(.L_x_1720) ;  /* 0xfffffe7400f87947 */ /* 0x000fea000383ffff */
.L_x_1437:
[----:B0-----:R0:W1:Y:S02]  /*1f740*/  SYNCS.PHASECHK.TRANS64.TRYWAIT P0, [R16+URZ+0x16800], R37 ;  /* 0x01680025100075a7 */ /* 0x001064000800017f */
[----:B-1----:R-:W-:Y:S05]  /*1f750*/  @!P0 NANOSLEEP.SYNCS 0x989680 ;  /* 0x009896800000895d */ /* 0x002fea0003900000 */
[----:B------:R-:W1:Y:S02]  /*1f760*/  @!P0 SYNCS.PHASECHK.TRANS64 P0, [R16+URZ+0x16800], R37 ;  /* 0x01680025100085a7 */ /* 0x000e64000800007f */
[----:B-1----:R-:W-:Y:S05]  /*1f770*/  @!P0 BRA `(.L_x_1437) ;  /* 0xfffffffc00f08947 */ /* 0x002fea000383ffff */
[----:B------:R-:W-:Y:S05]  /*1f780*/  BRA `(.L_x_1721) ;  /* 0xfffffe7800f87947 */ /* 0x000fea000383ffff */
.L_x_1445:
[----:B------:R-:W1:Y:S01]  /*1f790*/  LDC R43, c[0x0][0x3f4] ;  /* 0x0000fd00ff2b7b82 */ /* 0x000e620000000800 */
[----:B------:R-:W-:Y:S01]  /*1f7a0*/  BSSY B1, `(.L_x_1722) ;  /* 0x0000008000017945 */ /* 0x000fe20003800000 */
[----:B------:R-:W-:Y:S02]  /*1f7b0*/  IMAD.MOV.U32 R13, RZ, RZ, R26 ;  /* 0x000000ffff0d7224 */ /* 0x000fe400078e001a */
[----:B------:R-:W-:Y:S02]  /*1f7c0*/  IMAD.MOV.U32 R12, RZ, RZ, RZ ;  /* 0x000000ffff0c7224 */ /* 0x000fe400078e00ff */
[----:B------:R-:W-:Y:S02]  /*1f7d0*/  IMAD.MOV.U32 R11, RZ, RZ, 0x1c1f ;  /* 0x00001c1fff0b7424 */ /* 0x000fe400078e00ff */
[----:B------:R-:W-:-:S07]  /*1f7e0*/  IMAD.MOV.U32 R15, RZ, RZ, -0x1 ;  /* 0xffffffffff0f7424 */ /* 0x000fce00078e00ff */
[----:B01----:R-:W-:Y:S05]  /*1f7f0*/  WARPSYNC.COLLECTIVE R15, `(.L_x_1723) ;  /* 0x000000000f087348 */ /* 0x003fea0003c00000 */
[----:B0-----:R0:W2:Y:S02]  /*1f800*/  SHFL.IDX P6, R14, R13, R12, R11 ;  /* 0x0000000c0d0e7389 */ /* 0x0010a400000c000b */
[----:B012---:R-:W-:Y:S01]  /*1f810*/  ENDCOLLECTIVE ;  /* 0x000000000000791b */ /* 0x007fe20003800000 */
.L_x_1723:
[----:B------:R-:W-:Y:S05]  /*1f820*/  BSYNC B1 ;  /* 0x0000000000017941 */ /* 0x000fea0003800000 */
.L_x_1722:
[----:B------:R-:W-:Y:S01]  /*1f830*/  IMAD.MOV.U32 R13, RZ, RZ, R24 ;  /* 0x000000ffff0d7224 */ /* 0x000fe200078e0018 */
[----:B------:R-:W-:Y:S01]  /*1f840*/  ISETP.GE.AND P0, PT, R18, R43, PT ;  /* 0x0000002b1200720c */ /* 0x000fe20003f06270 */
[----:B------:R-:W-:Y:S02]  /*1f850*/  IMAD.MOV.U32 R12, RZ, RZ, RZ ;  /* 0x000000ffff0c7224 */ /* 0x000fe400078e00ff */
[----:B------:R-:W-:Y:S02]  /*1f860*/  IMAD.MOV.U32 R11, RZ, RZ, 0x1c1f ;  /* 0x00001c1fff0b7424 */ /* 0x000fe400078e00ff */
[----:B------:R-:W-:Y:S02]  /*1f870*/  IMAD.MOV.U32 R15, RZ, RZ, -0x1 ;  /* 0xffffffffff0f7424 */ /* 0x000fe400078e00ff */
[----:B------:R-:W-:Y:S02]  /*1f880*/  IMAD.MOV.U32 R0, RZ, RZ, R14 ;  /* 0x000000ffff007224 */ /* 0x000fe400078e000e */
[----:B------:R-:W-:-:S07]  /*1f890*/  IMAD R30, R157, R30, RZ ;  /* 0x0000001e9d1e7224 */ /* 0x000fce00078e02ff */
[----:B------:R-:W-:Y:S05]  /*1f8a0*/  WARPSYNC.COLLECTIVE R15, `(.L_x_1724) ;  /* 0x000000000f087348 */ /* 0x000fea0003c00000 */
[----:B------:R0:W1:Y:S02]  /*1f8b0*/  SHFL.IDX P6, R14, R13, R12, R11 ;  /* 0x0000000c0d0e7389 */ /* 0x00006400000c000b */
[----:B01----:R-:W-:Y:S01]  /*1f8c0*/  ENDCOLLECTIVE ;  /* 0x000000000000791b */ /* 0x003fe20003800000 */
.L_x_1724:
[----:B------:R-:W-:Y:S01]  /*1f8d0*/  ISETP.GE.OR P1, PT, R37, R30, P0 ;  /* 0x0000001e2500720c */ /* 0x000fe20000726670 */
[----:B------:R-:W-:-:S12]  /*1f8e0*/  IMAD.MOV.U32 R13, RZ, RZ, R25 ;  /* 0x000000ffff0d7224 */ /* 0x000fd800078e0019 */
[C---:B------:R-:W-:Y:S01]  /*1f8f0*/  @!P1 IMAD.SHL.U32 R7, R18.reuse, 0x2, RZ ;  /* 0x0000000212079824 */ /* 0x040fe200078e00ff */
[----:B------:R-:W-:Y:S01]  /*1f900*/  @!P1 SHF.L.U64.HI R4, R18, 0x1, R39 ;  /* 0x0000000112049819 */ /* 0x000fe20000010227 */
[----:B------:R-:W-:-:S07]  /*1f910*/  IMAD.MOV.U32 R2, RZ, RZ, R14 ;  /* 0x000000ffff027224 */ /* 0x000fce00078e000e */
[----:B------:R-:W-:Y:S05]  /*1f920*/  WARPSYNC.COLLECTIVE R15, `(.L_x_1725) ;  /* 0x000000000f087348 */ /* 0x000fea0003c00000 */
[----:B------:R0:W1:Y:S02]  /*1f930*/  SHFL.IDX P6, R14, R13, R12, R11 ;  /* 0x0000000c0d0e7389 */ /* 0x00006400000c000b */
[----:B01----:R-:W-:Y:S01]  /*1f940*/  ENDCOLLECTIVE ;  /* 0x000000000000791b */ /* 0x003fe20003800000 */
.L_x_1725:
[----:B------:R-:W-:-:S05]  /*1f950*/  @!P1 IADD3 R2, P2, R2, R7, RZ ;  /* 0x0000000702029210 */ /* 0x000fca0007f5e0ff */
[----:B------:R-:W-:Y:S02]  /*1f960*/  @!P1 IMAD.X R5, R0, 0x1, R4, P2 ;  /* 0x0000000100059824 */ /* 0x000fe400010e0604 */
[----:B------:R-:W-:Y:S02]  /*1f970*/  @!P1 IMAD.MOV.U32 R8, RZ, RZ, R2 ;  /* 0x000000ffff089224 */ /* 0x000fe400078e0002 */
[----:B------:R-:W-:Y:S02]  /*1f980*/  @!P1 IMAD.MOV.U32 R9, RZ, RZ, R5 ;  /* 0x000000ffff099224 */ /* 0x000fe400078e0005 */
[----:B------:R-:W-:Y:S02]  /*1f990*/  IMAD.MOV.U32 R13, RZ, RZ, R27 ;  /* 0x000000ffff0d7224 */ /* 0x000fe400078e001b */
[----:B------:R-:W-:-:S07]  /*1f9a0*/  IMAD.MOV.U32 R3, RZ, RZ, R14 ;  /* 0x000000ffff037224 */ /* 0x000fce00078e000e */
[----:B------:R-:W-:Y:S05]  /*1f9b0*/  WARPSYNC.COLLECTIVE R15, `(.L_x_1726) ;  /* 0x000000000f087348 */ /* 0x000fea0003c00000 */
[----:B------:R0:W1:Y:S02]  /*1f9c0*/  SHFL.IDX P6, R14, R13, R12, R11 ;  /* 0x0000000c0d0e7389 */ /* 0x00006400000c000b */
[----:B01----:R-:W-:Y:S01]  /*1f9d0*/  ENDCOLLECTIVE ;  /* 0x000000000000791b */ /* 0x003fe20003800000 */
.L_x_1726:
[----:B------:R-:W2:Y:S01]  /*1f9e0*/  @!P1 LD.E.128 R8, desc[UR40][R8.64] ;  /* 0x0000002808089980 */ /* 0x000ea2000c101d00 */
[----:B------:R-:W-:-:S05]  /*1f9f0*/  @!P1 IADD3 R14, P2, R14, R7, RZ ;  /* 0x000000070e0e9210 */ /* 0x000fca0007f5e0ff */
[----:B------:R-:W-:-:S04]  /*1fa00*/  @!P1 IMAD.X R3, R3, 0x1, R4, P2 ;  /* 0x0000000103039824 */ /* 0x000fc800010e0604 */
[----:B------:R-:W-:-:S05]  /*1fa10*/  @!P1 IMAD.MOV.U32 R15, RZ, RZ, R3 ;  /* 0x000000ffff0f9224 */ /* 0x000fca00078e0003 */
[----:B------:R0:W5:Y:S01]  /*1fa20*/  @!P1 LD.E.128 R4, desc[UR40][R14.64] ;  /* 0x000000280e049980 */ /* 0x000162000c101d00 */
[----:B------:R-:W-:Y:S01]  /*1fa30*/  CS2R R34, SRZ ;  /* 0x0000000000227805 */ /* 0x000fe2000001ff00 */
[----:B------:R-:W-:Y:S01]  /*1fa40*/  IMAD.MOV.U32 R13, RZ, RZ, R26 ;  /* 0x000000ffff0d7224 */ /* 0x000fe200078e001a */
[----:B------:R-:W-:Y:S01]  /*1fa50*/  CS2R R32, SRZ ;  /* 0x0000000000207805 */ /* 0x000fe2000001ff00 */
[----:B------:R-:W-:Y:S01]  /*1fa60*/  IMAD.MOV.U32 R12, RZ, RZ, 0x1 ;  /* 0x00000001ff0c7424 */ /* 0x000fe200078e00ff */
[----:B------:R-:W-:Y:S01]  /*1fa70*/  CS2R R20, SRZ ;  /* 0x0000000000147805 */ /* 0x000fe2000001ff00 */
[----:B0-----:R-:W-:Y:S02]  /*1fa80*/  IMAD.MOV.U32 R15, RZ, RZ, -0x1 ;  /* 0xffffffffff0f7424 */ /* 0x001fe400078e00ff */
[----:B--2---:R-:W-:Y:S02]  /*1fa90*/  @!P1 IMAD.MOV.U32 R35, RZ, RZ, R11 ;  /* 0x000000ffff239224 */ /* 0x004fe400078e000b */
[----:B------:R-:W-:-:S02]  /*1faa0*/  IMAD.MOV.U32 R11, RZ, RZ, 0x1c1f ;  /* 0x00001c1fff0b7424 */ /* 0x000fc400078e00ff */
[----:B------:R-:W-:Y:S02]  /*1fab0*/  @!P1 IMAD.MOV.U32 R32, RZ, RZ, R8 ;  /* 0x000000ffff209224 */ /* 0x000fe400078e0008 */
[----:B------:R-:W-:-:S07]  /*1fac0*/  @!P1 IMAD.MOV.U32 R33, RZ, RZ, R9 ;  /* 0x000000ffff219224 */ /* 0x000fce00078e0009 */
[----:B-----5:R-:W-:Y:S05]  /*1fad0*/  WARPSYNC.COLLECTIVE R15, `(.L_x_1727) ;  /* 0x000000000f087348 */ /* 0x020fea0003c00000 */
[----:B------:R0:W1:Y:S02]  /*1fae0*/  SHFL.IDX P6, R14, R13, R12, R11 ;  /* 0x0000000c0d0e7389 */ /* 0x00006400000c000b */
[----:B01---5:R-:W-:Y:S01]  /*1faf0*/  ENDCOLLECTIVE ;  /* 0x000000000000791b */ /* 0x023fe20003800000 */
.L_x_1727:
[----:B------:R-:W-:Y:S02]  /*1fb00*/  IMAD.MOV.U32 R0, RZ, RZ, R32 ;  /* 0x000000ffff007224 */ /* 0x000fe400078e0020 */
[----:B------:R-:W-:Y:S02]  /*1fb10*/  IMAD.MOV.U32 R2, RZ, RZ, R33 ;  /* 0x000000ffff027224 */ /* 0x000fe400078e0021 */
[----:B------:R-:W-:Y:S01]  /*1fb20*/  @!P1 IMAD.MOV.U32 R34, RZ, RZ, R10 ;  /* 0x000000ffff229224 */ /* 0x000fe200078e000a */
[----:B------:R-:W-:Y:S01]  /*1fb30*/  PRMT R41, R0, 0x7610, R41 ;  /* 0x0000761000297816 */ /* 0x000fe20000000029 */
[----:B------:R-:W-:Y:S01]  /*1fb40*/  IMAD.MOV.U32 R9, RZ, RZ, R35 ;  /* 0x000000ffff097224 */ /* 0x000fe200078e0023 */
[----:B------:R-:W-:Y:S02]  /*1fb50*/  PRMT R42, R2, 0x7610, R42 ;  /* 0x00007610022a7816 */ /* 0x000fe4000000002a */
[----:B------:R-:W-:Y:S01]  /*1fb60*/  CS2R R2, SRZ ;  /* 0x0000000000027805 */ /* 0x000fe2000001ff00 */
[----:B------:R-:W-:-:S02]  /*1fb70*/  IMAD.MOV.U32 R8, RZ, RZ, R34 ;  /* 0x000000ffff087224 */ /* 0x000fc400078e0022 */
[----:B------:R-:W-:-:S03]  /*1fb80*/  IMAD.MOV.U32 R13, RZ, RZ, R24 ;  /* 0x000000ffff0d7224 */ /* 0x000fc600078e0018 */
[----:B------:R-:W-:Y:S01]  /*1fb90*/  PRMT R31, R8, 0x5410, R9 ;  /* 0x00005410081f7816 */ /* 0x000fe20000000009 */
[----:B------:R-:W-:Y:S02]  /*1fba0*/  @!P1 IMAD.MOV.U32 R20, RZ, RZ, R4 ;  /* 0x000000ffff149224 */ /* 0x000fe400078e0004 */
[----:B------:R-:W-:Y:S02]  /*1fbb0*/  @!P1 IMAD.MOV.U32 R21, RZ, RZ, R5 ;  /* 0x000000ffff159224 */ /* 0x000fe400078e0005 */
[----:B------:R-:W-:Y:S02]  /*1fbc0*/  @!P1 IMAD.MOV.U32 R2, RZ, RZ, R6 ;  /* 0x000000ffff029224 */ /* 0x000fe400078e0006 */
[----:B------:R-:W-:Y:S02]  /*1fbd0*/  @!P1 IMAD.MOV.U32 R3, RZ, RZ, R7 ;  /* 0x000000ffff039224 */ /* 0x000fe400078e0007 */
[----:B------:R-:W-:-:S07]  /*1fbe0*/  IMAD.MOV.U32 R0, RZ, RZ, R14 ;  /* 0x000000ffff007224 */ /* 0x000fce00078e000e */
[----:B------:R-:W-:Y:S05]  /*1fbf0*/  WARPSYNC.COLLECTIVE R15, `(.L_x_1728) ;  /* 0x000000000f087348 */ /* 0x000fea0003c00000 */
[----:B------:R0:W1:Y:S02]  /*1fc00*/  SHFL.IDX P6, R14, R13, R12, R11 ;  /* 0x0000000c0d0e7389 */ /* 0x00006400000c000b */
[----:B01----:R-:W-:Y:S01]  /*1fc10*/  ENDCOLLECTIVE ;  /* 0x000000000000791b */ /* 0x003fe20003800000 */
.L_x_1728:
[----:B------:R-:W-:Y:S02]  /*1fc20*/  IMAD.MOV.U32 R4, RZ, RZ, R20 ;  /* 0x000000ffff047224 */ /* 0x000fe400078e0014 */
[----:B------:R-:W-:Y:S02]  /*1fc30*/  IMAD.MOV.U32 R5, RZ, RZ, R21 ;  /* 0x000000ffff057224 */ /* 0x000fe400078e0015 */
[----:B------:R-:W-:Y:S02]  /*1fc40*/  IMAD.MOV.U32 R6, RZ, RZ, R2 ;  /* 0x000000ffff067224 */ /* 0x000fe400078e0002 */
[----:B------:R-:W-:Y:S01]  /*1fc50*/  IMAD.MOV.U32 R7, RZ, RZ, R3 ;  /* 0x000000ffff077224 */ /* 0x000fe200078e0003 */
[----:B------:R-:W-:Y:S02]  /*1fc60*/  PRMT R41, R41, 0x5410, R5 ;  /* 0x0000541029297816 */ /* 0x000fe40000000005 */
[----:B------:R-:W-:Y:S02]  /*1fc70*/  PRMT R56, R4, 0x5410, R6 ;  /* 0x0000541004387816 */ /* 0x000fe40000000006 */
[----:B------:R-:W-:-:S02]  /*1fc80*/  CS2R R4, SRZ ;  /* 0x0000000000047805 */ /* 0x000fc4000001ff00 */
[----:B------:R-:W-:Y:S01]  /*1fc90*/  PRMT R47, R7, 0x7610, R47 ;  /* 0x00007610072f7816 */ /* 0x000fe2000000002f */
[----:B------:R-:W-:Y:S02]  /*1fca0*/  IMAD.MOV.U32 R13, RZ, RZ, R25 ;  /* 0x000000ffff0d7224 */ /* 0x000fe400078e0019 */
[----:B------:R-:W-:-:S07]  /*1fcb0*/  IMAD.MOV.U32 R24, RZ, RZ, R14 ;  /* 0x000000ffff187224 */ /* 0x000fce00078e000e */
[----:B------:R-:W-:Y:S05]  /*1fcc0*/  WARPSYNC.COLLECTIVE R15, `(.L_x_1729) ;  /* 0x000000000f087348 */ /* 0x000fea0003c00000 */
[----:B------:R0:W1:Y:S02]  /*1fcd0*/  SHFL.IDX P6, R14, R13, R12, R11 ;  /* 0x0000000c0d0e7389 */ /* 0x00006400000c000b */
[----:B01----:R-:W-:Y:S01]  /*1fce0*/  ENDCOLLECTIVE ;  /* 0x000000000000791b */ /* 0x003fe20003800000 */
.L_x_1729:
[----:B------:R-:W-:Y:S02]  /*1fcf0*/  IMAD.MOV.U32 R13, RZ, RZ, R27 ;  /* 0x000000ffff0d7224 */ /* 0x000fe400078e001b */
[----:B------:R-:W-:-:S07]  /*1fd00*/  IMAD.MOV.U32 R25, RZ, RZ, R14 ;  /* 0x000000ffff197224 */ /* 0x000fce00078e000e */
[----:B------:R-:W-:Y:S05]  /*1fd10*/  WARPSYNC.COLLECTIVE R15, `(.L_x_1730) ;  /* 0x000000000f087348 */ /* 0x000fea0003c00000 */
[----:B------:R0:W1:Y:S02]  /*1fd20*/  SHFL.IDX P6, R14, R13, R12, R11 ;  /* 0x0000000c0d0e7389 */ /* 0x00006400000c000b */
[----:B01----:R-:W-:Y:S01]  /*1fd30*/  ENDCOLLECTIVE ;  /* 0x000000000000791b */ /* 0x003fe20003800000 */
.L_x_1730:
[----:B------:R-:W-:Y:S05]  /*1fd40*/  BRA `(.L_x_1731) ;  /* 0xfffffe8400e87947 */ /* 0x000fea000383ffff */
.L_x_1449:
[----:B0-----:R0:W1:Y:S02]  /*1fd50*/  SYNCS.PHASECHK.TRANS64.TRYWAIT P1, [R16+URZ+0x16800], R13 ;  /* 0x0168000d100075a7 */ /* 0x001064000802017f */
[----:B-1----:R-:W-:Y:S05]  /*1fd60*/  @!P1 NANOSLEEP.SYNCS 0x989680 ;  /* 0x009896800000995d */ /* 0x002fea0003900000 */
[----:B------:R-:W1:Y:S02]  /*1fd70*/  @!P1 SYNCS.PHASECHK.TRANS64 P1, [R16+URZ+0x16800], R13 ;  /* 0x0168000d100095a7 */ /* 0x000e64000802007f */
[----:B-1----:R-:W-:Y:S05]  /*1fd80*/  @!P1 BRA `(.L_x_1449) ;  /* 0xfffffffc00f09947 */ /* 0x002fea000383ffff */
[----:B------:R-:W-:Y:S05]  /*1fd90*/  BRA `(.L_x_1732) ;  /* 0xfffffe8800887947 */ /* 0x000fea000383ffff */
.L_x_1455:
[----:B--2---:R2:W3:Y:S02]  /*1fda0*/  SYNCS.PHASECHK.TRANS64.TRYWAIT P2, [R7+URZ+0x16830], R0 ;  /* 0x01683000070075a7 */ /* 0x0044e4000804017f */
[----:B---3--:R-:W-:Y:S05]  /*1fdb0*/  @!P2 NANOSLEEP.SYNCS 0x989680 ;  /* 0x009896800000a95d */ /* 0x008fea0003900000 */
[----:B------:R-:W3:Y:S02]  /*1fdc0*/  @!P2 SYNCS.PHASECHK.TRANS64 P2, [R7+URZ+0x16830], R0 ;  /* 0x016830000700a5a7 */ /* 0x000ee4000804007f */
[----:B---3--:R-:W-:Y:S05]  /*1fdd0*/  @!P2 BRA `(.L_x_1455) ;  /* 0xfffffffc00f0a947 */ /* 0x008fea000383ffff */
[----:B------:R-:W-:Y:S05]  /*1fde0*/  BRA `(.L_x_1454) ;  /* 0xfffffe9800087947 */ /* 0x000fea000383ffff */
.L_x_1473:
[----:B-1----:R1:W2:Y:S02]  /*1fdf0*/  SYNCS.PHASECHK.TRANS64.TRYWAIT P5, [R9+URZ+0x16830], R0 ;  /* 0x01683000090075a7 */ /* 0x0022a400080a017f */
[----:B--2---:R-:W-:Y:S05]  /*1fe00*/  @!P5 NANOSLEEP.SYNCS 0x989680 ;  /* 0x009896800000d95d */ /* 0x004fea0003900000 */
[----:B------:R-:W2:Y:S02]  /*1fe10*/  @!P5 SYNCS.PHASECHK.TRANS64 P5, [R9+URZ+0x16830], R0 ;  /* 0x016830000900d5a7 */ /* 0x000ea400080a007f */
[----:B--2---:R-:W-:Y:S05]  /*1fe20*/  @!P5 BRA `(.L_x_1473) ;  /* 0xfffffffc00f0d947 */ /* 0x004fea000383ffff */
[----:B------:R-:W-:Y:S05]  /*1fe30*/  BRA `(.L_x_1472) ;  /* 0xfffffec800b87947 */ /* 0x000fea000383ffff */
.L_x_1477:
[----:B-1----:R1:W2:Y:S02]  /*1fe40*/  SYNCS.PHASECHK.TRANS64.TRYWAIT P4, [R8+URZ+0x16850], R0 ;  /* 0x01685000080075a7 */ /* 0x0022a4000808017f */
[----:B--2---:R-:W-:Y:S05]  /*1fe50*/  @!P4 NANOSLEEP.SYNCS 0x989680 ;  /* 0x009896800000c95d */ /* 0x004fea0003900000 */
[----:B------:R-:W2:Y:S02]  /*1fe60*/  @!P4 SYNCS.PHASECHK.TRANS64 P4, [R8+URZ+0x16850], R0 ;  /* 0x016850000800c5a7 */ /* 0x000ea4000808007f */
[----:B--2---:R-:W-:Y:S05]  /*1fe70*/  @!P4 BRA `(.L_x_1477) ;  /* 0xfffffffc00f0c947 */ /* 0x004fea000383ffff */
[----:B------:R-:W-:Y:S05]  /*1fe80*/  BRA `(.L_x_1474) ;  /* 0xfffffecc00807947 */ /* 0x000fea000383ffff */
.L_x_1496:
[----:B-1----:R1:W2:Y:S02]  /*1fe90*/  SYNCS.PHASECHK.TRANS64.TRYWAIT P3, [R0+URZ+0x16830], R3 ;  /* 0x01683003000075a7 */ /* 0x0022a4000806017f */
[----:B--2---:R-:W-:Y:S05]  /*1fea0*/  @!P3 NANOSLEEP.SYNCS 0x989680 ;  /* 0x009896800000b95d */ /* 0x004fea0003900000 */
[----:B------:R-:W2:Y:S02]  /*1feb0*/  @!P3 SYNCS.PHASECHK.TRANS64 P3, [R0+URZ+0x16830], R3 ;  /* 0x016830030000b5a7 */ /* 0x000ea4000806007f */
[----:B--2---:R-:W-:Y:S05]  /*1fec0*/  @!P3 BRA `(.L_x_1496) ;  /* 0xfffffffc00f0b947 */ /* 0x004fea000383ffff */
[----:B------:R-:W-:Y:S05]  /*1fed0*/  BRA `(.L_x_1495) ;  /* 0xfffffefc00307947 */ /* 0x000fea000383ffff */
.L_x_1500:
[----:B-1----:R1:W2:Y:S02]  /*1fee0*/  SYNCS.PHASECHK.TRANS64.TRYWAIT P2, [R2+URZ+0x16850], R0 ;  /* 0x01685000020075a7 */ /* 0x0022a4000804017f */
[----:B--2---:R-:W-:Y:S05]  /*1fef0*/  @!P2 NANOSLEEP.SYNCS 0x989680 ;  /* 0x009896800000a95d */ /* 0x004fea0003900000 */
[----:B------:R-:W2:Y:S02]  /*1ff00*/  @!P2 SYNCS.PHASECHK.TRANS64 P2, [R2+URZ+0x16850], R0 ;  /* 0x016850000200a5a7 */ /* 0x000ea4000804007f */
[----:B--2---:R-:W-:Y:S05]  /*1ff10*/  @!P2 BRA `(.L_x_1500) ;  /* 0xfffffffc00f0a947 */ /* 0x004fea000383ffff */
[----:B------:R-:W-:Y:S05]  /*1ff20*/  BRA `(.L_x_1497) ;  /* 0xfffffefc00f87947 */ /* 0x000fea000383ffff */
.L_x_1507:
[----:B-1----:R1:W2:Y:S02]  /*1ff30*/  SYNCS.PHASECHK.TRANS64.TRYWAIT P3, [R0+URZ+0x16830], R3 ;  /* 0x01683003000075a7 */ /* 0x0022a4000806017f */
[----:B--2---:R-:W-:Y:S05]  /*1ff40*/  @!P3 NANOSLEEP.SYNCS 0x989680 ;  /* 0x009896800000b95d */ /* 0x004fea0003900000 */
[----:B------:R-:W2:Y:S02]  /*1ff50*/  @!P3 SYNCS.PHASECHK.TRANS64 P3, [R0+URZ+0x16830], R3 ;  /* 0x016830030000b5a7 */ /* 0x000ea4000806007f */
[----:B--2---:R-:W-:Y:S05]  /*1ff60*/  @!P3 BRA `(.L_x_1507) ;  /* 0xfffffffc00f0b947 */ /* 0x004fea000383ffff */
[----:B------:R-:W-:Y:S05]  /*1ff70*/  BRA `(.L_x_1506) ;  /* 0xffffff1800dc7947 */ /* 0x000fea000383ffff */
.L_x_1511:
[----:B-1----:R1:W2:Y:S02]  /*1ff80*/  SYNCS.PHASECHK.TRANS64.TRYWAIT P2, [R2+URZ+0x16850], R0 ;  /* 0x01685000020075a7 */ /* 0x0022a4000804017f */
[----:B--2---:R-:W-:Y:S05]  /*1ff90*/  @!P2 NANOSLEEP.SYNCS 0x989680 ;  /* 0x009896800000a95d */ /* 0x004fea0003900000 */
[----:B------:R-:W2:Y:S02]  /*1ffa0*/  @!P2 SYNCS.PHASECHK.TRANS64 P2, [R2+URZ+0x16850], R0 ;  /* 0x016850000200a5a7 */ /* 0x000ea4000804007f */
[----:B--2---:R-:W-:Y:S05]  /*1ffb0*/  @!P2 BRA `(.L_x_1511) ;  /* 0xfffffffc00f0a947 */ /* 0x004fea000383ffff */
[----:B------:R-:W-:Y:S05]  /*1ffc0*/  BRA `(.L_x_1508) ;  /* 0xffffff1c00a47947 */ /* 0x000fea000383ffff */
.L_x_1524:
[----:B-1----:R1:W2:Y:S02]  /*1ffd0*/  SYNCS.PHASECHK.TRANS64.TRYWAIT P0, [R11+URZ+0x16850], R4 ;  /* 0x016850040b0075a7 */ /* 0x0022a4000800017f */
[----:B--2---:R-:W-:Y:S05]  /*1ffe0*/  @!P0 NANOSLEEP.SYNCS 0x989680 ;  /* 0x009896800000895d */ /* 0x004fea0003900000 */
[----:B------:R-:W2:Y:S02]  /*1fff0*/  @!P0 SYNCS.PHASECHK.TRANS64 P0, [R11+URZ+0x16850], R4 ;  /* 0x016850040b0085a7 */ /* 0x000ea4000800007f */
[----:B--2---:R-:W-:Y:S05]  /*20000*/  @!P0 BRA `(.L_x_1524) ;  /* 0xfffffffc00f08947 */ /* 0x004fea000383ffff */
[----:B------:R-:W-:Y:S05]  /*20010*/  BRA `(.L_x_1523) ;  /* 0xffffff48007c7947 */ /* 0x000fea000383ffff */
.L_x_1529:
[----:B------:R-:W-:Y:S02]  /*20020*/  IMAD.MOV.U32 R13, RZ, RZ, R28 ;  /* 0x000000ffff0d7224 */ /* 0x000fe400078e001c */
[----:B------:R-:W-:Y:S02]  /*20030*/  IMAD.MOV.U32 R12, RZ, RZ, RZ ;  /* 0x000000ffff0c7224 */ /* 0x000fe400078e00ff */
[----:B------:R-:W-:Y:S02]  /*20040*/  IMAD.MOV.U32 R11, RZ, RZ, 0x181f ;  /* 0x0000181fff0b7424 */ /* 0x000fe400078e00ff */
[----:B------:R-:W-:Y:S02]  /*20050*/  IMAD.MOV.U32 R15, RZ, RZ, -0x1 ;  /* 0xffffffffff0f7424 */ /* 0x000fe400078e00ff */
[----:B------:R-:W-:-:S07]  /*20060*/  IMAD.IADD R40, R49, 0x1, R50 ;  /* 0x0000000131287824 */ /* 0x000fce00078e0232 */
[----:B-----5:R-:W-:Y:S05]  /*20070*/  WARPSYNC.COLLECTIVE R15, `(.L_x_1733) ;  /* 0x000000000f087348 */ /* 0x020fea0003c00000 */
[----:B------:R0:W1:Y:S02]  /*20080*/  SHFL.IDX P6, R14, R13, R12, R11 ;  /* 0x0000000c0d0e7389 */ /* 0x00006400000c000b */
[----:B01---5:R-:W-:Y:S01]  /*20090*/  ENDCOLLECTIVE ;  /* 0x000000000000791b */ /* 0x023fe20003800000 */
.L_x_1733:
[----:B------:R-:W-:Y:S02]  /*200a0*/  VIADD R20, R40, 0x30 ;  /* 0x0000003028147836 */ /* 0x000fe40000000000 */
[----:B------:R-:W-:Y:S02]  /*200b0*/  IMAD.MOV.U32 R13, RZ, RZ, R10 ;  /* 0x000000ffff0d7224 */ /* 0x000fe400078e000a */
[----:B------:R-:W-:-:S07]  /*200c0*/  IMAD.MOV.U32 R0, RZ, RZ, R14 ;  /* 0x000000ffff007224 */ /* 0x000fce00078e000e */
[----:B------:R-:W-:Y:S05]  /*200d0*/  WARPSYNC.COLLECTIVE R15, `(.L_x_1734) ;  /* 0x000000000f087348 */ /* 0x000fea0003c00000 */
[----:B------:R0:W1:Y:S02]  /*200e0*/  SHFL.IDX P6, R14, R13, R12, R11 ;  /* 0x0000000c0d0e7389 */ /* 0x00006400000c000b */
[----:B01----:R-:W-:Y:S01]  /*200f0*/  ENDCOLLECTIVE ;  /* 0x000000000000791b */ /* 0x003fe20003800000 */
.L_x_1734:
[----:B------:R-:W-:Y:S02]  /*20100*/  ULDC UR4, c[0x0][0xac8] ;  /* 0x0002b20000047ab9 */ /* 0x000fe40000000800 */
[----:B------:R-:W-:-:S04]  /*20110*/  ISETP.GE.AND P0, PT, R41, UR4, PT ;  /* 0x0000000429007c0c */ /* 0x000fc8000bf06270 */
[-C--:B------:R-:W-:Y:S01]  /*20120*/  ISETP.GE.OR P4, PT, R20, R43.reuse, P0 ;  /* 0x0000002b1400720c */ /* 0x080fe20000786670 */
[C---:B------:R-:W-:Y:S01]  /*20130*/  VIADD R20, R40.reuse, 0x60 ;  /* 0x0000006028147836 */ /* 0x040fe20000000000 */
[----:B------:R-:W-:-:S04]  /*20140*/  ISETP.GE.OR P3, PT, R40, R43, P0 ;  /* 0x0000002b2800720c */ /* 0x000fc80000766670 */
[----:B------:R-:W-:Y:S01]  /*20150*/  ISETP.GE.OR P2, PT, R20, R43, P0 ;  /* 0x0000002b1400720c */ /* 0x000fe20000746670 */
[----:B------:R-:W-:Y:S02]  /*20160*/  IMAD.MOV.U32 R13, RZ, RZ, R28 ;  /* 0x000000ffff0d7224 */ /* 0x000fe400078e001c */
[----:B------:R-:W-:Y:S02]  /*20170*/  IMAD.MOV.U32 R12, RZ, RZ, 0x1 ;  /* 0x00000001ff0c7424 */ /* 0x000fe400078e00ff */
[----:B------:R-:W-:-:S08]  /*20180*/  IMAD.MOV.U32 R2, RZ, RZ, R14 ;  /* 0x000000ffff027224 */ /* 0x000fd000078e000e */
[----:B------:R-:W-:Y:S05]  /*20190*/  WARPSYNC.COLLECTIVE R15, `(.L_x_1735) ;  /* 0x000000000f087348 */ /* 0x000fea0003c00000 */
[----:B------:R0:W1:Y:S02]  /*201a0*/  SHFL.IDX P6, R14, R13, R12, R11 ;  /* 0x0000000c0d0e7389 */ /* 0x00006400000c000b */
[----:B01----:R-:W-:Y:S01]  /*201b0*/  ENDCOLLECTIVE ;  /* 0x000000000000791b */ /* 0x003fe20003800000 */
.L_x_1735:
[----:B------:R-:W-:-:S04]  /*201c0*/  @!P3 LEA R2, P5, R41, R2, 0x1 ;  /* 0x000000022902b211 */ /* 0x000fc800078a08ff */
[----:B------:R-:W-:Y:S01]  /*201d0*/  @!P3 LEA.HI.X R21, R41, R0, R42, 0x1, P5 ;  /* 0x000000002915b211 */ /* 0x000fe200028f0c2a */
[----:B------:R-:W-:-:S05]  /*201e0*/  @!P3 IMAD.MOV.U32 R20, RZ, RZ, R2 ;  /* 0x000000ffff14b224 */ /* 0x000fca00078e0002 */
[----:B------:R0:W-:Y:S01]  /*201f0*/  @!P3 ST.E.128 desc[UR40][R20.64], R4 ;  /* 0x000000041400b985 */ /* 0x0001e2000c101d28 */
[----:B------:R-:W-:Y:S02]  /*20200*/  IMAD.MOV.U32 R13, RZ, RZ, R10 ;  /* 0x000000ffff0d7224 */ /* 0x000fe400078e000a */
[----:B------:R-:W-:-:S07]  /*20210*/  IMAD.MOV.U32 R3, RZ, RZ, R14 ;  /* 0x000000ffff037224 */ /* 0x000fce00078e000e */
[----:B0-----:R-:W-:Y:S05]  /*20220*/  WARPSYNC.COLLECTIVE R15, `(.L_x_1736) ;  /* 0x000000000f087348 */ /* 0x001fea0003c00000 */
[----:B------:R1:W2:Y:S02]  /*20230*/  SHFL.IDX P6, R14, R13, R12, R11 ;  /* 0x0000000c0d0e7389 */ /* 0x0002a400000c000b */
[----:B012---:R-:W-:Y:S01]  /*20240*/  ENDCOLLECTIVE ;  /* 0x000000000000791b */ /* 0x007fe20003800000 */
.L_x_1736:
[----:B------:R-:W-:Y:S02]  /*20250*/  IMAD.MOV.U32 R13, RZ, RZ, R28 ;  /* 0x000000ffff0d7224 */ /* 0x000fe400078e001c */
[----:B------:R-:W-:Y:S02]  /*20260*/  IMAD.MOV.U32 R12, RZ, RZ, 0x2 ;  /* 0x00000002ff0c7424 */ /* 0x000fe400078e00ff */
[----:B------:R-:W-:-:S07]  /*20270*/  IMAD.MOV.U32 R8, RZ, RZ, R14 ;  /* 0x000000ffff087224 */ /* 0x000fce00078e000e */
[----:B------:R-:W-:Y:S05]  /*20280*/  WARPSYNC.COLLECTIVE R15, `(.L_x_1737) ;  /* 0x000000000f087348 */ /* 0x000fea0003c00000 */
[----:B------:R0:W1:Y:S02]  /*20290*/  SHFL.IDX P6, R14, R13, R12, R11 ;  /* 0x0000000c0d0e7389 */ /* 0x00006400000c000b */
[----:B01----:R-:W-:Y:S01]  /*202a0*/  ENDCOLLECTIVE ;  /* 0x000000000000791b */ /* 0x003fe20003800000 */
.L_x_1737:
[----:B------:R-:W-:-:S04]  /*202b0*/  @!P4 LEA R8, P1, R41, R8, 0x1 ;  /* 0x000000082908c211 */ /* 0x000fc800078208ff */
[----:B------:R-:W-:Y:S01]  /*202c0*/  @!P4 LEA.HI.X R3, R41, R3, R42, 0x1, P1 ;  /* 0x000000032903c211 */ /* 0x000fe200008f0c2a */
[----:B------:R-:W-:Y:S02]  /*202d0*/  IMAD.MOV.U32 R13, RZ, RZ, R10 ;  /* 0x000000ffff0d7224 */ /* 0x000fe400078e000a */
[----:B------:R-:W-:-:S07]  /*202e0*/  IMAD.MOV.U32 R9, RZ, RZ, R14 ;  /* 0x000000ffff097224 */ /* 0x000fce00078e000e */
[----:B------:R-:W-:Y:S05]  /*202f0*/  WARPSYNC.COLLECTIVE R15, `(.L_x_1738) ;  /* 0x000000000f087348 */ /* 0x000fea0003c00000 */
[----:B------:R0:W1:Y:S02]  /*20300*/  SHFL.IDX P6, R14, R13, R12, R11 ;  /* 0x0000000c0d0e7389 */ /* 0x00006400000c000b */
[----:B01----:R-:W-:Y:S01]  /*20310*/  ENDCOLLECTIVE ;  /* 0x000000000000791b */ /* 0x003fe20003800000 */
.L_x_1738:
[----:B------:R-:W-:Y:S02]  /*20320*/  IMAD.MOV.U32 R13, RZ, RZ, R28 ;  /* 0x000000ffff0d7224 */ /* 0x000fe400078e001c */
[----:B------:R-:W-:Y:S01]  /*20330*/  IMAD.MOV.U32 R12, RZ, RZ, 0x3 ;  /* 0x00000003ff0c7424 */ /* 0x000fe200078e00ff */
[----:B------:R-:W-:-:S13]  /*20340*/  @!P2 LEA R44, P5, R41, R14, 0x1 ;  /* 0x0000000e292ca211 */ /* 0x000fda00078a08ff */
[----:B------:R-:W-:Y:S05]  /*20350*/  WARPSYNC.COLLECTIVE R15, `(.L_x_1739) ;  /* 0x000000000f087348 */ /* 0x000fea0003c00000 */
[----:B------:R0:W1:Y:S02]  /*20360*/  SHFL.IDX P6, R14, R13, R12, R11 ;  /* 0x0000000c0d0e7389 */ /* 0x00006400000c000b */
[----:B01----:R-:W-:Y:S01]  /*20370*/  ENDCOLLECTIVE ;  /* 0x000000000000791b */ /* 0x003fe20003800000 */
.L_x_1739:
[----:B------:R-:W-:Y:S01]  /*20380*/  @!P2 LEA.HI.X R45, R41, R9, R42, 0x1, P5 ;  /* 0x00000009292da211 */ /* 0x000fe200028f0c2a */
[----:B------:R-:W-:Y:S02]  /*20390*/  @!P4 IMAD.MOV.U32 R9, RZ, RZ, R3 ;  /* 0x000000ffff09c224 */ /* 0x000fe400078e0003 */
[----:B------:R-:W-:Y:S02]  /*203a0*/  @!P2 IMAD.MOV.U32 R2, RZ, RZ, R44 ;  /* 0x000000ffff02a224 */ /* 0x000fe400078e002c */
[----:B------:R-:W-:Y:S01]  /*203b0*/  @!P2 IMAD.MOV.U32 R3, RZ, RZ, R45 ;  /* 0x000000ffff03a224 */ /* 0x000fe200078e002d */
[----:B------:R0:W-:Y:S04]  /*203c0*/  @!P4 ST.E.128 desc[UR40][R8.64], R24 ;  /* 0x000000180800c985 */ /* 0x0001e8000c101d28 */
[----:B------:R0:W-:Y:S01]  /*203d0*/  @!P2 ST.E.128 desc[UR40][R2.64], R32 ;  /* 0x000000200200a985 */ /* 0x0001e2000c101d28 */
[----:B------:R-:W-:-:S02]  /*203e0*/  IMAD.MOV.U32 R13, RZ, RZ, R10 ;  /* 0x000000ffff0d7224 */ /* 0x000fc400078e000a */
[----:B------:R-:W-:-:S07]  /*203f0*/  IMAD.MOV.U32 R0, RZ, RZ, R14 ;  /* 0x000000ffff007224 */ /* 0x000fce00078e000e */
[----:B0-----:R-:W-:Y:S05]  /*20400*/  WARPSYNC.COLLECTIVE R15, `(.L_x_1740) ;  /* 0x000000000f087348 */ /* 0x001fea0003c00000 */
[----:B------:R1:W2:Y:S02]  /*20410*/  SHFL.IDX P6, R14, R13, R12, R11 ;  /* 0x0000000c0d0e7389 */ /* 0x0002a400000c000b */
[----:B012---:R-:W-:Y:S01]  /*20420*/  ENDCOLLECTIVE ;  /* 0x000000000000791b */ /* 0x007fe20003800000 */
.L_x_1740:
[----:B------:R-:W-:Y:S05]  /*20430*/  BRA `(.L_x_1741) ;  /* 0xffffff5c00a47947 */ /* 0x000fea000383ffff */
.L_x_1531:
[----:B------:R-:W-:Y:S02]  /*20440*/  IMAD.MOV.U32 R13, RZ, RZ, R2 ;  /* 0x000000ffff0d7224 */ /* 0x000fe400078e0002 */
[----:B------:R-:W-:Y:S02]  /*20450*/  IMAD.MOV.U32 R12, RZ, RZ, RZ ;  /* 0x000000ffff0c7224 */ /* 0x000fe400078e00ff */
[----:B------:R-:W-:Y:S02]  /*20460*/  IMAD.MOV.U32 R11, RZ, RZ, 0x1c1f ;  /* 0x00001c1fff0b7424 */ /* 0x000fe400078e00ff */
[----:B------:R-:W-:-:S07]  /*20470*/  IMAD.MOV.U32 R15, RZ, RZ, -0x1 ;  /* 0xffffffffff0f7424 */ /* 0x000fce00078e00ff */
[----:B------:R-:W-:Y:S05]  /*20480*/  WARPSYNC.COLLECTIVE R15, `(.L_x_1742) ;  /* 0x000000000f087348 */ /* 0x000fea0003c00000 */
[----:B------:R0:W1:Y:S02]  /*20490*/  SHFL.IDX P6, R14, R13, R12, R11 ;  /* 0x0000000c0d0e7389 */ /* 0x00006400000c000b */
[----:B01----:R-:W-:Y:S01]  /*204a0*/  ENDCOLLECTIVE ;  /* 0x000000000000791b */ /* 0x003fe20003800000 */
.L_x_1742:
[----:B------:R-:W-:Y:S02]  /*204b0*/  IMAD.MOV.U32 R13, RZ, RZ, R0 ;  /* 0x000000ffff0d7224 */ /* 0x000fe400078e0000 */
[----:B------:R-:W-:-:S07]  /*204c0*/  IMAD.MOV.U32 R3, RZ, RZ, R14 ;  /* 0x000000ffff037224 */ /* 0x000fce00078e000e */
[----:B------:R-:W-:Y:S05]  /*204d0*/  WARPSYNC.COLLECTIVE R15, `(.L_x_1743) ;  /* 0x000000000f087348 */ /* 0x000fea0003c00000 */
[----:B------:R0:W1:Y:S02]  /*204e0*/  SHFL.IDX P6, R14, R13, R12, R11 ;  /* 0x0000000c0d0e7389 */ /* 0x00006400000c000b */
[----:B01----:R-:W-:Y:S01]  /*204f0*/  ENDCOLLECTIVE ;  /* 0x000000000000791b */ /* 0x003fe20003800000 */
.L_x_1743:
[----:B------:R-:W-:Y:S05]  /*20500*/  BRA `(.L_x_1744) ;  /* 0xffffff6000807947 */ /* 0x000fea000383ffff */
.L_x_1534:
[----:B------:R-:W-:Y:S01]  /*20510*/  BSSY B1, `(.L_x_1745) ;  /* 0x0000008000017945 */ /* 0x000fe20003800000 */
[----:B---3--:R-:W-:Y:S02]  /*20520*/  IMAD.MOV.U32 R13, RZ, RZ, R2 ;  /* 0x000000ffff0d7224 */ /* 0x008fe400078e0002 */
[----:B------:R-:W-:Y:S02]  /*20530*/  IMAD.MOV.U32 R12, RZ, RZ, 0x1 ;  /* 0x00000001ff0c7424 */ /* 0x000fe400078e00ff */
[----:B------:R-:W-:Y:S02]  /*20540*/  IMAD.MOV.U32 R11, RZ, RZ, 0x1c1f ;  /* 0x00001c1fff0b7424 */ /* 0x000fe400078e00ff */
[----:B------:R-:W-:-:S07]  /*20550*/  IMAD.MOV.U32 R15, RZ, RZ, -0x1 ;  /* 0xffffffffff0f7424 */ /* 0x000fce00078e00ff */
[----:B012---:R-:W-:Y:S05]  /*20560*/  WARPSYNC.COLLECTIVE R15, `(.L_x_1746) ;  /* 0x000000000f087348 */ /* 0x007fea0003c00000 */
[----:B--2---:R2:W3:Y:S02]  /*20570*/  SHFL.IDX P6, R14, R13, R12, R11 ;  /* 0x0000000c0d0e7389 */ /* 0x0044e400000c000b */
[----:B0123--:R-:W-:Y:S01]  /*20580*/  ENDCOLLECTIVE ;  /* 0x000000000000791b */ /* 0x00ffe20003800000 */
.L_x_1746:
[----:B------:R-:W-:Y:S05]  /*20590*/  BSYNC B1 ;  /* 0x0000000000017941 */ /* 0x000fea0003800000 */
.L_x_1745:
        /* <DEDUP_REMOVED lines=8> */
.L_x_1747:
[----:B------:R-:W-:Y:S05]  /*20620*/  BRA `(.L_x_1748) ;  /* 0xffffff6000dc7947 */ /* 0x000fea000383ffff */
.L_x_1538:
[----:B------:R-:W-:Y:S02]  /*20630*/  IMAD.MOV.U32 R13, RZ, RZ, R9 ;  /* 0x000000ffff0d7224 */ /* 0x000fe400078e0009 */
[----:B------:R-:W-:Y:S02]  /*20640*/  IMAD.MOV.U32 R12, RZ, RZ, RZ ;  /* 0x000000ffff0c7224 */ /* 0x000fe400078e00ff */
[----:B------:R-:W-:Y:S02]  /*20650*/  IMAD.MOV.U32 R11, RZ, RZ, 0x181f ;  /* 0x0000181fff0b7424 */ /* 0x000fe400078e00ff */
[----:B------:R-:W-:Y:S02]  /*20660*/  IMAD.MOV.U32 R15, RZ, RZ, -0x1 ;  /* 0xffffffffff0f7424 */ /* 0x000fe400078e00ff */
[----:B------:R-:W-:Y:S02]  /*20670*/  IMAD R10, R20, R21, RZ ;  /* 0x00000015140a7224 */ /* 0x000fe400078e02ff */
[----:B------:R-:W-:-:S07]  /*20680*/  IMAD.IADD R21, R27, 0x1, R28 ;  /* 0x000000011b157824 */ /* 0x000fce00078e021c */
[----:B------:R-:W-:Y:S05]  /*20690*/  WARPSYNC.COLLECTIVE R15, `(.L_x_1749) ;  /* 0x000000000f087348 */ /* 0x000fea0003c00000 */
[----:B------:R0:W1:Y:S02]  /*206a0*/  SHFL.IDX P6, R14, R13, R12, R11 ;  /* 0x0000000c0d0e7389 */ /* 0x00006400000c000b */
[----:B01----:R-:W-:Y:S01]  /*206b0*/  ENDCOLLECTIVE ;  /* 0x000000000000791b */ /* 0x003fe20003800000 */
.L_x_1749:
[C---:B------:R-:W-:Y:S01]  /*206c0*/  VIADD R7, R21.reuse, 0x30 ;  /* 0x0000003015077836 */ /* 0x040fe20000000000 */
[----:B------:R-:W-:-:S04]  /*206d0*/  ISETP.GE.OR P3, PT, R21, R10, P0 ;  /* 0x0000000a1500720c */ /* 0x000fc80000766670 */
[----:B------:R-:W-:Y:S01]  /*206e0*/  ISETP.GE.OR P4, PT, R7, R10, P0 ;  /* 0x0000000a0700720c */ /* 0x000fe20000786670 */
[----:B------:R-:W-:Y:S02]  /*206f0*/  VIADD R7, R21, 0x60 ;  /* 0x0000006015077836 */ /* 0x000fe40000000000 */
[----:B------:R-:W-:-:S03]  /*20700*/  IMAD.MOV.U32 R13, RZ, RZ, R8 ;  /* 0x000000ffff0d7224 */ /* 0x000fc600078e0008 */
[----:B------:R-:W-:Y:S01]  /*20710*/  ISETP.GE.OR P2, PT, R7, R10, P0 ;  /* 0x0000000a0700720c */ /* 0x000fe20000746670 */
[----:B------:R-:W-:-:S12]  /*20720*/  IMAD.MOV.U32 R0, RZ, RZ, R14 ;  /* 0x000000ffff007224 */ /* 0x000fd800078e000e */
[----:B------:R-:W-:Y:S05]  /*20730*/  WARPSYNC.COLLECTIVE R15, `(.L_x_1750) ;  /* 0x000000000f087348 */ /* 0x000fea0003c00000 */
[----:B------:R0:W1:Y:S02]  /*20740*/  SHFL.IDX P6, R14, R13, R12, R11 ;  /* 0x0000000c0d0e7389 */ /* 0x00006400000c000b */
[----:B01----:R-:W-:Y:S01]  /*20750*/  ENDCOLLECTIVE ;  /* 0x000000000000791b */ /* 0x003fe20003800000 */
.L_x_1750:
[----:B------:R-:W-:Y:S02]  /*20760*/  IMAD.MOV.U32 R13, RZ, RZ, R9 ;  /* 0x000000ffff0d7224 */ /* 0x000fe400078e0009 */
[----:B------:R-:W-:Y:S02]  /*20770*/  IMAD.MOV.U32 R12, RZ, RZ, 0x1 ;  /* 0x00000001ff0c7424 */ /* 0x000fe400078e00ff */
[----:B------:R-:W-:-:S07]  /*20780*/  IMAD.MOV.U32 R2, RZ, RZ, R14 ;  /* 0x000000ffff027224 */ /* 0x000fce00078e000e */
[----:B------:R-:W-:Y:S05]  /*20790*/  WARPSYNC.COLLECTIVE R15, `(.L_x_1751) ;  /* 0x000000000f087348 */ /* 0x000fea0003c00000 */
[----:B------:R0:W1:Y:S02]  /*207a0*/  SHFL.IDX P6, R14, R13, R12, R11 ;  /* 0x0000000c0d0e7389 */ /* 0x00006400000c000b */
[----:B01----:R-:W-:Y:S01]  /*207b0*/  ENDCOLLECTIVE ;  /* 0x000000000000791b */ /* 0x003fe20003800000 */
.L_x_1751:
[----:B------:R-:W-:-:S04]  /*207c0*/  @!P3 LEA R2, P5, R41, R2, 0x1 ;  /* 0x000000022902b211 */ /* 0x000fc800078a08ff */
[----:B------:R-:W-:Y:S01]  /*207d0*/  @!P3 LEA.HI.X R7, R41, R0, R42, 0x1, P5 ;  /* 0x000000002907b211 */ /* 0x000fe200028f0c2a */
[----:B------:R-:W-:-:S05]  /*207e0*/  @!P3 IMAD.MOV.U32 R6, RZ, RZ, R2 ;  /* 0x000000ffff06b224 */ /* 0x000fca00078e0002 */
[----:B------:R0:W-:Y:S01]  /*207f0*/  @!P3 ST.E.128 desc[UR40][R6.64], RZ ;  /* 0x000000ff0600b985 */ /* 0x0001e2000c101d28 */
[----:B------:R-:W-:Y:S02]  /*20800*/  IMAD.MOV.U32 R13, RZ, RZ, R8 ;  /* 0x000000ffff0d7224 */ /* 0x000fe400078e0008 */
[----:B------:R-:W-:-:S07]  /*20810*/  IMAD.MOV.U32 R3, RZ, RZ, R14 ;  /* 0x000000ffff037224 */ /* 0x000fce00078e000e */
[----:B0-----:R-:W-:Y:S05]  /*20820*/  WARPSYNC.COLLECTIVE R15, `(.L_x_1752) ;  /* 0x000000000f087348 */ /* 0x001fea0003c00000 */
[----:B------:R1:W2:Y:S02]  /*20830*/  SHFL.IDX P6, R14, R13, R12, R11 ;  /* 0x0000000c0d0e7389 */ /* 0x0002a400000c000b */
[----:B012---:R-:W-:Y:S01]  /*20840*/  ENDCOLLECTIVE ;  /* 0x000000000000791b */ /* 0x007fe20003800000 */
.L_x_1752:
[----:B------:R-:W-:Y:S02]  /*20850*/  IMAD.MOV.U32 R13, RZ, RZ, R9 ;  /* 0x000000ffff0d7224 */ /* 0x000fe400078e0009 */
[----:B------:R-:W-:Y:S02]  /*20860*/  IMAD.MOV.U32 R12, RZ, RZ, 0x2 ;  /* 0x00000002ff0c7424 */ /* 0x000fe400078e00ff */
[----:B------:R-:W-:-:S07]  /*20870*/  IMAD.MOV.U32 R4, RZ, RZ, R14 ;  /* 0x000000ffff047224 */ /* 0x000fce00078e000e */
[----:B------:R-:W-:Y:S05]  /*20880*/  WARPSYNC.COLLECTIVE R15, `(.L_x_1753) ;  /* 0x000000000f087348 */ /* 0x000fea0003c00000 */
[----:B------:R0:W1:Y:S02]  /*20890*/  SHFL.IDX P6, R14, R13, R12, R11 ;  /* 0x0000000c0d0e7389 */ /* 0x00006400000c000b */
[----:B01----:R-:W-:Y:S01]  /*208a0*/  ENDCOLLECTIVE ;  /* 0x000000000000791b */ /* 0x003fe20003800000 */
.L_x_1753:
[----:B------:R-:W-:-:S04]  /*208b0*/  @!P4 LEA R4, P1, R41, R4, 0x1 ;  /* 0x000000042904c211 */ /* 0x000fc800078208ff */
[----:B------:R-:W-:Y:S01]  /*208c0*/  @!P4 LEA.HI.X R3, R41, R3, R42, 0x1, P1 ;  /* 0x000000032903c211 */ /* 0x000fe200008f0c2a */
[----:B------:R-:W-:Y:S02]  /*208d0*/  IMAD.MOV.U32 R13, RZ, RZ, R8 ;  /* 0x000000ffff0d7224 */ /* 0x000fe400078e0008 */
[----:B------:R-:W-:-:S07]  /*208e0*/  IMAD.MOV.U32 R5, RZ, RZ, R14 ;  /* 0x000000ffff057224 */ /* 0x000fce00078e000e */
[----:B------:R-:W-:Y:S05]  /*208f0*/  WARPSYNC.COLLECTIVE R15, `(.L_x_1754) ;  /* 0x000000000f087348 */ /* 0x000fea0003c00000 */
[----:B------:R0:W1:Y:S02]  /*20900*/  SHFL.IDX P6, R14, R13, R12, R11 ;  /* 0x0000000c0d0e7389 */ /* 0x00006400000c000b */
[----:B01----:R-:W-:Y:S01]  /*20910*/  ENDCOLLECTIVE ;  /* 0x000000000000791b */ /* 0x003fe20003800000 */
.L_x_1754:
[----:B------:R-:W-:Y:S02]  /*20920*/  IMAD.MOV.U32 R13, RZ, RZ, R9 ;  /* 0x000000ffff0d7224 */ /* 0x000fe400078e0009 */
[----:B------:R-:W-:Y:S01]  /*20930*/  IMAD.MOV.U32 R12, RZ, RZ, 0x3 ;  /* 0x00000003ff0c7424 */ /* 0x000fe200078e00ff */
[----:B------:R-:W-:-:S13]  /*20940*/  @!P2 LEA R20, P5, R41, R14, 0x1 ;  /* 0x0000000e2914a211 */ /* 0x000fda00078a08ff */
[----:B------:R-:W-:Y:S05]  /*20950*/  WARPSYNC.COLLECTIVE R15, `(.L_x_1755) ;  /* 0x000000000f087348 */ /* 0x000fea0003c00000 */
[----:B------:R0:W1:Y:S02]  /*20960*/  SHFL.IDX P6, R14, R13, R12, R11 ;  /* 0x0000000c0d0e7389 */ /* 0x00006400000c000b */
[----:B01----:R-:W-:Y:S01]  /*20970*/  ENDCOLLECTIVE ;  /* 0x000000000000791b */ /* 0x003fe20003800000 */
.L_x_1755:
[----:B------:R-:W-:Y:S01]  /*20980*/  @!P2 LEA.HI.X R25, R41, R5, R42, 0x1, P5 ;  /* 0x000000052919a211 */ /* 0x000fe200028f0c2a */
[----:B------:R-:W-:Y:S02]  /*20990*/  @!P4 IMAD.MOV.U32 R5, RZ, RZ, R3 ;  /* 0x000000ffff05c224 */ /* 0x000fe400078e0003 */
[----:B------:R-:W-:Y:S02]  /*209a0*/  @!P2 IMAD.MOV.U32 R2, RZ, RZ, R20 ;  /* 0x000000ffff02a224 */ /* 0x000fe400078e0014 */
[----:B------:R-:W-:Y:S01]  /*209b0*/  @!P2 IMAD.MOV.U32 R3, RZ, RZ, R25 ;  /* 0x000000ffff03a224 */ /* 0x000fe200078e0019 */
[----:B------:R0:W-:Y:S04]  /*209c0*/  @!P4 ST.E.128 desc[UR40][R4.64], RZ ;  /* 0x000000ff0400c985 */ /* 0x0001e8000c101d28 */
[----:B------:R0:W-:Y:S01]  /*209d0*/  @!P2 ST.E.128 desc[UR40][R2.64], RZ ;  /* 0x000000ff0200a985 */ /* 0x0001e2000c101d28 */
[----:B------:R-:W-:-:S02]  /*209e0*/  IMAD.MOV.U32 R13, RZ, RZ, R8 ;  /* 0x000000ffff0d7224 */ /* 0x000fc400078e0008 */
[----:B------:R-:W-:-:S07]  /*209f0*/  IMAD.MOV.U32 R0, RZ, RZ, R14 ;  /* 0x000000ffff007224 */ /* 0x000fce00078e000e */
[----:B0-----:R-:W-:Y:S05]  /*20a00*/  WARPSYNC.COLLECTIVE R15, `(.L_x_1756) ;  /* 0x000000000f087348 */ /* 0x001fea0003c00000 */
[----:B------:R1:W2:Y:S02]  /*20a10*/  SHFL.IDX P6, R14, R13, R12, R11 ;  /* 0x0000000c0d0e7389 */ /* 0x0002a400000c000b */
[----:B012---:R-:W-:Y:S01]  /*20a20*/  ENDCOLLECTIVE ;  /* 0x000000000000791b */ /* 0x007fe20003800000 */
.L_x_1756:
[----:B------:R-:W-:Y:S05]  /*20a30*/  BRA `(.L_x_1757) ;  /* 0xffffff6800fc7947 */ /* 0x000fea000383ffff */
.L_x_1565:
[----:B------:R-:W0:Y:S01]  /*20a40*/  S2R R5, SR_TID.X ;  /* 0x0000000000057919 */ /* 0x000e220000002100 */
[----:B------:R-:W-:Y:S01]  /*20a50*/  BSSY B1, `(.L_x_1758) ;  /* 0x000000a000017945 */ /* 0x000fe20003800000 */
[----:B------:R-:W-:Y:S02]  /*20a60*/  IMAD.MOV.U32 R12, RZ, RZ, RZ ;  /* 0x000000ffff0c7224 */ /* 0x000fe400078e00ff */
[----:B------:R-:W-:Y:S02]  /*20a70*/  IMAD.MOV.U32 R11, RZ, RZ, 0x1f ;  /* 0x0000001fff0b7424 */ /* 0x000fe400078e00ff */
[----:B------:R-:W-:Y:S01]  /*20a80*/  IMAD.MOV.U32 R15, RZ, RZ, -0x1 ;  /* 0xffffffffff0f7424 */ /* 0x000fe200078e00ff */
[----:B0-----:R-:W-:-:S04]  /*20a90*/  SHF.R.U32.HI R5, RZ, 0x5, R5 ;  /* 0x00000005ff057819 */ /* 0x001fc80000011605 */
[----:B------:R-:W-:-:S05]  /*20aa0*/  LOP3.LUT R5, R5, 0x3, RZ, 0xc0, !PT ;  /* 0x0000000305057812 */ /* 0x000fca00078ec0ff */
[----:B------:R-:W-:-:S07]  /*20ab0*/  IMAD.MOV.U32 R13, RZ, RZ, R5 ;  /* 0x000000ffff0d7224 */ /* 0x000fce00078e0005 */
[----:B------:R-:W-:Y:S05]  /*20ac0*/  WARPSYNC.COLLECTIVE R15, `(.L_x_1759) ;  /* 0x000000000f087348 */ /* 0x000fea0003c00000 */
[----:B------:R0:W1:Y:S02]  /*20ad0*/  SHFL.IDX P6, R14, R13, R12, R11 ;  /* 0x0000000c0d0e7389 */ /* 0x00006400000c000b */
[----:B01----:R-:W-:Y:S01]  /*20ae0*/  ENDCOLLECTIVE ;  /* 0x000000000000791b */ /* 0x003fe20003800000 */
.L_x_1759:
[----:B------:R-:W-:Y:S05]  /*20af0*/  BSYNC B1 ;  /* 0x0000000000017941 */ /* 0x000fea0003800000 */
.L_x_1758:
[----:B------:R-:W-:Y:S05]  /*20b00*/  BRA `(.L_x_1760) ;  /* 0xffffff88008c7947 */ /* 0x000fea000383ffff */
.L_x_1567:
[----:B------:R-:W-:Y:S01]  /*20b10*/  BSSY B1, `(.L_x_1761) ;  /* 0x0000006000017945 */ /* 0x000fe20003800000 */
[----:B------:R-:W-:-:S07]  /*20b20*/  IMAD.MOV.U32 R15, RZ, RZ, -0x1 ;  /* 0xffffffffff0f7424 */ /* 0x000fce00078e00ff */
[----:B0-----:R-:W-:Y:S05]  /*20b30*/  WARPSYNC.COLLECTIVE R15, `(.L_x_1762) ;  /* 0x000000000f0c7348 */ /* 0x001fea0003c00000 */
[----:B------:R-:W-:Y:S02]  /*20b40*/  ELECT P6, UR62, PT ;  /* 0x00000000003e782f */ /* 0x000fe400038c0000 */
[----:B------:R-:W-:Y:S01]  /*20b50*/  MOV R14, UR62 ;  /* 0x0000003e000e7c02 */ /* 0x000fe20008000f00 */
[----:B0-----:R-:W-:Y:S10]  /*20b60*/  ENDCOLLECTIVE ;  /* 0x000000000000791b */ /* 0x001ff40003800000 */
.L_x_1762:
[----:B------:R-:W-:Y:S05]  /*20b70*/  BSYNC B1 ;  /* 0x0000000000017941 */ /* 0x000fea0003800000 */
.L_x_1761:
[----:B------:R-:W-:Y:S05]  /*20b80*/  BRA `(.L_x_1566) ;  /* 0xffffff8800847947 */ /* 0x000fea000383ffff */
.L_x_1569:
[----:B0-----:R0:W1:Y:S02]  /*20b90*/  SYNCS.PHASECHK.TRANS64.TRYWAIT P0, [R17+URZ+0x16820], R5 ;  /* 0x01682005110075a7 */ /* 0x001064000800017f */
[----:B-1----:R-:W-:Y:S05]  /*20ba0*/  @!P0 NANOSLEEP.SYNCS 0x989680 ;  /* 0x009896800000895d */ /* 0x002fea0003900000 */
[----:B------:R-:W1:Y:S02]  /*20bb0*/  @!P0 SYNCS.PHASECHK.TRANS64 P0, [R17+URZ+0x16820], R5 ;  /* 0x01682005110085a7 */ /* 0x000e64000800007f */
[----:B-1----:R-:W-:Y:S05]  /*20bc0*/  @!P0 BRA `(.L_x_1569) ;  /* 0xfffffffc00f08947 */ /* 0x002fea000383ffff */
[----:B------:R-:W-:Y:S05]  /*20bd0*/  BRA `(.L_x_1763) ;  /* 0xffffff8800947947 */ /* 0x000fea000383ffff */
.L_x_1573:
[----:B0-----:R0:W1:Y:S02]  /*20be0*/  SYNCS.PHASECHK.TRANS64.TRYWAIT P0, [R5+URZ+0x168a0], R7 ;  /* 0x0168a007050075a7 */ /* 0x001064000800017f */
[----:B-1----:R-:W-:Y:S05]  /*20bf0*/  @!P0 NANOSLEEP.SYNCS 0x989680 ;  /* 0x009896800000895d */ /* 0x002fea0003900000 */
[----:B------:R-:W1:Y:S02]  /*20c00*/  @!P0 SYNCS.PHASECHK.TRANS64 P0, [R5+URZ+0x168a0], R7 ;  /* 0x0168a007050085a7 */ /* 0x000e64000800007f */
[----:B-1----:R-:W-:Y:S05]  /*20c10*/  @!P0 BRA `(.L_x_1573) ;  /* 0xfffffffc00f08947 */ /* 0x002fea000383ffff */
[----:B------:R-:W-:Y:S05]  /*20c20*/  BRA `(.L_x_1764) ;  /* 0xffffff8800b07947 */ /* 0x000fea000383ffff */
.L_x_1578:
[----:B-1----:R1:W2:Y:S02]  /*20c30*/  SYNCS.PHASECHK.TRANS64.TRYWAIT P0, [R5+URZ+0x168c0], R7 ;  /* 0x0168c007050075a7 */ /* 0x0022a4000800017f */
[----:B--2---:R-:W-:Y:S05]  /*20c40*/  @!P0 NANOSLEEP.SYNCS 0x989680 ;  /* 0x009896800000895d */ /* 0x004fea0003900000 */
[----:B------:R-:W2:Y:S02]  /*20c50*/  @!P0 SYNCS.PHASECHK.TRANS64 P0, [R5+URZ+0x168c0], R7 ;  /* 0x0168c007050085a7 */ /* 0x000ea4000800007f */
[----:B--2---:R-:W-:Y:S05]  /*20c60*/  @!P0 BRA `(.L_x_1578) ;  /* 0xfffffffc00f08947 */ /* 0x004fea000383ffff */
[----:B------:R-:W-:Y:S05]  /*20c70*/  BRA `(.L_x_1765) ;  /* 0xffffff8c00307947 */ /* 0x000fea000383ffff */
.L_x_1585:
[----:B0-----:R0:W1:Y:S02]  /*20c80*/  SYNCS.PHASECHK.TRANS64.TRYWAIT P1, [R5+URZ+0x168a0], R7 ;  /* 0x0168a007050075a7 */ /* 0x001064000802017f */
[----:B-1----:R-:W-:Y:S05]  /*20c90*/  @!P1 NANOSLEEP.SYNCS 0x989680 ;  /* 0x009896800000995d */ /* 0x002fea0003900000 */
[----:B------:R-:W1:Y:S02]  /*20ca0*/  @!P1 SYNCS.PHASECHK.TRANS64 P1, [R5+URZ+0x168a0], R7 ;  /* 0x0168a007050095a7 */ /* 0x000e64000802007f */
[----:B-1----:R-:W-:Y:S05]  /*20cb0*/  @!P1 BRA `(.L_x_1585) ;  /* 0xfffffffc00f09947 */ /* 0x002fea000383ffff */
[----:B------:R-:W-:Y:S05]  /*20cc0*/  BRA `(.L_x_1766) ;  /* 0xffffff8c00fc7947 */ /* 0x000fea000383ffff */
.L_x_1590:
[----:B-1----:R1:W2:Y:S02]  /*20cd0*/  SYNCS.PHASECHK.TRANS64.TRYWAIT P1, [R5+URZ+0x168c0], R7 ;  /* 0x0168c007050075a7 */ /* 0x0022a4000802017f */
[----:B--2---:R-:W-:Y:S05]  /*20ce0*/  @!P1 NANOSLEEP.SYNCS 0x989680 ;  /* 0x009896800000995d */ /* 0x004fea0003900000 */
[----:B------:R-:W2:Y:S02]  /*20cf0*/  @!P1 SYNCS.PHASECHK.TRANS64 P1, [R5+URZ+0x168c0], R7 ;  /* 0x0168c007050095a7 */ /* 0x000ea4000802007f */
[----:B--2---:R-:W-:Y:S05]  /*20d00*/  @!P1 BRA `(.L_x_1590) ;  /* 0xfffffffc00f09947 */ /* 0x004fea000383ffff */
[----:B------:R-:W-:Y:S05]  /*20d10*/  BRA `(.L_x_1767) ;  /* 0xffffff9000747947 */ /* 0x000fea000383ffff */
.L_x_1613:
        /* <DEDUP_REMOVED lines=8> */
[----:B01----:R-:W-:Y:S05]  /*20da0*/  WARPSYNC.COLLECTIVE R15, `(.L_x_1769) ;  /* 0x000000000f087348 */ /* 0x003fea0003c00000 */
[----:B------:R2:W3:Y:S02]  /*20db0*/  SHFL.IDX P6, R14, R13, R12, R11 ;  /* 0x0000000c0d0e7389 */ /* 0x0004e400000c000b */
[----:B0123--:R-:W-:Y:S01]  /*20dc0*/  ENDCOLLECTIVE ;  /* 0x000000000000791b */ /* 0x00ffe20003800000 */
.L_x_1769:
[----:B------:R-:W-:Y:S05]  /*20dd0*/  BSYNC B0 ;  /* 0x0000000000007941 */ /* 0x000fea0003800000 */
.L_x_1768:
[----:B------:R-:W-:Y:S05]  /*20de0*/  BRA `(.L_x_1770) ;  /* 0xffffffa000307947 */ /* 0x000fea000383ffff */
.L_x_1615:
[----:B------:R-:W-:Y:S01]  /*20df0*/  BSSY B0, `(.L_x_1771) ;  /* 0x0000006000007945 */ /* 0x000fe20003800000 */
[----:B------:R-:W-:-:S07]  /*20e00*/  IMAD.MOV.U32 R15, RZ, RZ, -0x1 ;  /* 0xffffffffff0f7424 */ /* 0x000fce00078e00ff */
[----:B012---:R-:W-:Y:S05]  /*20e10*/  WARPSYNC.COLLECTIVE R15, `(.L_x_1772) ;  /* 0x000000000f0c7348 */ /* 0x007fea0003c00000 */
[----:B------:R-:W-:Y:S02]  /*20e20*/  ELECT P6, UR62, PT ;  /* 0x00000000003e782f */ /* 0x000fe400038c0000 */
[----:B------:R-:W-:Y:S01]  /*20e30*/  MOV R14, UR62 ;  /* 0x0000003e000e7c02 */ /* 0x000fe20008000f00 */
[----:B012---:R-:W-:Y:S10]  /*20e40*/  ENDCOLLECTIVE ;  /* 0x000000000000791b */ /* 0x007ff40003800000 */
.L_x_1772:
[----:B------:R-:W-:Y:S05]  /*20e50*/  BSYNC B0 ;  /* 0x0000000000007941 */ /* 0x000fea0003800000 */
.L_x_1771:
[----:B------:R-:W-:Y:S05]  /*20e60*/  BRA `(.L_x_1773) ;  /* 0xffffffa000307947 */ /* 0x000fea000383ffff */
.L_x_1617:
[----:B--2---:R2:W3:Y:S02]  /*20e70*/  SYNCS.PHASECHK.TRANS64.TRYWAIT P0, [R0+URZ+0x16840], R2 ;  /* 0x01684002000075a7 */ /* 0x0044e4000800017f */
[----:B---3--:R-:W-:Y:S05]  /*20e80*/  @!P0 NANOSLEEP.SYNCS 0x989680 ;  /* 0x009896800000895d */ /* 0x008fea0003900000 */
[----:B------:R-:W3:Y:S02]  /*20e90*/  @!P0 SYNCS.PHASECHK.TRANS64 P0, [R0+URZ+0x16840], R2 ;  /* 0x01684002000085a7 */ /* 0x000ee4000800007f */
[----:B---3--:R-:W-:Y:S05]  /*20ea0*/  @!P0 BRA `(.L_x_1617) ;  /* 0xfffffffc00f08947 */ /* 0x008fea000383ffff */
[----:B------:R-:W-:Y:S05]  /*20eb0*/  BRA `(.L_x_1774) ;  /* 0xffffffa000847947 */ /* 0x000fea000383ffff */
.L_x_1621:
        /* <DEDUP_REMOVED lines=15> */
.L_x_1775:
[----:B------:R-:W-:Y:S02]  /*20fb0*/  IMAD.MOV.U32 R13, RZ, RZ, R0 ;  /* 0x000000ffff0d7224 */ /* 0x000fe400078e0000 */
[----:B------:R-:W-:-:S07]  /*20fc0*/  IMAD.MOV.U32 R8, RZ, RZ, R14 ;  /* 0x000000ffff087224 */ /* 0x000fce00078e000e */
[----:B------:R-:W-:Y:S05]  /*20fd0*/  WARPSYNC.COLLECTIVE R15, `(.L_x_1776) ;  /* 0x000000000f087348 */ /* 0x000fea0003c00000 */
[----:B------:R0:W1:Y:S02]  /*20fe0*/  SHFL.IDX P6, R14, R13, R12, R11 ;  /* 0x0000000c0d0e7389 */ /* 0x00006400000c000b */
[----:B01----:R-:W-:Y:S01]  /*20ff0*/  ENDCOLLECTIVE ;  /* 0x000000000000791b */ /* 0x003fe20003800000 */
.L_x_1776:
[----:B------:R-:W-:Y:S02]  /*21000*/  IMAD.MOV.U32 R13, RZ, RZ, R4 ;  /* 0x000000ffff0d7224 */ /* 0x000fe400078e0004 */
[----:B------:R-:W-:Y:S02]  /*21010*/  IMAD.MOV.U32 R12, RZ, RZ, 0x1 ;  /* 0x00000001ff0c7424 */ /* 0x000fe400078e00ff */
[----:B------:R-:W-:-:S07]  /*21020*/  IMAD.MOV.U32 R7, RZ, RZ, R14 ;  /* 0x000000ffff077224 */ /* 0x000fce00078e000e */
[----:B------:R-:W-:Y:S05]  /*21030*/  WARPSYNC.COLLECTIVE R15, `(.L_x_1777) ;  /* 0x000000000f087348 */ /* 0x000fea0003c00000 */
[----:B------:R0:W1:Y:S02]  /*21040*/  SHFL.IDX P6, R14, R13, R12, R11 ;  /* 0x0000000c0d0e7389 */ /* 0x00006400000c000b */
[----:B01----:R-:W-:Y:S01]  /*21050*/  ENDCOLLECTIVE ;  /* 0x000000000000791b */ /* 0x003fe20003800000 */
.L_x_1777:
[----:B------:R-:W-:-:S05]  /*21060*/  @!P1 LEA R7, P2, R21, R7, 0x1 ;  /* 0x0000000715079211 */ /* 0x000fca00078408ff */
[----:B------:R-:W-:-:S04]  /*21070*/  @!P1 IMAD.X R8, RZ, RZ, R8, P2 ;  /* 0x000000ffff089224 */ /* 0x000fc800010e0608 */
[----:B------:R-:W-:Y:S02]  /*21080*/  @!P1 IMAD.MOV.U32 R9, RZ, RZ, R8 ;  /* 0x000000ffff099224 */ /* 0x000fe400078e0008 */
[----:B------:R-:W-:Y:S02]  /*21090*/  IMAD.MOV.U32 R13, RZ, RZ, R0 ;  /* 0x000000ffff0d7224 */ /* 0x000fe400078e0000 */
[----:B------:R-:W-:-:S05]  /*210a0*/  @!P1 IMAD.MOV.U32 R8, RZ, RZ, R7 ;  /* 0x000000ffff089224 */ /* 0x000fca00078e0007 */
        /* <DEDUP_REMOVED lines=9> */
.L_x_1778:
[----:B------:R-:W-:Y:S02]  /*21140*/  IMAD.MOV.U32 R13, RZ, RZ, R4 ;  /* 0x000000ffff0d7224 */ /* 0x000fe400078e0004 */
[----:B------:R-:W-:Y:S02]  /*21150*/  IMAD.MOV.U32 R12, RZ, RZ, 0x2 ;  /* 0x00000002ff0c7424 */ /* 0x000fe400078e00ff */
[----:B------:R-:W-:-:S07]  /*21160*/  IMAD.MOV.U32 R8, RZ, RZ, R14 ;  /* 0x000000ffff087224 */ /* 0x000fce00078e000e */
[----:B------:R-:W-:Y:S05]  /*21170*/  WARPSYNC.COLLECTIVE R15, `(.L_x_1779) ;  /* 0x000000000f087348 */ /* 0x000fea0003c00000 */
[----:B------:R0:W1:Y:S02]  /*21180*/  SHFL.IDX P6, R14, R13, R12, R11 ;  /* 0x0000000c0d0e7389 */ /* 0x00006400000c000b */
[----:B01----:R-:W-:Y:S01]  /*21190*/  ENDCOLLECTIVE ;  /* 0x000000000000791b */ /* 0x003fe20003800000 */
.L_x_1779:
        /* <DEDUP_REMOVED lines=14> */
.L_x_1780:
[----:B------:R-:W-:Y:S02]  /*21280*/  IMAD.MOV.U32 R13, RZ, RZ, R4 ;  /* 0x000000ffff0d7224 */ /* 0x000fe400078e0004 */
[----:B------:R-:W-:Y:S02]  /*21290*/  IMAD.MOV.U32 R12, RZ, RZ, 0x3 ;  /* 0x00000003ff0c7424 */ /* 0x000fe400078e00ff */
[----:B------:R-:W-:-:S07]  /*212a0*/  IMAD.MOV.U32 R8, RZ, RZ, R14 ;  /* 0x000000ffff087224 */ /* 0x000fce00078e000e */
[----:B------:R-:W-:Y:S05]  /*212b0*/  WARPSYNC.COLLECTIVE R15, `(.L_x_1781) ;  /* 0x000000000f087348 */ /* 0x000fea0003c00000 */
[----:B------:R0:W1:Y:S02]  /*212c0*/  SHFL.IDX P6, R14, R13, R12, R11 ;  /* 0x0000000c0d0e7389 */ /* 0x00006400000c000b */
[----:B01----:R-:W-:Y:S01]  /*212d0*/  ENDCOLLECTIVE ;  /* 0x000000000000791b */ /* 0x003fe20003800000 */
.L_x_1781:
        /* <DEDUP_REMOVED lines=14> */
.L_x_1782:
[----:B------:R-:W-:Y:S02]  /*213c0*/  IMAD.MOV.U32 R13, RZ, RZ, R4 ;  /* 0x000000ffff0d7224 */ /* 0x000fe400078e0004 */
[----:B------:R-:W-:Y:S02]  /*213d0*/  IMAD.MOV.U32 R12, RZ, RZ, 0x4 ;  /* 0x00000004ff0c7424 */ /* 0x000fe400078e00ff */
[----:B------:R-:W-:-:S07]  /*213e0*/  IMAD.MOV.U32 R8, RZ, RZ, R14 ;  /* 0x000000ffff087224 */ /* 0x000fce00078e000e */
[----:B------:R-:W-:Y:S05]  /*213f0*/  WARPSYNC.COLLECTIVE R15, `(.L_x_1783) ;  /* 0x000000000f087348 */ /* 0x000fea0003c00000 */
[----:B------:R0:W1:Y:S02]  /*21400*/  SHFL.IDX P6, R14, R13, R12, R11 ;  /* 0x0000000c0d0e7389 */ /* 0x00006400000c000b */
[----:B01----:R-:W-:Y:S01]  /*21410*/  ENDCOLLECTIVE ;  /* 0x000000000000791b */ /* 0x003fe20003800000 */
.L_x_1783:
        /* <DEDUP_REMOVED lines=14> */
.L_x_1784:
[----:B------:R-:W-:Y:S02]  /*21500*/  IMAD.MOV.U32 R13, RZ, RZ, R4 ;  /* 0x000000ffff0d7224 */ /* 0x000fe400078e0004 */
[----:B------:R-:W-:Y:S02]  /*21510*/  IMAD.MOV.U32 R12, RZ, RZ, 0x5 ;  /* 0x00000005ff0c7424 */ /* 0x000fe400078e00ff */
[----:B------:R-:W-:-:S07]  /*21520*/  IMAD.MOV.U32 R8, RZ, RZ, R14 ;  /* 0x000000ffff087224 */ /* 0x000fce00078e000e */
[----:B------:R-:W-:Y:S05]  /*21530*/  WARPSYNC.COLLECTIVE R15, `(.L_x_1785) ;  /* 0x000000000f087348 */ /* 0x000fea0003c00000 */
[----:B------:R0:W1:Y:S02]  /*21540*/  SHFL.IDX P6, R14, R13, R12, R11 ;  /* 0x0000000c0d0e7389 */ /* 0x00006400000c000b */
[----:B01----:R-:W-:Y:S01]  /*21550*/  ENDCOLLECTIVE ;  /* 0x000000000000791b */ /* 0x003fe20003800000 */
.L_x_1785:
        /* <DEDUP_REMOVED lines=14> */
.L_x_1786:
[----:B------:R-:W-:Y:S02]  /*21640*/  IMAD.MOV.U32 R13, RZ, RZ, R4 ;  /* 0x000000ffff0d7224 */ /* 0x000fe400078e0004 */
[----:B------:R-:W-:Y:S02]  /*21650*/  IMAD.MOV.U32 R12, RZ, RZ, 0x6 ;  /* 0x00000006ff0c7424 */ /* 0x000fe400078e00ff */
[----:B------:R-:W-:-:S07]  /*21660*/  IMAD.MOV.U32 R8, RZ, RZ, R14 ;  /* 0x000000ffff087224 */ /* 0x000fce00078e000e */
[----:B------:R-:W-:Y:S05]  /*21670*/  WARPSYNC.COLLECTIVE R15, `(.L_x_1787) ;  /* 0x000000000f087348 */ /* 0x000fea0003c00000 */
[----:B------:R0:W1:Y:S02]  /*21680*/  SHFL.IDX P6, R14, R13, R12, R11 ;  /* 0x0000000c0d0e7389 */ /* 0x00006400000c000b */
[----:B01----:R-:W-:Y:S01]  /*21690*/  ENDCOLLECTIVE ;  /* 0x000000000000791b */ /* 0x003fe20003800000 */
.L_x_1787:
        /* <DEDUP_REMOVED lines=14> */
.L_x_1788:
[----:B------:R-:W-:Y:S02]  /*21780*/  IMAD.MOV.U32 R13, RZ, RZ, R4 ;  /* 0x000000ffff0d7224 */ /* 0x000fe400078e0004 */
[----:B------:R-:W-:Y:S02]  /*21790*/  IMAD.MOV.U32 R12, RZ, RZ, 0x7 ;  /* 0x00000007ff0c7424 */ /* 0x000fe400078e00ff */
[----:B------:R-:W-:-:S07]  /*217a0*/  IMAD.MOV.U32 R8, RZ, RZ, R14 ;  /* 0x000000ffff087224 */ /* 0x000fce00078e000e */
[----:B------:R-:W-:Y:S05]  /*217b0*/  WARPSYNC.COLLECTIVE R15, `(.L_x_1789) ;  /* 0x000000000f087348 */ /* 0x000fea0003c00000 */
[----:B------:R0:W1:Y:S02]  /*217c0*/  SHFL.IDX P6, R14, R13, R12, R11 ;  /* 0x0000000c0d0e7389 */ /* 0x00006400000c000b */
[----:B01----:R-:W-:Y:S01]  /*217d0*/  ENDCOLLECTIVE ;  /* 0x000000000000791b */ /* 0x003fe20003800000 */
.L_x_1789:
        /* <DEDUP_REMOVED lines=15> */
.L_x_1790:
[----:B------:R-:W-:Y:S01]  /*218d0*/  ISETP.GE.AND P2, PT, R0, R3, PT ;  /* 0x000000030000720c */ /* 0x000fe20003f46270 */
[----:B------:R-:W-:Y:S02]  /*218e0*/  IMAD.MOV.U32 R13, RZ, RZ, R2 ;  /* 0x000000ffff0d7224 */ /* 0x000fe400078e0002 */
[----:B------:R-:W-:Y:S02]  /*218f0*/  IMAD.MOV.U32 R12, RZ, RZ, RZ ;  /* 0x000000ffff0c7224 */ /* 0x000fe400078e00ff */
[----:B------:R-:W-:-:S08]  /*21900*/  IMAD.MOV.U32 R7, RZ, RZ, R14 ;  /* 0x000000ffff077224 */ /* 0x000fd000078e000e */
[----:B------:R-:W-:Y:S05]  /*21910*/  WARPSYNC.COLLECTIVE R15, `(.L_x_1791) ;  /* 0x000000000f087348 */ /* 0x000fea0003c00000 */
[----:B------:R0:W1:Y:S02]  /*21920*/  SHFL.IDX P6, R14, R13, R12, R11 ;  /* 0x0000000c0d0e7389 */ /* 0x00006400000c000b */
[----:B01----:R-:W-:Y:S01]  /*21930*/  ENDCOLLECTIVE ;  /* 0x000000000000791b */ /* 0x003fe20003800000 */
.L_x_1791:
[----:B------:R-:W-:-:S05]  /*21940*/  @!P1 LEA R7, P3, R21, R7, 0x1 ;  /* 0x0000000715079211 */ /* 0x000fca00078608ff */
[----:B------:R-:W-:Y:S02]  /*21950*/  @!P1 IMAD.X R4, RZ, RZ, R4, P3 ;  /* 0x000000ffff049224 */ /* 0x000fe400018e0604 */
[----:B------:R-:W-:Y:S02]  /*21960*/  @!P1 IMAD.MOV.U32 R8, RZ, RZ, R7 ;  /* 0x000000ffff089224 */ /* 0x000fe400078e0007 */
        /* <DEDUP_REMOVED lines=11> */
.L_x_1792:
[----:B------:R-:W-:Y:S02]  /*21a20*/  IMAD.MOV.U32 R13, RZ, RZ, R2 ;  /* 0x000000ffff0d7224 */ /* 0x000fe400078e0002 */
[----:B------:R-:W-:Y:S02]  /*21a30*/  IMAD.MOV.U32 R12, RZ, RZ, 0x1 ;  /* 0x00000001ff0c7424 */ /* 0x000fe400078e00ff */
[----:B------:R-:W-:-:S07]  /*21a40*/  IMAD.MOV.U32 R0, RZ, RZ, R14 ;  /* 0x000000ffff007224 */ /* 0x000fce00078e000e */
[----:B------:R-:W-:Y:S05]  /*21a50*/  WARPSYNC.COLLECTIVE R15, `(.L_x_1793) ;  /* 0x000000000f087348 */ /* 0x000fea0003c00000 */
[----:B------:R0:W1:Y:S02]  /*21a60*/  SHFL.IDX P6, R14, R13, R12, R11 ;  /* 0x0000000c0d0e7389 */ /* 0x00006400000c000b */
[----:B01----:R-:W-:Y:S01]  /*21a70*/  ENDCOLLECTIVE ;  /* 0x000000000000791b */ /* 0x003fe20003800000 */
.L_x_1793:
[----:B------:R-:W-:-:S05]  /*21a80*/  @!P2 LEA R0, P1, R21, R0, 0x1 ;  /* 0x000000001500a211 */ /* 0x000fca00078208ff */
[----:B------:R-:W-:-:S04]  /*21a90*/  @!P2 IMAD.X R8, RZ, RZ, R10, P1 ;  /* 0x000000ffff08a224 */ /* 0x000fc800008e060a */
        /* <DEDUP_REMOVED lines=13> */
.L_x_1794:
[----:B------:R-:W-:Y:S02]  /*21b70*/  IMAD.MOV.U32 R13, RZ, RZ, R2 ;  /* 0x000000ffff0d7224 */ /* 0x000fe400078e0002 */
[----:B------:R-:W-:Y:S02]  /*21b80*/  IMAD.MOV.U32 R12, RZ, RZ, 0x2 ;  /* 0x00000002ff0c7424 */ /* 0x000fe400078e00ff */
[----:B------:R-:W-:-:S07]  /*21b90*/  IMAD.MOV.U32 R8, RZ, RZ, R14 ;  /* 0x000000ffff087224 */ /* 0x000fce00078e000e */
[----:B------:R-:W-:Y:S05]  /*21ba0*/  WARPSYNC.COLLECTIVE R15, `(.L_x_1795) ;  /* 0x000000000f087348 */ /* 0x000fea0003c00000 */
[----:B------:R0:W1:Y:S02]  /*21bb0*/  SHFL.IDX P6, R14, R13, R12, R11 ;  /* 0x0000000c0d0e7389 */ /* 0x00006400000c000b */
[----:B01----:R-:W-:Y:S01]  /*21bc0*/  ENDCOLLECTIVE ;  /* 0x000000000000791b */ /* 0x003fe20003800000 */
.L_x_1795:
        /* <DEDUP_REMOVED lines=13> */
.L_x_1796:
[----:B------:R-:W-:Y:S02]  /*21ca0*/  IMAD.MOV.U32 R13, RZ, RZ, R2 ;  /* 0x000000ffff0d7224 */ /* 0x000fe400078e0002 */
[----:B------:R-:W-:Y:S02]  /*21cb0*/  IMAD.MOV.U32 R12, RZ, RZ, 0x3 ;  /* 0x00000003ff0c7424 */ /* 0x000fe400078e00ff */
[----:B------:R-:W-:-:S07]  /*21cc0*/  IMAD.MOV.U32 R8, RZ, RZ, R14 ;  /* 0x000000ffff087224 */ /* 0x000fce00078e000e */
[----:B------:R-:W-:Y:S05]  /*21cd0*/  WARPSYNC.COLLECTIVE R15, `(.L_x_1797) ;  /* 0x000000000f087348 */ /* 0x000fea0003c00000 */
[----:B------:R0:W1:Y:S02]  /*21ce0*/  SHFL.IDX P6, R14, R13, R12, R11 ;  /* 0x0000000c0d0e7389 */ /* 0x00006400000c000b */
[----:B01----:R-:W-:Y:S01]  /*21cf0*/  ENDCOLLECTIVE ;  /* 0x000000000000791b */ /* 0x003fe20003800000 */
.L_x_1797:
        /* <DEDUP_REMOVED lines=12> */
.L_x_1798:
[----:B------:R-:W-:Y:S01]  /*21dc0*/  IMAD.MOV.U32 R2, RZ, RZ, R14 ;  /* 0x000000ffff027224 */ /* 0x000fe200078e000e */
[----:B------:R-:W-:Y:S06]  /*21dd0*/  BRA `(.L_x_1799) ;  /* 0xffffffa000847947 */ /* 0x000fec000383ffff */
.L_x_1624:
[----:B0-----:R0:W1:Y:S02]  /*21de0*/  SYNCS.PHASECHK.TRANS64.TRYWAIT P0, [R17+URZ+0x16820], R0 ;  /* 0x01682000110075a7 */ /* 0x001064000800017f */
[----:B-1----:R-:W-:Y:S05]  /*21df0*/  @!P0 NANOSLEEP.SYNCS 0x989680 ;  /* 0x009896800000895d */ /* 0x002fea0003900000 */
[----:B------:R-:W1:Y:S02]  /*21e00*/  @!P0 SYNCS.PHASECHK.TRANS64 P0, [R17+URZ+0x16820], R0 ;  /* 0x01682000110085a7 */ /* 0x000e64000800007f */
[----:B-1----:R-:W-:Y:S05]  /*21e10*/  @!P0 BRA `(.L_x_1624) ;  /* 0xfffffffc00f08947 */ /* 0x002fea000383ffff */
[----:B------:R-:W-:Y:S05]  /*21e20*/  BRA `(.L_x_1800) ;  /* 0xffffffa000e47947 */ /* 0x000fea000383ffff */
.L_x_1633:
[----:B-1----:R1:W2:Y:S02]  /*21e30*/  SYNCS.PHASECHK.TRANS64.TRYWAIT P0, [R2+URZ+0x16840], R3 ;  /* 0x01684003020075a7 */ /* 0x0022a4000800017f */
[----:B--2---:R-:W-:Y:S05]  /*21e40*/  @!P0 NANOSLEEP.SYNCS 0x989680 ;  /* 0x009896800000895d */ /* 0x004fea0003900000 */
[----:B------:R-:W2:Y:S02]  /*21e50*/  @!P0 SYNCS.PHASECHK.TRANS64 P0, [R2+URZ+0x16840], R3 ;  /* 0x01684003020085a7 */ /* 0x000ea4000800007f */
[----:B--2---:R-:W-:Y:S05]  /*21e60*/  @!P0 BRA `(.L_x_1633) ;  /* 0xfffffffc00f08947 */ /* 0x004fea000383ffff */
[----:B------:R-:W-:Y:S05]  /*21e70*/  BRA `(.L_x_1801) ;  /* 0xffffffa400cc7947 */ /* 0x000fea000383ffff */
.L_x_1638:
[----:B0-----:R0:W1:Y:S02]  /*21e80*/  SYNCS.PHASECHK.TRANS64.TRYWAIT P0, [R3+URZ+0x60], R2 ;  /* 0x00006002030075a7 */ /* 0x001064000800017f */
[----:B-1----:R-:W-:Y:S05]  /*21e90*/  @!P0 NANOSLEEP.SYNCS 0x989680 ;  /* 0x009896800000895d */ /* 0x002fea0003900000 */
[----:B------:R-:W1:Y:S02]  /*21ea0*/  @!P0 SYNCS.PHASECHK.TRANS64 P0, [R3+URZ+0x60], R2 ;  /* 0x00006002030085a7 */ /* 0x000e64000800007f */
[----:B-1----:R-:W-:Y:S05]  /*21eb0*/  @!P0 BRA `(.L_x_1638) ;  /* 0xfffffffc00f08947 */ /* 0x002fea000383ffff */
[----:B------:R-:W-:Y:S05]  /*21ec0*/  BRA `(.L_x_1802) ;  /* 0xffffffa800587947 */ /* 0x000fea000383ffff */
.L_x_1646:
[----:B-1----:R1:W2:Y:S02]  /*21ed0*/  SYNCS.PHASECHK.TRANS64.TRYWAIT P0, [R2+URZ+0x16840], R3 ;  /* 0x01684003020075a7 */ /* 0x0022a4000800017f */
[----:B--2---:R-:W-:Y:S05]  /*21ee0*/  @!P0 NANOSLEEP.SYNCS 0x989680 ;  /* 0x009896800000895d */ /* 0x004fea0003900000 */
[----:B------:R-:W2:Y:S02]  /*21ef0*/  @!P0 SYNCS.PHASECHK.TRANS64 P0, [R2+URZ+0x16840], R3 ;  /* 0x01684003020085a7 */ /* 0x000ea4000800007f */
[----:B--2---:R-:W-:Y:S05]  /*21f00*/  @!P0 BRA `(.L_x_1646) ;  /* 0xfffffffc00f08947 */ /* 0x004fea000383ffff */
[----:B------:R-:W-:Y:S05]  /*21f10*/  BRA `(.L_x_1803) ;  /* 0xffffffac00947947 */ /* 0x000fea000383ffff */
.L_x_1651:
[----:B0-----:R0:W1:Y:S02]  /*21f20*/  SYNCS.PHASECHK.TRANS64.TRYWAIT P0, [R10+URZ+0x60], R28 ;  /* 0x0000601c0a0075a7 */ /* 0x001064000800017f */
[----:B-1----:R-:W-:Y:S05]  /*21f30*/  @!P0 NANOSLEEP.SYNCS 0x989680 ;  /* 0x009896800000895d */ /* 0x002fea0003900000 */
[----:B------:R-:W1:Y:S02]  /*21f40*/  @!P0 SYNCS.PHASECHK.TRANS64 P0, [R10+URZ+0x60], R28 ;  /* 0x0000601c0a0085a7 */ /* 0x000e64000800007f */
[----:B-1----:R-:W-:Y:S05]  /*21f50*/  @!P0 BRA `(.L_x_1651) ;  /* 0xfffffffc00f08947 */ /* 0x002fea000383ffff */
[----:B------:R-:W-:Y:S05]  /*21f60*/  BRA `(.L_x_1804) ;  /* 0xffffffb000207947 */ /* 0x000fea000383ffff */
.L_x_1659:
[----:B-1----:R1:W2:Y:S02]  /*21f70*/  SYNCS.PHASECHK.TRANS64.TRYWAIT P0, [R2+URZ+0x16840], R3 ;  /* 0x01684003020075a7 */ /* 0x0022a4000800017f */
[----:B--2---:R-:W-:Y:S05]  /*21f80*/  @!P0 NANOSLEEP.SYNCS 0x989680 ;  /* 0x009896800000895d */ /* 0x004fea0003900000 */
[----:B------:R-:W2:Y:S02]  /*21f90*/  @!P0 SYNCS.PHASECHK.TRANS64 P0, [R2+URZ+0x16840], R3 ;  /* 0x01684003020085a7 */ /* 0x000ea4000800007f */
[----:B--2---:R-:W-:Y:S05]  /*21fa0*/  @!P0 BRA `(.L_x_1659) ;  /* 0xfffffffc00f08947 */ /* 0x004fea000383ffff */
[----:B------:R-:W-:Y:S05]  /*21fb0*/  BRA `(.L_x_1805) ;  /* 0xffffffb400307947 */ /* 0x000fea000383ffff */
.L_x_1664:
[----:B0-----:R0:W1:Y:S02]  /*21fc0*/  SYNCS.PHASECHK.TRANS64.TRYWAIT P0, [R3+URZ+0x60], R7 ;  /* 0x00006007030075a7 */ /* 0x001064000800017f */
[----:B-1----:R-:W-:Y:S05]  /*21fd0*/  @!P0 NANOSLEEP.SYNCS 0x989680 ;  /* 0x009896800000895d */ /* 0x002fea0003900000 */
[----:B------:R-:W1:Y:S02]  /*21fe0*/  @!P0 SYNCS.PHASECHK.TRANS64 P0, [R3+URZ+0x60], R7 ;  /* 0x00006007030085a7 */ /* 0x000e64000800007f */
[----:B-1----:R-:W-:Y:S05]  /*21ff0*/  @!P0 BRA `(.L_x_1664) ;  /* 0xfffffffc00f08947 */ /* 0x002fea000383ffff */
[----:B------:R-:W-:Y:S05]  /*22000*/  BRA `(.L_x_1806) ;  /* 0xffffffb400c07947 */ /* 0x000fea000383ffff */
.L_x_1674:
[----:B0-----:R0:W1:Y:S02]  /*22010*/  SYNCS.PHASECHK.TRANS64.TRYWAIT P0, [R3+URZ+0x16860], R0 ;  /* 0x01686000030075a7 */ /* 0x001064000800017f */
[----:B-1----:R-:W-:Y:S05]  /*22020*/  @!P0 NANOSLEEP.SYNCS 0x989680 ;  /* 0x009896800000895d */ /* 0x002fea0003900000 */
[----:B------:R-:W1:Y:S02]  /*22030*/  @!P0 SYNCS.PHASECHK.TRANS64 P0, [R3+URZ+0x16860], R0 ;  /* 0x01686000030085a7 */ /* 0x000e64000800007f */
[----:B-1----:R-:W-:Y:S05]  /*22040*/  @!P0 BRA `(.L_x_1674) ;  /* 0xfffffffc00f08947 */ /* 0x002fea000383ffff */
[----:B------:R-:W-:Y:S05]  /*22050*/  BRA `(.L_x_1807) ;  /* 0xffffffb800bc7947 */ /* 0x000fea000383ffff */
.L_x_1680:
        /* <DEDUP_REMOVED lines=8> */
.L_x_1809:
[----:B------:R-:W-:Y:S05]  /*220e0*/  BSYNC B0 ;  /* 0x0000000000007941 */ /* 0x000fea0003800000 */
.L_x_1808:
        /* <DEDUP_REMOVED lines=9> */
.L_x_1810:
[----:B------:R-:W-:Y:S02]  /*22180*/  ULDC UR4, c[0x0][0xc3c] ;  /* 0x00030f0000047ab9 */ /* 0x000fe40000000800 */
[----:B------:R-:W-:-:S13]  /*22190*/  ISETP.GE.OR P1, PT, R9, UR4, !P0 ;  /* 0x0000000409007c0c */ /* 0x000fda000c726670 */
[----:B------:R-:W0:Y:S08]  /*221a0*/  @!P1 LDC.64 R2, c[0x0][0xc80] ;  /* 0x00032000ff029b82 */ /* 0x000e300000000a00 */
[----:B------:R-:W1:Y:S01]  /*221b0*/  @!P1 LDC.64 R4, c[0x0][0xc78] ;  /* 0x00031e00ff049b82 */ /* 0x000e620000000a00 */
[----:B------:R-:W-:Y:S01]  /*221c0*/  CS2R R24, SRZ ;  /* 0x0000000000187805 */ /* 0x000fe2000001ff00 */
[----:B------:R-:W-:-:S02]  /*221d0*/  IMAD.MOV.U32 R11, RZ, RZ, RZ ;  /* 0x000000ffff0b7224 */ /* 0x000fc400078e00ff */
[----:B------:R-:W-:Y:S02]  /*221e0*/  IMAD.MOV.U32 R6, RZ, RZ, R14 ;  /* 0x000000ffff067224 */ /* 0x000fe400078e000e */
[----:B0-----:R-:W-:-:S05]  /*221f0*/  @!P1 IMAD.WIDE R2, R9, 0x4, R2 ;  /* 0x0000000409029825 */ /* 0x001fca00078e0202 */
[----:B------:R1:W2:Y:S02]  /*22200*/  @!P1 LDG.E R7, desc[UR40][R2.64] ;  /* 0x0000002802079981 */ /* 0x0002a4000c1e1900 */
[----:B-1----:R-:W-:-:S05]  /*22210*/  @!P1 IMAD.WIDE R2, R9, 0x4, R4 ;  /* 0x0000000409029825 */ /* 0x002fca00078e0204 */
[----:B------:R-:W3:Y:S01]  /*22220*/  @!P1 LDG.E R4, desc[UR40][R2.64] ;  /* 0x0000002802049981 */ /* 0x000ee2000c1e1900 */
[----:B------:R-:W-:Y:S01]  /*22230*/  IMAD.MOV.U32 R5, RZ, RZ, RZ ;  /* 0x000000ffff057224 */ /* 0x000fe200078e00ff */
        /* <DEDUP_REMOVED lines=11> */
.L_x_1811:
[----:B------:R-:W-:Y:S01]  /*222f0*/  IMAD.MOV.U32 R12, RZ, RZ, 0x2 ;  /* 0x00000002ff0c7424 */ /* 0x000fe200078e00ff */
[----:B------:R-:W-:-:S05]  /*22300*/  SEL R4, R14, RZ, P1 ;  /* 0x000000ff0e047207 */ /* 0x000fca0000800000 */
[----:B------:R-:W-:-:S04]  /*22310*/  IMAD.IADD R4, R13, 0x1, R4 ;  /* 0x000000010d047824 */ /* 0x000fc800078e0204 */
[----:B------:R-:W-:-:S07]  /*22320*/  IMAD.MOV.U32 R13, RZ, RZ, R4 ;  /* 0x000000ffff0d7224 */ /* 0x000fce00078e0004 */
[----:B------:R-:W-:Y:S05]  /*22330*/  WARPSYNC.COLLECTIVE R15, `(.L_x_1812) ;  /* 0x000000000f087348 */ /* 0x000fea0003c00000 */
[----:B------:R0:W1:Y:S02]  /*22340*/  SHFL.UP P6, R14, R13, R12, R11 ;  /* 0x0400000c0d0e7389 */ /* 0x00006400000c000b */
[----:B01----:R-:W-:Y:S01]  /*22350*/  ENDCOLLECTIVE ;  /* 0x000000000000791b */ /* 0x003fe20003800000 */
.L_x_1812:
[----:B------:R-:W-:Y:S01]  /*22360*/  IMAD.MOV.U32 R12, RZ, RZ, 0x4 ;  /* 0x00000004ff0c7424 */ /* 0x000fe200078e00ff */
[----:B------:R-:W-:-:S05]  /*22370*/  SEL R3, R14, RZ, P2 ;  /* 0x000000ff0e037207 */ /* 0x000fca0001000000 */
[----:B------:R-:W-:-:S04]  /*22380*/  IMAD.IADD R2, R4, 0x1, R3 ;  /* 0x0000000104027824 */ /* 0x000fc800078e0203 */
[----:B------:R-:W-:-:S07]  /*22390*/  IMAD.MOV.U32 R13, RZ, RZ, R2 ;  /* 0x000000ffff0d7224 */ /* 0x000fce00078e0002 */
[----:B------:R-:W-:Y:S05]  /*223a0*/  WARPSYNC.COLLECTIVE R15, `(.L_x_1813) ;  /* 0x000000000f087348 */ /* 0x000fea0003c00000 */
[----:B------:R0:W1:Y:S02]  /*223b0*/  SHFL.UP P6, R14, R13, R12, R11 ;  /* 0x0400000c0d0e7389 */ /* 0x00006400000c000b */
[----:B01----:R-:W-:Y:S01]  /*223c0*/  ENDCOLLECTIVE ;  /* 0x000000000000791b */ /* 0x003fe20003800000 */
.L_x_1813:
[----:B------:R-:W-:Y:S01]  /*223d0*/  IMAD.MOV.U32 R12, RZ, RZ, 0x8 ;  /* 0x00000008ff0c7424 */ /* 0x000fe200078e00ff */
[----:B------:R-:W-:-:S05]  /*223e0*/  SEL R3, R14, RZ, P3 ;  /* 0x000000ff0e037207 */ /* 0x000fca0001800000 */
[----:B------:R-:W-:-:S04]  /*223f0*/  IMAD.IADD R3, R2, 0x1, R3 ;  /* 0x0000000102037824 */ /* 0x000fc800078e0203 */
[----:B------:R-:W-:-:S07]  /*22400*/  IMAD.MOV.U32 R13, RZ, RZ, R3 ;  /* 0x000000ffff0d7224 */ /* 0x000fce00078e0003 */
[----:B------:R-:W-:Y:S05]  /*22410*/  WARPSYNC.COLLECTIVE R15, `(.L_x_1814) ;  /* 0x000000000f087348 */ /* 0x000fea0003c00000 */
[----:B------:R0:W1:Y:S02]  /*22420*/  SHFL.UP P6, R14, R13, R12, R11 ;  /* 0x0400000c0d0e7389 */ /* 0x00006400000c000b */
[----:B01----:R-:W-:Y:S01]  /*22430*/  ENDCOLLECTIVE ;  /* 0x000000000000791b */ /* 0x003fe20003800000 */
.L_x_1814:
[----:B------:R-:W-:Y:S01]  /*22440*/  IMAD.MOV.U32 R12, RZ, RZ, 0x10 ;  /* 0x00000010ff0c7424 */ /* 0x000fe200078e00ff */
[----:B------:R-:W-:-:S05]  /*22450*/  SEL R4, R14, RZ, P4 ;  /* 0x000000ff0e047207 */ /* 0x000fca0002000000 */
[----:B------:R-:W-:-:S04]  /*22460*/  IMAD.IADD R4, R3, 0x1, R4 ;  /* 0x0000000103047824 */ /* 0x000fc800078e0204 */
[----:B------:R-:W-:-:S07]  /*22470*/  IMAD.MOV.U32 R13, RZ, RZ, R4 ;  /* 0x000000ffff0d7224 */ /* 0x000fce00078e0004 */
[----:B------:R-:W-:Y:S05]  /*22480*/  WARPSYNC.COLLECTIVE R15, `(.L_x_1815) ;  /* 0x000000000f087348 */ /* 0x000fea0003c00000 */
[----:B------:R0:W1:Y:S02]  /*22490*/  SHFL.UP P6, R14, R13, R12, R11 ;  /* 0x0400000c0d0e7389 */ /* 0x00006400000c000b */
[----:B01----:R-:W-:Y:S01]  /*224a0*/  ENDCOLLECTIVE ;  /* 0x000000000000791b */ /* 0x003fe20003800000 */
.L_x_1815:
        /* <DEDUP_REMOVED lines=8> */
.L_x_1816:
[----:B------:R-:W-:Y:S05]  /*22530*/  BRA `(.L_x_1817) ;  /* 0xffffffb800f47947 */ /* 0x000fea000383ffff */
.L_x_1683:
[----:B------:R-:W-:Y:S01]  /*22540*/  BSSY B0, `(.L_x_1818) ;  /* 0x0000007000007945 */ /* 0x000fe20003800000 */
[----:B------:R-:W-:Y:S02]  /*22550*/  IMAD.MOV.U32 R12, RZ, RZ, 0x1 ;  /* 0x00000001ff0c7424 */ /* 0x000fe400078e00ff */
[----:B------:R-:W-:Y:S02]  /*22560*/  IMAD.MOV.U32 R11, RZ, RZ, RZ ;  /* 0x000000ffff0b7224 */ /* 0x000fe400078e00ff */
[----:B------:R-:W-:-:S07]  /*22570*/  IMAD.MOV.U32 R15, RZ, RZ, -0x1 ;  /* 0xffffffffff0f7424 */ /* 0x000fce00078e00ff */
[----:B------:R-:W-:Y:S05]  /*22580*/  WARPSYNC.COLLECTIVE R15, `(.L_x_1819) ;  /* 0x000000000f087348 */ /* 0x000fea0003c00000 */
[----:B------:R0:W1:Y:S02]  /*22590*/  SHFL.UP P6, R14, R13, R12, R11 ;  /* 0x0400000c0d0e7389 */ /* 0x00006400000c000b */
[----:B01----:R-:W-:Y:S01]  /*225a0*/  ENDCOLLECTIVE ;  /* 0x000000000000791b */ /* 0x003fe20003800000 */
.L_x_1819:
[----:B------:R-:W-:Y:S05]  /*225b0*/  BSYNC B0 ;  /* 0x0000000000007941 */ /* 0x000fea0003800000 */
.L_x_1818:
        /* <DEDUP_REMOVED lines=8> */
.L_x_1820:
[----:B------:R-:W-:Y:S01]  /*22640*/  IMAD.MOV.U32 R12, RZ, RZ, 0x4 ;  /* 0x00000004ff0c7424 */ /* 0x000fe200078e00ff */
[----:B------:R-:W-:-:S05]  /*22650*/  SEL R2, R14, RZ, P2 ;  /* 0x000000ff0e027207 */ /* 0x000fca0001000000 */
[----:B------:R-:W-:-:S04]  /*22660*/  IMAD.IADD R2, R13, 0x1, R2 ;  /* 0x000000010d027824 */ /* 0x000fc800078e0202 */
[----:B------:R-:W-:-:S07]  /*22670*/  IMAD.MOV.U32 R13, RZ, RZ, R2 ;  /* 0x000000ffff0d7224 */ /* 0x000fce00078e0002 */
[----:B------:R-:W-:Y:S05]  /*22680*/  WARPSYNC.COLLECTIVE R15, `(.L_x_1821) ;  /* 0x000000000f087348 */ /* 0x000fea0003c00000 */
[----:B------:R0:W1:Y:S02]  /*22690*/  SHFL.UP P6, R14, R13, R12, R11 ;  /* 0x0400000c0d0e7389 */ /* 0x00006400000c000b */
[----:B01----:R-:W-:Y:S01]  /*226a0*/  ENDCOLLECTIVE ;  /* 0x000000000000791b */ /* 0x003fe20003800000 */
.L_x_1821:
[----:B------:R-:W-:Y:S01]  /*226b0*/  IMAD.MOV.U32 R12, RZ, RZ, 0x8 ;  /* 0x00000008ff0c7424 */ /* 0x000fe200078e00ff */
[----:B------:R-:W-:-:S05]  /*226c0*/  SEL R3, R14, RZ, P3 ;  /* 0x000000ff0e037207 */ /* 0x000fca0001800000 */
[----:B------:R-:W-:-:S04]  /*226d0*/  IMAD.IADD R3, R2, 0x1, R3 ;  /* 0x0000000102037824 */ /* 0x000fc800078e0203 */
[----:B------:R-:W-:-:S07]  /*226e0*/  IMAD.MOV.U32 R13, RZ, RZ, R3 ;  /* 0x000000ffff0d7224 */ /* 0x000fce00078e0003 */
[----:B------:R-:W-:Y:S05]  /*226f0*/  WARPSYNC.COLLECTIVE R15, `(.L_x_1822) ;  /* 0x000000000f087348 */ /* 0x000fea0003c00000 */
[----:B------:R0:W1:Y:S02]  /*22700*/  SHFL.UP P6, R14, R13, R12, R11 ;  /* 0x0400000c0d0e7389 */ /* 0x00006400000c000b */
[----:B01----:R-:W-:Y:S01]  /*22710*/  ENDCOLLECTIVE ;  /* 0x000000000000791b */ /* 0x003fe20003800000 */
.L_x_1822:
[----:B------:R-:W-:Y:S01]  /*22720*/  IMAD.MOV.U32 R12, RZ, RZ, 0x10 ;  /* 0x00000010ff0c7424 */ /* 0x000fe200078e00ff */
[----:B------:R-:W-:-:S05]  /*22730*/  SEL R4, R14, RZ, P4 ;  /* 0x000000ff0e047207 */ /* 0x000fca0002000000 */
[----:B------:R-:W-:-:S04]  /*22740*/  IMAD.IADD R4, R3, 0x1, R4 ;  /* 0x0000000103047824 */ /* 0x000fc800078e0204 */
[----:B------:R-:W-:-:S07]  /*22750*/  IMAD.MOV.U32 R13, RZ, RZ, R4 ;  /* 0x000000ffff0d7224 */ /* 0x000fce00078e0004 */
[----:B------:R-:W-:Y:S05]  /*22760*/  WARPSYNC.COLLECTIVE R15, `(.L_x_1823) ;  /* 0x000000000f087348 */ /* 0x000fea0003c00000 */
[----:B------:R0:W1:Y:S02]  /*22770*/  SHFL.UP P6, R14, R13, R12, R11 ;  /* 0x0400000c0d0e7389 */ /* 0x00006400000c000b */
[----:B01----:R-:W-:Y:S01]  /*22780*/  ENDCOLLECTIVE ;  /* 0x000000000000791b */ /* 0x003fe20003800000 */
.L_x_1823:
        /* <DEDUP_REMOVED lines=8> */
.L_x_1824:
[----:B------:R-:W-:Y:S05]  /*22810*/  BRA `(.L_x_1825) ;  /* 0xffffffb800e07947 */ /* 0x000fea000383ffff */
.L_x_1685:
[----:B------:R-:W-:Y:S01]  /*22820*/  BSSY B0, `(.L_x_1826) ;  /* 0x0000006000007945 */ /* 0x000fe20003800000 */
[----:B------:R-:W-:Y:S01]  /*22830*/  PLOP3.LUT P6, PT, P6, PT, PT, 0x8, 0x0 ;  /* 0x000000000000781c */ /* 0x000fe200037ce170 */
[----:B------:R-:W-:-:S12]  /*22840*/  IMAD.MOV.U32 R15, RZ, RZ, -0x1 ;  /* 0xffffffffff0f7424 */ /* 0x000fd800078e00ff */
[----:B0-----:R-:W-:Y:S05]  /*22850*/  WARPSYNC.COLLECTIVE R15, `(.L_x_1827) ;  /* 0x000000000f087348 */ /* 0x001fea0003c00000 */
[----:B------:R-:W-:Y:S01]  /*22860*/  VOTE.ANY R14, PT, P6 ;  /* 0x00000000000e7806 */ /* 0x000fe200030e0100 */
[----:B0-----:R-:W-:Y:S06]  /*22870*/  ENDCOLLECTIVE ;  /* 0x000000000000791b */ /* 0x001fec0003800000 */
.L_x_1827:
[----:B------:R-:W-:Y:S05]  /*22880*/  BSYNC B0 ;  /* 0x0000000000007941 */ /* 0x000fea0003800000 */
.L_x_1826:
[----:B------:R-:W-:Y:S02]  /*22890*/  IMAD.MOV.U32 R3, RZ, RZ, R14 ;  /* 0x000000ffff037224 */ /* 0x000fe400078e000e */
[----:B------:R-:W-:Y:S02]  /*228a0*/  IMAD.MOV.U32 R13, RZ, RZ, R25 ;  /* 0x000000ffff0d7224 */ /* 0x000fe400078e0019 */
[----:B------:R-:W0:Y:S01]  /*228b0*/  POPC R7, R3 ;  /* 0x0000000300077309 */ /* 0x000e220000000000 */
[----:B------:R-:W-:Y:S02]  /*228c0*/  IMAD.MOV.U32 R11, RZ, RZ, 0x1f ;  /* 0x0000001fff0b7424 */ /* 0x000fe400078e00ff */
[----:B------:R-:W-:Y:S02]  /*228d0*/  IMAD.MOV.U32 R15, RZ, RZ, -0x1 ;  /* 0xffffffffff0f7424 */ /* 0x000fe400078e00ff */
[----:B0-----:R-:W-:Y:S02]  /*228e0*/  IMAD.MOV.U32 R12, RZ, RZ, R7 ;  /* 0x000000ffff0c7224 */ /* 0x001fe400078e0007 */
[----:B------:R-:W-:-:S07]  /*228f0*/  IMAD.IADD R27, R7, 0x1, R27 ;  /* 0x00000001071b7824 */ /* 0x000fce00078e021b */
[----:B------:R-:W-:Y:S05]  /*22900*/  WARPSYNC.COLLECTIVE R15, `(.L_x_1828) ;  /* 0x000000000f087348 */ /* 0x000fea0003c00000 */
[----:B------:R0:W1:Y:S02]  /*22910*/  SHFL.IDX P6, R14, R13, R12, R11 ;  /* 0x0000000c0d0e7389 */ /* 0x00006400000c000b */
[----:B01----:R-:W-:Y:S01]  /*22920*/  ENDCOLLECTIVE ;  /* 0x000000000000791b */ /* 0x003fe20003800000 */
.L_x_1828:
[----:B------:R-:W-:Y:S02]  /*22930*/  IMAD.MOV.U32 R13, RZ, RZ, R5 ;  /* 0x000000ffff0d7224 */ /* 0x000fe400078e0005 */
[----:B------:R-:W-:-:S07]  /*22940*/  IMAD.MOV.U32 R25, RZ, RZ, R14 ;  /* 0x000000ffff197224 */ /* 0x000fce00078e000e */
[----:B------:R-:W-:Y:S05]  /*22950*/  WARPSYNC.COLLECTIVE R15, `(.L_x_1829) ;  /* 0x000000000f087348 */ /* 0x000fea0003c00000 */
[----:B------:R0:W1:Y:S02]  /*22960*/  SHFL.IDX P6, R14, R13, R12, R11 ;  /* 0x0000000c0d0e7389 */ /* 0x00006400000c000b */
[----:B01----:R-:W-:Y:S01]  /*22970*/  ENDCOLLECTIVE ;  /* 0x000000000000791b */ /* 0x003fe20003800000 */
.L_x_1829:
[----:B------:R-:W-:Y:S01]  /*22980*/  IMAD.MOV.U32 R5, RZ, RZ, R14 ;  /* 0x000000ffff057224 */ /* 0x000fe200078e000e */
[----:B------:R-:W-:Y:S06]  /*22990*/  BRA `(.L_x_1830) ;  /* 0xffffffb800c07947 */ /* 0x000fec000383ffff */
.L_x_1687:
[----:B------:R-:W-:Y:S01]  /*229a0*/  BSSY B0, `(.L_x_1831) ;  /* 0x0000007000007945 */ /* 0x000fe20003800000 */
[----:B------:R-:W-:Y:S02]  /*229b0*/  IMAD.MOV.U32 R13, RZ, RZ, R2 ;  /* 0x000000ffff0d7224 */ /* 0x000fe400078e0002 */
[----:B------:R-:W-:Y:S02]  /*229c0*/  IMAD.MOV.U32 R11, RZ, RZ, 0x1f ;  /* 0x0000001fff0b7424 */ /* 0x000fe400078e00ff */
[----:B------:R-:W-:-:S07]  /*229d0*/  IMAD.MOV.U32 R15, RZ, RZ, -0x1 ;  /* 0xffffffffff0f7424 */ /* 0x000fce00078e00ff */
[----:B0123--:R-:W-:Y:S05]  /*229e0*/  WARPSYNC.COLLECTIVE R15, `(.L_x_1832) ;  /* 0x000000000f087348 */ /* 0x00ffea0003c00000 */
[----:B------:R4:W0:Y:S02]  /*229f0*/  SHFL.IDX P6, R14, R13, R12, R11 ;  /* 0x0000000c0d0e7389 */ /* 0x00082400000c000b */
[----:B01234-:R-:W-:Y:S01]  /*22a00*/  ENDCOLLECTIVE ;  /* 0x000000000000791b */ /* 0x01ffe20003800000 */
.L_x_1832:
[----:B------:R-:W-:Y:S05]  /*22a10*/  BSYNC B0 ;  /* 0x0000000000007941 */ /* 0x000fea0003800000 */
.L_x_1831:
[----:B------:R-:W-:Y:S01]  /*22a20*/  IMAD.MOV.U32 R24, RZ, RZ, R14 ;  /* 0x000000ffff187224 */ /* 0x000fe200078e000e */
[----:B------:R-:W-:Y:S06]  /*22a30*/  BRA `(.L_x_1686) ;  /* 0xffffffb800b07947 */ /* 0x000fec000383ffff */
.L_x_1693:
[----:B0-----:R0:W1:Y:S02]  /*22a40*/  SYNCS.PHASECHK.TRANS64.TRYWAIT P0, [R9+URZ+0x16820], R0 ;  /* 0x01682000090075a7 */ /* 0x001064000800017f */
[----:B-1----:R-:W-:Y:S05]  /*22a50*/  @!P0 NANOSLEEP.SYNCS 0x989680 ;  /* 0x009896800000895d */ /* 0x002fea0003900000 */
[----:B------:R-:W1:Y:S02]  /*22a60*/  @!P0 SYNCS.PHASECHK.TRANS64 P0, [R9+URZ+0x16820], R0 ;  /* 0x01682000090085a7 */ /* 0x000e64000800007f */
[----:B-1----:R-:W-:Y:S05]  /*22a70*/  @!P0 BRA `(.L_x_1693) ;  /* 0xfffffffc00f08947 */ /* 0x002fea000383ffff */
[----:B------:R-:W-:Y:S05]  /*22a80*/  BRA `(.L_x_1833) ;  /* 0xffffffc400087947 */ /* 0x000fea000383ffff */
.L_x_1694:
        /* <DEDUP_REMOVED lines=8> */
[----:B0--3--:R-:W-:Y:S05]  /*22b10*/  WARPSYNC.COLLECTIVE R15, `(.L_x_1835) ;  /* 0x000000000f087348 */ /* 0x009fea0003c00000 */
[----:B------:R1:W2:Y:S02]  /*22b20*/  SHFL.IDX P6, R14, R13, R12, R11 ;  /* 0x0000000c0d0e7389 */ /* 0x0002a400000c000b */
[----:B0123--:R-:W-:Y:S01]  /*22b30*/  ENDCOLLECTIVE ;  /* 0x000000000000791b */ /* 0x00ffe20003800000 */
.L_x_1835:
[----:B------:R-:W-:Y:S05]  /*22b40*/  BSYNC B0 ;  /* 0x0000000000007941 */ /* 0x000fea0003800000 */
.L_x_1834:
[----:B------:R-:W-:Y:S05]  /*22b50*/  BRA `(.L_x_1836) ;  /* 0xffffffc000f07947 */ /* 0x000fea000383ffff */
.L_x_1695:
[----:B------:R-:W-:Y:S01]  /*22b60*/  BSSY B0, `(.L_x_1837) ;  /* 0x0000006000007945 */ /* 0x000fe20003800000 */
[----:B------:R-:W-:-:S07]  /*22b70*/  IMAD.MOV.U32 R15, RZ, RZ, -0x1 ;  /* 0xffffffffff0f7424 */ /* 0x000fce00078e00ff */
[----:B0--3--:R-:W-:Y:S05]  /*22b80*/  WARPSYNC.COLLECTIVE R15, `(.L_x_1838) ;  /* 0x000000000f0c7348 */ /* 0x009fea0003c00000 */
[----:B------:R-:W-:Y:S02]  /*22b90*/  ELECT P6, UR62, PT ;  /* 0x00000000003e782f */ /* 0x000fe400038c0000 */
[----:B------:R-:W-:Y:S01]  /*22ba0*/  MOV R14, UR62 ;  /* 0x0000003e000e7c02 */ /* 0x000fe20008000f00 */
[----:B0--3--:R-:W-:Y:S10]  /*22bb0*/  ENDCOLLECTIVE ;  /* 0x000000000000791b */ /* 0x009ff40003800000 */
.L_x_1838:
[----:B------:R-:W-:Y:S05]  /*22bc0*/  BSYNC B0 ;  /* 0x0000000000007941 */ /* 0x000fea0003800000 */
.L_x_1837:
[----:B------:R-:W-:Y:S05]  /*22bd0*/  BRA `(.L_x_1839) ;  /* 0xffffffc000e47947 */ /* 0x000fea000383ffff */
.L_x_1697:
[----:B0-----:R0:W1:Y:S02]  /*22be0*/  SYNCS.PHASECHK.TRANS64.TRYWAIT P0, [R7+URZ], R2 ;  /* 0x00000002070075a7 */ /* 0x001064000800017f */
[----:B-1----:R-:W-:Y:S05]  /*22bf0*/  @!P0 NANOSLEEP.SYNCS 0x989680 ;  /* 0x009896800000895d */ /* 0x002fea0003900000 */
[----:B------:R-:W1:Y:S02]  /*22c00*/  @!P0 SYNCS.PHASECHK.TRANS64 P0, [R7+URZ], R2 ;  /* 0x00000002070085a7 */ /* 0x000e64000800007f */
[----:B-1----:R-:W-:Y:S05]  /*22c10*/  @!P0 BRA `(.L_x_1697) ;  /* 0xfffffffc00f08947 */ /* 0x002fea000383ffff */
[----:B------:R-:W-:Y:S05]  /*22c20*/  BRA `(.L_x_1840) ;  /* 0xffffffc400187947 */ /* 0x000fea000383ffff */
.L_x_1698:
[----:B-1----:R1:W2:Y:S02]  /*22c30*/  SYNCS.PHASECHK.TRANS64.TRYWAIT P0, [R3+URZ], R0 ;  /* 0x00000000030075a7 */ /* 0x0022a4000800017f */
[----:B--2---:R-:W-:Y:S05]  /*22c40*/  @!P0 NANOSLEEP.SYNCS 0x989680 ;  /* 0x009896800000895d */ /* 0x004fea0003900000 */
[----:B------:R-:W2:Y:S02]  /*22c50*/  @!P0 SYNCS.PHASECHK.TRANS64 P0, [R3+URZ], R0 ;  /* 0x00000000030085a7 */ /* 0x000ea4000800007f */
[----:B--2---:R-:W-:Y:S05]  /*22c60*/  @!P0 BRA `(.L_x_1698) ;  /* 0xfffffffc00f08947 */ /* 0x004fea000383ffff */
[----:B------:R-:W-:Y:S05]  /*22c70*/  BRA `(.L_x_1841) ;  /* 0xffffffc4000c7947 */ /* 0x000fea000383ffff */
.L_x_1700:
[----:B-1----:R1:W2:Y:S02]  /*22c80*/  SYNCS.PHASECHK.TRANS64.TRYWAIT P0, [R5+URZ], R2 ;  /* 0x00000002050075a7 */ /* 0x0022a4000800017f */
[----:B--2---:R-:W-:Y:S05]  /*22c90*/  @!P0 NANOSLEEP.SYNCS 0x989680 ;  /* 0x009896800000895d */ /* 0x004fea0003900000 */
[----:B------:R-:W2:Y:S02]  /*22ca0*/  @!P0 SYNCS.PHASECHK.TRANS64 P0, [R5+URZ], R2 ;  /* 0x00000002050085a7 */ /* 0x000ea4000800007f */
[----:B--2---:R-:W-:Y:S05]  /*22cb0*/  @!P0 BRA `(.L_x_1700) ;  /* 0xfffffffc00f08947 */ /* 0x004fea000383ffff */
[----:B------:R-:W-:Y:S05]  /*22cc0*/  BRA `(.L_x_1842) ;  /* 0xffffffc400107947 */ /* 0x000fea000383ffff */
.L_x_1843:
        /* <DEDUP_REMOVED lines=11> */
.L_x_2707:


//--------------------- .text._ZN7cutlass13device_kernelIN5flash11enable_sm90INS1_16FlashAttnFwdSm90INS1_25CollectiveMainloopFwdSm90ILi2EN4cute5tupleIJNS5_1CILi1EEES8_S8_EEENS6_IJNS7_ILi192EEENS7_ILi128EEENS7_ILi64EEEEEELi64ENS_6half_tEfNS_4arch4Sm90ELb1ELb0ELb0ELb0ELb0ELb0ELb0ELb1ELb1ELb1ELb1ELb0EEENS1_21CollectiveEpilogueFwdINS6_IJSA_SC_SB_EEES9_SE_SG_Li384ELb0ELb1ELb1ELb0EEENS1_19SingleTileSchedulerILb0ELb1ELb1ELi192EEEEEEEEEvNT_6ParamsE --------------------------
	.section	.text._ZN7cutlass13device_kernelIN5flash11enable_sm90INS1_16FlashAttnFwdSm90INS1_25CollectiveMainloopFwdSm90ILi2EN4cute5tupleIJNS5_1CILi1EEES8_S8_EEENS6_IJNS7_ILi192EEENS7_ILi128EEENS7_ILi64EEEEEELi64ENS_6half_tEfNS_4arch4Sm90ELb1ELb0ELb0ELb0ELb0ELb0ELb0ELb1ELb1ELb1ELb1ELb0EEENS1_21CollectiveEpilogueFwdINS6_IJSA_SC_SB_EEES9_SE_SG_Li384ELb0ELb1ELb1ELb0EEENS1_19SingleTileSchedulerILb0ELb1ELb1ELi192EEEEEEEEEvNT_6ParamsE,"ax",@progbits
	.align	128
.text._ZN7cutlass13device_kernelIN5flash11enable_sm90INS1_16FlashAttnFwdSm90INS1_25CollectiveMainloopFwdSm90ILi2EN4cute5tupleIJNS5_1CILi1EEES8_S8_EEENS6_IJNS7_ILi192EEENS7_ILi128EEENS7_ILi64EEEEEELi64ENS_6half_tEfNS_4arch4Sm90ELb1ELb0ELb0ELb0ELb0ELb0ELb0ELb1ELb1ELb1ELb1ELb0EEENS1_21CollectiveEpilogueFwdINS6_IJSA_SC_SB_EEES9_SE_SG_Li384ELb0ELb1ELb1ELb0EEENS1_19SingleTileSchedulerILb0ELb1ELb1ELi192EEEEEEEEEvNT_6ParamsE:
        .type           _ZN7cutlass13device_kernelIN5flash11enable_sm90INS1_16FlashAttnFwdSm90INS1_25CollectiveMainloopFwdSm90ILi2EN4cute5tupleIJNS5_1CILi1EEES8_S8_EEENS6_IJNS7_ILi192EEENS7_ILi128EEENS7_ILi64EEEEEELi64ENS_6half_tEfNS_4arch4Sm90ELb1ELb0ELb0ELb0ELb0ELb0ELb0ELb1ELb1ELb1ELb1ELb0EEENS1_21CollectiveEpilogueFwdINS6_IJSA_SC_SB_EEES9_SE_SG_Li384ELb0ELb1ELb1ELb0EEENS1_19SingleTileSchedulerILb0ELb1ELb1ELi192EEEEEEEEEvNT_6ParamsE,@function
        .size           _ZN7cutlass13device_kernelIN5flash11enable_sm90INS1_16FlashAttnFwdSm90INS1_25CollectiveMainloopFwdSm90ILi2EN4cute5tupleIJNS5_1CILi1EEES8_S8_EEENS6_IJNS7_ILi192EEENS7_ILi128EEENS7_ILi64EEEEEELi64ENS_6half_tEfNS_4arch4Sm90ELb1ELb0ELb0ELb0ELb0ELb0ELb0ELb1ELb1ELb1ELb1ELb0EEENS1_21CollectiveEpilogueFwdINS6_IJSA_SC_SB_EEES9_SE_SG_Li384ELb0ELb1ELb1ELb0EEENS1_19SingleTileSchedulerILb0ELb1ELb1ELi192EEEEEEEEEvNT_6ParamsE,(.L_x_2708 - _ZN7cutlass13device_kernelIN5flash11enable_sm90INS1_16FlashAttnFwdSm90INS1_25CollectiveMainloopFwdSm90ILi2EN4cute5tupleIJNS5_1CILi1EEES8_S8_EEENS6_IJNS7_ILi192EEENS7_ILi128EEENS7_ILi64EEEEEELi64ENS_6half_tEfNS_4arch4Sm90ELb1ELb0ELb0ELb0ELb0ELb0ELb0ELb1ELb1ELb1ELb1ELb0EEENS1_21CollectiveEpilogueFwdINS6_IJSA_SC_SB_EEES9_SE_SG_Li384ELb0ELb1ELb1ELb0EEENS1_19SingleTileSchedulerILb0ELb1ELb1ELi192EEEEEEEEEvNT_6ParamsE)
        .other          _ZN7cutlass13device_kernelIN5flash11enable_sm90INS1_16FlashAttnFwdSm90INS1_25CollectiveMainloopFwdSm90ILi2EN4cute5tupleIJNS5_1CILi1EEES8_S8_EEENS6_IJNS7_ILi192EEENS7_ILi128EEENS7_ILi64EEEEEELi64ENS_6half_tEfNS_4arch4Sm90ELb1ELb0ELb0ELb0ELb0ELb0ELb0ELb1ELb1ELb1ELb1ELb0EEENS1_21CollectiveEpilogueFwdINS6_IJSA_SC_SB_EEES9_SE_SG_Li384ELb0ELb1ELb1ELb0EEENS1_19SingleTileSchedulerILb0ELb1ELb1ELi192EEEEEEEEEvNT_6ParamsE,@"STO_CUDA_ENTRY STV_DEFAULT"
_ZN7cutlass13device_kernelIN5flash11enable_sm90INS1_16FlashAttnFwdSm90INS1_25CollectiveMainloopFwdSm90ILi2EN4cute5tupleIJNS5_1CILi1EEES8_S8_EEENS6_IJNS7_ILi192EEENS7_ILi128EEENS7_ILi64EEEEEELi64ENS_6half_tEfNS_4arch4Sm90ELb1ELb0ELb0ELb0ELb0ELb0ELb0ELb1ELb1ELb1ELb1ELb0EEENS1_21CollectiveEpilogueFwdINS6_IJSA_SC_SB_EEES9_SE_SG_Li384ELb0ELb1ELb1ELb0EEENS1_19SingleTileSchedulerILb0ELb1ELb1ELi192EEEEEEEEEvNT_6ParamsE:
        /* <DEDUP_REMOVED lines=17> */
.L_x_1845:
[----:B------:R-:W-:Y:S05]  /*0110*/  BSYNC B0 ;  /* 0x0000000000007941 */ /* 0x000fea0003800000 */
.L_x_1844:
        /* <DEDUP_REMOVED lines=41> */
.L_x_1846:
        /* <DEDUP_REMOVED lines=22> */
.L_x_1847:
        /* <DEDUP_REMOVED lines=18> */
.L_x_1848:
        /* <DEDUP_REMOVED lines=22> */
.L_x_1849:
        /* <DEDUP_REMOVED lines=22> */
.L_x_1850:
        /* <DEDUP_REMOVED lines=9> */
.L_x_1853:
        /* <DEDUP_REMOVED lines=21> */
[----:B------:R-:W0:Y:S01]  /*0ad0*/  S2UR UR41, SR_CTAID.X ;  /* 0x00000000002979c3 */ /* 0x000e220000002500 */
[----:B------:R-:W-:Y:S01]  /*0ae0*/  ULDC UR4, c[0x0][0x448] ;  /* 0x0001120000047ab9 */ /* 0x000fe20000000800 */
[----:B------:R-:W-:Y:S01]  /*0af0*/  ULDC UR37, c[0x0][0x424] ;  /* 0x0001090000257ab9 */ /* 0x000fe20000000800 */
[----:B------:R-:W-:Y:S01]  /*0b00*/  UISETP.NE.AND UP1, UPT, UR4, 0x1, UPT ;  /* 0x000000010400788c */ /* 0x000fe2000bf25270 */
[----:B------:R-:W-:Y:S02]  /*0b10*/  ULDC UR7, c[0x0][0x288] ;  /* 0x0000a20000077ab9 */ /* 0x000fe40000000800 */
[----:B------:R-:W-:Y:S01]  /*0b20*/  ULDC.64 UR4, c[0x0][0x418] ;  /* 0x0001060000047ab9 */ /* 0x000fe20000000a00 */
[----:B------:R-:W-:Y:S02]  /*0b30*/  UIADD3 UR7, -UR7, 0x80, URZ ;  /* 0x0000008007077890 */ /* 0x000fe4000fffe13f */
[----:B------:R-:W-:Y:S01]  /*0b40*/  UISETP.NE.U32.AND UP0, UPT, UR4, URZ, UPT ;  /* 0x0000003f0400728c */ /* 0x000fe2000bf05070 */
[----:B------:R-:W-:Y:S01]  /*0b50*/  ULDC UR8, c[0x0][0x2f0] ;  /* 0x0000bc0000087ab9 */ /* 0x000fe20000000800 */
[----:B------:R-:W-:-:S02]  /*0b60*/  USHF.R.U32.HI UR10, URZ, 0x10, UR38 ;  /* 0x000000103f0a7899 */ /* 0x000fc40008011626 */
[----:B------:R-:W-:Y:S01]  /*0b70*/  UISETP.NE.AND.EX UP0, UPT, UR5, URZ, UPT, UP0 ;  /* 0x0000003f0500728c */ /* 0x000fe2000bf05300 */
[----:B------:R-:W-:Y:S02]  /*0b80*/  @UP1 ULDC UR9, c[0x0][0x450] ;  /* 0x0001140000091ab9 */ /* 0x000fe40000000800 */
[----:B------:R-:W-:Y:S01]  /*0b90*/  @UP1 ULDC UR5, c[0x0][0x44c] ;  /* 0x0001130000051ab9 */ /* 0x000fe20000000800 */
[----:B------:R-:W-:Y:S02]  /*0ba0*/  USEL UR37, UR37, 0x1, UP0 ;  /* 0x0000000125257887 */ /* 0x000fe40008000000 */
[----:B------:R-:W-:Y:S02]  /*0bb0*/  ULOP3.LUT UR38, UR38, 0xffff, URZ, 0xc0, !UPT ;  /* 0x0000ffff26267892 */ /* 0x000fe4000f8ec03f */
[----:B------:R-:W-:Y:S02]  /*0bc0*/  UIMAD UR7, UR37, UR8, UR7 ;  /* 0x00000008250772a4 */ /* 0x000fe4000f8e0207 */
[----:B0-----:R-:W-:-:S04]  /*0bd0*/  UIMAD UR41, UR41, 0xc0, URZ ;  /* 0x000000c0292978a4 */ /* 0x001fc8000f8e023f */
[----:B------:R-:W-:Y:S02]  /*0be0*/  @UP1 UIADD3 UR4, UR41, 0xbf, URZ ;  /* 0x000000bf29041890 */ /* 0x000fe4000fffe03f */
[----:B------:R-:W-:Y:S02]  /*0bf0*/  UIADD3 UR6, UR41, 0xbf, URZ ;  /* 0x000000bf29067890 */ /* 0x000fe4000fffe03f */
[----:B------:R-:W-:Y:S02]  /*0c00*/  UIMAD.WIDE.U32 UR4, UR4, UR5, URZ ;  /* 0x00000005040472a5 */ /* 0x000fe4000f8e003f */
[----:B------:R-:W-:Y:S02]  /*0c10*/  UIMAD UR4, UR37, UR8, 0x7f ;  /* 0x0000007f250474a4 */ /* 0x000fe4000f8e0208 */
[----:B------:R-:W-:Y:S02]  /*0c20*/  @UP1 USHF.R.U32.HI UR6, URZ, UR9, UR5 ;  /* 0x000000093f061299 */ /* 0x000fe40008011605 */
[----:B------:R-:W-:-:S02]  /*0c30*/  USHF.R.S32.HI UR5, URZ, 0x1f, UR4 ;  /* 0x0000001f3f057899 */ /* 0x000fc40008011404 */
[----:B------:R-:W-:Y:S02]  /*0c40*/  UIADD3 UR6, UR7, UR6, URZ ;  /* 0x0000000607067290 */ /* 0x000fe4000fffe03f */
[----:B------:R-:W-:Y:S02]  /*0c50*/  ULEA.HI UR5, UR5, UR4, URZ, 0x7 ;  /* 0x0000000405057291 */ /* 0x000fe4000f8f383f */
[----:B------:R-:W-:Y:S02]  /*0c60*/  USHF.R.S32.HI UR7, URZ, 0x1f, UR6 ;  /* 0x0000001f3f077899 */ /* 0x000fe40008011406 */
[----:B------:R-:W-:Y:S02]  /*0c70*/  USHF.R.S32.HI UR5, URZ, 0x7, UR5 ;  /* 0x000000073f057899 */ /* 0x000fe40008011405 */
[----:B------:R-:W-:Y:S01]  /*0c80*/  ULEA.HI UR7, UR7, UR6, URZ, 0x7 ;  /* 0x0000000607077291 */ /* 0x000fe2000f8f383f */
[----:B------:R-:W-:-:S03]  /*0c90*/  UMOV UR4, URZ ;  /* 0x0000003f00047c82 */ /* 0x000fc60008000000 */
[----:B------:R-:W-:-:S04]  /*0ca0*/  USHF.R.S32.HI UR7, URZ, 0x7, UR7 ;  /* 0x000000073f077899 */ /* 0x000fc80008011407 */
[----:B------:R-:W-:-:S04]  /*0cb0*/  UISETP.LT.AND UP0, UPT, UR5, UR7, UPT ;  /* 0x000000070500728c */ /* 0x000fc8000bf01270 */
[----:B------:R-:W-:Y:S02]  /*0cc0*/  USEL UR9, UR5, UR7, UP0 ;  /* 0x0000000705097287 */ /* 0x000fe40008000000 */
[----:B------:R-:W-:Y:S02]  /*0cd0*/  UISETP.NE.AND UP0, UPT, UR10, URZ, UPT ;  /* 0x0000003f0a00728c */ /* 0x000fe4000bf05270 */
[----:B------:R-:W-:-:S06]  /*0ce0*/  UISETP.GE.AND UP1, UPT, UR9, 0x1, UPT ;  /* 0x000000010900788c */ /* 0x000fcc000bf26270 */
[----:B------:R-:W-:-:S03]  /*0cf0*/  PLOP3.LUT P0, PT, PT, PT, UP1, 0x80, 0x0 ;  /* 0x000000000000781c */ /* 0x000fc60003f0f018 */
[----:B------:R-:W-:-:S10]  /*0d00*/  @!UP0 ULDC UR10, c[0x0][0x9f0] ;  /* 0x00027c00000a8ab9 */ /* 0x000fd40000000800 */
[----:B------:R-:W-:Y:S05]  /*0d10*/  @!P0 BRA `(.L_x_1855) ;  /* 0x0000000000848947 */ /* 0x000fea0003800000 */
[----:B------:R-:W-:Y:S01]  /*0d20*/  IMAD.U32 R4, RZ, RZ, UR10 ;  /* 0x0000000aff047e24 */ /* 0x000fe2000f8e00ff */
[----:B------:R-:W-:Y:S01]  /*0d30*/  UIADD3 UR6, UR10, -0x1, UR9 ;  /* 0xffffffff0a067890 */ /* 0x000fe2000fffe009 */
[----:B------:R-:W-:-:S03]  /*0d40*/  UMOV UR4, URZ ;  /* 0x0000003f00047c82 */ /* 0x000fc60008000000 */
[-C--:B------:R-:W-:Y:S02]  /*0d50*/  IABS R0, R4.reuse ;  /* 0x0000000400007213 */ /* 0x080fe40000000000 */
[----:B------:R-:W-:Y:S01]  /*0d60*/  IMAD.U32 R5, RZ, RZ, UR6 ;  /* 0x00000006ff057e24 */ /* 0x000fe2000f8e00ff */
[----:B------:R-:W-:Y:S01]  /*0d70*/  IABS R6, R4 ;  /* 0x0000000400067213 */ /* 0x000fe20000000000 */
[----:B------:R-:W-:Y:S01]  /*0d80*/  ULOP3.LUT UR6, UR6, UR10, URZ, 0x3c, !UPT ;  /* 0x0000000a06067292 */ /* 0x000fe2000f8e3c3f */
[----:B------:R-:W-:Y:S02]  /*0d90*/  R2UR UR11, R0 ;  /* 0x00000000000b72ca */ /* 0x000fe400000e0000 */
[----:B------:R-:W-:-:S05]  /*0da0*/  IABS R5, R5 ;  /* 0x0000000500057213 */ /* 0x000fca0000000000 */
[----:B------:R-:W-:-:S05]  /*0db0*/  IMAD.MOV.U32 R4, RZ, RZ, R5 ;  /* 0x000000ffff047224 */ /* 0x000fca00078e0005 */
[----:B------:R-:W-:Y:S01]  /*0dc0*/  R2UR UR8, R4 ;  /* 0x00000000040872ca */ /* 0x000fe200000e0000 */
[----:B------:R-:W0:Y:S08]  /*0dd0*/  I2F.RP R0, UR11 ;  /* 0x0000000b00007d06 */ /* 0x000e300008209400 */
[----:B0-----:R-:W0:Y:S02]  /*0de0*/  MUFU.RCP R0, R0 ;  /* 0x0000000000007308 */ /* 0x001e240000001000 */
[----:B0-----:R-:W-:-:S02]  /*0df0*/  VIADD R3, R0, 0xffffffe ;  /* 0x0ffffffe00037836 */ /* 0x001fc40000000000 */
        /* <DEDUP_REMOVED lines=19> */
.L_x_1855:
[----:B------:R-:W-:Y:S01]  /*0f30*/  UIMAD UR38, UR38, UR4, URZ ;  /* 0x00000004262672a4 */ /* 0x000fe2000f8e023f */
[----:B------:R-:W-:Y:S01]  /*0f40*/  IMAD.U32 R0, RZ, RZ, UR9 ;  /* 0x00000009ff007e24 */ /* 0x000fe2000f8e00ff */
[----:B------:R-:W-:Y:S01]  /*0f50*/  PLOP3.LUT P0, PT, PT, PT, PT, 0x80, 0x0 ;  /* 0x000000000000781c */ /* 0x000fe20003f0f070 */
[----:B------:R-:W-:Y:S01]  /*0f60*/  IMAD.U32 R3, RZ, RZ, UR4 ;  /* 0x00000004ff037e24 */ /* 0x000fe2000f8e00ff */
[----:B------:R-:W-:Y:S01]  /*0f70*/  CS2R R118, SRZ ;  /* 0x0000000000767805 */ /* 0x000fe2000001ff00 */
[----:B------:R-:W-:Y:S01]  /*0f80*/  VIADD R18, R2, 0xffffff80 ;  /* 0xffffff8002127836 */ /* 0x000fe20000000000 */
[----:B------:R-:W-:Y:S01]  /*0f90*/  CS2R R116, SRZ ;  /* 0x0000000000747805 */ /* 0x000fe2000001ff00 */
[----:B------:R-:W-:Y:S01]  /*0fa0*/  IMAD.MOV.U32 R4, RZ, RZ, RZ ;  /* 0x000000ffff047224 */ /* 0x000fe200078e00ff */
[----:B------:R-:W-:Y:S02]  /*0fb0*/  VIADDMNMX R0, R3, UR38, R0, PT ;  /* 0x0000002603007c46 */ /* 0x000fe4000b800100 */
[----:B------:R-:W-:-:S02]  /*0fc0*/  CS2R R114, SRZ ;  /* 0x0000000000727805 */ /* 0x000fc4000001ff00 */
[----:B------:R-:W-:Y:S02]  /*0fd0*/  CS2R R112, SRZ ;  /* 0x0000000000707805 */ /* 0x000fe4000001ff00 */
[----:B------:R-:W-:Y:S02]  /*0fe0*/  CS2R R110, SRZ ;  /* 0x00000000006e7805 */ /* 0x000fe4000001ff00 */
[----:B------:R-:W-:Y:S01]  /*0ff0*/  R2UR UR42, R0 ;  /* 0x00000000002a72ca */ /* 0x000fe200000e0000 */
[----:B------:R-:W-:Y:S01]  /*1000*/  IMAD.MOV.U32 R0, RZ, RZ, RZ ;  /* 0x000000ffff007224 */ /* 0x000fe200078e00ff */
        /* <DEDUP_REMOVED lines=11> */
[----:B------:R-:W-:-:S06]  /*10c0*/  UISETP.GT.AND UP0, UPT, UR42, UR38, UPT ;  /* 0x000000262a00728c */ /* 0x000fcc000bf04270 */
[----:B------:R-:W-:-:S13]  /*10d0*/  PLOP3.LUT P1, PT, PT, PT, UP0, 0x80, 0x0 ;  /* 0x000000000000781c */ /* 0x000fda0003f2f008 */
[----:B------:R-:W-:Y:S05]  /*10e0*/  @!P1 BRA `(.L_x_1856) ;  /* 0x0000007000289947 */ /* 0x000fea0003800000 */
        /* <DEDUP_REMOVED lines=34> */
.L_x_1857:
[----:B------:R-:W-:-:S04]  /*1310*/  SHF.L.U32 R0, RZ, 0x1f, RZ ;  /* 0x0000001fff007819 */ /* 0x000fc800000006ff */
[----:B------:R-:W0:Y:S02]  /*1320*/  SYNCS.PHASECHK.TRANS64.TRYWAIT P0, [UR39+0x16800], R0 ;  /* 0x01680000ff0075a7 */ /* 0x000e240008000167 */
[----:B0-----:R-:W-:Y:S05]  /*1330*/  @!P0 BRA `(.L_x_1858) ;  /* 0x000000b400c08947 */ /* 0x001fea0003800000 */
.L_x_1963:
[----:B------:R-:W-:-:S06]  /*1340*/  ULOP3.LUT UR4, UR43, 0x1, URZ, 0xfc, !UPT ;  /* 0x000000012b047892 */ /* 0x000fcc000f8efc3f */
[----:B0-----:R-:W-:-:S05]  /*1350*/  IMAD.U32 R3, RZ, RZ, UR4 ;  /* 0x00000004ff037e24 */ /* 0x001fca000f8e00ff */
[----:B------:R-:W-:-:S13]  /*1360*/  ISETP.NE.AND P0, PT, R3, 0x3, PT ;  /* 0x000000030300780c */ /* 0x000fda0003f05270 */
[----:B------:R-:W-:Y:S05]  /*1370*/  @!P0 BRA `(.L_x_1859) ;  /* 0x0000000000048947 */ /* 0x000fea0003800000 */
[----:B------:R-:W-:Y:S01]  /*1380*/  BPT.TRAP 0x1 ;  /* 0x000000040000795c */ /* 0x000fe20000300000 */
.L_x_1859:
[----:B------:R0:W1:Y:S01]  /*1390*/  SYNCS.PHASECHK.TRANS64.TRYWAIT P2, [UR39+0x16830], R0 ;  /* 0x01683000ff0075a7 */ /* 0x0000620008040167 */
[----:B------:R-:W-:Y:S05]  /*13a0*/  @!P0 BRA `(.L_x_1860) ;  /* 0x0000000000048947 */ /* 0x000fea0003800000 */
[----:B------:R-:W-:Y:S01]  /*13b0*/  BPT.TRAP 0x1 ;  /* 0x000000040000795c */ /* 0x000fe20000300000 */
.L_x_1860:
[----:B------:R-:W-:Y:S01]  /*13c0*/  IMAD.U32 R10, RZ, RZ, UR44 ;  /* 0x0000002cff0a7e24 */ /* 0x000fe2000f8e00ff */
[----:B------:R-:W-:-:S04]  /*13d0*/  ISETP.NE.AND P1, PT, R17, RZ, PT ;  /* 0x000000ff1100720c */ /* 0x000fc80003f25270 */
[----:B------:R-:W-:Y:S01]  /*13e0*/  LOP3.LUT R10, R10, 0x10000, RZ, 0xfc, !PT ;  /* 0x000100000a0a7812 */ /* 0x000fe200078efcff */
[----:B-1----:R-:W-:Y:S08]  /*13f0*/  @P2 BRA `(.L_x_1861) ;  /* 0x0000000000082947 */ /* 0x002ff00003800000 */
[----:B------:R-:W1:Y:S02]  /*1400*/  SYNCS.PHASECHK.TRANS64.TRYWAIT P2, [UR39+0x16830], R0 ;  /* 0x01683000ff0075a7 */ /* 0x000e640008040167 */
[----:B-1----:R-:W-:Y:S05]  /*1410*/  @!P2 BRA `(.L_x_1862) ;  /* 0x000000b400a0a947 */ /* 0x002fea0003800000 */
.L_x_1861:
        /* <DEDUP_REMOVED lines=17> */
[C---:B------:R-:W-:Y:S01]  /*1530*/  IMAD.IADD R3, R18.reuse, 0x1, -R3 ;  /* 0x0000000112037824 */ /* 0x040fe200078e0a03 */
        /* <DEDUP_REMOVED lines=23> */
[----:B------:R-:W-:Y:S01]  /*16b0*/  UIADD3 UR26, UR42, -0x2, URZ ;  /* 0xfffffffe2a1a7890 */ /* 0x000fe2000fffe03f */
[----:B------:R-:W-:-:S02]  /*16c0*/  LEA.HI R7, R7, R0, RZ, 0x3 ;  /* 0x0000000007077211 */ /* 0x000fc400078f18ff */
[----:B------:R-:W-:Y:S02]  /*16d0*/  CS2R R118, SRZ ;  /* 0x0000000000767805 */ /* 0x000fe4000001ff00 */
[----:B------:R-:W-:Y:S02]  /*16e0*/  LEA R8, R5, UR41, 0x4 ;  /* 0x0000002905087c11 */ /* 0x000fe4000f8e20ff */
[----:B------:R-:W-:Y:S02]  /*16f0*/  CS2R R116, SRZ ;  /* 0x0000000000747805 */ /* 0x000fe4000001ff00 */
[----:B------:R-:W-:Y:S01]  /*1700*/  LOP3.LUT R7, R7, 0xfffffff8, RZ, 0xc0, !PT ;  /* 0xfffffff807077812 */ /* 0x000fe200078ec0ff */
[----:B------:R-:W-:Y:S01]  /*1710*/  @UP0 ULDC UR4, c[0x0][0x44c] ;  /* 0x0001130000040ab9 */ /* 0x000fe20000000800 */
[----:B------:R-:W-:Y:S01]  /*1720*/  LEA.HI R6, R6, R6, RZ, 0x1 ;  /* 0x0000000606067211 */ /* 0x000fe200078f08ff */
[----:B------:R-:W-:Y:S01]  /*1730*/  @UP0 ULDC UR5, c[0x0][0x450] ;  /* 0x0001140000050ab9 */ /* 0x000fe20000000800 */
[----:B------:R-:W-:-:S02]  /*1740*/  LEA.HI R5, R19, R19, RZ, 0x1 ;  /* 0x0000001313057211 */ /* 0x000fc400078f08ff */
[----:B------:R-:W-:Y:S02]  /*1750*/  CS2R R114, SRZ ;  /* 0x0000000000727805 */ /* 0x000fe4000001ff00 */
[----:B------:R-:W-:Y:S01]  /*1760*/  IADD3 R7, R8, R0, -R7 ;  /* 0x0000000008077210 */ /* 0x000fe20007ffe807 */
[----:B------:R-:W-:Y:S01]  /*1770*/  IMAD R6, R6, -0x3, R23 ;  /* 0xfffffffd06067824 */ /* 0x000fe200078e0217 */
[----:B------:R-:W-:Y:S02]  /*1780*/  LOP3.LUT R0, R5, 0x1ffffffe, RZ, 0xc0, !PT ;  /* 0x1ffffffe05007812 */ /* 0x000fe400078ec0ff */
[----:B------:R-:W-:Y:S02]  /*1790*/  CS2R R112, SRZ ;  /* 0x0000000000707805 */ /* 0x000fe4000001ff00 */
[----:B------:R-:W-:Y:S01]  /*17a0*/  PLOP3.LUT P2, PT, PT, PT, UP0, 0x80, 0x0 ;  /* 0x000000000000781c */ /* 0x000fe20003f4f008 */
[----:B------:R-:W-:Y:S01]  /*17b0*/  IMAD R7, R6, 0x40, R7 ;  /* 0x0000004006077824 */ /* 0x000fe200078e0207 */
[----:B------:R-:W-:Y:S01]  /*17c0*/  LOP3.LUT R6, R4, 0x7ffffffc, RZ, 0xc0, !PT ;  /* 0x7ffffffc04067812 */ /* 0x000fe200078ec0ff */
[----:B------:R-:W-:Y:S01]  /*17d0*/  IMAD.IADD R0, R19, 0x1, -R0 ;  /* 0x0000000113007824 */ /* 0x000fe200078e0a00 */
[----:B------:R-:W-:Y:S01]  /*17e0*/  CS2R R110, SRZ ;  /* 0x00000000006e7805 */ /* 0x000fe2000001ff00 */
[----:B------:R-:W-:-:S02]  /*17f0*/  IMAD.U32 R4, RZ, RZ, UR6 ;  /* 0x00000006ff047e24 */ /* 0x000fc4000f8e00ff */
[----:B------:R-:W-:Y:S02]  /*1800*/  IMAD R0, R0, 0x8, R7 ;  /* 0x0000000800007824 */ /* 0x000fe400078e0207 */
[----:B------:R-:W-:Y:S02]  /*1810*/  IMAD.IADD R6, R3, 0x1, -R6 ;  /* 0x0000000103067824 */ /* 0x000fe400078e0a06 */
[----:B------:R-:W-:Y:S02]  /*1820*/  IMAD.MOV.U32 R7, RZ, RZ, R0 ;  /* 0x000000ffff077224 */ /* 0x000fe400078e0000 */
[----:B------:R-:W-:Y:S01]  /*1830*/  @P2 IMAD.HI.U32 R5, R0, UR4, RZ ;  /* 0x0000000400052c27 */ /* 0x000fe2000f8e00ff */
[----:B------:R-:W-:Y:S02]  /*1840*/  UMOV UR4, 0xffffff80 ;  /* 0xffffff8000047882 */ /* 0x000fe40000000000 */
[----:B------:R-:W-:Y:S02]  /*1850*/  UIMAD UR4, UR42, UR4, 0x80 ;  /* 0x000000802a0474a4 */ /* 0x000fe4000f8e0204 */
[----:B------:R-:W-:-:S02]  /*1860*/  @P2 SHF.R.U32.HI R7, RZ, UR5, R5 ;  /* 0x00000005ff072c19 */ /* 0x000fc40008011605 */
[----:B------:R-:W-:Y:S02]  /*1870*/  UIADD3 UR5, UR4, 0x1, URZ ;  /* 0x0000000104057890 */ /* 0x000fe4000fffe03f */
[----:B------:R-:W-:Y:S01]  /*1880*/  UIMAD UR4, UR37, UR6, UR4 ;  /* 0x00000006250472a4 */ /* 0x000fe2000f8e0204 */
[----:B------:R-:W0:Y:S01]  /*1890*/  SHFL.IDX PT, R5, R7, RZ, 0x1c1f ;  /* 0x001c1fff07057589 */ /* 0x000e2200000e0000 */
[----:B------:R-:W-:Y:S02]  /*18a0*/  UIMAD UR6, UR37, UR6, -UR7 ;  /* 0x00000006250672a4 */ /* 0x000fe4000f8e0a07 */
[----:B------:R-:W-:Y:S01]  /*18b0*/  IMAD.U32 R3, RZ, RZ, UR5 ;  /* 0x00000005ff037e24 */ /* 0x000fe2000f8e00ff */
[----:B------:R-:W1:Y:S01]  /*18c0*/  SHFL.IDX PT, R108, R7, 0x1, 0x1c1f ;  /* 0x003c1f00076c7f89 */ /* 0x000e6200000e0000 */
[----:B------:R-:W-:Y:S01]  /*18d0*/  IMAD.U32 R19, RZ, RZ, UR4 ;  /* 0x00000004ff137e24 */ /* 0x000fe2000f8e00ff */
[----:B------:R-:W-:Y:S01]  /*18e0*/  ULDC UR4, c[0x0][0x988] ;  /* 0x0002620000047ab9 */ /* 0x000fe20000000800 */
[----:B------:R-:W-:-:S02]  /*18f0*/  IMAD R3, R6, -0x2, R3 ;  /* 0xfffffffe06037824 */ /* 0x000fc400078e0203 */
[----:B------:R-:W-:Y:S02]  /*1900*/  IMAD R19, R6, -0x2, R19 ;  /* 0xfffffffe06137824 */ /* 0x000fe400078e0213 */
[----:B------:R-:W-:-:S04]  /*1910*/  IMAD R9, R4, UR37, R3 ;  /* 0x0000002504097c24 */ /* 0x000fc8000f8e0203 */
[----:B------:R-:W-:-:S05]  /*1920*/  VIADD R4, R9, -UR7 ;  /* 0x8000000709047c36 */ /* 0x000fca0008000000 */
[----:B0-----:R-:W-:-:S04]  /*1930*/  VIADDMNMX R5, R5, R4, R19, PT ;  /* 0x0000000405057246 */ /* 0x001fc80003800113 */
[C---:B------:R-:W-:Y:S02]  /*1940*/  ISETP.GT.AND P3, PT, R5.reuse, RZ, PT ;  /* 0x000000ff0500720c */ /* 0x040fe40003f64270 */
[C---:B------:R-:W-:Y:S02]  /*1950*/  ISETP.GT.AND P4, PT, R5.reuse, 0x1, PT ;  /* 0x000000010500780c */ /* 0x040fe40003f84270 */
[----:B------:R-:W-:Y:S02]  /*1960*/  ISETP.GT.AND P5, PT, R5, 0x8, PT ;  /* 0x000000080500780c */ /* 0x000fe40003fa4270 */
[----:B-1----:R-:W-:Y:S01]  /*1970*/  IADD3 R108, R108, -UR7, R9 ;  /* 0x800000076c6c7c10 */ /* 0x002fe2000fffe009 */
[----:B------:R-:W-:-:S03]  /*1980*/  @UP0 ULDC UR7, c[0x0][0x450] ;  /* 0x0001140000070ab9 */ /* 0x000fc60000000800 */
[----:B------:R-:W-:Y:S02]  /*1990*/  VIMNMX R19, R19, R108, PT ;  /* 0x0000006c13137248 */ /* 0x000fe40003fe0100 */
[----:B------:R-:W-:Y:S01]  /*19a0*/  CS2R R108, SRZ ;  /* 0x00000000006c7805 */ /* 0x000fe2000001ff00 */
        /* <DEDUP_REMOVED lines=10> */
[----:B------:R-:W-:Y:S02]  /*1a50*/  FSEL R88, R24, -INF , P3 ;  /* 0xff80000018587808 */ /* 0x000fe40001800000 */
[----:B------:R-:W-:Y:S02]  /*1a60*/  FSEL R92, R25, -INF , P4 ;  /* 0xff800000195c7808 */ /* 0x000fe40002000000 */
[----:B------:R-:W-:Y:S02]  /*1a70*/  ISETP.GT.AND P3, PT, R5, 0x9, PT ;  /* 0x000000090500780c */ /* 0x000fe40003f64270 */
[----:B------:R-:W-:-:S02]  /*1a80*/  FSEL R102, R28, -INF , P5 ;  /* 0xff8000001c667808 */ /* 0x000fc40002800000 */
[----:B------:R-:W-:Y:S02]  /*1a90*/  FMNMX.FTZ R3, R88, R92, !PT ;  /* 0x0000005c58037209 */ /* 0x000fe40007810000 */
[----:B------:R-:W-:Y:S02]  /*1aa0*/  ISETP.GT.AND P4, PT, R5, 0x10, PT ;  /* 0x000000100500780c */ /* 0x000fe40003f84270 */
        /* <DEDUP_REMOVED lines=83> */
[----:B------:R-:W-:Y:S02]  /*1fe0*/  FSEL R14, R85, -INF , P3 ;  /* 0xff800000550e7808 */ /* 0x000fe40001800000 */
[----:B------:R-:W-:Y:S02]  /*1ff0*/  FMNMX.FTZ R3, R84, R3, !PT ;  /* 0x0000000354037209 */ /* 0x000fe40007810000 */
[C---:B------:R-:W-:Y:S02]  /*2000*/  ISETP.GT.AND P4, PT, R19.reuse, 0x1, PT ;  /* 0x000000011300780c */ /* 0x040fe40003f84270 */
[----:B------:R-:W-:Y:S01]  /*2010*/  FMNMX.FTZ R5, R14, R3, !PT ;  /* 0x000000030e057209 */ /* 0x000fe20007810000 */
[----:B------:R-:W-:Y:S01]  /*2020*/  IMAD.U32 R3, RZ, RZ, UR4 ;  /* 0x00000004ff037e24 */ /* 0x000fe2000f8e00ff */
[----:B------:R-:W-:Y:S01]  /*2030*/  ISETP.GT.AND P5, PT, R19, 0x8, PT ;  /* 0x000000081300780c */ /* 0x000fe20003fa4270 */
[----:B------:R-:W-:Y:S01]  /*2040*/  @UP0 ULDC UR4, c[0x0][0x44c] ;  /* 0x0001130000040ab9 */ /* 0x000fe20000000800 */
[----:B------:R-:W-:Y:S01]  /*2050*/  FSEL R27, R27, -INF , P4 ;  /* 0xff8000001b1b7808 */ /* 0x000fe20002000000 */
[----:B------:R-:W0:Y:S01]  /*2060*/  SHFL.BFLY PT, R8, R5, 0x2, 0x1f ;  /* 0x0c401f0005087f89 */ /* 0x000e2200000e0000 */
[----:B------:R-:W-:Y:S01]  /*2070*/  FSEL R30, R30, -INF , P5 ;  /* 0xff8000001e1e7808 */ /* 0x000fe20002800000 */
[----:B------:R-:W-:Y:S01]  /*2080*/  UIMAD.WIDE.U32 UR4, UR41, UR4, URZ ;  /* 0x00000004290472a5 */ /* 0x000fe2000f8e003f */
[----:B------:R-:W-:-:S03]  /*2090*/  ISETP.GT.AND P4, PT, R19, 0x10, PT ;  /* 0x000000101300780c */ /* 0x000fc60003f84270 */
[----:B------:R-:W-:Y:S01]  /*20a0*/  @UP0 USHF.R.U32.HI UR41, URZ, UR7, UR5 ;  /* 0x000000073f290299 */ /* 0x000fe20008011605 */
[----:B------:R-:W-:Y:S02]  /*20b0*/  FSEL R34, R34, -INF , P4 ;  /* 0xff80000022227808 */ /* 0x000fe40002000000 */
[C---:B------:R-:W-:Y:S01]  /*20c0*/  ISETP.GT.AND P4, PT, R19.reuse, 0x18, PT ;  /* 0x000000181300780c */ /* 0x040fe20003f84270 */
[----:B------:R-:W-:Y:S01]  /*20d0*/  UIADD3 UR6, UR6, UR41, URZ ;  /* 0x0000002906067290 */ /* 0x000fe2000fffe03f */
[----:B------:R-:W-:Y:S02]  /*20e0*/  UMOV UR5, URZ ;  /* 0x0000003f00057c82 */ /* 0x000fe40008000000 */
[----:B------:R-:W-:Y:S01]  /*20f0*/  FSEL R38, R38, -INF , P4 ;  /* 0xff80000026267808 */ /* 0x000fe20002000000 */
[----:B------:R-:W-:Y:S01]  /*2100*/  USHF.R.S32.HI UR4, URZ, 0x1f, UR6 ;  /* 0x0000001f3f047899 */ /* 0x000fe20008011406 */
[----:B------:R-:W-:-:S03]  /*2110*/  ISETP.GT.AND P4, PT, R19, 0x20, PT ;  /* 0x000000201300780c */ /* 0x000fc60003f84270 */
[----:B------:R-:W-:Y:S01]  /*2120*/  ULEA.HI UR4, UR4, UR6, URZ, 0x7 ;  /* 0x0000000604047291 */ /* 0x000fe2000f8f383f */
[----:B------:R-:W-:Y:S02]  /*2130*/  FSEL R42, R42, -INF , P4 ;  /* 0xff8000002a2a7808 */ /* 0x000fe40002000000 */
[----:B------:R-:W-:Y:S01]  /*2140*/  ISETP.GT.AND P4, PT, R19, 0x28, PT ;  /* 0x000000281300780c */ /* 0x000fe20003f84270 */
[----:B------:R-:W-:Y:S01]  /*2150*/  USHF.R.S32.HI UR4, URZ, 0x7, UR4 ;  /* 0x000000073f047899 */ /* 0x000fe20008011404 */
[----:B0-----:R-:W-:Y:S02]  /*2160*/  FMNMX.FTZ R15, R5, R8, !PT ;  /* 0x00000008050f7209 */ /* 0x001fe40007810000 */
[----:B------:R-:W-:Y:S01]  /*2170*/  FSEL R46, R46, -INF , P4 ;  /* 0xff8000002e2e7808 */ /* 0x000fe20002000000 */
[----:B------:R-:W-:Y:S01]  /*2180*/  UISETP.LT.AND UP1, UPT, UR38, UR4, UPT ;  /* 0x000000042600728c */ /* 0x000fe2000bf21270 */
[----:B------:R-:W-:Y:S01]  /*2190*/  ISETP.GT.AND P4, PT, R19, 0x30, PT ;  /* 0x000000301300780c */ /* 0x000fe20003f84270 */
[----:B------:R-:W0:Y:S02]  /*21a0*/  SHFL.BFLY PT, R8, R15, 0x1, 0x1f ;  /* 0x0c201f000f087f89 */ /* 0x000e2400000e0000 */
[----:B------:R-:W-:Y:S01]  /*21b0*/  USEL UR25, UR38, UR4, !UP1 ;  /* 0x0000000426197287 */ /* 0x000fe2000c800000 */
[----:B------:R-:W-:-:S02]  /*21c0*/  FSEL R50, R50, -INF , P4 ;  /* 0xff80000032327808 */ /* 0x000fc40002000000 */
[C---:B------:R-:W-:Y:S01]  /*21d0*/  ISETP.GT.AND P4, PT, R19.reuse, 0x38, PT ;  /* 0x000000381300780c */ /* 0x040fe20003f84270 */
[----:B------:R-:W-:Y:S01]  /*21e0*/  UISETP.GE.AND UP1, UPT, UR26, UR25, UPT ;  /* 0x000000191a00728c */ /* 0x000fe2000bf26270 */
[----:B------:R-:W-:Y:S02]  /*21f0*/  UMOV UR4, URZ ;  /* 0x0000003f00047c82 */ /* 0x000fe40008000000 */
[----:B------:R-:W-:Y:S02]  /*2200*/  FSEL R54, R54, -INF , P4 ;  /* 0xff80000036367808 */ /* 0x000fe40002000000 */
[----:B------:R-:W-:-:S04]  /*2210*/  ISETP.GT.AND P4, PT, R19, 0x40, PT ;  /* 0x000000401300780c */ /* 0x000fc80003f84270 */
[----:B------:R-:W-:Y:S02]  /*2220*/  FSEL R58, R58, -INF , P4 ;  /* 0xff8000003a3a7808 */ /* 0x000fe40002000000 */
[----:B------:R-:W-:-:S04]  /*2230*/  ISETP.GT.AND P4, PT, R19, 0x48, PT ;  /* 0x000000481300780c */ /* 0x000fc80003f84270 */
[----:B------:R-:W-:Y:S02]  /*2240*/  FSEL R62, R62, -INF , P4 ;  /* 0xff8000003e3e7808 */ /* 0x000fe40002000000 */
[----:B------:R-:W-:Y:S02]  /*2250*/  ISETP.GT.AND P4, PT, R19, 0x50, PT ;  /* 0x000000501300780c */ /* 0x000fe40003f84270 */
[----:B0-----:R-:W-:Y:S02]  /*2260*/  FMNMX.FTZ R8, R15, R8, !PT ;  /* 0x000000080f087209 */ /* 0x001fe40007810000 */
[----:B------:R-:W-:Y:S02]  /*2270*/  FSEL R66, R66, -INF , P4 ;  /* 0xff80000042427808 */ /* 0x000fe40002000000 */
[C---:B------:R-:W-:Y:S01]  /*2280*/  FSETP.NEU.FTZ.AND P3, PT, R8.reuse, -INF , PT ;  /* 0xff8000000800780b */ /* 0x040fe20003f7d000 */
[----:B------:R-:W-:Y:S01]  /*2290*/  FMUL.FTZ R13, R8, R3 ;  /* 0x00000003080d7220 */ /* 0x000fe20000410000 */
[----:B------:R-:W-:-:S04]  /*22a0*/  ISETP.GT.AND P4, PT, R19, 0x58, PT ;  /* 0x000000581300780c */ /* 0x000fc80003f84270 */
[----:B------:R-:W-:Y:S02]  /*22b0*/  FSEL R13, R13, RZ, P3 ;  /* 0x000000ff0d0d7208 */ /* 0x000fe40001800000 */
[C---:B------:R-:W-:Y:S02]  /*22c0*/  ISETP.GT.AND P3, PT, R19.reuse, RZ, PT ;  /* 0x000000ff1300720c */ /* 0x040fe40003f64270 */
[----:B------:R-:W-:Y:S01]  /*22d0*/  FSEL R70, R70, -INF , P4 ;  /* 0xff80000046467808 */ /* 0x000fe20002000000 */
[-CC-:B------:R-:W-:Y:S01]  /*22e0*/  FFMA.FTZ R88, R88, R3.reuse, -R13.reuse ;  /* 0x0000000358587223 */ /* 0x180fe2000001080d */
[----:B------:R-:W-:Y:S01]  /*22f0*/  FSEL R26, R26, -INF , P3 ;  /* 0xff8000001a1a7808 */ /* 0x000fe20001800000 */
[--C-:B------:R-:W-:Y:S01]  /*2300*/  FFMA.FTZ R148, R92, R3, -R13.reuse ;  /* 0x000000035c947223 */ /* 0x100fe2000001080d */
[----:B------:R-:W-:Y:S01]  /*2310*/  ISETP.GT.AND P3, PT, R19, 0x9, PT ;  /* 0x000000091300780c */ /* 0x000fe20003f64270 */
[----:B------:R0:W-:Y:S01]  /*2320*/  MUFU.EX2 R5, R88 ;  /* 0x0000005800057308 */ /* 0x0001e20000000800 */
        /* <DEDUP_REMOVED lines=8> */
[----:B0-----:R-:W-:Y:S01]  /*23b0*/  FSEL R88, R31, -INF , P3 ;  /* 0xff8000001f587808 */ /* 0x001fe20001800000 */
[-CC-:B------:R-:W-:Y:S01]  /*23c0*/  FFMA.FTZ R25, R40, R3.reuse, -R13.reuse ;  /* 0x0000000328197223 */ /* 0x180fe2000001080d */
[----:B------:R-:W-:Y:S01]  /*23d0*/  ISETP.GT.AND P3, PT, R19, 0x11, PT ;  /* 0x000000111300780c */ /* 0x000fe20003f64270 */
[--C-:B------:R-:W-:Y:S01]  /*23e0*/  FFMA.FTZ R136, R48, R3, -R13.reuse ;  /* 0x0000000330887223 */ /* 0x100fe2000001080d */
[----:B------:R-:W-:Y:S01]  /*23f0*/  FMNMX.FTZ R9, R88, R9, !PT ;  /* 0x0000000958097209 */ /* 0x000fe20007810000 */
[-CC-:B------:R-:W-:Y:S01]  /*2400*/  FFMA.FTZ R29, R36, R3.reuse, -R13.reuse ;  /* 0x00000003241d7223 */ /* 0x180fe2000001080d */
[----:B------:R-:W-:Y:S01]  /*2410*/  FSEL R92, R35, -INF , P3 ;  /* 0xff800000235c7808 */ /* 0x000fe20001800000 */
[--C-:B------:R-:W-:Y:S01]  /*2420*/  FFMA.FTZ R138, R52, R3, -R13.reuse ;  /* 0x00000003348a7223 */ /* 0x100fe2000001080d */
[----:B------:R-:W-:Y:S01]  /*2430*/  FMNMX.FTZ R9, R34, R9, !PT ;  /* 0x0000000922097209 */ /* 0x000fe20007810000 */
[-CC-:B------:R-:W-:Y:S01]  /*2440*/  FFMA.FTZ R31, R32, R3.reuse, -R13.reuse ;  /* 0x00000003201f7223 */ /* 0x180fe2000001080d */
[----:B------:R-:W-:Y:S01]  /*2450*/  ISETP.GT.AND P3, PT, R19, 0x19, PT ;  /* 0x000000191300780c */ /* 0x000fe20003f64270 */
[--C-:B------:R-:W-:Y:S01]  /*2460*/  FFMA.FTZ R132, R56, R3, -R13.reuse ;  /* 0x0000000338847223 */ /* 0x100fe2000001080d */
[----:B------:R-:W-:Y:S01]  /*2470*/  FMNMX.FTZ R15, R92, R9, !PT ;  /* 0x000000095c0f7209 */ /* 0x000fe20007810000 */
[--C-:B------:R-:W-:Y:S01]  /*2480*/  FFMA.FTZ R150, R102, R3, -R13.reuse ;  /* 0x0000000366967223 */ /* 0x100fe2000001080d */
[----:B------:R-:W-:Y:S01]  /*2490*/  FSEL R96, R39, -INF , P3 ;  /* 0xff80000027607808 */ /* 0x000fe20001800000 */
[----:B------:R0:W-:Y:S01]  /*24a0*/  MUFU.EX2 R9, R17 ;  /* 0x0000001100097308 */ /* 0x0001e20000000800 */
[----:B------:R-:W-:Y:S01]  /*24b0*/  FMNMX.FTZ R15, R38, R15, !PT ;  /* 0x0000000f260f7209 */ /* 0x000fe20007810000 */
[-CC-:B------:R-:W-:Y:S01]  /*24c0*/  FFMA.FTZ R33, R22, R3.reuse, -R13.reuse ;  /* 0x0000000316217223 */ /* 0x180fe2000001080d */
[----:B------:R-:W-:Y:S01]  /*24d0*/  ISETP.GT.AND P3, PT, R19, 0x21, PT ;  /* 0x000000211300780c */ /* 0x000fe20003f64270 */
[--C-:B------:R-:W-:Y:S01]  /*24e0*/  FFMA.FTZ R7, R104, R3, -R13.reuse ;  /* 0x0000000368077223 */ /* 0x100fe2000001080d */
[----:B------:R-:W-:Y:S01]  /*24f0*/  FMNMX.FTZ R15, R96, R15, !PT ;  /* 0x0000000f600f7209 */ /* 0x000fe20007810000 */
[--C-:B------:R-:W-:Y:S01]  /*2500*/  FFMA.FTZ R144, R106, R3, -R13.reuse ;  /* 0x000000036a907223 */ /* 0x100fe2000001080d */
[----:B------:R-:W-:Y:S01]  /*2510*/  FSEL R100, R43, -INF , P3 ;  /* 0xff8000002b647808 */ /* 0x000fe20001800000 */
[----:B------:R-:W1:Y:S01]  /*2520*/  MUFU.EX2 R148, R148 ;  /* 0x0000009400947308 */ /* 0x000e620000000800 */
[----:B------:R-:W-:Y:S01]  /*2530*/  FMNMX.FTZ R15, R42, R15, !PT ;  /* 0x0000000f2a0f7209 */ /* 0x000fe20007810000 */
[-CC-:B------:R-:W-:Y:S01]  /*2540*/  FFMA.FTZ R134, R60, R3.reuse, -R13.reuse ;  /* 0x000000033c867223 */ /* 0x180fe2000001080d */
[----:B------:R-:W-:Y:S01]  /*2550*/  ISETP.GT.AND P3, PT, R19, 0x29, PT ;  /* 0x000000291300780c */ /* 0x000fe20003f64270 */
[--C-:B------:R-:W-:Y:S01]  /*2560*/  FFMA.FTZ R128, R64, R3, -R13.reuse ;  /* 0x0000000340807223 */ /* 0x100fe2000001080d */
[----:B0-----:R-:W-:Y:S01]  /*2570*/  FMNMX.FTZ R17, R100, R15, !PT ;  /* 0x0000000f64117209 */ /* 0x001fe20007810000 */
        /* <DEDUP_REMOVED lines=10> */
[----:B------:R-:W2:Y:S01]  /*2620*/  MUFU.EX2 R150, R150 ;  /* 0x0000009600967308 */ /* 0x000ea20000000800 */
[----:B------:R-:W-:Y:S01]  /*2630*/  FMNMX.FTZ R17, R50, R17, !PT ;  /* 0x0000001132117209 */ /* 0x000fe20007810000 */
[-CC-:B------:R-:W-:Y:S01]  /*2640*/  FFMA.FTZ R120, R80, R3.reuse, -R13.reuse ;  /* 0x0000000350787223 */ /* 0x180fe2000001080d */
[----:B------:R-:W-:Y:S01]  /*2650*/  ISETP.GT.AND P3, PT, R19, 0x39, PT ;  /* 0x000000391300780c */ /* 0x000fe20003f64270 */
[--C-:B------:R-:W-:Y:S01]  /*2660*/  FFMA.FTZ R18, R18, R3, -R13.reuse ;  /* 0x0000000312127223 */ /* 0x100fe2000001080d */
[----:B0-----:R-:W-:Y:S01]  /*2670*/  FMNMX.FTZ R21, R94, R17, !PT ;  /* 0x000000115e157209 */ /* 0x001fe20007810000 */
[----:B------:R-:W-:Y:S01]  /*2680*/  FFMA.FTZ R122, R84, R3, -R13 ;  /* 0x00000003547a7223 */ /* 0x000fe2000001080d */
[----:B------:R-:W-:Y:S01]  /*2690*/  FSEL R90, R55, -INF , P3 ;  /* 0xff800000375a7808 */ /* 0x000fe20001800000 */
[----:B------:R0:W-:Y:S01]  /*26a0*/  MUFU.EX2 R17, R23 ;  /* 0x0000001700117308 */ /* 0x0001e20000000800 */
[----:B------:R-:W-:-:S02]  /*26b0*/  FMNMX.FTZ R21, R54, R21, !PT ;  /* 0x0000001536157209 */ /* 0x000fc40007810000 */
[----:B------:R-:W-:Y:S02]  /*26c0*/  CS2R R106, SRZ ;  /* 0x00000000006a7805 */ /* 0x000fe4000001ff00 */
[----:B------:R-:W-:Y:S02]  /*26d0*/  ISETP.GT.AND P3, PT, R19, 0x41, PT ;  /* 0x000000411300780c */ /* 0x000fe40003f64270 */
[----:B------:R-:W-:Y:S02]  /*26e0*/  CS2R R104, SRZ ;  /* 0x0000000000687805 */ /* 0x000fe4000001ff00 */
[----:B------:R-:W-:Y:S02]  /*26f0*/  FMNMX.FTZ R21, R90, R21, !PT ;  /* 0x000000155a157209 */ /* 0x000fe40007810000 */
[----:B------:R-:W-:Y:S01]  /*2700*/  FSEL R44, R59, -INF , P3 ;  /* 0xff8000003b2c7808 */ /* 0x000fe20001800000 */
[----:B------:R-:W3:Y:S01]  /*2710*/  MUFU.EX2 R7, R7 ;  /* 0x0000000700077308 */ /* 0x000ee20000000800 */
[----:B------:R-:W-:-:S02]  /*2720*/  FMNMX.FTZ R21, R58, R21, !PT ;  /* 0x000000153a157209 */ /* 0x000fc40007810000 */
[----:B------:R-:W-:Y:S02]  /*2730*/  ISETP.GT.AND P3, PT, R19, 0x49, PT ;  /* 0x000000491300780c */ /* 0x000fe40003f64270 */
[----:B0-----:R-:W-:Y:S02]  /*2740*/  FMNMX.FTZ R23, R44, R21, !PT ;  /* 0x000000152c177209 */ /* 0x001fe40007810000 */
[----:B------:R-:W-:Y:S01]  /*2750*/  FSEL R40, R63, -INF , P3 ;  /* 0xff8000003f287808 */ /* 0x000fe20001800000 */
[----:B------:R0:W-:Y:S01]  /*2760*/  MUFU.EX2 R21, R25 ;  /* 0x0000001900157308 */ /* 0x0001e20000000800 */
[----:B------:R-:W-:Y:S02]  /*2770*/  FMNMX.FTZ R23, R62, R23, !PT ;  /* 0x000000173e177209 */ /* 0x000fe40007810000 */
[----:B------:R-:W-:Y:S02]  /*2780*/  ISETP.GT.AND P3, PT, R19, 0x51, PT ;  /* 0x000000511300780c */ /* 0x000fe40003f64270 */
[----:B------:R-:W-:-:S02]  /*2790*/  FMNMX.FTZ R23, R40, R23, !PT ;  /* 0x0000001728177209 */ /* 0x000fc40007810000 */
[----:B------:R-:W-:Y:S01]  /*27a0*/  FSEL R48, R67, -INF , P3 ;  /* 0xff80000043307808 */ /* 0x000fe20001800000 */
[----:B------:R-:W4:Y:S01]  /*27b0*/  MUFU.EX2 R144, R144 ;  /* 0x0000009000907308 */ /* 0x000f220000000800 */
[----:B------:R-:W-:Y:S02]  /*27c0*/  FMNMX.FTZ R23, R66, R23, !PT ;  /* 0x0000001742177209 */ /* 0x000fe40007810000 */
[C---:B------:R-:W-:Y:S02]  /*27d0*/  ISETP.GT.AND P3, PT, R19.reuse, 0x59, PT ;  /* 0x000000591300780c */ /* 0x040fe40003f64270 */
[----:B0-----:R-:W-:Y:S02]  /*27e0*/  FMNMX.FTZ R25, R48, R23, !PT ;  /* 0x0000001730197209 */ /* 0x001fe40007810000 */
[----:B------:R-:W-:Y:S01]  /*27f0*/  ISETP.GT.AND P4, PT, R19, 0x60, PT ;  /* 0x000000601300780c */ /* 0x000fe20003f84270 */
[----:B------:R0:W-:Y:S01]  /*2800*/  MUFU.EX2 R23, R29 ;  /* 0x0000001d00177308 */ /* 0x0001e20000000800 */
[----:B------:R-:W-:-:S02]  /*2810*/  FSEL R36, R71, -INF , P3 ;  /* 0xff80000047247808 */ /* 0x000fc40001800000 */
[----:B------:R-:W-:Y:S02]  /*2820*/  FMNMX.FTZ R25, R70, R25, !PT ;  /* 0x0000001946197209 */ /* 0x000fe40007810000 */
[C---:B------:R-:W-:Y:S02]  /*2830*/  ISETP.GT.AND P3, PT, R19.reuse, 0x61, PT ;  /* 0x000000611300780c */ /* 0x040fe40003f64270 */
[----:B------:R-:W-:Y:S01]  /*2840*/  FSEL R74, R74, -INF , P4 ;  /* 0xff8000004a4a7808 */ /* 0x000fe20002000000 */
[----:B------:R-:W5:Y:S01]  /*2850*/  MUFU.EX2 R146, R146 ;  /* 0x0000009200927308 */ /* 0x000f620000000800 */
[----:B------:R-:W-:Y:S02]  /*2860*/  FMNMX.FTZ R25, R36, R25, !PT ;  /* 0x0000001924197209 */ /* 0x000fe40007810000 */
[----:B------:R-:W-:Y:S02]  /*2870*/  ISETP.GT.AND P4, PT, R19, 0x68, PT ;  /* 0x000000681300780c */ /* 0x000fe40003f84270 */
[----:B------:R-:W-:-:S02]  /*2880*/  FSEL R52, R75, -INF , P3 ;  /* 0xff8000004b347808 */ /* 0x000fc40001800000 */
[----:B------:R-:W-:Y:S01]  /*2890*/  FMNMX.FTZ R25, R74, R25, !PT ;  /* 0x000000194a197209 */ /* 0x000fe20007810000 */
[----:B------:R-:W5:Y:S01]  /*28a0*/  MUFU.EX2 R140, R140 ;  /* 0x0000008c008c7308 */ /* 0x000f620000000800 */
[C---:B------:R-:W-:Y:S02]  /*28b0*/  ISETP.GT.AND P3, PT, R19.reuse, 0x69, PT ;  /* 0x000000691300780c */ /* 0x040fe40003f64270 */
[----:B------:R-:W-:Y:S02]  /*28c0*/  FSEL R78, R78, -INF , P4 ;  /* 0xff8000004e4e7808 */ /* 0x000fe40002000000 */
[----:B0-----:R-:W-:Y:S02]  /*28d0*/  FMNMX.FTZ R29, R52, R25, !PT ;  /* 0x00000019341d7209 */ /* 0x001fe40007810000 */
[----:B------:R-:W-:Y:S01]  /*28e0*/  ISETP.GT.AND P4, PT, R19, 0x70, PT ;  /* 0x000000701300780c */ /* 0x000fe20003f84270 */
[----:B------:R0:W-:Y:S01]  /*28f0*/  MUFU.EX2 R25, R31 ;  /* 0x0000001f00197308 */ /* 0x0001e20000000800 */
[----:B------:R-:W-:-:S02]  /*2900*/  FSEL R32, R79, -INF , P3 ;  /* 0xff8000004f207808 */ /* 0x000fc40001800000 */
[----:B------:R-:W-:Y:S02]  /*2910*/  FMNMX.FTZ R29, R78, R29, !PT ;  /* 0x0000001d4e1d7209 */ /* 0x000fe40007810000 */
[C---:B------:R-:W-:Y:S02]  /*2920*/  ISETP.GT.AND P3, PT, R19.reuse, 0x71, PT ;  /* 0x000000711300780c */ /* 0x040fe40003f64270 */
[----:B------:R-:W-:Y:S01]  /*2930*/  FSEL R82, R82, -INF , P4 ;  /* 0xff80000052527808 */ /* 0x000fe20002000000 */
[----:B------:R-:W-:Y:S01]  /*2940*/  MUFU.EX2 R142, R142 ;  /* 0x0000008e008e7308 */ /* 0x000fe20000000800 */
[----:B------:R-:W-:Y:S01]  /*2950*/  FMNMX.FTZ R29, R32, R29, !PT ;  /* 0x0000001d201d7209 */ /* 0x000fe20007810000 */
[----:B0-----:R-:W-:Y:S01]  /*2960*/  FFMA.FTZ R31, R24, R3, -R13 ;  /* 0x00000003181f7223 */ /* 0x001fe2000001080d */
[----:B------:R-:W-:Y:S02]  /*2970*/  ISETP.GT.AND P4, PT, R19, 0x78, PT ;  /* 0x000000781300780c */ /* 0x000fe40003f84270 */
[----:B------:R-:W-:-:S02]  /*2980*/  FSEL R56, R83, -INF , P3 ;  /* 0xff80000053387808 */ /* 0x000fc40001800000 */
[----:B------:R-:W-:Y:S01]  /*2990*/  FMNMX.FTZ R29, R82, R29, !PT ;  /* 0x0000001d521d7209 */ /* 0x000fe20007810000 */
[----:B------:R-:W-:Y:S01]  /*29a0*/  MUFU.EX2 R136, R136 ;  /* 0x0000008800887308 */ /* 0x000fe20000000800 */
[----:B------:R-:W-:Y:S01]  /*29b0*/  ISETP.GT.AND P3, PT, R19, 0x79, PT ;  /* 0x000000791300780c */ /* 0x000fe20003f64270 */
[----:B------:R-:W-:Y:S01]  /*29c0*/  FFMA.FTZ R19, R12, R3, -R13 ;  /* 0x000000030c137223 */ /* 0x000fe2000001080d */
[----:B------:R-:W-:Y:S02]  /*29d0*/  FSEL R86, R86, -INF , P4 ;  /* 0xff80000056567808 */ /* 0x000fe40002000000 */
[----:B------:R-:W-:Y:S02]  /*29e0*/  FMNMX.FTZ R29, R56, R29, !PT ;  /* 0x0000001d381d7209 */ /* 0x000fe40007810000 */
[----:B------:R-:W-:Y:S01]  /*29f0*/  FSEL R102, R87, -INF , P3 ;  /* 0xff80000057667808 */ /* 0x000fe20001800000 */
[----:B------:R-:W-:Y:S01]  /*2a00*/  MUFU.EX2 R138, R138 ;  /* 0x0000008a008a7308 */ /* 0x000fe20000000800 */
[----:B------:R-:W-:-:S04]  /*2a10*/  FMNMX.FTZ R29, R86, R29, !PT ;  /* 0x0000001d561d7209 */ /* 0x000fc80007810000 */
[----:B------:R-:W-:Y:S01]  /*2a20*/  FMNMX.FTZ R12, R102, R29, !PT ;  /* 0x0000001d660c7209 */ /* 0x000fe20007810000 */
[--C-:B------:R-:W-:Y:S02]  /*2a30*/  FFMA.FTZ R29, R28, R3, -R13.reuse ;  /* 0x000000031c1d7223 */ /* 0x100fe4000001080d */
[----:B------:R-:W-:Y:S02]  /*2a40*/  MUFU.EX2 R132, R132 ;  /* 0x0000008400847308 */ /* 0x000fe40000000800 */
[----:B------:R-:W0:Y:S06]  /*2a50*/  SHFL.BFLY PT, R35, R12, 0x2, 0x1f ;  /* 0x0c401f000c237f89 */ /* 0x000e2c00000e0000 */
[----:B------:R-:W-:Y:S08]  /*2a60*/  MUFU.EX2 R19, R19 ;  /* 0x0000001300137308 */ /* 0x000ff00000000800 */
[----:B------:R-:W-:Y:S08]  /*2a70*/  MUFU.EX2 R134, R134 ;  /* 0x0000008600867308 */ /* 0x000ff00000000800 */
[----:B------:R-:W-:Y:S01]  /*2a80*/  MUFU.EX2 R29, R29 ;  /* 0x0000001d001d7308 */ /* 0x000fe20000000800 */
[----:B0-----:R-:W-:Y:S01]  /*2a90*/  FMNMX.FTZ R22, R12, R35, !PT ;  /* 0x000000230c167209 */ /* 0x001fe20007810000 */
[-CC-:B------:R-:W-:Y:S01]  /*2aa0*/  FFMA.FTZ R35, R4, R3.reuse, -R13.reuse ;  /* 0x0000000304237223 */ /* 0x180fe2000001080d */
[----:B------:R-:W-:-:S03]  /*2ab0*/  FFMA.FTZ R13, R14, R3, -R13 ;  /* 0x000000030e0d7223 */ /* 0x000fc6000001080d */
[----:B------:R-:W0:Y:S02]  /*2ac0*/  SHFL.BFLY PT, R39, R22, 0x1, 0x1f ;  /* 0x0c201f0016277f89 */ /* 0x000e2400000e0000 */
[----:B------:R-:W-:Y:S08]  /*2ad0*/  MUFU.EX2 R128, R128 ;  /* 0x0000008000807308 */ /* 0x000ff00000000800 */
[----:B------:R-:W-:Y:S08]  /*2ae0*/  MUFU.EX2 R31, R31 ;  /* 0x0000001f001f7308 */ /* 0x000ff00000000800 */
[----:B------:R-:W-:Y:S01]  /*2af0*/  MUFU.EX2 R130, R130 ;  /* 0x0000008200827308 */ /* 0x000fe20000000800 */
[----:B0-----:R-:W-:-:S07]  /*2b00*/  FMNMX.FTZ R12, R22, R39, !PT ;  /* 0x00000027160c7209 */ /* 0x001fce0007810000 */
[----:B------:R-:W-:Y:S01]  /*2b10*/  MUFU.EX2 R33, R33 ;  /* 0x0000002100217308 */ /* 0x000fe20000000800 */
[C---:B------:R-:W-:Y:S01]  /*2b20*/  FSETP.NEU.FTZ.AND P3, PT, R12.reuse, -INF , PT ;  /* 0xff8000000c00780b */ /* 0x040fe20003f7d000 */
[----:B------:R-:W-:-:S06]  /*2b30*/  FMUL.FTZ R41, R12, R3 ;  /* 0x000000030c297220 */ /* 0x000fcc0000410000 */
[----:B------:R0:W-:Y:S01]  /*2b40*/  MUFU.EX2 R39, R18 ;  /* 0x0000001200277308 */ /* 0x0001e20000000800 */
[----:B------:R-:W-:Y:S02]  /*2b50*/  FSEL R41, R41, RZ, P3 ;  /* 0x000000ff29297208 */ /* 0x000fe40001800000 */
[----:B------:R-:W-:-:S03]  /*2b60*/  PLOP3.LUT P3, PT, PT, PT, UP1, 0x80, 0x0 ;  /* 0x000000000000781c */ /* 0x000fc60003f6f018 */
[-CC-:B------:R-:W-:Y:S01]  /*2b70*/  FFMA.FTZ R4, R27, R3.reuse, -R41.reuse ;  /* 0x000000031b047223 */ /* 0x180fe20000010829 */
[----:B-1----:R-:W-:Y:S01]  /*2b80*/  FADD.FTZ R27, R5, R148 ;  /* 0x00000094051b7221 */ /* 0x002fe20000010000 */
[-CC-:B------:R-:W-:Y:S01]  /*2b90*/  FFMA.FTZ R149, R26, R3.reuse, -R41.reuse ;  /* 0x000000031a957223 */ /* 0x180fe20000010829 */
[-CC-:B------:R-:W-:Y:S01]  /*2ba0*/  FFMA.FTZ R151, R30, R3.reuse, -R41.reuse ;  /* 0x000000031e977223 */ /* 0x180fe20000010829 */
[-C--:B------:R-:W-:Y:S01]  /*2bb0*/  FFMA.FTZ R14, R88, R3.reuse, -R41 ;  /* 0x00000003580e7223 */ /* 0x080fe20000010829 */
[----:B--2---:R-:W-:Y:S01]  /*2bc0*/  FADD.FTZ R30, R150, R27 ;  /* 0x0000001b961e7221 */ /* 0x004fe20000010000 */
[----:B------:R-:W-:Y:S01]  /*2bd0*/  MUFU.EX2 R4, R4 ;  /* 0x0000000400047308 */ /* 0x000fe20000000800 */
[-CC-:B------:R-:W-:Y:S01]  /*2be0*/  FFMA.FTZ R145, R34, R3.reuse, -R41.reuse ;  /* 0x0000000322917223 */ /* 0x180fe20000010829 */
[-CC-:B0-----:R-:W-:Y:S01]  /*2bf0*/  FFMA.FTZ R18, R92, R3.reuse, -R41.reuse ;  /* 0x000000035c127223 */ /* 0x181fe20000010829 */
[----:B---3--:R-:W-:Y:S01]  /*2c00*/  FADD.FTZ R27, R7, R30 ;  /* 0x0000001e071b7221 */ /* 0x008fe20000010000 */
[-CC-:B------:R-:W-:Y:S01]  /*2c10*/  FFMA.FTZ R147, R38, R3.reuse, -R41.reuse ;  /* 0x0000000326937223 */ /* 0x180fe20000010829 */
[-CC-:B------:R-:W-:Y:S01]  /*2c20*/  FFMA.FTZ R20, R96, R3.reuse, -R41.reuse ;  /* 0x0000000360147223 */ /* 0x180fe20000010829 */
[-C--:B------:R-:W-:Y:S01]  /*2c30*/  FFMA.FTZ R141, R42, R3.reuse, -R41 ;  /* 0x000000032a8d7223 */ /* 0x080fe20000010829 */
[----:B----4-:R-:W-:Y:S01]  /*2c40*/  FADD.FTZ R34, R144, R27 ;  /* 0x0000001b90227221 */ /* 0x010fe20000010000 */
[----:B------:R-:W0:Y:S01]  /*2c50*/  MUFU.EX2 R149, R149 ;  /* 0x0000009500957308 */ /* 0x000e220000000800 */
[-CC-:B------:R-:W-:Y:S01]  /*2c60*/  FFMA.FTZ R22, R100, R3.reuse, -R41.reuse ;  /* 0x0000000364167223 */ /* 0x180fe20000010829 */
[-CC-:B------:R-:W-:Y:S01]  /*2c70*/  FFMA.FTZ R143, R46, R3.reuse, -R41.reuse ;  /* 0x000000032e8f7223 */ /* 0x180fe20000010829 */
[----:B------:R-:W-:Y:S01]  /*2c80*/  FADD.FTZ R27, R9, R34 ;  /* 0x00000022091b7221 */ /* 0x000fe20000010000 */
[-CC-:B------:R-:W-:Y:S01]  /*2c90*/  FFMA.FTZ R24, R98, R3.reuse, -R41.reuse ;  /* 0x0000000362187223 */ /* 0x180fe20000010829 */
[-CC-:B------:R-:W-:Y:S01]  /*2ca0*/  FFMA.FTZ R137, R50, R3.reuse, -R41.reuse ;  /* 0x0000000332897223 */ /* 0x180fe20000010829 */
[-C--:B------:R-:W-:Y:S01]  /*2cb0*/  FFMA.FTZ R26, R94, R3.reuse, -R41 ;  /* 0x000000035e1a7223 */ /* 0x080fe20000010829 */
[----:B-----5:R-:W-:Y:S01]  /*2cc0*/  FADD.FTZ R34, R146, R27 ;  /* 0x0000001b92227221 */ /* 0x020fe20000010000 */
[----:B------:R-:W1:Y:S01]  /*2cd0*/  MUFU.EX2 R151, R151 ;  /* 0x0000009700977308 */ /* 0x000e620000000800 */
[-CC-:B------:R-:W-:Y:S01]  /*2ce0*/  FFMA.FTZ R139, R54, R3.reuse, -R41.reuse ;  /* 0x00000003368b7223 */ /* 0x180fe20000010829 */
[-CC-:B------:R-:W-:Y:S01]  /*2cf0*/  FFMA.FTZ R28, R90, R3.reuse, -R41.reuse ;  /* 0x000000035a1c7223 */ /* 0x180fe20000010829 */
[----:B------:R-:W-:Y:S01]  /*2d00*/  FADD.FTZ R27, R15, R34 ;  /* 0x000000220f1b7221 */ /* 0x000fe20000010000 */
[-CC-:B------:R-:W-:Y:S01]  /*2d10*/  FFMA.FTZ R34, R40, R3.reuse, -R41.reuse ;  /* 0x0000000328227223 */ /* 0x180fe20000010829 */
[-CC-:B------:R-:W-:Y:S01]  /*2d20*/  FFMA.FTZ R133, R58, R3.reuse, -R41.reuse ;  /* 0x000000033a857223 */ /* 0x180fe20000010829 */
[-C--:B------:R-:W-:Y:S01]  /*2d30*/  FFMA.FTZ R30, R44, R3.reuse, -R41 ;  /* 0x000000032c1e7223 */ /* 0x080fe20000010829 */
[----:B------:R-:W-:Y:S01]  /*2d40*/  FADD.FTZ R42, R140, R27 ;  /* 0x0000001b8c2a7221 */ /* 0x000fe20000010000 */
[----:B------:R-:W2:Y:S01]  /*2d50*/  MUFU.EX2 R14, R14 ;  /* 0x0000000e000e7308 */ /* 0x000ea20000000800 */
[----:B0-----:R-:W-:Y:S01]  /*2d60*/  FADD.FTZ R38, R149, R4 ;  /* 0x0000000495267221 */ /* 0x001fe20000010000 */
[-CC-:B------:R-:W-:Y:S01]  /*2d70*/  FFMA.FTZ R135, R62, R3.reuse, -R41.reuse ;  /* 0x000000033e877223 */ /* 0x180fe20000010829 */
[----:B------:R-:W-:Y:S01]  /*2d80*/  FADD.FTZ R43, R17, R42 ;  /* 0x0000002a112b7221 */ /* 0x000fe20000010000 */
[-CC-:B------:R-:W-:Y:S01]  /*2d90*/  FFMA.FTZ R36, R36, R3.reuse, -R41.reuse ;  /* 0x0000000324247223 */ /* 0x180fe20000010829 */
[----:B------:R-:W-:Y:S01]  /*2da0*/  FFMA.FTZ R129, R66, R3, -R41 ;  /* 0x0000000342817223 */ /* 0x000fe20000010829 */
[----:B------:R-:W-:Y:S01]  /*2db0*/  F2FP.F16.F32.PACK_AB R148, R148, R5 ;  /* 0x000000059494723e */ /* 0x000fe200000000ff */
[----:B------:R-:W-:Y:S01]  /*2dc0*/  FADD.FTZ R40, R142, R43 ;  /* 0x0000002b8e287221 */ /* 0x000fe20000010000 */
[----:B------:R-:W0:Y:S01]  /*2dd0*/  MUFU.EX2 R145, R145 ;  /* 0x0000009100917308 */ /* 0x000e220000000800 */
[----:B-1----:R-:W-:Y:S01]  /*2de0*/  FADD.FTZ R27, R151, R38 ;  /* 0x00000026971b7221 */ /* 0x002fe20000010000 */
[-CC-:B------:R-:W-:Y:S01]  /*2df0*/  FFMA.FTZ R70, R70, R3.reuse, -R41.reuse ;  /* 0x0000000346467223 */ /* 0x180fe20000010829 */
[----:B------:R-:W-:Y:S01]  /*2e00*/  FADD.FTZ R43, R21, R40 ;  /* 0x00000028152b7221 */ /* 0x000fe20000010000 */
[----:B------:R-:W-:Y:S01]  /*2e10*/  F2FP.F16.F32.PACK_AB R150, R7, R150 ;  /* 0x000000960796723e */ /* 0x000fe200000000ff */
[-CC-:B------:R-:W-:Y:S01]  /*2e20*/  FFMA.FTZ R74, R74, R3.reuse, -R41.reuse ;  /* 0x000000034a4a7223 */ /* 0x180fe20000010829 */
[-C--:B------:R-:W-:Y:S01]  /*2e30*/  FFMA.FTZ R52, R52, R3.reuse, -R41 ;  /* 0x0000000334347223 */ /* 0x080fe20000010829 */
[----:B------:R-:W-:Y:S01]  /*2e40*/  FADD.FTZ R42, R136, R43 ;  /* 0x0000002b882a7221 */ /* 0x000fe20000010000 */
[----:B------:R-:W1:Y:S01]  /*2e50*/  MUFU.EX2 R18, R18 ;  /* 0x0000001200127308 */ /* 0x000e620000000800 */
[----:B--2---:R-:W-:Y:S01]  /*2e60*/  FADD.FTZ R38, R14, R27 ;  /* 0x0000001b0e267221 */ /* 0x004fe20000010000 */
[-CC-:B------:R-:W-:Y:S01]  /*2e70*/  FFMA.FTZ R78, R78, R3.reuse, -R41.reuse ;  /* 0x000000034e4e7223 */ /* 0x180fe20000010829 */
[----:B------:R-:W-:Y:S01]  /*2e80*/  FADD.FTZ R45, R23, R42 ;  /* 0x0000002a172d7221 */ /* 0x000fe20000010000 */
[-CC-:B------:R-:W-:Y:S01]  /*2e90*/  FFMA.FTZ R32, R32, R3.reuse, -R41.reuse ;  /* 0x0000000320207223 */ /* 0x180fe20000010829 */
[-CC-:B------:R-:W-:Y:S01]  /*2ea0*/  FFMA.FTZ R82, R82, R3.reuse, -R41.reuse ;  /* 0x0000000352527223 */ /* 0x180fe20000010829 */
[----:B------:R-:W-:Y:S01]  /*2eb0*/  FFMA.FTZ R56, R56, R3, -R41 ;  /* 0x0000000338387223 */ /* 0x000fe20000010829 */
[----:B------:R-:W-:Y:S01]  /*2ec0*/  FADD.FTZ R42, R138, R45 ;  /* 0x0000002d8a2a7221 */ /* 0x000fe20000010000 */
[----:B------:R-:W2:Y:S01]  /*2ed0*/  MUFU.EX2 R147, R147 ;  /* 0x0000009300937308 */ /* 0x000ea20000000800 */
[----:B0-----:R-:W-:Y:S01]  /*2ee0*/  FADD.FTZ R27, R145, R38 ;  /* 0x00000026911b7221 */ /* 0x001fe20000010000 */
[----:B------:R-:W-:-:S02]  /*2ef0*/  IMAD.U32 R38, RZ, RZ, UR39 ;  /* 0x00000027ff267e24 */ /* 0x000fc4000f8e00ff */
[----:B------:R-:W-:Y:S01]  /*2f00*/  FFMA.FTZ R86, R86, R3, -R41 ;  /* 0x0000000356567223 */ /* 0x000fe20000010829 */
[----:B------:R-:W-:Y:S02]  /*2f10*/  F2FP.F16.F32.PACK_AB R149, R4, R149 ;  /* 0x000000950495723e */ /* 0x000fe400000000ff */
[----:B------:R-:W-:Y:S02]  /*2f20*/  CS2R R100, SRZ ;  /* 0x0000000000647805 */ /* 0x000fe4000001ff00 */
[----:B------:R-:W-:Y:S02]  /*2f30*/  F2FP.F16.F32.PACK_AB R144, R9, R144 ;  /* 0x000000900990723e */ /* 0x000fe400000000ff */
[----:B------:R-:W-:Y:S01]  /*2f40*/  CS2R R98, SRZ ;  /* 0x0000000000627805 */ /* 0x000fe2000001ff00 */
[----:B------:R-:W0:Y:S01]  /*2f50*/  MUFU.EX2 R20, R20 ;  /* 0x0000001400147308 */ /* 0x000e220000000800 */
[----:B-1----:R-:W-:Y:S01]  /*2f60*/  FADD.FTZ R40, R18, R27 ;  /* 0x0000001b12287221 */ /* 0x002fe20000010000 */
[----:B------:R-:W-:-:S02]  /*2f70*/  @!P1 VIADD R27, R38, 0x16840 ;  /* 0x00016840261b9836 */ /* 0x000fc40000000000 */
[-CC-:B------:R-:W-:Y:S01]  /*2f80*/  FFMA.FTZ R38, R48, R3.reuse, -R41.reuse ;  /* 0x0000000330267223 */ /* 0x180fe20000010829 */
[----:B------:R-:W-:Y:S01]  /*2f90*/  FFMA.FTZ R41, R102, R3, -R41 ;  /* 0x0000000366297223 */ /* 0x000fe20000010829 */
[----:B------:R-:W-:Y:S02]  /*2fa0*/  F2FP.F16.F32.PACK_AB R146, R15, R146 ;  /* 0x000000920f92723e */ /* 0x000fe400000000ff */
[----:B------:R-:W-:Y:S02]  /*2fb0*/  CS2R R102, SRZ ;  /* 0x0000000000667805 */ /* 0x000fe4000001ff00 */
[----:B------:R-:W-:Y:S01]  /*2fc0*/  @!P1 PRMT R27, RZ, 0x654, R27 ;  /* 0x00000654ff1b9816 */ /* 0x000fe2000000001b */
[----:B------:R-:W1:Y:S01]  /*2fd0*/  MUFU.EX2 R141, R141 ;  /* 0x0000008d008d7308 */ /* 0x000e620000000800 */
[----:B--2---:R-:W-:Y:S01]  /*2fe0*/  FADD.FTZ R43, R147, R40 ;  /* 0x00000028932b7221 */ /* 0x004fe20000010000 */
[----:B------:R-:W-:Y:S01]  /*2ff0*/  F2FP.F16.F32.PACK_AB R140, R17, R140 ;  /* 0x0000008c118c723e */ /* 0x000fe200000000ff */
[----:B------:R1:W-:Y:S01]  /*3000*/  @!P1 SYNCS.ARRIVE.TRANS64.RED.A1T0 RZ, [R27+URZ], RZ ;  /* 0x000000ff1bff99a7 */ /* 0x0003e2000810043f */
[----:B------:R-:W-:-:S02]  /*3010*/  F2FP.F16.F32.PACK_AB R142, R21, R142 ;  /* 0x0000008e158e723e */ /* 0x000fc400000000ff */
[----:B------:R-:W-:Y:S02]  /*3020*/  CS2R R96, SRZ ;  /* 0x0000000000607805 */ /* 0x000fe4000001ff00 */
[----:B------:R-:W-:Y:S02]  /*3030*/  F2FP.F16.F32.PACK_AB R136, R23, R136 ;  /* 0x000000881788723e */ /* 0x000fe400000000ff */
[----:B------:R-:W-:Y:S01]  /*3040*/  CS2R R94, SRZ ;  /* 0x00000000005e7805 */ /* 0x000fe2000001ff00 */
[----:B------:R-:W2:Y:S01]  /*3050*/  MUFU.EX2 R22, R22 ;  /* 0x0000001600167308 */ /* 0x000ea20000000800 */
[----:B0-----:R-:W-:Y:S01]  /*3060*/  FADD.FTZ R40, R20, R43 ;  /* 0x0000002b14287221 */ /* 0x001fe20000010000 */
[C---:B------:R-:W-:Y:S01]  /*3070*/  FADD.FTZ R43, R25.reuse, R42 ;  /* 0x0000002a192b7221 */ /* 0x040fe20000010000 */
[----:B------:R-:W-:Y:S02]  /*3080*/  F2FP.F16.F32.PACK_AB R138, R25, R138 ;  /* 0x0000008a198a723e */ /* 0x000fe400000000ff */
[----:B------:R-:W-:-:S02]  /*3090*/  CS2R R92, SRZ ;  /* 0x00000000005c7805 */ /* 0x000fc4000001ff00 */
[----:B------:R-:W-:Y:S01]  /*30a0*/  F2FP.F16.F32.PACK_AB R151, R14, R151 ;  /* 0x000000970e97723e */ /* 0x000fe200000000ff */
[----:B------:R-:W-:Y:S01]  /*30b0*/  FADD.FTZ R42, R132, R43 ;  /* 0x0000002b842a7221 */ /* 0x000fe20000010000 */
[----:B------:R-:W-:Y:S01]  /*30c0*/  F2FP.F16.F32.PACK_AB R132, R19, R132 ;  /* 0x000000841384723e */ /* 0x000fe200000000ff */
[----:B------:R-:W0:Y:S01]  /*30d0*/  MUFU.EX2 R143, R143 ;  /* 0x0000008f008f7308 */ /* 0x000e220000000800 */
[----:B-1----:R-:W-:Y:S01]  /*30e0*/  FADD.FTZ R27, R141, R40 ;  /* 0x000000288d1b7221 */ /* 0x002fe20000010000 */
[----:B------:R-:W-:Y:S01]  /*30f0*/  FADD.FTZ R43, R19, R42 ;  /* 0x0000002a132b7221 */ /* 0x000fe20000010000 */
[----:B------:R-:W-:Y:S02]  /*3100*/  F2FP.F16.F32.PACK_AB R145, R18, R145 ;  /* 0x000000911291723e */ /* 0x000fe400000000ff */
[----:B------:R-:W-:Y:S02]  /*3110*/  CS2R R90, SRZ ;  /* 0x00000000005a7805 */ /* 0x000fe4000001ff00 */
[----:B------:R-:W-:Y:S01]  /*3120*/  F2FP.F16.F32.PACK_AB R147, R20, R147 ;  /* 0x000000931493723e */ /* 0x000fe200000000ff */
[----:B------:R-:W-:Y:S01]  /*3130*/  FADD.FTZ R42, R134, R43 ;  /* 0x0000002b862a7221 */ /* 0x000fe20000010000 */
[C---:B------:R-:W-:Y:S01]  /*3140*/  F2FP.F16.F32.PACK_AB R134, R29.reuse, R134 ;  /* 0x000000861d86723e */ /* 0x040fe200000000ff */
[----:B------:R-:W1:Y:S01]  /*3150*/  MUFU.EX2 R24, R24 ;  /* 0x0000001800187308 */ /* 0x000e620000000800 */
[C---:B--2---:R-:W-:Y:S01]  /*3160*/  FADD.FTZ R40, R22.reuse, R27 ;  /* 0x0000001b16287221 */ /* 0x044fe20000010000 */
[----:B------:R-:W-:Y:S01]  /*3170*/  FADD.FTZ R43, R29, R42 ;  /* 0x0000002a1d2b7221 */ /* 0x000fe20000010000 */
[----:B------:R-:W-:-:S02]  /*3180*/  F2FP.F16.F32.PACK_AB R141, R22, R141 ;  /* 0x0000008d168d723e */ /* 0x000fc400000000ff */
[----:B------:R-:W-:Y:S01]  /*3190*/  CS2R R88, SRZ ;  /* 0x0000000000587805 */ /* 0x000fe2000001ff00 */
[----:B------:R-:W-:Y:S01]  /*31a0*/  FADD.FTZ R42, R128, R43 ;  /* 0x0000002b802a7221 */ /* 0x000fe20000010000 */
[----:B------:R-:W-:Y:S01]  /*31b0*/  F2FP.F16.F32.PACK_AB R128, R31, R128 ;  /* 0x000000801f80723e */ /* 0x000fe200000000ff */
[----:B------:R-:W2:Y:S01]  /*31c0*/  MUFU.EX2 R137, R137 ;  /* 0x0000008900897308 */ /* 0x000ea20000000800 */
[----:B0-----:R-:W-:Y:S01]  /*31d0*/  FADD.FTZ R27, R143, R40 ;  /* 0x000000288f1b7221 */ /* 0x001fe20000010000 */
[----:B------:R-:W-:-:S06]  /*31e0*/  FADD.FTZ R43, R31, R42 ;  /* 0x0000002a1f2b7221 */ /* 0x000fcc0000010000 */
        /* <DEDUP_REMOVED lines=8> */
[----:B------:R-:W-:Y:S01]  /*3270*/  MUFU.EX2 R133, R133 ;  /* 0x0000008500857308 */ /* 0x000fe20000000800 */
[----:B-1----:R-:W-:Y:S01]  /*3280*/  FADD.FTZ R27, R139, R40 ;  /* 0x000000288b1b7221 */ /* 0x002fe20000010000 */
[----:B------:R-:W-:Y:S01]  /*3290*/  FADD.FTZ R40, R130, R43 ;  /* 0x0000002b82287221 */ /* 0x000fe20000010000 */
[----:B------:R-:W-:-:S03]  /*32a0*/  F2FP.F16.F32.PACK_AB R130, R33, R130 ;  /* 0x000000822182723e */ /* 0x000fc600000000ff */
[----:B------:R-:W-:Y:S02]  /*32b0*/  FADD.FTZ R7, R33, R40 ;  /* 0x0000002821077221 */ /* 0x000fe40000010000 */
[----:B------:R-:W-:Y:S01]  /*32c0*/  MUFU.EX2 R30, R30 ;  /* 0x0000001e001e7308 */ /* 0x000fe20000000800 */
[----:B--2---:R-:W-:-:S07]  /*32d0*/  F2FP.F16.F32.PACK_AB R139, R28, R139 ;  /* 0x0000008b1c8b723e */ /* 0x004fce00000000ff */
[----:B------:R-:W-:Y:S08]  /*32e0*/  MUFU.EX2 R135, R135 ;  /* 0x0000008700877308 */ /* 0x000ff00000000800 */
[----:B------:R-:W0:Y:S08]  /*32f0*/  MUFU.EX2 R124, R124 ;  /* 0x0000007c007c7308 */ /* 0x000e300000000800 */
[----:B------:R-:W1:Y:S08]  /*3300*/  MUFU.EX2 R34, R34 ;  /* 0x0000002200227308 */ /* 0x000e700000000800 */
[----:B------:R2:W-:Y:S01]  /*3310*/  MUFU.EX2 R131, R36 ;  /* 0x0000002400837308 */ /* 0x0005e20000000800 */
[----:B0-----:R-:W-:-:S07]  /*3320*/  FADD.FTZ R40, R124, R7 ;  /* 0x000000077c287221 */ /* 0x001fce0000010000 */
[----:B------:R-:W0:Y:S01]  /*3330*/  MUFU.EX2 R35, R35 ;  /* 0x0000002300237308 */ /* 0x000e220000000800 */
[----:B--2---:R-:W-:-:S04]  /*3340*/  FADD.FTZ R36, R28, R27 ;  /* 0x0000001b1c247221 */ /* 0x004fc80000010000 */
[----:B------:R-:W-:Y:S01]  /*3350*/  FADD.FTZ R5, R133, R36 ;  /* 0x0000002485057221 */ /* 0x000fe20000010000 */
[C---:B------:R-:W-:Y:S02]  /*3360*/  F2FP.F16.F32.PACK_AB R133, R30.reuse, R133 ;  /* 0x000000851e85723e */ /* 0x040fe400000000ff */
[----:B------:R-:W2:Y:S01]  /*3370*/  MUFU.EX2 R129, R129 ;  /* 0x0000008100817308 */ /* 0x000ea20000000800 */
[----:B------:R-:W-:-:S04]  /*3380*/  FADD.FTZ R36, R30, R5 ;  /* 0x000000051e247221 */ /* 0x000fc80000010000 */
[----:B------:R-:W-:Y:S01]  /*3390*/  FADD.FTZ R5, R135, R36 ;  /* 0x0000002487057221 */ /* 0x000fe20000010000 */
[C---:B-1----:R-:W-:Y:S02]  /*33a0*/  F2FP.F16.F32.PACK_AB R135, R34.reuse, R135 ;  /* 0x000000872287723e */ /* 0x042fe400000000ff */
[----:B------:R-:W1:Y:S01]  /*33b0*/  MUFU.EX2 R126, R126 ;  /* 0x0000007e007e7308 */ /* 0x000e620000000800 */
[----:B------:R-:W-:Y:S01]  /*33c0*/  FADD.FTZ R36, R34, R5 ;  /* 0x0000000522247221 */ /* 0x000fe20000010000 */
[C---:B0-----:R-:W-:Y:S01]  /*33d0*/  FADD.FTZ R7, R35.reuse, R40 ;  /* 0x0000002823077221 */ /* 0x041fe20000010000 */
[----:B------:R-:W-:-:S05]  /*33e0*/  F2FP.F16.F32.PACK_AB R124, R35, R124 ;  /* 0x0000007c237c723e */ /* 0x000fca00000000ff */
[----:B------:R-:W0:Y:S01]  /*33f0*/  MUFU.EX2 R38, R38 ;  /* 0x0000002600267308 */ /* 0x000e220000000800 */
[----:B--2---:R-:W-:-:S07]  /*3400*/  FADD.FTZ R5, R129, R36 ;  /* 0x0000002481057221 */ /* 0x004fce0000010000 */
[----:B------:R-:W2:Y:S01]  /*3410*/  MUFU.EX2 R37, R37 ;  /* 0x0000002500257308 */ /* 0x000ea20000000800 */
[----:B-1----:R-:W-:-:S07]  /*3420*/  FADD.FTZ R40, R126, R7 ;  /* 0x000000077e287221 */ /* 0x002fce0000010000 */
[----:B------:R-:W-:Y:S01]  /*3430*/  MUFU.EX2 R70, R70 ;  /* 0x0000004600467308 */ /* 0x000fe20000000800 */
[C---:B0-----:R-:W-:Y:S01]  /*3440*/  FADD.FTZ R5, R38.reuse, R5 ;  /* 0x0000000526057221 */ /* 0x041fe20000010000 */
[----:B------:R-:W-:-:S06]  /*3450*/  F2FP.F16.F32.PACK_AB R129, R38, R129 ;  /* 0x000000812681723e */ /* 0x000fcc00000000ff */
[----:B------:R-:W0:Y:S01]  /*3460*/  MUFU.EX2 R120, R120 ;  /* 0x0000007800787308 */ /* 0x000e220000000800 */
[C---:B--2---:R-:W-:Y:S01]  /*3470*/  FADD.FTZ R7, R37.reuse, R40 ;  /* 0x0000002825077221 */ /* 0x044fe20000010000 */
[----:B------:R-:W-:-:S06]  /*3480*/  F2FP.F16.F32.PACK_AB R126, R37, R126 ;  /* 0x0000007e257e723e */ /* 0x000fcc00000000ff */
[----:B------:R-:W-:Y:S08]  /*3490*/  MUFU.EX2 R74, R74 ;  /* 0x0000004a004a7308 */ /* 0x000ff00000000800 */
[----:B------:R-:W1:Y:S01]  /*34a0*/  MUFU.EX2 R122, R122 ;  /* 0x0000007a007a7308 */ /* 0x000e620000000800 */
[----:B0-----:R-:W-:Y:S01]  /*34b0*/  FADD.FTZ R36, R120, R7 ;  /* 0x0000000778247221 */ /* 0x001fe20000010000 */
[----:B------:R-:W-:-:S03]  /*34c0*/  F2FP.F16.F32.PACK_AB R120, R39, R120 ;  /* 0x000000782778723e */ /* 0x000fc600000000ff */
[----:B------:R-:W-:-:S03]  /*34d0*/  FADD.FTZ R7, R39, R36 ;  /* 0x0000002427077221 */ /* 0x000fc60000010000 */
[----:B------:R-:W0:Y:S08]  /*34e0*/  MUFU.EX2 R125, R52 ;  /* 0x00000034007d7308 */ /* 0x000e300000000800 */
[----:B------:R-:W2:Y:S01]  /*34f0*/  MUFU.EX2 R78, R78 ;  /* 0x0000004e004e7308 */ /* 0x000ea20000000800 */
[----:B-1----:R-:W-:-:S07]  /*3500*/  FADD.FTZ R36, R122, R7 ;  /* 0x000000077a247221 */ /* 0x002fce0000010000 */
[----:B------:R1:W3:Y:S08]  /*3510*/  MUFU.EX2 R127, R32 ;  /* 0x00000020007f7308 */ /* 0x0002f00000000800 */
[----:B------:R-:W4:Y:S01]  /*3520*/  MUFU.EX2 R82, R82 ;  /* 0x0000005200527308 */ /* 0x000f220000000800 */
[----:B-1----:R-:W-:-:S04]  /*3530*/  FADD.FTZ R32, R70, R5 ;  /* 0x0000000546207221 */ /* 0x002fc80000010000 */
[C---:B------:R-:W-:Y:S01]  /*3540*/  FADD.FTZ R5, R131.reuse, R32 ;  /* 0x0000002083057221 */ /* 0x040fe20000010000 */
[----:B------:R-:W-:Y:S02]  /*3550*/  F2FP.F16.F32.PACK_AB R131, R131, R70 ;  /* 0x000000468383723e */ /* 0x000fe400000000ff */
[----:B------:R-:W1:Y:S01]  /*3560*/  MUFU.EX2 R121, R56 ;  /* 0x0000003800797308 */ /* 0x000e620000000800 */
[----:B------:R-:W-:-:S04]  /*3570*/  FADD.FTZ R32, R74, R5 ;  /* 0x000000054a207221 */ /* 0x000fc80000010000 */
[C---:B0-----:R-:W-:Y:S01]  /*3580*/  FADD.FTZ R7, R125.reuse, R32 ;  /* 0x000000207d077221 */ /* 0x041fe20000010000 */
[----:B------:R-:W-:Y:S02]  /*3590*/  F2FP.F16.F32.PACK_AB R125, R125, R74 ;  /* 0x0000004a7d7d723e */ /* 0x000fe400000000ff */
[----:B------:R-:W0:Y:S01]  /*35a0*/  MUFU.EX2 R86, R86 ;  /* 0x0000005600567308 */ /* 0x000e220000000800 */
[----:B--2---:R-:W-:-:S04]  /*35b0*/  FADD.FTZ R4, R78, R7 ;  /* 0x000000074e047221 */ /* 0x004fc80000010000 */
[C---:B---3--:R-:W-:Y:S01]  /*35c0*/  FADD.FTZ R7, R127.reuse, R4 ;  /* 0x000000047f077221 */ /* 0x048fe20000010000 */
[----:B------:R-:W-:Y:S02]  /*35d0*/  F2FP.F16.F32.PACK_AB R127, R127, R78 ;  /* 0x0000004e7f7f723e */ /* 0x000fe400000000ff */
[----:B------:R-:W2:Y:S01]  /*35e0*/  MUFU.EX2 R13, R13 ;  /* 0x0000000d000d7308 */ /* 0x000ea20000000800 */
[----:B----4-:R-:W-:-:S04]  /*35f0*/  FADD.FTZ R4, R82, R7 ;  /* 0x0000000752047221 */ /* 0x010fc80000010000 */
[C---:B-1----:R-:W-:Y:S01]  /*3600*/  FADD.FTZ R7, R121.reuse, R4 ;  /* 0x0000000479077221 */ /* 0x042fe20000010000 */
[----:B------:R-:W-:Y:S02]  /*3610*/  F2FP.F16.F32.PACK_AB R121, R121, R82 ;  /* 0x000000527979723e */ /* 0x000fe400000000ff */
[----:B------:R-:W1:Y:S01]  /*3620*/  MUFU.EX2 R41, R41 ;  /* 0x0000002900297308 */ /* 0x000e620000000800 */
[----:B0-----:R-:W-:Y:S01]  /*3630*/  FADD.FTZ R4, R86, R7 ;  /* 0x0000000756047221 */ /* 0x001fe20000010000 */
[C---:B--2---:R-:W-:Y:S01]  /*3640*/  FADD.FTZ R5, R13.reuse, R36 ;  /* 0x000000240d057221 */ /* 0x044fe20000010000 */
[----:B------:R-:W-:Y:S02]  /*3650*/  F2FP.F16.F32.PACK_AB R122, R13, R122 ;  /* 0x0000007a0d7a723e */ /* 0x000fe400000000ff */
[C---:B-1----:R-:W-:Y:S01]  /*3660*/  FADD.FTZ R4, R41.reuse, R4 ;  /* 0x0000000429047221 */ /* 0x042fe20000010000 */
[----:B------:R-:W-:Y:S01]  /*3670*/  F2FP.F16.F32.PACK_AB R123, R41, R86 ;  /* 0x00000056297b723e */ /* 0x000fe200000000ff */
[----:B------:R-:W-:Y:S06]  /*3680*/  @!P3 BRA `(.L_x_1863) ;  /* 0x000000240094b947 */ /* 0x000fec0003800000 */
[----:B------:R-:W-:Y:S01]  /*3690*/  IMAD.MOV.U32 R9, RZ, RZ, R12 ;  /* 0x000000ffff097224 */ /* 0x000fe200078e000c */
[----:B------:R-:W-:Y:S01]  /*36a0*/  UMOV UR7, URZ ;  /* 0x0000003f00077c82 */ /* 0x000fe20008000000 */
[----:B------:R-:W-:Y:S01]  /*36b0*/  IMAD.MOV.U32 R7, RZ, RZ, R8 ;  /* 0x000000ffff077224 */ /* 0x000fe200078e0008 */
[----:B------:R-:W-:Y:S01]  /*36c0*/  UMOV UR6, URZ ;  /* 0x0000003f00067c82 */ /* 0x000fe20008000000 */
[----:B------:R-:W-:Y:S01]  /*36d0*/  IMAD.MOV.U32 R119, RZ, RZ, RZ ;  /* 0x000000ffff777224 */ /* 0x000fe200078e00ff */
[----:B------:R-:W-:Y:S01]  /*36e0*/  ULDC UR27, c[0x0][0x288] ;  /* 0x0000a200001b7ab9 */ /* 0x000fe20000000800 */
[----:B------:R-:W-:-:S05]  /*36f0*/  ULDC UR28, c[0x0][0x2f0] ;  /* 0x0000bc00001c7ab9 */ /* 0x000fca0000000800 */
.L_x_1872:
        /* <DEDUP_REMOVED lines=9> */
.L_x_1865:
[----:B------:R-:W-:Y:S01]  /*3790*/  ULEA UR10, UR4, UR39, 0x3 ;  /* 0x00000027040a7291 */ /* 0x000fe2000f8e183f */
[----:B------:R-:W-:-:S05]  /*37a0*/  IMAD.U32 R3, RZ, RZ, UR5 ;  /* 0x00000005ff037e24 */ /* 0x000fca000f8e00ff */
[----:B------:R-:W-:-:S04]  /*37b0*/  SHF.L.U32 R3, R3, 0x1f, RZ ;  /* 0x0000001f03037819 */ /* 0x000fc800000006ff */
[----:B------:R0:W1:Y:S01]  /*37c0*/  SYNCS.PHASECHK.TRANS64.TRYWAIT P3, [UR10+0x16830], R3 ;  /* 0x01683003ff0075a7 */ /* 0x000062000806014a */
[----:B------:R-:W-:Y:S05]  /*37d0*/  @!P0 BRA `(.L_x_1866) ;  /* 0x0000000000048947 */ /* 0x000fea0003800000 */
[----:B------:R-:W-:Y:S01]  /*37e0*/  BPT.TRAP 0x1 ;  /* 0x000000040000795c */ /* 0x000fe20000300000 */
.L_x_1866:
[----:B-1----:R-:W-:Y:S05]  /*37f0*/  @P3 BRA `(.L_x_1864) ;  /* 0x0000000000083947 */ /* 0x002fea0003800000 */
[----:B------:R-:W1:Y:S02]  /*3800*/  SYNCS.PHASECHK.TRANS64.TRYWAIT P3, [UR10+0x16830], R3 ;  /* 0x01683003ff0075a7 */ /* 0x000e64000806014a */
[----:B-1----:R-:W-:Y:S05]  /*3810*/  @!P3 BRA `(.L_x_1867) ;  /* 0x0000009000b8b947 */ /* 0x002fea0003800000 */
.L_x_1864:
        /* <DEDUP_REMOVED lines=27> */
.L_x_1869:
[----:B------:R-:W-:Y:S01]  /*39d0*/  ULEA UR10, UR6, UR39, 0x3 ;  /* 0x00000027060a7291 */ /* 0x000fe2000f8e183f */
[----:B------:R-:W-:-:S05]  /*39e0*/  IMAD.U32 R3, RZ, RZ, UR7 ;  /* 0x00000007ff037e24 */ /* 0x000fca000f8e00ff */
[----:B------:R-:W-:-:S04]  /*39f0*/  SHF.L.U32 R3, R3, 0x1f, RZ ;  /* 0x0000001f03037819 */ /* 0x000fc800000006ff */
[----:B------:R0:W1:Y:S01]  /*3a00*/  SYNCS.PHASECHK.TRANS64.TRYWAIT P3, [UR10+0x16850], R3 ;  /* 0x01685003ff0075a7 */ /* 0x000062000806014a */
[----:B------:R-:W-:Y:S05]  /*3a10*/  @!P0 BRA `(.L_x_1870) ;  /* 0x0000000000048947 */ /* 0x000fea0003800000 */
[----:B------:R-:W-:Y:S01]  /*3a20*/  BPT.TRAP 0x1 ;  /* 0x000000040000795c */ /* 0x000fe20000300000 */
.L_x_1870:
[----:B-1----:R-:W-:Y:S05]  /*3a30*/  @P3 BRA `(.L_x_1868) ;  /* 0x0000000000083947 */ /* 0x002fea0003800000 */
[----:B------:R-:W1:Y:S02]  /*3a40*/  SYNCS.PHASECHK.TRANS64.TRYWAIT P3, [UR10+0x16850], R3 ;  /* 0x01685003ff0075a7 */ /* 0x000e64000806014a */
[----:B-1----:R-:W-:Y:S05]  /*3a50*/  @!P3 BRA `(.L_x_1871) ;  /* 0x000000900040b947 */ /* 0x002fea0003800000 */
.L_x_1868:
[----:B------:R-:W-:Y:S01]  /*3a60*/  UIADD3 UR7, UR39, 0x400, URZ ;  /* 0x0000040027077890 */ /* 0x000fe2000fffe03f */
[----:B------:R-:W-:Y:S01]  /*3a70*/  WARPGROUP.ARRIVE ;  /* 0x00000000000079c5 */ /* 0x000fe20000000000 */
[----:B------:R-:W-:Y:S01]  /*3a80*/  UMOV UR11, 0x40000040 ;  /* 0x40000040000b7882 */ /* 0x000fe20000000000 */
[----:B------:R-:W-:Y:S01]  /*3a90*/  IMAD.MOV.U32 R13, RZ, RZ, R0 ;  /* 0x000000ffff0d7224 */ /* 0x000fe200078e0000 */
[----:B------:R-:W-:Y:S01]  /*3aa0*/  USHF.R.U32.HI UR7, URZ, 0x4, UR7 ;  /* 0x000000043f077899 */ /* 0x000fe20008011607 */
[----:B------:R-:W-:Y:S01]  /*3ab0*/  IMAD.U32 R17, RZ, RZ, UR28 ;  /* 0x0000001cff117e24 */ /* 0x000fe2000f8e00ff */
[----:B------:R-:W-:Y:S02]  /*3ac0*/  UISETP.GT.AND UP1, UPT, UR26, UR25, UPT ;  /* 0x000000191a00728c */ /* 0x000fe4000bf24270 */
[----:B------:R-:W-:-:S04]  /*3ad0*/  ULOP3.LUT UR7, UR7, 0x3fff, URZ, 0xc0, !UPT ;  /* 0x00003fff07077892 */ /* 0x000fc8000f8ec03f */
[----:B------:R-:W-:-:S07]  /*3ae0*/  ULEA UR7, UR6, UR7, 0xa ;  /* 0x0000000706077291 */ /* 0x000fce000f8e503f */
[----:B------:R-:W-:Y:S02]  /*3af0*/  UMOV UR10, UR7 ;  /* 0x00000007000a7c82 */ /* 0x000fe40008000000 */
[----:B------:R-:W-:Y:S01]  /*3b00*/  HGMMA.64x64x16.F32 R88, R148, gdesc[UR8].tnspB, R88, gsb0 ;  /* 0x40e0000894587df0 */ /* 0x000fe20008000858 */
[----:B------:R-:W-:Y:S01]  /*3b10*/  @UP0 ULDC UR10, c[0x0][0x44c] ;  /* 0x00011300000a0ab9 */ /* 0x000fe20000000800 */
[----:B------:R-:W-:Y:S01]  /*3b20*/  UMOV UR11, 0x40000040 ;  /* 0x40000040000b7882 */ /* 0x000fe20000000000 */
[----:B01----:R-:W-:Y:S01]  /*3b30*/  @P2 IMAD.HI.U32 R3, R0, UR10, RZ ;  /* 0x0000000a00032c27 */ /* 0x003fe2000f8e00ff */
[----:B------:R-:W-:-:S04]  /*3b40*/  @UP0 ULDC UR10, c[0x0][0x450] ;  /* 0x00011400000a0ab9 */ /* 0x000fc80000000800 */
[----:B------:R-:W-:Y:S01]  /*3b50*/  @P2 SHF.R.U32.HI R13, RZ, UR10, R3 ;  /* 0x0000000aff0d2c19 */ /* 0x000fe20008011603 */
[----:B------:R-:W-:Y:S02]  /*3b60*/  UMOV UR10, 0xffffff80 ;  /* 0xffffff80000a7882 */ /* 0x000fe40000000000 */
[----:B------:R-:W-:Y:S02]  /*3b70*/  UIMAD UR10, UR26, UR10, 0x1 ;  /* 0x000000011a0a74a4 */ /* 0x000fe4000f8e020a */
[----:B------:R-:W0:Y:S01]  /*3b80*/  SHFL.IDX PT, R3, R13, 0x1, 0x1c1f ;  /* 0x003c1f000d037f89 */ /* 0x000e2200000e0000 */
[----:B------:R-:W-:-:S03]  /*3b90*/  UIADD3 UR26, UR26, -0x1, URZ ;  /* 0xffffffff1a1a7890 */ /* 0x000fc6000fffe03f */
[----:B------:R-:W-:Y:S01]  /*3ba0*/  IMAD.U32 R15, RZ, RZ, UR10 ;  /* 0x0000000aff0f7e24 */ /* 0x000fe2000f8e00ff */
[----:B------:R-:W-:Y:S01]  /*3bb0*/  UIADD3 UR10, UR7, 0x80, URZ ;  /* 0x00000080070a7890 */ /* 0x000fe2000fffe03f */
[----:B------:R-:W1:Y:S02]  /*3bc0*/  SHFL.IDX PT, R13, R13, RZ, 0x1c1f ;  /* 0x001c1fff0d0d7589 */ /* 0x000e6400000e0000 */
[----:B------:R-:W-:-:S04]  /*3bd0*/  IMAD R8, R6, -0x2, R15 ;  /* 0xfffffffe06087824 */ /* 0x000fc800078e020f */
[----:B------:R-:W-:-:S05]  /*3be0*/  IMAD R8, R17, UR37, R8 ;  /* 0x0000002511087c24 */ /* 0x000fca000f8e0208 */
[----:B0-----:R-:W-:-:S04]  /*3bf0*/  IADD3 R3, R3, -UR27, R8 ;  /* 0x8000001b03037c10 */ /* 0x001fc8000fffe008 */
[C---:B------:R-:W-:Y:S02]  /*3c00*/  ISETP.GT.AND P3, PT, R3.reuse, RZ, PT ;  /* 0x000000ff0300720c */ /* 0x040fe40003f64270 */
[C---:B------:R-:W-:Y:S02]  /*3c10*/  ISETP.GT.AND P4, PT, R3.reuse, 0x1, PT ;  /* 0x000000010300780c */ /* 0x040fe40003f84270 */
[----:B------:R-:W-:Y:S02]  /*3c20*/  FSEL R26, R26, -INF , P3 ;  /* 0xff8000001a1a7808 */ /* 0x000fe40001800000 */
[----:B------:R-:W-:Y:S02]  /*3c30*/  ISETP.GT.AND P3, PT, R3, 0x8, PT ;  /* 0x000000080300780c */ /* 0x000fe40003f64270 */
[----:B------:R-:W-:Y:S02]  /*3c40*/  FSEL R14, R27, -INF , P4 ;  /* 0xff8000001b0e7808 */ /* 0x000fe40002000000 */
[----:B------:R-:W-:-:S02]  /*3c50*/  FMNMX.FTZ R15, R26, R9, !PT ;  /* 0x000000091a0f7209 */ /* 0x000fc40007810000 */
[C---:B------:R-:W-:Y:S02]  /*3c60*/  ISETP.GT.AND P4, PT, R3.reuse, 0x9, PT ;  /* 0x000000090300780c */ /* 0x040fe40003f84270 */
[----:B------:R-:W-:Y:S02]  /*3c70*/  FSEL R30, R30, -INF , P3 ;  /* 0xff8000001e1e7808 */ /* 0x000fe40001800000 */
[----:B------:R-:W-:Y:S02]  /*3c80*/  FMNMX.FTZ R15, R14, R15, !PT ;  /* 0x0000000f0e0f7209 */ /* 0x000fe40007810000 */
        /* <DEDUP_REMOVED lines=9> */
[C---:B------:R-:W-:Y:S01]  /*3d20*/  ISETP.GT.AND P4, PT, R3.reuse, 0x19, PT ;  /* 0x000000190300780c */ /* 0x040fe20003f84270 */
[----:B------:R-:W-:Y:S02]  /*3d30*/  WARPGROUP.DEPBAR.LE gsb0, 0x0 ;  /* 0x00008000000079c5 */ /* 0x000fe40000010000 */
[----:B------:R-:W-:Y:S01]  /*3d40*/  WARPGROUP.ARRIVE ;  /* 0x00000000000079c5 */ /* 0x000fe20000000000 */
[----:B------:R-:W-:Y:S02]  /*3d50*/  FSEL R38, R38, -INF , P3 ;  /* 0xff80000026267808 */ /* 0x000fe40001800000 */
[----:B------:R-:W-:Y:S02]  /*3d60*/  FMNMX.FTZ R15, R20, R15, !PT ;  /* 0x0000000f140f7209 */ /* 0x000fe40007810000 */
[----:B------:R-:W-:Y:S01]  /*3d70*/  ISETP.GT.AND P3, PT, R3, 0x20, PT ;  /* 0x000000200300780c */ /* 0x000fe20003f64270 */
[----:B------:R-:W-:Y:S01]  /*3d80*/  HGMMA.64x64x16.F32 R88, R144, gdesc[UR8].tnspB, R88, gsb0 ;  /* 0x40e0000890587df0 */ /* 0x000fe20008000858 */
[----:B------:R-:W-:Y:S01]  /*3d90*/  UIADD3 UR10, UR7, 0x100, URZ ;  /* 0x00000100070a7890 */ /* 0x000fe2000fffe03f */
[----:B------:R-:W-:Y:S01]  /*3da0*/  FSEL R22, R39, -INF , P4 ;  /* 0xff80000027167808 */ /* 0x000fe20002000000 */
[----:B------:R-:W-:Y:S01]  /*3db0*/  UMOV UR11, 0x40000040 ;  /* 0x40000040000b7882 */ /* 0x000fe20000000000 */
[----:B------:R-:W-:-:S02]  /*3dc0*/  FMNMX.FTZ R15, R38, R15, !PT ;  /* 0x0000000f260f7209 */ /* 0x000fc40007810000 */
[C---:B------:R-:W-:Y:S02]  /*3dd0*/  ISETP.GT.AND P4, PT, R3.reuse, 0x21, PT ;  /* 0x000000210300780c */ /* 0x040fe40003f84270 */
[----:B------:R-:W-:Y:S02]  /*3de0*/  FSEL R42, R42, -INF , P3 ;  /* 0xff8000002a2a7808 */ /* 0x000fe40001800000 */
[----:B------:R-:W-:Y:S02]  /*3df0*/  FMNMX.FTZ R15, R22, R15, !PT ;  /* 0x0000000f160f7209 */ /* 0x000fe40007810000 */
[----:B------:R-:W-:Y:S02]  /*3e00*/  ISETP.GT.AND P3, PT, R3, 0x28, PT ;  /* 0x000000280300780c */ /* 0x000fe40003f64270 */
[----:B------:R-:W-:Y:S02]  /*3e10*/  FMNMX.FTZ R15, R42, R15, !PT ;  /* 0x0000000f2a0f7209 */ /* 0x000fe40007810000 */
[----:B------:R-:W-:-:S02]  /*3e20*/  FSEL R46, R46, -INF , P3 ;  /* 0xff8000002e2e7808 */ /* 0x000fc40001800000 */
[----:B------:R-:W-:Y:S02]  /*3e30*/  ISETP.GT.AND P3, PT, R3, 0x30, PT ;  /* 0x000000300300780c */ /* 0x000fe40003f64270 */
[----:B-1----:R-:W-:Y:S02]  /*3e40*/  IADD3 R8, R13, -UR27, R8 ;  /* 0x8000001b0d087c10 */ /* 0x002fe4000fffe008 */
[----:B------:R-:W-:Y:S02]  /*3e50*/  FSEL R50, R50, -INF , P3 ;  /* 0xff80000032327808 */ /* 0x000fe40001800000 */
[----:B------:R-:W-:Y:S02]  /*3e60*/  ISETP.GT.AND P3, PT, R3, 0x38, PT ;  /* 0x000000380300780c */ /* 0x000fe40003f64270 */
[----:B------:R-:W-:Y:S02]  /*3e70*/  ISETP.GT.AND P5, PT, R8, 0x1, PT ;  /* 0x000000010800780c */ /* 0x000fe40003fa4270 */
[----:B------:R-:W-:-:S02]  /*3e80*/  FSEL R54, R54, -INF , P3 ;  /* 0xff80000036367808 */ /* 0x000fc40001800000 */
[----:B------:R-:W-:-:S04]  /*3e90*/  ISETP.GT.AND P3, PT, R3, 0x40, PT ;  /* 0x000000400300780c */ /* 0x000fc80003f64270 */
[----:B------:R-:W-:Y:S02]  /*3ea0*/  FSEL R58, R58, -INF , P3 ;  /* 0xff8000003a3a7808 */ /* 0x000fe40001800000 */
        /* <DEDUP_REMOVED lines=13> */
[----:B------:R-:W-:Y:S01]  /*3f80*/  FSEL R86, R86, -INF , P3 ;  /* 0xff80000056567808 */ /* 0x000fe20001800000 */
[----:B------:R-:W-:Y:S02]  /*3f90*/  WARPGROUP.DEPBAR.LE gsb0, 0x0 ;  /* 0x00008000000079c5 */ /* 0x000fe40000010000 */
[----:B------:R-:W-:Y:S01]  /*3fa0*/  WARPGROUP.ARRIVE ;  /* 0x00000000000079c5 */ /* 0x000fe20000000000 */
[----:B------:R-:W-:Y:S02]  /*3fb0*/  FSEL R144, R43, -INF , P4 ;  /* 0xff8000002b907808 */ /* 0x000fe40002000000 */
[----:B------:R-:W-:Y:S02]  /*3fc0*/  ISETP.GT.AND P4, PT, R3, 0x29, PT ;  /* 0x000000290300780c */ /* 0x000fe40003f84270 */
[----:B------:R-:W-:Y:S01]  /*3fd0*/  FMNMX.FTZ R15, R144, R15, !PT ;  /* 0x0000000f900f7209 */ /* 0x000fe20007810000 */
[----:B------:R-:W-:Y:S01]  /*3fe0*/  HGMMA.64x64x16.F32 R88, R140, gdesc[UR8].tnspB, R88, gsb0 ;  /* 0x40e000088c587df0 */ /* 0x000fe20008000858 */
[----:B------:R-:W-:Y:S01]  /*3ff0*/  FSEL R146, R47, -INF , P4 ;  /* 0xff8000002f927808 */ /* 0x000fe20002000000 */
[----:B------:R-:W-:Y:S01]  /*4000*/  UIADD3 UR10, UR7, 0x180, URZ ;  /* 0x00000180070a7890 */ /* 0x000fe2000fffe03f */
[----:B------:R-:W-:Y:S01]  /*4010*/  FMNMX.FTZ R15, R46, R15, !PT ;  /* 0x0000000f2e0f7209 */ /* 0x000fe20007810000 */
[----:B------:R-:W-:Y:S01]  /*4020*/  UMOV UR11, 0x40000040 ;  /* 0x40000040000b7882 */ /* 0x000fe20000000000 */
[----:B------:R-:W-:-:S02]  /*4030*/  ISETP.GT.AND P4, PT, R3, 0x31, PT ;  /* 0x000000310300780c */ /* 0x000fc40003f84270 */
[----:B------:R-:W-:Y:S02]  /*4040*/  FMNMX.FTZ R15, R146, R15, !PT ;  /* 0x0000000f920f7209 */ /* 0x000fe40007810000 */
[----:B------:R-:W-:Y:S02]  /*4050*/  FSEL R148, R51, -INF , P4 ;  /* 0xff80000033947808 */ /* 0x000fe40002000000 */
[----:B------:R-:W-:Y:S02]  /*4060*/  FMNMX.FTZ R15, R50, R15, !PT ;  /* 0x0000000f320f7209 */ /* 0x000fe40007810000 */
[----:B------:R-:W-:Y:S02]  /*4070*/  ISETP.GT.AND P4, PT, R3, 0x39, PT ;  /* 0x000000390300780c */ /* 0x000fe40003f84270 */
[----:B------:R-:W-:Y:S02]  /*4080*/  FMNMX.FTZ R15, R148, R15, !PT ;  /* 0x0000000f940f7209 */ /* 0x000fe40007810000 */
[----:B------:R-:W-:-:S02]  /*4090*/  FSEL R150, R55, -INF , P4 ;  /* 0xff80000037967808 */ /* 0x000fc40002000000 */
[----:B------:R-:W-:Y:S02]  /*40a0*/  FMNMX.FTZ R15, R54, R15, !PT ;  /* 0x0000000f360f7209 */ /* 0x000fe40007810000 */
[----:B------:R-:W-:Y:S02]  /*40b0*/  ISETP.GT.AND P4, PT, R3, 0x41, PT ;  /* 0x000000410300780c */ /* 0x000fe40003f84270 */
[----:B------:R-:W-:Y:S02]  /*40c0*/  FMNMX.FTZ R15, R150, R15, !PT ;  /* 0x0000000f960f7209 */ /* 0x000fe40007810000 */
[----:B------:R-:W-:Y:S02]  /*40d0*/  FSEL R152, R59, -INF , P4 ;  /* 0xff8000003b987808 */ /* 0x000fe40002000000 */
[----:B------:R-:W-:Y:S02]  /*40e0*/  FMNMX.FTZ R15, R58, R15, !PT ;  /* 0x0000000f3a0f7209 */ /* 0x000fe40007810000 */
[----:B------:R-:W-:-:S02]  /*40f0*/  ISETP.GT.AND P4, PT, R3, 0x49, PT ;  /* 0x000000490300780c */ /* 0x000fc40003f84270 */
[----:B------:R-:W-:-:S04]  /*4100*/  FMNMX.FTZ R15, R152, R15, !PT ;  /* 0x0000000f980f7209 */ /* 0x000fc80007810000 */
[----:B------:R-:W-:Y:S01]  /*4110*/  FMNMX.FTZ R15, R62, R15, !PT ;  /* 0x0000000f3e0f7209 */ /* 0x000fe20007810000 */
        /* <DEDUP_REMOVED lines=30> */
[----:B------:R-:W0:Y:S01]  /*4300*/  LDC R3, c[0x0][0x988] ;  /* 0x00026200ff037b82 */ /* 0x000e220000000800 */
[----:B------:R-:W-:Y:S02]  /*4310*/  ISETP.GT.AND P4, PT, R8, RZ, PT ;  /* 0x000000ff0800720c */ /* 0x000fe40003f84270 */
[----:B------:R-:W-:Y:S02]  /*4320*/  FMNMX.FTZ R15, R87, R12, !PT ;  /* 0x0000000c570f7209 */ /* 0x000fe40007810000 */
[----:B------:R-:W-:Y:S02]  /*4330*/  FSEL R24, R24, -INF , P4 ;  /* 0xff80000018187808 */ /* 0x000fe40002000000 */
[----:B------:R-:W-:Y:S01]  /*4340*/  ISETP.GT.AND P4, PT, R8, 0x8, PT ;  /* 0x000000080800780c */ /* 0x000fe20003f84270 */
[----:B------:R-:W1:Y:S01]  /*4350*/  SHFL.BFLY PT, R12, R15, 0x2, 0x1f ;  /* 0x0c401f000f0c7f89 */ /* 0x000e6200000e0000 */
[----:B------:R-:W-:-:S02]  /*4360*/  FMNMX.FTZ R13, R24, R7, !PT ;  /* 0x00000007180d7209 */ /* 0x000fc40007810000 */
[----:B------:R-:W-:Y:S02]  /*4370*/  FSEL R28, R28, -INF , P4 ;  /* 0xff8000001c1c7808 */ /* 0x000fe40002000000 */
[----:B------:R-:W-:-:S04]  /*4380*/  ISETP.GT.AND P4, PT, R8, 0x10, PT ;  /* 0x000000100800780c */ /* 0x000fc80003f84270 */
[----:B------:R-:W-:Y:S02]  /*4390*/  FSEL R32, R32, -INF , P4 ;  /* 0xff80000020207808 */ /* 0x000fe40002000000 */
[----:B------:R-:W-:-:S04]  /*43a0*/  ISETP.GT.AND P4, PT, R8, 0x18, PT ;  /* 0x000000180800780c */ /* 0x000fc80003f84270 */
[----:B------:R-:W-:Y:S02]  /*43b0*/  FSEL R36, R36, -INF , P4 ;  /* 0xff80000024247808 */ /* 0x000fe40002000000 */
[----:B------:R-:W-:-:S04]  /*43c0*/  ISETP.GT.AND P4, PT, R8, 0x20, PT ;  /* 0x000000200800780c */ /* 0x000fc80003f84270 */
[----:B------:R-:W-:Y:S02]  /*43d0*/  FSEL R40, R40, -INF , P4 ;  /* 0xff80000028287808 */ /* 0x000fe40002000000 */
[----:B------:R-:W-:Y:S01]  /*43e0*/  ISETP.GT.AND P4, PT, R8, 0x28, PT ;  /* 0x000000280800780c */ /* 0x000fe20003f84270 */
[----:B------:R-:W-:Y:S02]  /*43f0*/  WARPGROUP.DEPBAR.LE gsb0, 0x0 ;  /* 0x00008000000079c5 */ /* 0x000fe40000010000 */
[----:B------:R-:W-:Y:S01]  /*4400*/  WARPGROUP.ARRIVE ;  /* 0x00000000000079c5 */ /* 0x000fe20000000000 */
[----:B-1----:R-:W-:Y:S02]  /*4410*/  FMNMX.FTZ R17, R15, R12, !PT ;  /* 0x0000000c0f117209 */ /* 0x002fe40007810000 */
[----:B------:R-:W-:Y:S02]  /*4420*/  FSEL R44, R44, -INF , P4 ;  /* 0xff8000002c2c7808 */ /* 0x000fe40002000000 */
[----:B------:R-:W-:Y:S01]  /*4430*/  ISETP.GT.AND P4, PT, R8, 0x30, PT ;  /* 0x000000300800780c */ /* 0x000fe20003f84270 */
[----:B------:R-:W-:Y:S01]  /*4440*/  HGMMA.64x64x16.F32 R88, R132, gdesc[UR8].tnspB, R88, gsb0 ;  /* 0x40e0000884587df0 */ /* 0x000fe20008000858 */
[----:B------:R-:W1:Y:S01]  /*4450*/  SHFL.BFLY PT, R12, R17, 0x1, 0x1f ;  /* 0x0c201f00110c7f89 */ /* 0x000e6200000e0000 */
[----:B------:R-:W-:Y:S01]  /*4460*/  UIADD3 UR10, UR7, 0x280, URZ ;  /* 0x00000280070a7890 */ /* 0x000fe2000fffe03f */
[----:B------:R-:W-:Y:S01]  /*4470*/  FSEL R48, R48, -INF , P4 ;  /* 0xff80000030307808 */ /* 0x000fe20002000000 */
[----:B------:R-:W-:Y:S01]  /*4480*/  UMOV UR11, 0x40000040 ;  /* 0x40000040000b7882 */ /* 0x000fe20000000000 */
[----:B------:R-:W-:-:S04]  /*4490*/  ISETP.GT.AND P4, PT, R8, 0x38, PT ;  /* 0x000000380800780c */ /* 0x000fc80003f84270 */
[----:B------:R-:W-:Y:S02]  /*44a0*/  FSEL R52, R52, -INF , P4 ;  /* 0xff80000034347808 */ /* 0x000fe40002000000 */
[----:B------:R-:W-:-:S04]  /*44b0*/  ISETP.GT.AND P4, PT, R8, 0x40, PT ;  /* 0x000000400800780c */ /* 0x000fc80003f84270 */
[----:B------:R-:W-:Y:S02]  /*44c0*/  FSEL R56, R56, -INF , P4 ;  /* 0xff80000038387808 */ /* 0x000fe40002000000 */
[----:B------:R-:W-:-:S04]  /*44d0*/  ISETP.GT.AND P4, PT, R8, 0x48, PT ;  /* 0x000000480800780c */ /* 0x000fc80003f84270 */
[----:B------:R-:W-:Y:S02]  /*44e0*/  FSEL R60, R60, -INF , P4 ;  /* 0xff8000003c3c7808 */ /* 0x000fe40002000000 */
[----:B------:R-:W-:Y:S02]  /*44f0*/  ISETP.GT.AND P4, PT, R8, 0x50, PT ;  /* 0x000000500800780c */ /* 0x000fe40003f84270 */
[----:B-1----:R-:W-:Y:S02]  /*4500*/  FMNMX.FTZ R12, R17, R12, !PT ;  /* 0x0000000c110c7209 */ /* 0x002fe40007810000 */
[----:B------:R-:W-:Y:S02]  /*4510*/  FSEL R64, R64, -INF , P4 ;  /* 0xff80000040407808 */ /* 0x000fe40002000000 */
[C---:B------:R-:W-:Y:S01]  /*4520*/  FSETP.NEU.FTZ.AND P3, PT, R12.reuse, -INF , PT ;  /* 0xff8000000c00780b */ /* 0x040fe20003f7d000 */
[----:B0-----:R-:W-:Y:S01]  /*4530*/  FMUL.FTZ R19, R12, R3 ;  /* 0x000000030c137220 */ /* 0x001fe20000410000 */
[----:B------:R-:W-:-:S04]  /*4540*/  ISETP.GT.AND P4, PT, R8, 0x58, PT ;  /* 0x000000580800780c */ /* 0x000fc80003f84270 */
[----:B------:R-:W-:Y:S02]  /*4550*/  FSEL R15, R19, RZ, P3 ;  /* 0x000000ff130f7208 */ /* 0x000fe40001800000 */
[----:B------:R-:W-:Y:S02]  /*4560*/  FSEL R68, R68, -INF , P4 ;  /* 0xff80000044447808 */ /* 0x000fe40002000000 */
[----:B------:R-:W-:Y:S01]  /*4570*/  ISETP.GT.AND P4, PT, R8, 0x60, PT ;  /* 0x000000600800780c */ /* 0x000fe20003f84270 */
[-CC-:B------:R-:W-:Y:S01]  /*4580*/  FFMA.FTZ R149, R26, R3.reuse, -R15.reuse ;  /* 0x000000031a957223 */ /* 0x180fe2000001080f */
[----:B------:R-:W-:Y:S01]  /*4590*/  FSEL R26, R25, -INF , P5 ;  /* 0xff800000191a7808 */ /* 0x000fe20002800000 */
        /* <DEDUP_REMOVED lines=16> */
[----:B------:R-:W-:Y:S01]  /*46a0*/  MUFU.EX2 R149, R149 ;  /* 0x0000009500957308 */ /* 0x000fe20000000800 */
[----:B------:R-:W-:Y:S01]  /*46b0*/  ISETP.GT.AND P4, PT, R8, 0x68, PT ;  /* 0x000000680800780c */ /* 0x000fe20003f84270 */
[-CC-:B------:R-:W-:Y:S01]  /*46c0*/  FFMA.FTZ R18, R18, R3.reuse, -R15.reuse ;  /* 0x0000000312127223 */ /* 0x180fe2000001080f */
[-CC-:B------:R-:W-:Y:S01]  /*46d0*/  FFMA.FTZ R20, R20, R3.reuse, -R15.reuse ;  /* 0x0000000314147223 */ /* 0x180fe2000001080f */
[-CC-:B------:R-:W-:Y:S01]  /*46e0*/  FFMA.FTZ R22, R22, R3.reuse, -R15.reuse ;  /* 0x0000000316167223 */ /* 0x180fe2000001080f */
[----:B------:R-:W-:Y:S01]  /*46f0*/  FSEL R76, R76, -INF , P4 ;  /* 0xff8000004c4c7808 */ /* 0x000fe20002000000 */
[-CC-:B------:R-:W-:Y:S01]  /*4700*/  FFMA.FTZ R139, R54, R3.reuse, -R15.reuse ;  /* 0x00000003368b7223 */ /* 0x180fe2000001080f */
[----:B------:R-:W-:Y:S01]  /*4710*/  ISETP.GT.AND P4, PT, R8, 0x70, PT ;  /* 0x000000700800780c */ /* 0x000fe20003f84270 */
[----:B------:R-:W-:Y:S01]  /*4720*/  MUFU.EX2 R14, R14 ;  /* 0x0000000e000e7308 */ /* 0x000fe20000000800 */
[-CC-:B------:R-:W-:Y:S01]  /*4730*/  FFMA.FTZ R54, R152, R3.reuse, -R15.reuse ;  /* 0x0000000398367223 */ /* 0x180fe2000001080f */
[-CC-:B------:R-:W-:Y:S01]  /*4740*/  FFMA.FTZ R21, R78, R3.reuse, -R15.reuse ;  /* 0x000000034e157223 */ /* 0x180fe2000001080f */
[----:B------:R-:W-:Y:S01]  /*4750*/  FSEL R80, R80, -INF , P4 ;  /* 0xff80000050507808 */ /* 0x000fe20002000000 */
[-CC-:B------:R-:W-:Y:S01]  /*4760*/  FFMA.FTZ R78, R83, R3.reuse, -R15.reuse ;  /* 0x00000003534e7223 */ /* 0x180fe2000001080f */
[----:B------:R-:W-:Y:S01]  /*4770*/  ISETP.GT.AND P4, PT, R8, 0x78, PT ;  /* 0x000000780800780c */ /* 0x000fe20003f84270 */
[----:B------:R-:W-:-:S02]  /*4780*/  FFMA.FTZ R25, R86, R3, -R15 ;  /* 0x0000000356197223 */ /* 0x000fc4000001080f */
[----:B------:R-:W-:Y:S01]  /*4790*/  MUFU.EX2 R151, R151 ;  /* 0x0000009700977308 */ /* 0x000fe20000000800 */
[----:B------:R-:W-:Y:S01]  /*47a0*/  FSEL R84, R84, -INF , P4 ;  /* 0xff80000054547808 */ /* 0x000fe20002000000 */
[----:B------:R-:W-:Y:S02]  /*47b0*/  WARPGROUP.DEPBAR.LE gsb0, 0x0 ;  /* 0x00008000000079c5 */ /* 0x000fe40000010000 */
[----:B------:R-:W-:Y:S01]  /*47c0*/  FSEL R132, R33, -INF , P5 ;  /* 0xff80000021847808 */ /* 0x000fe20002800000 */
[----:B------:R-:W-:Y:S01]  /*47d0*/  WARPGROUP.ARRIVE ;  /* 0x00000000000079c5 */ /* 0x000fe20000000000 */
[----:B------:R-:W-:Y:S02]  /*47e0*/  ISETP.GT.AND P5, PT, R8, 0x19, PT ;  /* 0x000000190800780c */ /* 0x000fe40003fa4270 */
[----:B------:R-:W-:Y:S01]  /*47f0*/  MUFU.EX2 R18, R18 ;  /* 0x0000001200127308 */ /* 0x000fe20000000800 */
[----:B------:R-:W-:Y:S01]  /*4800*/  FMNMX.FTZ R13, R132, R13, !PT ;  /* 0x0000000d840d7209 */ /* 0x000fe20007810000 */
[--C-:B------:R-:W-:Y:S01]  /*4810*/  FFMA.FTZ R133, R58, R3, -R15.reuse ;  /* 0x000000033a857223 */ /* 0x100fe2000001080f */
[----:B------:R-:W-:Y:S01]  /*4820*/  FSEL R34, R37, -INF , P5 ;  /* 0xff80000025227808 */ /* 0x000fe20002800000 */
[----:B------:R-:W-:Y:S01]  /*4830*/  HGMMA.64x64x16.F32 R88, R128, gdesc[UR8].tnspB, R88, gsb0 ;  /* 0x40e0000880587df0 */ /* 0x000fe20008000858 */
[----:B------:R-:W-:Y:S01]  /*4840*/  FMNMX.FTZ R13, R36, R13, !PT ;  /* 0x0000000d240d7209 */ /* 0x000fe20007810000 */
[----:B------:R-:W-:Y:S01]  /*4850*/  UIADD3 UR10, UR7, 0x300, URZ ;  /* 0x00000300070a7890 */ /* 0x000fe2000fffe03f */
[----:B------:R-:W-:Y:S01]  /*4860*/  ISETP.GT.AND P5, PT, R8, 0x21, PT ;  /* 0x000000210800780c */ /* 0x000fe20003fa4270 */
[----:B------:R-:W-:Y:S01]  /*4870*/  UMOV UR11, 0x40000040 ;  /* 0x40000040000b7882 */ /* 0x000fe20000000000 */
[----:B------:R-:W-:Y:S01]  /*4880*/  FMNMX.FTZ R13, R34, R13, !PT ;  /* 0x0000000d220d7209 */ /* 0x000fe20007810000 */
[----:B------:R-:W-:Y:S01]  /*4890*/  MUFU.EX2 R145, R145 ;  /* 0x0000009100917308 */ /* 0x000fe20000000800 */
[----:B------:R-:W-:Y:S01]  /*48a0*/  FSEL R134, R41, -INF , P5 ;  /* 0xff80000029867808 */ /* 0x000fe20002800000 */
[--C-:B------:R-:W-:Y:S01]  /*48b0*/  FFMA.FTZ R58, R140, R3, -R15.reuse ;  /* 0x000000038c3a7223 */ /* 0x100fe2000001080f */
[----:B------:R-:W-:Y:S01]  /*48c0*/  FMNMX.FTZ R13, R40, R13, !PT ;  /* 0x0000000d280d7209 */ /* 0x000fe20007810000 */
[-CC-:B------:R-:W-:Y:S01]  /*48d0*/  FFMA.FTZ R135, R62, R3.reuse, -R15.reuse ;  /* 0x000000033e877223 */ /* 0x180fe2000001080f */
[----:B------:R-:W-:Y:S01]  /*48e0*/  ISETP.GT.AND P5, PT, R8, 0x29, PT ;  /* 0x000000290800780c */ /* 0x000fe20003fa4270 */
[----:B------:R-:W-:Y:S01]  /*48f0*/  FFMA.FTZ R62, R142, R3, -R15 ;  /* 0x000000038e3e7223 */ /* 0x000fe2000001080f */
[----:B------:R-:W-:Y:S01]  /*4900*/  FMNMX.FTZ R13, R134, R13, !PT ;  /* 0x0000000d860d7209 */ /* 0x000fe20007810000 */
[----:B------:R-:W-:Y:S01]  /*4910*/  MUFU.EX2 R20, R20 ;  /* 0x0000001400147308 */ /* 0x000fe20000000800 */
[----:B------:R-:W-:-:S02]  /*4920*/  FSEL R136, R45, -INF , P5 ;  /* 0xff8000002d887808 */ /* 0x000fc40002800000 */
[----:B------:R-:W-:Y:S02]  /*4930*/  FMNMX.FTZ R13, R44, R13, !PT ;  /* 0x0000000d2c0d7209 */ /* 0x000fe40007810000 */
[----:B------:R-:W-:Y:S02]  /*4940*/  ISETP.GT.AND P5, PT, R8, 0x31, PT ;  /* 0x000000310800780c */ /* 0x000fe40003fa4270 */
[----:B------:R-:W-:Y:S01]  /*4950*/  FMNMX.FTZ R13, R136, R13, !PT ;  /* 0x0000000d880d7209 */ /* 0x000fe20007810000 */
[----:B------:R-:W-:Y:S01]  /*4960*/  MUFU.EX2 R147, R147 ;  /* 0x0000009300937308 */ /* 0x000fe20000000800 */
[----:B------:R-:W-:Y:S02]  /*4970*/  FSEL R138, R49, -INF , P5 ;  /* 0xff800000318a7808 */ /* 0x000fe40002800000 */
[----:B------:R-:W-:Y:S02]  /*4980*/  FMNMX.FTZ R13, R48, R13, !PT ;  /* 0x0000000d300d7209 */ /* 0x000fe40007810000 */
[----:B------:R-:W-:-:S02]  /*4990*/  ISETP.GT.AND P5, PT, R8, 0x39, PT ;  /* 0x000000390800780c */ /* 0x000fc40003fa4270 */
[----:B------:R-:W-:Y:S01]  /*49a0*/  FMNMX.FTZ R13, R138, R13, !PT ;  /* 0x0000000d8a0d7209 */ /* 0x000fe20007810000 */
[----:B------:R-:W-:Y:S01]  /*49b0*/  MUFU.EX2 R22, R22 ;  /* 0x0000001600167308 */ /* 0x000fe20000000800 */
[----:B------:R-:W-:Y:S02]  /*49c0*/  FSEL R53, R53, -INF , P5 ;  /* 0xff80000035357808 */ /* 0x000fe40002800000 */
[----:B------:R-:W-:Y:S02]  /*49d0*/  FMNMX.FTZ R38, R52, R13, !PT ;  /* 0x0000000d34267209 */ /* 0x000fe40007810000 */
[----:B------:R-:W-:Y:S02]  /*49e0*/  ISETP.GT.AND P5, PT, R8, 0x41, PT ;  /* 0x000000410800780c */ /* 0x000fe40003fa4270 */
[----:B------:R-:W-:Y:S01]  /*49f0*/  FMNMX.FTZ R13, R53, R38, !PT ;  /* 0x00000026350d7209 */ /* 0x000fe20007810000 */
[----:B------:R-:W-:Y:S01]  /*4a00*/  MUFU.EX2 R141, R141 ;  /* 0x0000008d008d7308 */ /* 0x000fe20000000800 */
[----:B------:R-:W-:-:S02]  /*4a10*/  FSEL R144, R57, -INF , P5 ;  /* 0xff80000039907808 */ /* 0x000fc40002800000 */
[----:B------:R-:W-:Y:S02]  /*4a20*/  FMNMX.FTZ R13, R56, R13, !PT ;  /* 0x0000000d380d7209 */ /* 0x000fe40007810000 */
[----:B------:R-:W-:Y:S02]  /*4a30*/  ISETP.GT.AND P5, PT, R8, 0x49, PT ;  /* 0x000000490800780c */ /* 0x000fe40003fa4270 */
[----:B------:R-:W-:Y:S01]  /*4a40*/  FMNMX.FTZ R13, R144, R13, !PT ;  /* 0x0000000d900d7209 */ /* 0x000fe20007810000 */
[----:B------:R0:W-:Y:S01]  /*4a50*/  MUFU.EX2 R38, R17 ;  /* 0x0000001100267308 */ /* 0x0001e20000000800 */
[----:B------:R-:W-:Y:S02]  /*4a60*/  FSEL R61, R61, -INF , P5 ;  /* 0xff8000003d3d7808 */ /* 0x000fe40002800000 */
[----:B------:R-:W-:Y:S02]  /*4a70*/  FMNMX.FTZ R42, R60, R13, !PT ;  /* 0x0000000d3c2a7209 */ /* 0x000fe40007810000 */
[----:B------:R-:W-:-:S02]  /*4a80*/  ISETP.GT.AND P5, PT, R8, 0x51, PT ;  /* 0x000000510800780c */ /* 0x000fc40003fa4270 */
[----:B------:R-:W-:Y:S01]  /*4a90*/  FMNMX.FTZ R13, R61, R42, !PT ;  /* 0x0000002a3d0d7209 */ /* 0x000fe20007810000 */
[----:B------:R-:W-:Y:S01]  /*4aa0*/  MUFU.EX2 R143, R143 ;  /* 0x0000008f008f7308 */ /* 0x000fe20000000800 */
[----:B0-----:R-:W-:Y:S01]  /*4ab0*/  FFMA.FTZ R17, R146, R3, -R15 ;  /* 0x0000000392117223 */ /* 0x001fe2000001080f */
[----:B------:R-:W-:Y:S02]  /*4ac0*/  FSEL R146, R65, -INF , P5 ;  /* 0xff80000041927808 */ /* 0x000fe40002800000 */
[----:B------:R-:W-:Y:S02]  /*4ad0*/  FMNMX.FTZ R13, R64, R13, !PT ;  /* 0x0000000d400d7209 */ /* 0x000fe40007810000 */
[----:B------:R-:W-:Y:S02]  /*4ae0*/  ISETP.GT.AND P5, PT, R8, 0x59, PT ;  /* 0x000000590800780c */ /* 0x000fe40003fa4270 */
[----:B------:R-:W-:Y:S01]  /*4af0*/  FMNMX.FTZ R13, R146, R13, !PT ;  /* 0x0000000d920d7209 */ /* 0x000fe20007810000 */
[----:B------:R0:W-:Y:S01]  /*4b00*/  MUFU.EX2 R42, R17 ;  /* 0x00000011002a7308 */ /* 0x0001e20000000800 */
[----:B------:R-:W-:-:S02]  /*4b10*/  FSEL R69, R69, -INF , P5 ;  /* 0xff80000045457808 */ /* 0x000fc40002800000 */
[----:B------:R-:W-:Y:S02]  /*4b20*/  FMNMX.FTZ R46, R68, R13, !PT ;  /* 0x0000000d442e7209 */ /* 0x000fe40007810000 */
[----:B------:R-:W-:Y:S02]  /*4b30*/  ISETP.GT.AND P5, PT, R8, 0x61, PT ;  /* 0x000000610800780c */ /* 0x000fe40003fa4270 */
[----:B------:R-:W-:Y:S01]  /*4b40*/  FMNMX.FTZ R13, R69, R46, !PT ;  /* 0x0000002e450d7209 */ /* 0x000fe20007810000 */
[----:B------:R-:W-:Y:S01]  /*4b50*/  MUFU.EX2 R137, R137 ;  /* 0x0000008900897308 */ /* 0x000fe20000000800 */
[----:B0-----:R-:W-:Y:S01]  /*4b60*/  FFMA.FTZ R17, R148, R3, -R15 ;  /* 0x0000000394117223 */ /* 0x001fe2000001080f */
[----:B------:R-:W-:Y:S02]  /*4b70*/  FSEL R148, R73, -INF , P5 ;  /* 0xff80000049947808 */ /* 0x000fe40002800000 */
[----:B------:R-:W-:Y:S02]  /*4b80*/  FMNMX.FTZ R13, R72, R13, !PT ;  /* 0x0000000d480d7209 */ /* 0x000fe40007810000 */
[----:B------:R-:W-:Y:S01]  /*4b90*/  ISETP.GT.AND P5, PT, R8, 0x69, PT ;  /* 0x000000690800780c */ /* 0x000fe20003fa4270 */
[----:B------:R-:W-:-:S02]  /*4ba0*/  WARPGROUP.DEPBAR.LE gsb0, 0x0 ;  /* 0x00008000000079c5 */ /* 0x000fc40000010000 */
[----:B------:R-:W-:Y:S01]  /*4bb0*/  WARPGROUP.ARRIVE ;  /* 0x00000000000079c5 */ /* 0x000fe20000000000 */
[----:B------:R-:W-:Y:S01]  /*4bc0*/  FMNMX.FTZ R13, R148, R13, !PT ;  /* 0x0000000d940d7209 */ /* 0x000fe20007810000 */
[----:B------:R0:W-:Y:S01]  /*4bd0*/  MUFU.EX2 R46, R17 ;  /* 0x00000011002e7308 */ /* 0x0001e20000000800 */
[----:B------:R-:W-:Y:S02]  /*4be0*/  FSEL R77, R77, -INF , P5 ;  /* 0xff8000004d4d7808 */ /* 0x000fe40002800000 */
[----:B------:R-:W-:Y:S01]  /*4bf0*/  FMNMX.FTZ R50, R76, R13, !PT ;  /* 0x0000000d4c327209 */ /* 0x000fe20007810000 */
[----:B------:R-:W-:Y:S01]  /*4c00*/  HGMMA.64x64x16.F32 R88, R124, gdesc[UR8].tnspB, R88, gsb0 ;  /* 0x40e000087c587df0 */ /* 0x000fe20008000858 */
[----:B------:R-:W-:Y:S01]  /*4c10*/  ISETP.GT.AND P5, PT, R8, 0x71, PT ;  /* 0x000000710800780c */ /* 0x000fe20003fa4270 */
[----:B------:R-:W-:Y:S01]  /*4c20*/  UIADD3 UR10, UR7, 0x380, URZ ;  /* 0x00000380070a7890 */ /* 0x000fe2000fffe03f */
[----:B------:R-:W-:Y:S01]  /*4c30*/  FMNMX.FTZ R13, R77, R50, !PT ;  /* 0x000000324d0d7209 */ /* 0x000fe20007810000 */
[----:B------:R-:W-:Y:S01]  /*4c40*/  UMOV UR11, 0x40000040 ;  /* 0x40000040000b7882 */ /* 0x000fe20000000000 */
[----:B0-----:R-:W-:Y:S01]  /*4c50*/  FFMA.FTZ R17, R150, R3, -R15 ;  /* 0x0000000396117223 */ /* 0x001fe2000001080f */
[----:B------:R-:W-:Y:S01]  /*4c60*/  FSEL R150, R81, -INF , P5 ;  /* 0xff80000051967808 */ /* 0x000fe20002800000 */
[----:B------:R-:W-:Y:S01]  /*4c70*/  MUFU.EX2 R139, R139 ;  /* 0x0000008b008b7308 */ /* 0x000fe20000000800 */
[----:B------:R-:W-:Y:S01]  /*4c80*/  FMNMX.FTZ R13, R80, R13, !PT ;  /* 0x0000000d500d7209 */ /* 0x000fe20007810000 */
[----:B------:R-:W-:Y:S01]  /*4c90*/  UMOV UR7, UR5 ;  /* 0x0000000500077c82 */ /* 0x000fe20008000000 */
[----:B------:R-:W-:-:S02]  /*4ca0*/  ISETP.GT.AND P5, PT, R8, 0x79, PT ;  /* 0x000000790800780c */ /* 0x000fc40003fa4270 */
[----:B------:R-:W-:Y:S02]  /*4cb0*/  FMNMX.FTZ R13, R150, R13, !PT ;  /* 0x0000000d960d7209 */ /* 0x000fe40007810000 */
[----:B------:R-:W-:Y:S01]  /*4cc0*/  FSEL R85, R85, -INF , P5 ;  /* 0xff80000055557808 */ /* 0x000fe20002800000 */
[----:B------:R0:W-:Y:S01]  /*4cd0*/  MUFU.EX2 R50, R17 ;  /* 0x0000001100327308 */ /* 0x0001e20000000800 */
[----:B------:R-:W-:Y:S01]  /*4ce0*/  FMNMX.FTZ R8, R84, R13, !PT ;  /* 0x0000000d54087209 */ /* 0x000fe20007810000 */
[-CC-:B------:R-:W-:Y:S01]  /*4cf0*/  FFMA.FTZ R13, R66, R3.reuse, -R15.reuse ;  /* 0x00000003420d7223 */ /* 0x180fe2000001080f */
[----:B------:R-:W-:Y:S02]  /*4d00*/  FFMA.FTZ R66, R154, R3, -R15 ;  /* 0x000000039a427223 */ /* 0x000fe4000001080f */
[----:B------:R-:W-:-:S03]  /*4d10*/  FMNMX.FTZ R8, R85, R8, !PT ;  /* 0x0000000855087209 */ /* 0x000fc60007810000 */
[----:B------:R-:W-:Y:S01]  /*4d20*/  MUFU.EX2 R133, R133 ;  /* 0x0000008500857308 */ /* 0x000fe20000000800 */
[-CC-:B0-----:R-:W-:Y:S01]  /*4d30*/  FFMA.FTZ R17, R70, R3.reuse, -R15.reuse ;  /* 0x0000000346117223 */ /* 0x181fe2000001080f */
[----:B------:R-:W0:Y:S01]  /*4d40*/  SHFL.BFLY PT, R19, R8, 0x2, 0x1f ;  /* 0x0c401f0008137f89 */ /* 0x000e2200000e0000 */
[----:B------:R-:W-:-:S05]  /*4d50*/  FFMA.FTZ R70, R156, R3, -R15 ;  /* 0x000000039c467223 */ /* 0x000fca000001080f */
        /* <DEDUP_REMOVED lines=8> */
[----:B------:R-:W1:Y:S08]  /*4de0*/  MUFU.EX2 R62, R62 ;  /* 0x0000003e003e7308 */ /* 0x000e700000000800 */
[----:B------:R-:W-:Y:S01]  /*4df0*/  MUFU.EX2 R17, R17 ;  /* 0x0000001100117308 */ /* 0x000fe20000000800 */
[----:B------:R-:W-:-:S02]  /*4e00*/  WARPGROUP.DEPBAR.LE gsb0, 0x0 ;  /* 0x00008000000079c5 */ /* 0x000fc40000010000 */
[----:B------:R-:W-:Y:S01]  /*4e10*/  WARPGROUP.ARRIVE ;  /* 0x00000000000079c5 */ /* 0x000fe20000000000 */
[----:B0-----:R-:W-:Y:S01]  /*4e20*/  FMNMX.FTZ R8, R23, R8, !PT ;  /* 0x0000000817087209 */ /* 0x001fe20007810000 */
[----:B------:R-:W-:-:S03]  /*4e30*/  FFMA.FTZ R23, R82, R3, -R15 ;  /* 0x0000000352177223 */ /* 0x000fc6000001080f */
[----:B------:R-:W-:Y:S01]  /*4e40*/  MUFU.EX2 R66, R66 ;  /* 0x0000004200427308 */ /* 0x000fe20000000800 */
[-C--:B------:R-:W-:Y:S01]  /*4e50*/  FFMA.FTZ R15, R87, R3.reuse, -R15 ;  /* 0x00000003570f7223 */ /* 0x080fe2000001080f */
[C---:B------:R-:W-:Y:S01]  /*4e60*/  FSETP.NEU.FTZ.AND P4, PT, R8.reuse, -INF , PT ;  /* 0xff8000000800780b */ /* 0x040fe20003f9d000 */
[----:B------:R-:W-:Y:S01]  /*4e70*/  HGMMA.64x64x16.F32 R88, R120, gdesc[UR8].tnspB, R88, gsb0 ;  /* 0x40e0000878587df0 */ /* 0x000fe20008000858 */
[----:B------:R-:W-:Y:S01]  /*4e80*/  FMUL.FTZ R35, R8, R3 ;  /* 0x0000000308237220 */ /* 0x000fe20000410000 */
[----:B-1----:R-:W-:-:S03]  /*4e90*/  F2FP.F16.F32.PACK_AB R129, R62, R13 ;  /* 0x0000000d3e81723e */ /* 0x002fc600000000ff */
[----:B------:R-:W-:Y:S01]  /*4ea0*/  MUFU.EX2 R19, R19 ;  /* 0x0000001300137308 */ /* 0x000fe20000000800 */
[----:B------:R-:W-:-:S05]  /*4eb0*/  FSEL R35, R35, RZ, P4 ;  /* 0x000000ff23237208 */ /* 0x000fca0002000000 */
[-CC-:B------:R-:W-:Y:S01]  /*4ec0*/  FFMA.FTZ R27, R24, R3.reuse, -R35.reuse ;  /* 0x00000003181b7223 */ /* 0x180fe20000010823 */
[----:B------:R-:W-:Y:S01]  /*4ed0*/  FSEL R24, R12, RZ, P3 ;  /* 0x000000ff0c187208 */ /* 0x000fe20001800000 */
[-CC-:B------:R-:W-:Y:S01]  /*4ee0*/  FFMA.FTZ R82, R26, R3.reuse, -R35.reuse ;  /* 0x000000031a527223 */ /* 0x180fe20000010823 */
[-CC-:B------:R-:W-:Y:S01]  /*4ef0*/  FFMA.FTZ R28, R28, R3.reuse, -R35.reuse ;  /* 0x000000031c1c7223 */ /* 0x180fe20000010823 */
[-CC-:B------:R-:W-:Y:S01]  /*4f00*/  FFMA.FTZ R29, R32, R3.reuse, -R35.reuse ;  /* 0x00000003201d7223 */ /* 0x180fe20000010823 */
[-C--:B------:R-:W-:Y:S01]  /*4f10*/  FFMA.FTZ R32, R34, R3.reuse, -R35 ;  /* 0x0000000322207223 */ /* 0x080fe20000010823 */
[----:B------:R-:W-:Y:S01]  /*4f20*/  FADD.FTZ R26, -R24, R9 ;  /* 0x00000009181a7221 */ /* 0x000fe20000010100 */
[----:B------:R-:W-:Y:S01]  /*4f30*/  FSEL R24, R8, RZ, P4 ;  /* 0x000000ff08187208 */ /* 0x000fe20002000000 */
[----:B------:R-:W-:Y:S01]  /*4f40*/  MUFU.EX2 R27, R27 ;  /* 0x0000001b001b7308 */ /* 0x000fe20000000800 */
[----:B------:R-:W-:Y:S02]  /*4f50*/  IMAD.U32 R34, RZ, RZ, UR4 ;  /* 0x00000004ff227e24 */ /* 0x000fe4000f8e00ff */
[-C--:B------:R-:W-:Y:S01]  /*4f60*/  FMUL.FTZ R9, R26, R3.reuse ;  /* 0x000000031a097220 */ /* 0x080fe20000410000 */
[-C--:B------:R-:W-:Y:S01]  /*4f70*/  FFMA.FTZ R33, R30, R3.reuse, -R35 ;  /* 0x000000031e217223 */ /* 0x080fe20000010823 */
[----:B------:R-:W-:Y:S01]  /*4f80*/  FADD.FTZ R26, -R24, R7 ;  /* 0x00000007181a7221 */ /* 0x000fe20000010100 */
[----:B------:R-:W-:Y:S01]  /*4f90*/  VIADD R7, R16, 0x9 ;  /* 0x0000000910077836 */ /* 0x000fe20000000000 */
[----:B------:R-:W-:Y:S01]  /*4fa0*/  @!P1 LEA R34, R34, UR39, 0x3 ;  /* 0x0000002722229c11 */ /* 0x000fe2000f8e18ff */
[-C--:B------:R-:W-:Y:S01]  /*4fb0*/  FFMA.FTZ R30, R132, R3.reuse, -R35 ;  /* 0x00000003841e7223 */ /* 0x080fe20000010823 */
[----:B------:R-:W-:Y:S01]  /*4fc0*/  FMUL.FTZ R26, R26, R3 ;  /* 0x000000031a1a7220 */ /* 0x000fe20000410000 */
[----:B------:R0:W1:Y:S01]  /*4fd0*/  MUFU.EX2 R24, R9 ;  /* 0x0000000900187308 */ /* 0x0000620000000800 */
[----:B------:R-:W-:Y:S01]  /*4fe0*/  ISETP.GE.U32.AND P3, PT, R2, 0x180, PT ;  /* 0x000001800200780c */ /* 0x000fe20003f66070 */
[----:B------:R-:W-:-:S02]  /*4ff0*/  @!P1 VIADD R34, R34, 0x16840 ;  /* 0x0001684022229836 */ /* 0x000fc40000000000 */
[-CC-:B------:R-:W-:Y:S01]  /*5000*/  FFMA.FTZ R31, R36, R3.reuse, -R35.reuse ;  /* 0x00000003241f7223 */ /* 0x180fe20000010823 */
[-CC-:B------:R-:W-:Y:S01]  /*5010*/  FFMA.FTZ R140, R40, R3.reuse, -R35.reuse ;  /* 0x00000003288c7223 */ /* 0x180fe20000010823 */
[-CC-:B------:R-:W-:Y:S01]  /*5020*/  FFMA.FTZ R37, R134, R3.reuse, -R35.reuse ;  /* 0x0000000386257223 */ /* 0x180fe20000010823 */
[-CC-:B------:R-:W-:Y:S01]  /*5030*/  FFMA.FTZ R142, R44, R3.reuse, -R35.reuse ;  /* 0x000000032c8e7223 */ /* 0x180fe20000010823 */
[----:B------:R-:W-:Y:S01]  /*5040*/  @!P1 PRMT R34, RZ, 0x654, R34 ;  /* 0x00000654ff229816 */ /* 0x000fe20000000022 */
[----:B------:R-:W2:Y:S01]  /*5050*/  MUFU.EX2 R26, R26 ;  /* 0x0000001a001a7308 */ /* 0x000ea20000000800 */
[----:B0-----:R-:W-:Y:S01]  /*5060*/  SEL R9, R7, 0x9, !P3 ;  /* 0x0000000907097807 */ /* 0x001fe20005800000 */
[----:B------:R-:W-:Y:S02]  /*5070*/  IMAD.U32 R36, RZ, RZ, UR6 ;  /* 0x00000006ff247e24 */ /* 0x000fe4000f8e00ff */
[-CC-:B------:R-:W-:Y:S01]  /*5080*/  FFMA.FTZ R39, R136, R3.reuse, -R35.reuse ;  /* 0x0000000388277223 */ /* 0x180fe20000010823 */
[-CC-:B------:R-:W-:Y:S01]  /*5090*/  FFMA.FTZ R136, R48, R3.reuse, -R35.reuse ;  /* 0x0000000330887223 */ /* 0x180fe20000010823 */
[-CC-:B------:R-:W-:Y:S01]  /*50a0*/  FFMA.FTZ R41, R138, R3.reuse, -R35.reuse ;  /* 0x000000038a297223 */ /* 0x180fe20000010823 */
[-C--:B------:R-:W-:Y:S01]  /*50b0*/  FFMA.FTZ R138, R52, R3.reuse, -R35 ;  /* 0x00000003348a7223 */ /* 0x080fe20000010823 */
[----:B------:R-:W-:Y:S01]  /*50c0*/  @!P1 LEA R36, R36, UR39, 0x3 ;  /* 0x0000002724249c11 */ /* 0x000fe2000f8e18ff */
[----:B------:R-:W0:Y:S01]  /*50d0*/  MUFU.EX2 R82, R82 ;  /* 0x0000005200527308 */ /* 0x000e220000000800 */
[----:B-1----:R-:W-:Y:S01]  /*50e0*/  FFMA.FTZ R47, R24, R4, R149 ;  /* 0x00000004182f7223 */ /* 0x002fe20000010095 */
[-CC-:B------:R-:W-:Y:S01]  /*50f0*/  FFMA.FTZ R43, R53, R3.reuse, -R35.reuse ;  /* 0x00000003352b7223 */ /* 0x180fe20000010823 */
[----:B------:R-:W-:Y:S01]  /*5100*/  FFMA.FTZ R132, R56, R3, -R35 ;  /* 0x0000000338847223 */ /* 0x000fe20000010823 */
[----:B------:R-:W-:-:S02]  /*5110*/  @!P1 VIADD R36, R36, 0x16860 ;  /* 0x0001686024249836 */ /* 0x000fc40000000000 */
[----:B------:R-:W-:Y:S01]  /*5120*/  FADD.FTZ R4, R14, R47 ;  /* 0x0000002f0e047221 */ /* 0x000fe20000010000 */
[-CC-:B------:R-:W-:Y:S01]  /*5130*/  FFMA.FTZ R144, R144, R3.reuse, -R35.reuse ;  /* 0x0000000390907223 */ /* 0x180fe20000010823 */
[----:B------:R-:W-:Y:S01]  /*5140*/  FFMA.FTZ R134, R60, R3, -R35 ;  /* 0x000000033c867223 */ /* 0x000fe20000010823 */
[----:B------:R-:W1:Y:S01]  /*5150*/  MUFU.EX2 R28, R28 ;  /* 0x0000001c001c7308 */ /* 0x000e620000000800 */
[----:B--2---:R-:W-:Y:S01]  /*5160*/  FFMA.FTZ R45, R26, R5, R27 ;  /* 0x000000051a2d7223 */ /* 0x004fe2000001001b */
[----:B------:R-:W-:Y:S01]  /*5170*/  @!P1 PRMT R36, RZ, 0x654, R36 ;  /* 0x00000654ff249816 */ /* 0x000fe20000000024 */
[--C-:B------:R-:W-:Y:S01]  /*5180*/  FFMA.FTZ R5, R61, R3, -R35.reuse ;  /* 0x000000033d057223 */ /* 0x100fe20000010823 */
[----:B------:R-:W-:Y:S01]  /*5190*/  F2FP.F16.F32.PACK_AB R149, R14, R149 ;  /* 0x000000950e95723e */ /* 0x000fe200000000ff */
        /* <DEDUP_REMOVED lines=8> */
[----:B------:R-:W-:Y:S01]  /*5220*/  FFMA.FTZ R84, R84, R3, -R35 ;  /* 0x0000000354547223 */ /* 0x000fe20000010823 */
[----:B------:R-:W-:Y:S01]  /*5230*/  PLOP3.LUT P3, PT, PT, PT, UP1, 0x80, 0x0 ;  /* 0x000000000000781c */ /* 0x000fe20003f6f018 */
[----:B------:R-:W-:Y:S01]  /*5240*/  UMOV UR6, UR4 ;  /* 0x0000000400067c82 */ /* 0x000fe20008000000 */
[----:B------:R-:W0:Y:S01]  /*5250*/  MUFU.EX2 R29, R29 ;  /* 0x0000001d001d7308 */ /* 0x000e220000000800 */
[----:B------:R-:W-:-:S07]  /*5260*/  F2FP.F16.F32.PACK_AB R131, R66, R17 ;  /* 0x000000114283723e */ /* 0x000fce00000000ff */
[----:B------:R-:W3:Y:S01]  /*5270*/  MUFU.EX2 R30, R30 ;  /* 0x0000001e001e7308 */ /* 0x000ee20000000800 */
[----:B------:R-:W-:Y:S02]  /*5280*/  WARPGROUP.DEPBAR.LE gsb0, 0x0 ;  /* 0x00008000000079c5 */ /* 0x000fe40000010000 */
[----:B------:R4:W-:Y:S06]  /*5290*/  BAR.ARV R9, 0x100 ;  /* 0x000400090000751d */ /* 0x0009ec0000002000 */
[----:B------:R-:W5:Y:S01]  /*52a0*/  MUFU.EX2 R31, R31 ;  /* 0x0000001f001f7308 */ /* 0x000f620000000800 */
[----:B------:R1:W-:Y:S01]  /*52b0*/  @!P1 SYNCS.ARRIVE.TRANS64.RED.A1T0 RZ, [R34+URZ], RZ ;  /* 0x000000ff22ff99a7 */ /* 0x0003e2000810043f */
[----:B----4-:R-:W-:Y:S01]  /*52c0*/  FADD.FTZ R9, R151, R4 ;  /* 0x0000000497097221 */ /* 0x010fe20000010000 */
[----:B------:R-:W-:Y:S01]  /*52d0*/  F2FP.F16.F32.PACK_AB R151, R18, R151 ;  /* 0x000000971297723e */ /* 0x000fe200000000ff */
[-C--:B------:R-:W-:Y:S01]  /*52e0*/  FMUL.FTZ R88, R88, R26.reuse ;  /* 0x0000001a58587220 */ /* 0x080fe20000410000 */
[-C--:B------:R-:W-:Y:S01]  /*52f0*/  FMUL.FTZ R89, R89, R26.reuse ;  /* 0x0000001a59597220 */ /* 0x080fe20000410000 */
[----:B------:R-:W-:Y:S01]  /*5300*/  FADD.FTZ R4, R18, R9 ;  /* 0x0000000912047221 */ /* 0x000fe20000010000 */
[----:B------:R-:W-:Y:S01]  /*5310*/  FFMA.FTZ R9, R146, R3, -R35 ;  /* 0x0000000392097223 */ /* 0x000fe20000010823 */
[----:B------:R-:W4:Y:S01]  /*5320*/  MUFU.EX2 R32, R32 ;  /* 0x0000002000207308 */ /* 0x000f220000000800 */
[----:B-1----:R-:W-:Y:S01]  /*5330*/  FADD.FTZ R34, R28, R45 ;  /* 0x0000002d1c227221 */ /* 0x002fe20000010000 */
[----:B------:R-:W-:Y:S01]  /*5340*/  FADD.FTZ R47, R145, R4 ;  /* 0x00000004912f7221 */ /* 0x000fe20000010000 */
[----:B------:R1:W-:Y:S01]  /*5350*/  @!P1 SYNCS.ARRIVE.TRANS64.RED.A1T0 RZ, [R36+URZ], RZ ;  /* 0x000000ff24ff99a7 */ /* 0x0003e2000810043f */
[----:B------:R-:W-:Y:S01]  /*5360*/  F2FP.F16.F32.PACK_AB R145, R20, R145 ;  /* 0x000000911491723e */ /* 0x000fe200000000ff */
[----:B--2---:R-:W-:Y:S01]  /*5370*/  FADD.FTZ R34, R33, R34 ;  /* 0x0000002221227221 */ /* 0x004fe20000010000 */
[-C--:B------:R-:W-:Y:S01]  /*5380*/  FMUL.FTZ R92, R92, R26.reuse ;  /* 0x0000001a5c5c7220 */ /* 0x080fe20000410000 */
[-C--:B------:R-:W-:Y:S01]  /*5390*/  FMUL.FTZ R93, R93, R26.reuse ;  /* 0x0000001a5d5d7220 */ /* 0x080fe20000410000 */
[----:B------:R-:W2:Y:S01]  /*53a0*/  MUFU.EX2 R140, R140 ;  /* 0x0000008c008c7308 */ /* 0x000ea20000000800 */
[----:B0-----:R-:W-:Y:S01]  /*53b0*/  FADD.FTZ R45, R29, R34 ;  /* 0x000000221d2d7221 */ /* 0x001fe20000010000 */
[----:B------:R-:W-:Y:S01]  /*53c0*/  FADD.FTZ R34, R20, R47 ;  /* 0x0000002f14227221 */ /* 0x000fe20000010000 */
[-C--:B------:R-:W-:Y:S01]  /*53d0*/  FMUL.FTZ R96, R96, R26.reuse ;  /* 0x0000001a60607220 */ /* 0x080fe20000410000 */
[-C--:B------:R-:W-:Y:S01]  /*53e0*/  FMUL.FTZ R97, R97, R26.reuse ;  /* 0x0000001a61617220 */ /* 0x080fe20000410000 */
[----:B---3--:R-:W-:Y:S01]  /*53f0*/  FADD.FTZ R4, R30, R45 ;  /* 0x0000002d1e047221 */ /* 0x008fe20000010000 */
[----:B------:R-:W-:Y:S01]  /*5400*/  FADD.FTZ R49, R147, R34 ;  /* 0x0000002293317221 */ /* 0x000fe20000010000 */
[----:B------:R-:W-:Y:S01]  /*5410*/  FFMA.FTZ R45, R69, R3, -R35 ;  /* 0x00000003452d7223 */ /* 0x000fe20000010823 */
[----:B------:R-:W0:Y:S01]  /*5420*/  MUFU.EX2 R37, R37 ;  /* 0x0000002500257308 */ /* 0x000e220000000800 */
[----:B-----5:R-:W-:Y:S01]  /*5430*/  FADD.FTZ R47, R31, R4 ;  /* 0x000000041f2f7221 */ /* 0x020fe20000010000 */
[----:B------:R-:W-:Y:S01]  /*5440*/  FADD.FTZ R4, R22, R49 ;  /* 0x0000003116047221 */ /* 0x000fe20000010000 */
[----:B----4-:R-:W-:Y:S01]  /*5450*/  F2FP.F16.F32.PACK_AB R146, R32, R31 ;  /* 0x0000001f2092723e */ /* 0x010fe200000000ff */
[----:B------:R-:W-:Y:S01]  /*5460*/  FMUL.FTZ R100, R100, R26 ;  /* 0x0000001a64647220 */ /* 0x000fe20000410000 */
[----:B------:R-:W-:Y:S01]  /*5470*/  FADD.FTZ R51, R32, R47 ;  /* 0x0000002f20337221 */ /* 0x000fe20000010000 */
[----:B------:R-:W-:Y:S01]  /*5480*/  FADD.FTZ R49, R141, R4 ;  /* 0x000000048d317221 */ /* 0x000fe20000010000 */
[----:B------:R-:W-:Y:S01]  /*5490*/  FFMA.FTZ R47, R148, R3, -R35 ;  /* 0x00000003942f7223 */ /* 0x000fe20000010823 */
[----:B------:R-:W1:Y:S01]  /*54a0*/  MUFU.EX2 R142, R142 ;  /* 0x0000008e008e7308 */ /* 0x000e620000000800 */
[----:B--2---:R-:W-:Y:S01]  /*54b0*/  FADD.FTZ R34, R140, R51 ;  /* 0x000000338c227221 */ /* 0x004fe20000010000 */
[----:B------:R-:W-:Y:S01]  /*54c0*/  F2FP.F16.F32.PACK_AB R148, R82, R27 ;  /* 0x0000001b5294723e */ /* 0x000fe200000000ff */
[-CC-:B------:R-:W-:Y:S01]  /*54d0*/  FFMA.FTZ R4, R150, R3.reuse, -R35.reuse ;  /* 0x0000000396047223 */ /* 0x180fe20000010823 */
[----:B------:R-:W-:Y:S01]  /*54e0*/  F2FP.F16.F32.PACK_AB R150, R33, R28 ;  /* 0x0000001c2196723e */ /* 0x000fe200000000ff */
[----:B------:R-:W-:Y:S01]  /*54f0*/  FFMA.FTZ R35, R85, R3, -R35 ;  /* 0x0000000355237223 */ /* 0x000fe20000010823 */
[----:B------:R-:W-:Y:S01]  /*5500*/  F2FP.F16.F32.PACK_AB R147, R22, R147 ;  /* 0x000000931693723e */ /* 0x000fe200000000ff */
[----:B------:R-:W-:Y:S01]  /*5510*/  FMUL.FTZ R101, R101, R26 ;  /* 0x0000001a65657220 */ /* 0x000fe20000410000 */
[----:B------:R-:W2:Y:S01]  /*5520*/  MUFU.EX2 R39, R39 ;  /* 0x0000002700277308 */ /* 0x000ea20000000800 */
[C---:B0-----:R-:W-:Y:S01]  /*5530*/  FADD.FTZ R51, R37.reuse, R34 ;  /* 0x0000002225337221 */ /* 0x041fe20000010000 */
[----:B------:R-:W-:Y:S01]  /*5540*/  FADD.FTZ R34, R38, R49 ;  /* 0x0000003126227221 */ /* 0x000fe20000010000 */
[----:B------:R-:W-:Y:S01]  /*5550*/  F2FP.F16.F32.PACK_AB R140, R37, R140 ;  /* 0x0000008c258c723e */ /* 0x000fe200000000ff */
[-C--:B------:R-:W-:Y:S01]  /*5560*/  FMUL.FTZ R104, R104, R26.reuse ;  /* 0x0000001a68687220 */ /* 0x080fe20000410000 */
[----:B------:R-:W-:Y:S01]  /*5570*/  F2FP.F16.F32.PACK_AB R141, R38, R141 ;  /* 0x0000008d268d723e */ /* 0x000fe200000000ff */
[----:B------:R-:W-:Y:S01]  /*5580*/  FADD.FTZ R49, R143, R34 ;  /* 0x000000228f317221 */ /* 0x000fe20000010000 */
[----:B------:R-:W-:Y:S01]  /*5590*/  F2FP.F16.F32.PACK_AB R143, R42, R143 ;  /* 0x0000008f2a8f723e */ /* 0x000fe200000000ff */
[----:B------:R-:W0:Y:S01]  /*55a0*/  MUFU.EX2 R136, R136 ;  /* 0x0000008800887308 */ /* 0x000e220000000800 */
[----:B-1----:R-:W-:Y:S01]  /*55b0*/  FADD.FTZ R36, R142, R51 ;  /* 0x000000338e247221 */ /* 0x002fe20000010000 */
[----:B------:R-:W-:Y:S01]  /*55c0*/  FADD.FTZ R34, R42, R49 ;  /* 0x000000312a227221 */ /* 0x000fe20000010000 */
[-C--:B------:R-:W-:Y:S01]  /*55d0*/  FMUL.FTZ R105, R105, R26.reuse ;  /* 0x0000001a69697220 */ /* 0x080fe20000410000 */
[-C--:B------:R-:W-:Y:S01]  /*55e0*/  FMUL.FTZ R108, R108, R26.reuse ;  /* 0x0000001a6c6c7220 */ /* 0x080fe20000410000 */
[----:B------:R-:W-:Y:S01]  /*55f0*/  FMUL.FTZ R109, R109, R26 ;  /* 0x0000001a6d6d7220 */ /* 0x000fe20000410000 */
[----:B------:R-:W-:Y:S01]  /*5600*/  FADD.FTZ R49, R137, R34 ;  /* 0x0000002289317221 */ /* 0x000fe20000010000 */
[C---:B------:R-:W-:Y:S01]  /*5610*/  F2FP.F16.F32.PACK_AB R137, R46.reuse, R137 ;  /* 0x000000892e89723e */ /* 0x040fe200000000ff */
[----:B------:R-:W1:Y:S01]  /*5620*/  MUFU.EX2 R41, R41 ;  /* 0x0000002900297308 */ /* 0x000e620000000800 */
[C---:B--2---:R-:W-:Y:S01]  /*5630*/  FADD.FTZ R51, R39.reuse, R36 ;  /* 0x0000002427337221 */ /* 0x044fe20000010000 */
[----:B------:R-:W-:Y:S01]  /*5640*/  FADD.FTZ R14, R46, R49 ;  /* 0x000000312e0e7221 */ /* 0x000fe20000010000 */
[----:B------:R-:W-:Y:S01]  /*5650*/  F2FP.F16.F32.PACK_AB R142, R39, R142 ;  /* 0x0000008e278e723e */ /* 0x000fe200000000ff */
[-C--:B------:R-:W-:Y:S01]  /*5660*/  FMUL.FTZ R112, R112, R26.reuse ;  /* 0x0000001a70707220 */ /* 0x080fe20000410000 */
[-C--:B------:R-:W-:Y:S01]  /*5670*/  FMUL.FTZ R113, R113, R26.reuse ;  /* 0x0000001a71717220 */ /* 0x080fe20000410000 */
[----:B------:R-:W-:Y:S01]  /*5680*/  FADD.FTZ R27, R139, R14 ;  /* 0x0000000e8b1b7221 */ /* 0x000fe20000010000 */
[----:B------:R-:W-:Y:S01]  /*5690*/  F2FP.F16.F32.PACK_AB R139, R50, R139 ;  /* 0x0000008b328b723e */ /* 0x000fe200000000ff */
[----:B------:R-:W2:Y:S01]  /*56a0*/  MUFU.EX2 R138, R138 ;  /* 0x0000008a008a7308 */ /* 0x000ea20000000800 */
[----:B0-----:R-:W-:Y:S01]  /*56b0*/  FADD.FTZ R36, R136, R51 ;  /* 0x0000003388247221 */ /* 0x001fe20000010000 */
[----:B------:R-:W-:Y:S01]  /*56c0*/  FADD.FTZ R14, R50, R27 ;  /* 0x0000001b320e7221 */ /* 0x000fe20000010000 */
[-C--:B------:R-:W-:Y:S01]  /*56d0*/  FMUL.FTZ R116, R116, R26.reuse ;  /* 0x0000001a74747220 */ /* 0x080fe20000410000 */
[----:B------:R-:W-:Y:S01]  /*56e0*/  FMUL.FTZ R117, R117, R26 ;  /* 0x0000001a75757220 */ /* 0x000fe20000410000 */
        /* <DEDUP_REMOVED lines=19> */
[----:B------:R2:W3:Y:S01]  /*5820*/  MUFU.EX2 R7, R144 ;  /* 0x0000009000077308 */ /* 0x0004e20000000800 */
[C---:B0-----:R-:W-:Y:S01]  /*5830*/  FADD.FTZ R33, R43.reuse, R18 ;  /* 0x000000122b217221 */ /* 0x041fe20000010000 */
        /* <DEDUP_REMOVED lines=8> */
[----:B--2---:R-:W-:Y:S01]  /*58c0*/  F2FP.F16.F32.PACK_AB R144, R30, R29 ;  /* 0x0000001d1e90723e */ /* 0x004fe200000000ff */
[----:B------:R-:W-:Y:S01]  /*58d0*/  FADD.FTZ R14, R66, R27 ;  /* 0x0000001b420e7221 */ /* 0x000fe20000010000 */
[-C--:B------:R-:W-:Y:S01]  /*58e0*/  FMUL.FTZ R110, R110, R24.reuse ;  /* 0x000000186e6e7220 */ /* 0x080fe20000410000 */
[-C--:B------:R-:W-:Y:S01]  /*58f0*/  FMUL.FTZ R111, R111, R24.reuse ;  /* 0x000000186f6f7220 */ /* 0x080fe20000410000 */
[-C--:B------:R-:W-:Y:S01]  /*5900*/  FMUL.FTZ R114, R114, R24.reuse ;  /* 0x0000001872727220 */ /* 0x080fe20000410000 */
[----:B------:R-:W-:Y:S01]  /*5910*/  FMUL.FTZ R115, R115, R24 ;  /* 0x0000001873737220 */ /* 0x000fe20000410000 */
[----:B------:R-:W1:Y:S01]  /*5920*/  MUFU.EX2 R5, R5 ;  /* 0x0000000500057308 */ /* 0x000e620000000800 */
[C---:B---3--:R-:W-:Y:S01]  /*5930*/  FADD.FTZ R29, R7.reuse, R18 ;  /* 0x00000012071d7221 */ /* 0x048fe20000010000 */
[----:B------:R-:W-:Y:S01]  /*5940*/  F2FP.F16.F32.PACK_AB R132, R7, R132 ;  /* 0x000000840784723e */ /* 0x000fe200000000ff */
[-C--:B------:R-:W-:Y:S01]  /*5950*/  FMUL.FTZ R118, R118, R24.reuse ;  /* 0x0000001876767220 */ /* 0x080fe20000410000 */
[----:B------:R-:W-:-:S04]  /*5960*/  FMUL.FTZ R119, R119, R24 ;  /* 0x0000001877777220 */ /* 0x000fc80000410000 */
[----:B------:R-:W2:Y:S01]  /*5970*/  MUFU.EX2 R128, R128 ;  /* 0x0000008000807308 */ /* 0x000ea20000000800 */
[----:B0-----:R-:W-:-:S07]  /*5980*/  FADD.FTZ R18, R134, R29 ;  /* 0x0000001d86127221 */ /* 0x001fce0000010000 */
[----:B------:R-:W0:Y:S01]  /*5990*/  MUFU.EX2 R9, R9 ;  /* 0x0000000900097308 */ /* 0x000e220000000800 */
[C---:B-1----:R-:W-:Y:S01]  /*59a0*/  FADD.FTZ R29, R5.reuse, R18 ;  /* 0x00000012051d7221 */ /* 0x042fe20000010000 */
[----:B------:R-:W-:Y:S01]  /*59b0*/  F2FP.F16.F32.PACK_AB R134, R5, R134 ;  /* 0x000000860586723e */ /* 0x000fe200000000ff */
[----:B------:R-:W-:-:S05]  /*59c0*/  FADD.FTZ R5, R19, R14 ;  /* 0x0000000e13057221 */ /* 0x000fca0000010000 */
[----:B------:R-:W1:Y:S01]  /*59d0*/  MUFU.EX2 R130, R130 ;  /* 0x0000008200827308 */ /* 0x000e620000000800 */
[----:B--2---:R-:W-:-:S07]  /*59e0*/  FADD.FTZ R18, R128, R29 ;  /* 0x0000001d80127221 */ /* 0x004fce0000010000 */
[----:B------:R-:W2:Y:S01]  /*59f0*/  MUFU.EX2 R45, R45 ;  /* 0x0000002d002d7308 */ /* 0x000ea20000000800 */
[C---:B0-----:R-:W-:Y:S01]  /*5a00*/  FADD.FTZ R29, R9.reuse, R18 ;  /* 0x00000012091d7221 */ /* 0x041fe20000010000 */
[----:B------:R-:W-:Y:S01]  /*5a10*/  F2FP.F16.F32.PACK_AB R128, R9, R128 ;  /* 0x000000800980723e */ /* 0x000fe200000000ff */
[----:B------:R-:W-:-:S05]  /*5a20*/  IMAD.MOV.U32 R9, RZ, RZ, R12 ;  /* 0x000000ffff097224 */ /* 0x000fca00078e000c */
[----:B------:R-:W-:Y:S01]  /*5a30*/  MUFU.EX2 R124, R124 ;  /* 0x0000007c007c7308 */ /* 0x000fe20000000800 */
[----:B-1----:R-:W-:-:S07]  /*5a40*/  FADD.FTZ R18, R130, R29 ;  /* 0x0000001d82127221 */ /* 0x002fce0000010000 */
[----:B------:R-:W-:Y:S01]  /*5a50*/  MUFU.EX2 R47, R47 ;  /* 0x0000002f002f7308 */ /* 0x000fe20000000800 */
[C---:B--2---:R-:W-:Y:S01]  /*5a60*/  FADD.FTZ R7, R45.reuse, R18 ;  /* 0x000000122d077221 */ /* 0x044fe20000010000 */
[----:B------:R-:W-:-:S06]  /*5a70*/  F2FP.F16.F32.PACK_AB R130, R45, R130 ;  /* 0x000000822d82723e */ /* 0x000fcc00000000ff */
[----:B------:R-:W0:Y:S08]  /*5a80*/  MUFU.EX2 R70, R70 ;  /* 0x0000004600467308 */ /* 0x000e300000000800 */
[----:B------:R-:W-:Y:S08]  /*5a90*/  MUFU.EX2 R126, R126 ;  /* 0x0000007e007e7308 */ /* 0x000ff00000000800 */
[----:B------:R-:W-:Y:S01]  /*5aa0*/  MUFU.EX2 R21, R21 ;  /* 0x0000001500157308 */ /* 0x000fe20000000800 */
[----:B0-----:R-:W-:-:S07]  /*5ab0*/  F2FP.F16.F32.PACK_AB R125, R70, R19 ;  /* 0x00000013467d723e */ /* 0x001fce00000000ff */
[----:B------:R-:W-:Y:S08]  /*5ac0*/  MUFU.EX2 R77, R77 ;  /* 0x0000004d004d7308 */ /* 0x000ff00000000800 */
[----:B------:R-:W0:Y:S08]  /*5ad0*/  MUFU.EX2 R74, R74 ;  /* 0x0000004a004a7308 */ /* 0x000e300000000800 */
[----:B------:R-:W1:Y:S08]  /*5ae0*/  MUFU.EX2 R80, R80 ;  /* 0x0000005000507308 */ /* 0x000e700000000800 */
[----:B------:R2:W-:Y:S01]  /*5af0*/  MUFU.EX2 R120, R4 ;  /* 0x0000000400787308 */ /* 0x0005e20000000800 */
[----:B0-----:R-:W-:-:S07]  /*5b00*/  F2FP.F16.F32.PACK_AB R127, R74, R21 ;  /* 0x000000154a7f723e */ /* 0x001fce00000000ff */
[----:B------:R-:W0:Y:S01]  /*5b10*/  MUFU.EX2 R23, R23 ;  /* 0x0000001700177308 */ /* 0x000e220000000800 */
[----:B--2---:R-:W-:Y:S01]  /*5b20*/  FADD.FTZ R4, R124, R7 ;  /* 0x000000077c047221 */ /* 0x004fe20000010000 */
[----:B------:R-:W-:-:S03]  /*5b30*/  F2FP.F16.F32.PACK_AB R124, R47, R124 ;  /* 0x0000007c2f7c723e */ /* 0x000fc600000000ff */
[----:B------:R-:W-:Y:S01]  /*5b40*/  FADD.FTZ R7, R47, R4 ;  /* 0x000000042f077221 */ /* 0x000fe20000010000 */
[----:B------:R-:W-:Y:S02]  /*5b50*/  FADD.FTZ R4, R70, R5 ;  /* 0x0000000546047221 */ /* 0x000fe40000010000 */
[----:B------:R-:W2:Y:S01]  /*5b60*/  MUFU.EX2 R78, R78 ;  /* 0x0000004e004e7308 */ /* 0x000ea20000000800 */
[----:B------:R-:W-:Y:S01]  /*5b70*/  FADD.FTZ R7, R126, R7 ;  /* 0x000000077e077221 */ /* 0x000fe20000010000 */
[----:B------:R-:W-:Y:S01]  /*5b80*/  FADD.FTZ R5, R21, R4 ;  /* 0x0000000415057221 */ /* 0x000fe20000010000 */
[C---:B------:R-:W-:Y:S02]  /*5b90*/  F2FP.F16.F32.PACK_AB R126, R77.reuse, R126 ;  /* 0x0000007e4d7e723e */ /* 0x040fe400000000ff */
[----:B------:R-:W-:Y:S01]  /*5ba0*/  FADD.FTZ R7, R77, R7 ;  /* 0x000000074d077221 */ /* 0x000fe20000010000 */
[----:B------:R-:W-:Y:S02]  /*5bb0*/  FADD.FTZ R4, R74, R5 ;  /* 0x000000054a047221 */ /* 0x000fe40000010000 */
[----:B------:R-:W3:Y:S01]  /*5bc0*/  MUFU.EX2 R84, R84 ;  /* 0x0000005400547308 */ /* 0x000ee20000000800 */
[----:B-1----:R-:W-:Y:S01]  /*5bd0*/  FADD.FTZ R7, R80, R7 ;  /* 0x0000000750077221 */ /* 0x002fe20000010000 */
[----:B0-----:R-:W-:-:S03]  /*5be0*/  FADD.FTZ R5, R23, R4 ;  /* 0x0000000417057221 */ /* 0x001fc60000010000 */
[C---:B------:R-:W-:Y:S01]  /*5bf0*/  FADD.FTZ R7, R120.reuse, R7 ;  /* 0x0000000778077221 */ /* 0x040fe20000010000 */
[----:B------:R-:W-:Y:S02]  /*5c00*/  F2FP.F16.F32.PACK_AB R120, R120, R80 ;  /* 0x000000507878723e */ /* 0x000fe400000000ff */
[----:B------:R-:W0:Y:S01]  /*5c10*/  MUFU.EX2 R25, R25 ;  /* 0x0000001900197308 */ /* 0x000e220000000800 */
[C---:B--2---:R-:W-:Y:S01]  /*5c20*/  FADD.FTZ R4, R78.reuse, R5 ;  /* 0x000000054e047221 */ /* 0x044fe20000010000 */
[----:B------:R-:W-:-:S06]  /*5c30*/  F2FP.F16.F32.PACK_AB R121, R78, R23 ;  /* 0x000000174e79723e */ /* 0x000fcc00000000ff */
[----:B------:R-:W1:Y:S01]  /*5c40*/  MUFU.EX2 R35, R35 ;  /* 0x0000002300237308 */ /* 0x000e620000000800 */
[----:B---3--:R-:W-:-:S07]  /*5c50*/  FADD.FTZ R7, R84, R7 ;  /* 0x0000000754077221 */ /* 0x008fce0000010000 */
[----:B------:R-:W2:Y:S01]  /*5c60*/  MUFU.EX2 R15, R15 ;  /* 0x0000000f000f7308 */ /* 0x000ea20000000800 */
[----:B0-----:R-:W-:Y:S01]  /*5c70*/  FADD.FTZ R4, R25, R4 ;  /* 0x0000000419047221 */ /* 0x001fe20000010000 */
[C---:B-1----:R-:W-:Y:S01]  /*5c80*/  FADD.FTZ R5, R35.reuse, R7 ;  /* 0x0000000723057221 */ /* 0x042fe20000010000 */
[----:B------:R-:W-:Y:S01]  /*5c90*/  F2FP.F16.F32.PACK_AB R122, R35, R84 ;  /* 0x00000054237a723e */ /* 0x000fe200000000ff */
[----:B------:R-:W-:Y:S02]  /*5ca0*/  IMAD.MOV.U32 R7, RZ, RZ, R8 ;  /* 0x000000ffff077224 */ /* 0x000fe400078e0008 */
[C---:B--2---:R-:W-:Y:S01]  /*5cb0*/  FADD.FTZ R4, R15.reuse, R4 ;  /* 0x000000040f047221 */ /* 0x044fe20000010000 */
[----:B------:R-:W-:Y:S01]  /*5cc0*/  F2FP.F16.F32.PACK_AB R123, R15, R25 ;  /* 0x000000190f7b723e */ /* 0x000fe200000000ff */
[----:B------:R-:W-:Y:S06]  /*5cd0*/  @P3 BRA `(.L_x_1872) ;  /* 0xffffffd800883947 */ /* 0x000fec000383ffff */
.L_x_1863:
[----:B------:R-:W-:-:S06]  /*5ce0*/  UISETP.GE.AND UP0, UPT, UR26, UR38, UPT ;  /* 0x000000261a00728c */ /* 0x000fcc000bf06270 */
[----:B------:R-:W-:-:S13]  /*5cf0*/  PLOP3.LUT P2, PT, PT, PT, UP0, 0x80, 0x0 ;  /* 0x000000000000781c */ /* 0x000fda0003f4f008 */
[----:B------:R-:W-:Y:S05]  /*5d00*/  @!P2 BRA `(.L_x_1873) ;  /* 0x0000001c0030a947 */ /* 0x000fea0003800000 */
[----:B------:R-:W-:Y:S01]  /*5d10*/  VIADD R0, R16, 0x9 ;  /* 0x0000000910007836 */ /* 0x000fe20000000000 */
[----:B------:R-:W-:Y:S01]  /*5d20*/  ISETP.GE.U32.AND P2, PT, R2, 0x180, PT ;  /* 0x000001800200780c */ /* 0x000fe20003f46070 */
[----:B------:R-:W-:Y:S01]  /*5d30*/  IMAD.MOV.U32 R7, RZ, RZ, R12 ;  /* 0x000000ffff077224 */ /* 0x000fe200078e000c */
[----:B------:R-:W-:Y:S01]  /*5d40*/  UMOV UR7, UR5 ;  /* 0x0000000500077c82 */ /* 0x000fe20008000000 */
[----:B------:R-:W-:Y:S01]  /*5d50*/  IMAD.MOV.U32 R9, RZ, RZ, R8 ;  /* 0x000000ffff097224 */ /* 0x000fe200078e0008 */
[----:B------:R-:W-:Y:S01]  /*5d60*/  SEL R0, R0, 0x9, !P2 ;  /* 0x0000000900007807 */ /* 0x000fe20005000000 */
[----:B------:R-:W-:Y:S01]  /*5d70*/  VIADD R16, R16, 0x8 ;  /* 0x0000000810107836 */ /* 0x000fe20000000000 */
[----:B------:R-:W-:-:S07]  /*5d80*/  UMOV UR6, UR4 ;  /* 0x0000000400067c82 */ /* 0x000fce0008000000 */
.L_x_1882:
        /* <DEDUP_REMOVED lines=9> */
.L_x_1875:
[----:B------:R-:W-:Y:S01]  /*5e20*/  ULEA UR10, UR4, UR39, 0x3 ;  /* 0x00000027040a7291 */ /* 0x000fe2000f8e183f */
[----:B------:R-:W-:-:S05]  /*5e30*/  IMAD.U32 R3, RZ, RZ, UR5 ;  /* 0x00000005ff037e24 */ /* 0x000fca000f8e00ff */
[----:B------:R-:W-:-:S04]  /*5e40*/  SHF.L.U32 R3, R3, 0x1f, RZ ;  /* 0x0000001f03037819 */ /* 0x000fc800000006ff */
[----:B------:R0:W1:Y:S01]  /*5e50*/  SYNCS.PHASECHK.TRANS64.TRYWAIT P2, [UR10+0x16830], R3 ;  /* 0x01683003ff0075a7 */ /* 0x000062000804014a */
[----:B------:R-:W-:Y:S05]  /*5e60*/  @!P0 BRA `(.L_x_1876) ;  /* 0x0000000000048947 */ /* 0x000fea0003800000 */
[----:B------:R-:W-:Y:S01]  /*5e70*/  BPT.TRAP 0x1 ;  /* 0x000000040000795c */ /* 0x000fe20000300000 */
.L_x_1876:
[----:B-1----:R-:W-:Y:S05]  /*5e80*/  @P2 BRA `(.L_x_1874) ;  /* 0x0000000000082947 */ /* 0x002fea0003800000 */
[----:B------:R-:W1:Y:S02]  /*5e90*/  SYNCS.PHASECHK.TRANS64.TRYWAIT P2, [UR10+0x16830], R3 ;  /* 0x01683003ff0075a7 */ /* 0x000e64000804014a */
[----:B-1----:R-:W-:Y:S05]  /*5ea0*/  @!P2 BRA `(.L_x_1877) ;  /* 0x0000006c0044a947 */ /* 0x002fea0003800000 */
.L_x_1874:
        /* <DEDUP_REMOVED lines=26> */
.L_x_1879:
[----:B------:R-:W-:Y:S01]  /*6050*/  ULEA UR10, UR6, UR39, 0x3 ;  /* 0x00000027060a7291 */ /* 0x000fe2000f8e183f */
[----:B01----:R-:W-:-:S05]  /*6060*/  IMAD.U32 R3, RZ, RZ, UR7 ;  /* 0x00000007ff037e24 */ /* 0x003fca000f8e00ff */
[----:B------:R-:W-:-:S04]  /*6070*/  SHF.L.U32 R3, R3, 0x1f, RZ ;  /* 0x0000001f03037819 */ /* 0x000fc800000006ff */
[----:B------:R0:W1:Y:S01]  /*6080*/  SYNCS.PHASECHK.TRANS64.TRYWAIT P2, [UR10+0x16850], R3 ;  /* 0x01685003ff0075a7 */ /* 0x000062000804014a */
[----:B------:R-:W-:Y:S05]  /*6090*/  @!P0 BRA `(.L_x_1880) ;  /* 0x0000000000048947 */ /* 0x000fea0003800000 */
[----:B------:R-:W-:Y:S01]  /*60a0*/  BPT.TRAP 0x1 ;  /* 0x000000040000795c */ /* 0x000fe20000300000 */
.L_x_1880:
[----:B-1----:R-:W-:Y:S05]  /*60b0*/  @P2 BRA `(.L_x_1878) ;  /* 0x0000000000082947 */ /* 0x002fea0003800000 */
[----:B------:R-:W1:Y:S02]  /*60c0*/  SYNCS.PHASECHK.TRANS64.TRYWAIT P2, [UR10+0x16850], R3 ;  /* 0x01685003ff0075a7 */ /* 0x000e64000804014a */
[----:B-1----:R-:W-:Y:S05]  /*60d0*/  @!P2 BRA `(.L_x_1881) ;  /* 0x0000006800d0a947 */ /* 0x002fea0003800000 */
.L_x_1878:
[----:B------:R-:W-:Y:S01]  /*60e0*/  UIADD3 UR7, UR39, 0x400, URZ ;  /* 0x0000040027077890 */ /* 0x000fe2000fffe03f */
[----:B------:R-:W-:Y:S01]  /*60f0*/  WARPGROUP.ARRIVE ;  /* 0x00000000000079c5 */ /* 0x000fe20000000000 */
[----:B------:R-:W-:Y:S01]  /*6100*/  UMOV UR11, 0x40000040 ;  /* 0x40000040000b7882 */ /* 0x000fe20000000000 */
[----:B------:R-:W-:Y:S01]  /*6110*/  UMOV UR15, 0x40000040 ;  /* 0x40000040000f7882 */ /* 0x000fe20000000000 */
[----:B------:R-:W-:Y:S01]  /*6120*/  USHF.R.U32.HI UR7, URZ, 0x4, UR7 ;  /* 0x000000043f077899 */ /* 0x000fe20008011607 */
[----:B-1----:R-:W-:Y:S01]  /*6130*/  FMNMX.FTZ R6, R24, R9, !PT ;  /* 0x0000000918067209 */ /* 0x002fe20007810000 */
[----:B------:R-:W-:Y:S02]  /*6140*/  UISETP.GT.AND UP0, UPT, UR26, UR38, UPT ;  /* 0x000000261a00728c */ /* 0x000fe4000bf04270 */
[----:B------:R-:W-:Y:S01]  /*6150*/  ULOP3.LUT UR7, UR7, 0x3fff, URZ, 0xc0, !UPT ;  /* 0x00003fff07077892 */ /* 0x000fe2000f8ec03f */
[----:B0-----:R-:W-:Y:S01]  /*6160*/  FMNMX.FTZ R3, R25, R6, !PT ;  /* 0x0000000619037209 */ /* 0x001fe20007810000 */
[----:B------:R-:W-:-:S02]  /*6170*/  UIADD3 UR26, UR26, -0x1, URZ ;  /* 0xffffffff1a1a7890 */ /* 0x000fc4000fffe03f */
[----:B------:R-:W-:Y:S01]  /*6180*/  ULEA UR10, UR6, UR7, 0xa ;  /* 0x00000007060a7291 */ /* 0x000fe2000f8e503f */
[----:B------:R-:W-:Y:S02]  /*6190*/  FMNMX.FTZ R6, R28, R3, !PT ;  /* 0x000000031c067209 */ /* 0x000fe40007810000 */
[----:B------:R-:W-:Y:S01]  /*61a0*/  PLOP3.LUT P2, PT, PT, PT, UP0, 0x80, 0x0 ;  /* 0x000000000000781c */ /* 0x000fe20003f4f008 */
[----:B------:R-:W-:Y:S01]  /*61b0*/  UIADD3 UR14, UR10, 0x80, URZ ;  /* 0x000000800a0e7890 */ /* 0x000fe2000fffe03f */
[----:B------:R-:W-:Y:S01]  /*61c0*/  FMNMX.FTZ R3, R29, R6, !PT ;  /* 0x000000061d037209 */ /* 0x000fe20007810000 */
[----:B------:R-:W-:-:S03]  /*61d0*/  UMOV UR7, UR5 ;  /* 0x0000000500077c82 */ /* 0x000fc60008000000 */
        /* <DEDUP_REMOVED lines=45> */
[----:B------:R-:W-:Y:S01]  /*64b0*/  FADD.FTZ R14, -R8, R9 ;  /* 0x00000009080e7221 */ /* 0x000fe20000010100 */
[----:B------:R-:W-:-:S03]  /*64c0*/  UMOV UR15, 0x40000040 ;  /* 0x40000040000f7882 */ /* 0x000fc60000000000 */
[-C--:B0-----:R-:W-:Y:S01]  /*64d0*/  FMUL.FTZ R15, R14, R3.reuse ;  /* 0x000000030e0f7220 */ /* 0x081fe20000410000 */
[----:B------:R-:W-:-:S03]  /*64e0*/  FMUL.FTZ R14, R8, R3 ;  /* 0x00000003080e7220 */ /* 0x000fc60000410000 */
        /* <DEDUP_REMOVED lines=9> */
[----:B0-----:R-:W-:Y:S01]  /*6580*/  FMNMX.FTZ R15, R27, R12, !PT ;  /* 0x0000000c1b0f7209 */ /* 0x001fe20007810000 */
[-CC-:B------:R-:W-:Y:S01]  /*6590*/  FFMA.FTZ R9, R24, R3.reuse, -R14.reuse ;  /* 0x0000000318097223 */ /* 0x180fe2000001080e */
[-CC-:B------:R-:W-:Y:S01]  /*65a0*/  FFMA.FTZ R150, R28, R3.reuse, -R14.reuse ;  /* 0x000000031c967223 */ /* 0x180fe2000001080e */
[--C-:B------:R-:W-:Y:S01]  /*65b0*/  FFMA.FTZ R19, R37, R3, -R14.reuse ;  /* 0x0000000325137223 */ /* 0x100fe2000001080e */
[----:B------:R-:W-:Y:S01]  /*65c0*/  FMNMX.FTZ R12, R30, R15, !PT ;  /* 0x0000000f1e0c7209 */ /* 0x000fe20007810000 */
[-CC-:B------:R-:W-:Y:S01]  /*65d0*/  FFMA.FTZ R21, R41, R3.reuse, -R14.reuse ;  /* 0x0000000329157223 */ /* 0x180fe2000001080e */
[----:B------:R-:W-:Y:S01]  /*65e0*/  MUFU.EX2 R15, R33 ;  /* 0x00000021000f7308 */ /* 0x000fe20000000800 */
        /* <DEDUP_REMOVED lines=15> */
[----:B------:R-:W-:Y:S01]  /*66e0*/  FFMA.FTZ R85, R85, R3, -R14 ;  /* 0x0000000355557223 */ /* 0x000fe2000001080e */
[----:B------:R-:W0:Y:S01]  /*66f0*/  MUFU.EX2 R9, R9 ;  /* 0x0000000900097308 */ /* 0x000e220000000800 */
[----:B------:R-:W-:-:S04]  /*6700*/  FMNMX.FTZ R17, R39, R12, !PT ;  /* 0x0000000c27117209 */ /* 0x000fc80007810000 */
[----:B------:R-:W-:-:S03]  /*6710*/  FMNMX.FTZ R12, R42, R17, !PT ;  /* 0x000000112a0c7209 */ /* 0x000fc60007810000 */
[----:B------:R-:W1:Y:S01]  /*6720*/  MUFU.EX2 R148, R148 ;  /* 0x0000009400947308 */ /* 0x000e620000000800 */
[----:B------:R-:W-:-:S04]  /*6730*/  FMNMX.FTZ R17, R43, R12, !PT ;  /* 0x0000000c2b117209 */ /* 0x000fc80007810000 */
[----:B------:R-:W-:-:S03]  /*6740*/  FMNMX.FTZ R12, R46, R17, !PT ;  /* 0x000000112e0c7209 */ /* 0x000fc60007810000 */
[----:B------:R-:W2:Y:S01]  /*6750*/  MUFU.EX2 R150, R150 ;  /* 0x0000009600967308 */ /* 0x000ea20000000800 */
[----:B------:R-:W-:Y:S01]  /*6760*/  FMNMX.FTZ R17, R47, R12, !PT ;  /* 0x0000000c2f117209 */ /* 0x000fe20007810000 */
[----:B0-----:R-:W-:-:S03]  /*6770*/  FFMA.FTZ R5, R6, R5, R9 ;  /* 0x0000000506057223 */ /* 0x001fc60000010009 */
[----:B------:R-:W-:-:S03]  /*6780*/  FMNMX.FTZ R12, R50, R17, !PT ;  /* 0x00000011320c7209 */ /* 0x000fc60007810000 */
[----:B------:R-:W0:Y:S01]  /*6790*/  MUFU.EX2 R13, R13 ;  /* 0x0000000d000d7308 */ /* 0x000e220000000800 */
[----:B------:R-:W-:Y:S01]  /*67a0*/  FMNMX.FTZ R17, R51, R12, !PT ;  /* 0x0000000c33117209 */ /* 0x000fe20007810000 */
[C---:B-1----:R-:W-:Y:S01]  /*67b0*/  FADD.FTZ R5, R148.reuse, R5 ;  /* 0x0000000594057221 */ /* 0x042fe20000010000 */
[----:B------:R-:W-:Y:S02]  /*67c0*/  F2FP.F16.F32.PACK_AB R148, R148, R9 ;  /* 0x000000099494723e */ /* 0x000fe400000000ff */
[----:B------:R-:W-:-:S03]  /*67d0*/  FMNMX.FTZ R12, R54, R17, !PT ;  /* 0x00000011360c7209 */ /* 0x000fc60007810000 */
[----:B------:R-:W-:Y:S01]  /*67e0*/  MUFU.EX2 R17, R45 ;  /* 0x0000002d00117308 */ /* 0x000fe20000000800 */
[----:B------:R-:W-:Y:S01]  /*67f0*/  FMNMX.FTZ R23, R55, R12, !PT ;  /* 0x0000000c37177209 */ /* 0x000fe20007810000 */
[----:B------:R-:W-:Y:S02]  /*6800*/  WARPGROUP.DEPBAR.LE gsb0, 0x0 ;  /* 0x00008000000079c5 */ /* 0x000fe40000010000 */
[----:B------:R-:W-:Y:S01]  /*6810*/  WARPGROUP.ARRIVE ;  /* 0x00000000000079c5 */ /* 0x000fe20000000000 */
[----:B------:R-:W-:Y:S01]  /*6820*/  FMNMX.FTZ R12, R58, R23, !PT ;  /* 0x000000173a0c7209 */ /* 0x000fe20007810000 */
[-CC-:B------:R-:W-:Y:S01]  /*6830*/  FFMA.FTZ R140, R40, R3.reuse, -R14.reuse ;  /* 0x00000003288c7223 */ /* 0x180fe2000001080e */
[----:B------:R-:W-:Y:S01]  /*6840*/  FFMA.FTZ R142, R44, R3, -R14 ;  /* 0x000000032c8e7223 */ /* 0x000fe2000001080e */
[----:B------:R-:W-:Y:S01]  /*6850*/  MUFU.EX2 R144, R144 ;  /* 0x0000009000907308 */ /* 0x000fe20000000800 */
[----:B------:R-:W-:Y:S01]  /*6860*/  FMNMX.FTZ R23, R59, R12, !PT ;  /* 0x0000000c3b177209 */ /* 0x000fe20007810000 */
[----:B------:R-:W-:Y:S01]  /*6870*/  HGMMA.64x64x16.F32 R88, R136, gdesc[UR12].tnspB, R88, gsb0 ;  /* 0x40e0000c88587df0 */ /* 0x000fe20008000858 */
[----:B------:R-:W-:Y:S01]  /*6880*/  UIADD3 UR14, UR10, 0x200, URZ ;  /* 0x000002000a0e7890 */ /* 0x000fe2000fffe03f */
[----:B------:R-:W-:Y:S01]  /*6890*/  UMOV UR15, 0x40000040 ;  /* 0x40000040000f7882 */ /* 0x000fe20000000000 */
[----:B------:R-:W-:-:S03]  /*68a0*/  FMNMX.FTZ R12, R62, R23, !PT ;  /* 0x000000173e0c7209 */ /* 0x000fc60007810000 */
[----:B------:R1:W-:Y:S01]  /*68b0*/  MUFU.EX2 R23, R49 ;  /* 0x0000003100177308 */ /* 0x0003e20000000800 */
[----:B------:R-:W-:-:S04]  /*68c0*/  FMNMX.FTZ R25, R63, R12, !PT ;  /* 0x0000000c3f197209 */ /* 0x000fc80007810000 */
[----:B------:R-:W-:-:S03]  /*68d0*/  FMNMX.FTZ R12, R66, R25, !PT ;  /* 0x00000019420c7209 */ /* 0x000fc60007810000 */
[----:B------:R-:W-:Y:S01]  /*68e0*/  MUFU.EX2 R146, R146 ;  /* 0x0000009200927308 */ /* 0x000fe20000000800 */
[----:B-1----:R-:W-:Y:S01]  /*68f0*/  FFMA.FTZ R49, R77, R3, -R14 ;  /* 0x000000034d317223 */ /* 0x002fe2000001080e */
        /* <DEDUP_REMOVED lines=14> */
[----:B------:R-:W-:Y:S02]  /*69e0*/  MUFU.EX2 R142, R142 ;  /* 0x0000008e008e7308 */ /* 0x000fe40000000800 */
[----:B------:R-:W-:-:S05]  /*69f0*/  FMNMX.FTZ R12, R87, R12, !PT ;  /* 0x0000000c570c7209 */ /* 0x000fca0007810000 */
[----:B------:R-:W3:Y:S01]  /*6a00*/  SHFL.BFLY PT, R45, R12, 0x2, 0x1f ;  /* 0x0c401f000c2d7f89 */ /* 0x000ee200000e0000 */
[----:B------:R-:W-:Y:S08]  /*6a10*/  MUFU.EX2 R29, R29 ;  /* 0x0000001d001d7308 */ /* 0x000ff00000000800 */
[----:B------:R-:W-:Y:S01]  /*6a20*/  MUFU.EX2 R33, R61 ;  /* 0x0000003d00217308 */ /* 0x000fe20000000800 */
[----:B------:R-:W-:-:S02]  /*6a30*/  WARPGROUP.DEPBAR.LE gsb0, 0x0 ;  /* 0x00008000000079c5 */ /* 0x000fc40000010000 */
[----:B------:R-:W-:Y:S01]  /*6a40*/  WARPGROUP.ARRIVE ;  /* 0x00000000000079c5 */ /* 0x000fe20000000000 */
[-CC-:B------:R-:W-:Y:S01]  /*6a50*/  FFMA.FTZ R136, R48, R3.reuse, -R14.reuse ;  /* 0x0000000330887223 */ /* 0x180fe2000001080e */
[----:B------:R-:W-:-:S03]  /*6a60*/  FFMA.FTZ R138, R52, R3, -R14 ;  /* 0x00000003348a7223 */ /* 0x000fc6000001080e */
[----:B------:R-:W-:Y:S01]  /*6a70*/  MUFU.EX2 R18, R18 ;  /* 0x0000001200127308 */ /* 0x000fe20000000800 */
[----:B---3--:R-:W-:Y:S01]  /*6a80*/  FMNMX.FTZ R32, R12, R45, !PT ;  /* 0x0000002d0c207209 */ /* 0x008fe20007810000 */
[----:B------:R-:W-:Y:S01]  /*6a90*/  HGMMA.64x64x16.F32 R88, R132, gdesc[UR12].tnspB, R88, gsb0 ;  /* 0x40e0000c84587df0 */ /* 0x000fe20008000858 */
[----:B------:R-:W-:Y:S01]  /*6aa0*/  UIADD3 UR14, UR10, 0x280, URZ ;  /* 0x000002800a0e7890 */ /* 0x000fe2000fffe03f */
[----:B------:R-:W-:Y:S01]  /*6ab0*/  FFMA.FTZ R45, R73, R3, -R14 ;  /* 0x00000003492d7223 */ /* 0x000fe2000001080e */
[----:B------:R-:W-:Y:S01]  /*6ac0*/  UMOV UR15, 0x40000040 ;  /* 0x40000040000f7882 */ /* 0x000fe20000000000 */
[----:B-1----:R-:W1:Y:S02]  /*6ad0*/  SHFL.BFLY PT, R57, R32, 0x1, 0x1f ;  /* 0x0c201f0020397f89 */ /* 0x002e6400000e0000 */
[----:B------:R-:W-:Y:S08]  /*6ae0*/  MUFU.EX2 R136, R136 ;  /* 0x0000008800887308 */ /* 0x000ff00000000800 */
[----:B------:R-:W-:Y:S08]  /*6af0*/  MUFU.EX2 R138, R138 ;  /* 0x0000008a008a7308 */ /* 0x000ff00000000800 */
[----:B------:R-:W-:Y:S01]  /*6b00*/  MUFU.EX2 R37, R37 ;  /* 0x0000002500257308 */ /* 0x000fe20000000800 */
[----:B-1----:R-:W-:-:S07]  /*6b10*/  FMNMX.FTZ R12, R32, R57, !PT ;  /* 0x00000039200c7209 */ /* 0x002fce0007810000 */
[----:B------:R-:W-:Y:S01]  /*6b20*/  MUFU.EX2 R20, R20 ;  /* 0x0000001400147308 */ /* 0x000fe20000000800 */
[----:B------:R-:W-:-:S04]  /*6b30*/  FMUL.FTZ R36, R12, R3 ;  /* 0x000000030c247220 */ /* 0x000fc80000410000 */
[-CC-:B------:R-:W-:Y:S01]  /*6b40*/  FFMA.FTZ R149, R27, R3.reuse, -R36.reuse ;  /* 0x000000031b957223 */ /* 0x180fe20000010824 */
[----:B------:R-:W-:Y:S02]  /*6b50*/  IMAD.U32 R27, RZ, RZ, UR4 ;  /* 0x00000004ff1b7e24 */ /* 0x000fe4000f8e00ff */
[-CC-:B------:R-:W-:Y:S01]  /*6b60*/  FFMA.FTZ R151, R30, R3.reuse, -R36.reuse ;  /* 0x000000031e977223 */ /* 0x180fe20000010824 */
[-CC-:B------:R-:W-:Y:S01]  /*6b70*/  FFMA.FTZ R145, R34, R3.reuse, -R36.reuse ;  /* 0x0000000322917223 */ /* 0x180fe20000010824 */
[-CC-:B------:R-:W-:Y:S01]  /*6b80*/  FFMA.FTZ R30, R35, R3.reuse, -R36.reuse ;  /* 0x00000003231e7223 */ /* 0x180fe20000010824 */
[-CC-:B------:R-:W-:Y:S01]  /*6b90*/  FFMA.FTZ R147, R38, R3.reuse, -R36.reuse ;  /* 0x0000000326937223 */ /* 0x180fe20000010824 */
[----:B------:R-:W-:Y:S01]  /*6ba0*/  @!P1 LEA R27, R27, UR39, 0x3 ;  /* 0x000000271b1b9c11 */ /* 0x000fe2000f8e18ff */
[----:B------:R-:W-:Y:S01]  /*6bb0*/  MUFU.EX2 R149, R149 ;  /* 0x0000009500957308 */ /* 0x000fe20000000800 */
[-CC-:B------:R-:W-:Y:S01]  /*6bc0*/  FFMA.FTZ R34, R39, R3.reuse, -R36.reuse ;  /* 0x0000000327227223 */ /* 0x180fe20000010824 */
[----:B------:R-:W-:Y:S01]  /*6bd0*/  FFMA.FTZ R137, R50, R3, -R36 ;  /* 0x0000000332897223 */ /* 0x000fe20000010824 */
[----:B--2---:R-:W-:Y:S01]  /*6be0*/  FADD.FTZ R50, R150, R5 ;  /* 0x0000000596327221 */ /* 0x004fe20000010000 */
[----:B------:R-:W-:-:S02]  /*6bf0*/  @!P1 VIADD R27, R27, 0x16840 ;  /* 0x000168401b1b9836 */ /* 0x000fc40000000000 */
[-CC-:B------:R-:W-:Y:S01]  /*6c00*/  FFMA.FTZ R141, R42, R3.reuse, -R36.reuse ;  /* 0x000000032a8d7223 */ /* 0x180fe20000010824 */
[-CC-:B------:R-:W-:Y:S01]  /*6c10*/  FFMA.FTZ R38, R43, R3.reuse, -R36.reuse ;  /* 0x000000032b267223 */ /* 0x180fe20000010824 */
[-CC-:B------:R-:W-:Y:S01]  /*6c20*/  FFMA.FTZ R143, R46, R3.reuse, -R36.reuse ;  /* 0x000000032e8f7223 */ /* 0x180fe20000010824 */
[----:B------:R-:W-:Y:S01]  /*6c30*/  MUFU.EX2 R151, R151 ;  /* 0x0000009700977308 */ /* 0x000fe20000000800 */
[----:B------:R-:W-:Y:S01]  /*6c40*/  @!P1 PRMT R27, RZ, 0x654, R27 ;  /* 0x00000654ff1b9816 */ /* 0x000fe2000000001b */
        /* <DEDUP_REMOVED lines=11> */
[----:B------:R-:W-:Y:S01]  /*6d00*/  FFMA.FTZ R86, R86, R3, -R36 ;  /* 0x0000000356567223 */ /* 0x000fe20000010824 */
[----:B0-----:R-:W-:-:S02]  /*6d10*/  F2FP.F16.F32.PACK_AB R150, R13, R150 ;  /* 0x000000960d96723e */ /* 0x001fc400000000ff */
[----:B------:R-:W-:Y:S08]  /*6d20*/  MUFU.EX2 R30, R30 ;  /* 0x0000001e001e7308 */ /* 0x000ff00000000800 */
[----:B------:R-:W-:Y:S01]  /*6d30*/  MUFU.EX2 R147, R147 ;  /* 0x0000009300937308 */ /* 0x000fe20000000800 */
[----:B------:R-:W-:Y:S02]  /*6d40*/  WARPGROUP.DEPBAR.LE gsb0, 0x0 ;  /* 0x00008000000079c5 */ /* 0x000fe40000010000 */
[----:B------:R-:W-:Y:S01]  /*6d50*/  WARPGROUP.ARRIVE ;  /* 0x00000000000079c5 */ /* 0x000fe20000000000 */
[-CC-:B------:R-:W-:Y:S01]  /*6d60*/  FFMA.FTZ R132, R56, R3.reuse, -R14.reuse ;  /* 0x0000000338847223 */ /* 0x180fe2000001080e */
[----:B------:R-:W-:Y:S01]  /*6d70*/  FFMA.FTZ R134, R60, R3, -R14 ;  /* 0x000000033c867223 */ /* 0x000fe2000001080e */
[----:B------:R-:W-:-:S02]  /*6d80*/  FADD.FTZ R14, -R12, R7 ;  /* 0x000000070c0e7221 */ /* 0x000fc40000010100 */
        /* <DEDUP_REMOVED lines=9> */
[----:B------:R-:W-:Y:S01]  /*6e20*/  MUFU.EX2 R141, R141 ;  /* 0x0000008d008d7308 */ /* 0x000fe20000000800 */
[----:B------:R-:W-:-:S07]  /*6e30*/  FFMA.FTZ R135, R62, R3, -R36 ;  /* 0x000000033e877223 */ /* 0x000fce0000010824 */
[----:B------:R-:W-:Y:S08]  /*6e40*/  MUFU.EX2 R57, R57 ;  /* 0x0000003900397308 */ /* 0x000ff00000000800 */
[----:B------:R-:W0:Y:S08]  /*6e50*/  MUFU.EX2 R14, R14 ;  /* 0x0000000e000e7308 */ /* 0x000e300000000800 */
        /* <DEDUP_REMOVED lines=21> */
[----:B--2---:R-:W-:-:S03]  /*6fb0*/  F2FP.F16.F32.PACK_AB R141, R38, R141 ;  /* 0x0000008d268d723e */ /* 0x004fc600000000ff */
[----:B------:R-:W-:Y:S01]  /*6fc0*/  FADD.FTZ R52, R38, R5 ;  /* 0x0000000526347221 */ /* 0x000fe20000010000 */
[----:B------:R-:W-:Y:S02]  /*6fd0*/  WARPGROUP.DEPBAR.LE gsb0, 0x0 ;  /* 0x00008000000079c5 */ /* 0x000fe40000010000 */
[----:B------:R-:W-:Y:S01]  /*6fe0*/  WARPGROUP.ARRIVE ;  /* 0x00000000000079c5 */ /* 0x000fe20000000000 */
[----:B------:R-:W2:Y:S01]  /*6ff0*/  MUFU.EX2 R139, R139 ;  /* 0x0000008b008b7308 */ /* 0x000ea20000000800 */
[----:B0-----:R-:W-:Y:S01]  /*7000*/  FADD.FTZ R5, R143, R52 ;  /* 0x000000348f057221 */ /* 0x001fe20000010000 */
[-CC-:B------:R-:W-:Y:S01]  /*7010*/  FFMA.FTZ R129, R66, R3.reuse, -R36.reuse ;  /* 0x0000000342817223 */ /* 0x180fe20000010824 */
[----:B------:R-:W-:Y:S01]  /*7020*/  FFMA.FTZ R131, R70, R3, -R36 ;  /* 0x0000000346837223 */ /* 0x000fe20000010824 */
[C---:B-1----:R-:W-:Y:S01]  /*7030*/  F2FP.F16.F32.PACK_AB R143, R40.reuse, R143 ;  /* 0x0000008f288f723e */ /* 0x042fe200000000ff */
[----:B------:R-:W-:Y:S01]  /*7040*/  HGMMA.64x64x16.F32 R88, R124, gdesc[UR12].tnspB, R88, gsb0 ;  /* 0x40e0000c7c587df0 */ /* 0x000fe20008000858 */
[----:B------:R-:W-:Y:S01]  /*7050*/  FADD.FTZ R52, R40, R5 ;  /* 0x0000000528347221 */ /* 0x000fe20000010000 */
[----:B------:R-:W-:Y:S01]  /*7060*/  F2FP.F16.F32.PACK_AB R128, R37, R18 ;  /* 0x000000122580723e */ /* 0x000fe200000000ff */
[----:B------:R-:W0:Y:S02]  /*7070*/  MUFU.EX2 R44, R44 ;  /* 0x0000002c002c7308 */ /* 0x000e240000000800 */
[----:B---3--:R-:W-:Y:S01]  /*7080*/  FADD.FTZ R5, R137, R52 ;  /* 0x0000003489057221 */ /* 0x008fe20000010000 */
[----:B----4-:R-:W-:-:S03]  /*7090*/  F2FP.F16.F32.PACK_AB R137, R42, R137 ;  /* 0x000000892a89723e */ /* 0x010fc600000000ff */
[----:B------:R-:W-:Y:S02]  /*70a0*/  FADD.FTZ R52, R42, R5 ;  /* 0x000000052a347221 */ /* 0x000fe40000010000 */
[----:B------:R-:W-:Y:S02]  /*70b0*/  MUFU.EX2 R132, R132 ;  /* 0x0000008400847308 */ /* 0x000fe40000000800 */
[----:B--2---:R-:W-:-:S06]  /*70c0*/  FADD.FTZ R5, R139, R52 ;  /* 0x000000348b057221 */ /* 0x004fcc0000010000 */
[----:B------:R-:W1:Y:S01]  /*70d0*/  MUFU.EX2 R133, R133 ;  /* 0x0000008500857308 */ /* 0x000e620000000800 */
[C---:B0-----:R-:W-:Y:S01]  /*70e0*/  FADD.FTZ R14, R44.reuse, R5 ;  /* 0x000000052c0e7221 */ /* 0x041fe20000010000 */
[----:B------:R-:W-:-:S06]  /*70f0*/  F2FP.F16.F32.PACK_AB R139, R44, R139 ;  /* 0x0000008b2c8b723e */ /* 0x000fcc00000000ff */
[----:B------:R-:W0:Y:S08]  /*7100*/  MUFU.EX2 R46, R46 ;  /* 0x0000002e002e7308 */ /* 0x000e300000000800 */
[----:B------:R-:W-:Y:S01]  /*7110*/  MUFU.EX2 R134, R134 ;  /* 0x0000008600867308 */ /* 0x000fe20000000800 */
[----:B-1----:R-:W-:-:S07]  /*7120*/  FADD.FTZ R5, R133, R14 ;  /* 0x0000000e85057221 */ /* 0x002fce0000010000 */
[----:B------:R-:W1:Y:S01]  /*7130*/  MUFU.EX2 R135, R135 ;  /* 0x0000008700877308 */ /* 0x000e620000000800 */
[C---:B0-----:R-:W-:Y:S01]  /*7140*/  FADD.FTZ R14, R46.reuse, R5 ;  /* 0x000000052e0e7221 */ /* 0x041fe20000010000 */
[----:B------:R-:W-:-:S06]  /*7150*/  F2FP.F16.F32.PACK_AB R133, R46, R133 ;  /* 0x000000852e85723e */ /* 0x000fcc00000000ff */
[----:B------:R-:W0:Y:S08]  /*7160*/  MUFU.EX2 R4, R4 ;  /* 0x0000000400047308 */ /* 0x000e300000000800 */
[----:B------:R-:W2:Y:S01]  /*7170*/  MUFU.EX2 R129, R129 ;  /* 0x0000008100817308 */ /* 0x000ea20000000800 */
[----:B-1----:R-:W-:-:S07]  /*7180*/  FADD.FTZ R5, R135, R14 ;  /* 0x0000000e87057221 */ /* 0x002fce0000010000 */
[----:B------:R-:W1:Y:S01]  /*7190*/  MUFU.EX2 R48, R48 ;  /* 0x0000003000307308 */ /* 0x000e620000000800 */
[C---:B0-----:R-:W-:Y:S01]  /*71a0*/  FADD.FTZ R14, R4.reuse, R5 ;  /* 0x00000005040e7221 */ /* 0x041fe20000010000 */
[----:B------:R-:W-:-:S06]  /*71b0*/  F2FP.F16.F32.PACK_AB R135, R4, R135 ;  /* 0x000000870487723e */ /* 0x000fcc00000000ff */
[----:B------:R-:W0:Y:S01]  /*71c0*/  MUFU.EX2 R131, R131 ;  /* 0x0000008300837308 */ /* 0x000e220000000800 */
[----:B--2---:R-:W-:Y:S01]  /*71d0*/  FADD.FTZ R5, R129, R14 ;  /* 0x0000000e81057221 */ /* 0x004fe20000010000 */
[----:B------:R-:W-:Y:S02]  /*71e0*/  WARPGROUP.DEPBAR.LE gsb0, 0x0 ;  /* 0x00008000000079c5 */ /* 0x000fe40000010000 */
[----:B------:R-:W-:Y:S01]  /*71f0*/  WARPGROUP.ARRIVE ;  /* 0x00000000000079c5 */ /* 0x000fe20000000000 */
[----:B------:R-:W-:-:S03]  /*7200*/  FFMA.FTZ R125, R74, R3, -R36 ;  /* 0x000000034a7d7223 */ /* 0x000fc60000010824 */
[----:B------:R-:W2:Y:S01]  /*7210*/  MUFU.EX2 R41, R41 ;  /* 0x0000002900297308 */ /* 0x000ea20000000800 */
[C---:B-1----:R-:W-:Y:S01]  /*7220*/  FADD.FTZ R14, R48.reuse, R5 ;  /* 0x00000005300e7221 */ /* 0x042fe20000010000 */
[----:B------:R-:W-:Y:S01]  /*7230*/  F2FP.F16.F32.PACK_AB R129, R48, R129 ;  /* 0x000000813081723e */ /* 0x000fe200000000ff */
[----:B------:R-:W-:Y:S05]  /*7240*/  HGMMA.64x64x16.F32 R88, R120, gdesc[UR8].tnspB, R88, gsb0 ;  /* 0x40e0000878587df0 */ /* 0x000fea0008000858 */
[----:B------:R-:W-:Y:S01]  /*7250*/  MUFU.EX2 R22, R22 ;  /* 0x0000001600167308 */ /* 0x000fe20000000800 */
[----:B0-----:R-:W-:-:S07]  /*7260*/  FADD.FTZ R5, R131, R14 ;  /* 0x0000000e83057221 */ /* 0x001fce0000010000 */
[----:B------:R-:W-:Y:S01]  /*7270*/  MUFU.EX2 R125, R125 ;  /* 0x0000007d007d7308 */ /* 0x000fe20000000800 */
[----:B--2---:R-:W-:-:S07]  /*7280*/  F2FP.F16.F32.PACK_AB R130, R41, R20 ;  /* 0x000000142982723e */ /* 0x004fce00000000ff */
[----:B------:R-:W0:Y:S08]  /*7290*/  MUFU.EX2 R45, R45 ;  /* 0x0000002d002d7308 */ /* 0x000e300000000800 */
[----:B------:R-:W-:Y:S08]  /*72a0*/  MUFU.EX2 R75, R75 ;  /* 0x0000004b004b7308 */ /* 0x000ff00000000800 */
[----:B------:R-:W-:Y:S01]  /*72b0*/  MUFU.EX2 R24, R24 ;  /* 0x0000001800187308 */ /* 0x000fe20000000800 */
[----:B0-----:R-:W-:-:S07]  /*72c0*/  F2FP.F16.F32.PACK_AB R124, R45, R22 ;  /* 0x000000162d7c723e */ /* 0x001fce00000000ff */
[----:B------:R-:W-:Y:S08]  /*72d0*/  MUFU.EX2 R127, R78 ;  /* 0x0000004e007f7308 */ /* 0x000ff00000000800 */
[----:B------:R-:W0:Y:S08]  /*72e0*/  MUFU.EX2 R49, R49 ;  /* 0x0000003100317308 */ /* 0x000e300000000800 */
[----:B------:R-:W-:Y:S08]  /*72f0*/  MUFU.EX2 R79, R79 ;  /* 0x0000004f004f7308 */ /* 0x000ff00000000800 */
[----:B------:R-:W-:Y:S01]  /*7300*/  MUFU.EX2 R28, R28 ;  /* 0x0000001c001c7308 */ /* 0x000fe20000000800 */
[----:B0-----:R-:W-:-:S07]  /*7310*/  F2FP.F16.F32.PACK_AB R126, R49, R24 ;  /* 0x00000018317e723e */ /* 0x001fce00000000ff */
[----:B------:R-:W0:Y:S01]  /*7320*/  MUFU.EX2 R53, R53 ;  /* 0x0000003500357308 */ /* 0x000e220000000800 */
[----:B------:R-:W-:Y:S02]  /*7330*/  WARPGROUP.DEPBAR.LE gsb0, 0x0 ;  /* 0x00008000000079c5 */ /* 0x000fe40000010000 */
        /* <DEDUP_REMOVED lines=8> */
[----:B------:R-:W-:Y:S01]  /*73c0*/  FMUL.FTZ R97, R97, R6 ;  /* 0x0000000661617220 */ /* 0x000fe20000410000 */
[----:B--2---:R-:W-:Y:S01]  /*73d0*/  IMAD.U32 R27, RZ, RZ, UR6 ;  /* 0x00000006ff1b7e24 */ /* 0x004fe2000f8e00ff */
[----:B------:R-:W-:Y:S01]  /*73e0*/  MUFU.EX2 R83, R83 ;  /* 0x0000005300537308 */ /* 0x000fe20000000800 */
[----:B------:R-:W-:Y:S01]  /*73f0*/  UMOV UR6, UR4 ;  /* 0x0000000400067c82 */ /* 0x000fe20008000000 */
[----:B0-----:R-:W-:Y:S01]  /*7400*/  F2FP.F16.F32.PACK_AB R120, R53, R28 ;  /* 0x0000001c3578723e */ /* 0x001fe200000000ff */
[-C--:B------:R-:W-:Y:S01]  /*7410*/  FMUL.FTZ R100, R100, R6.reuse ;  /* 0x0000000664647220 */ /* 0x080fe20000410000 */
[----:B------:R-:W-:Y:S01]  /*7420*/  @!P1 LEA R27, R27, UR39, 0x3 ;  /* 0x000000271b1b9c11 */ /* 0x000fe2000f8e18ff */
[-C--:B------:R-:W-:Y:S01]  /*7430*/  FMUL.FTZ R101, R101, R6.reuse ;  /* 0x0000000665657220 */ /* 0x080fe20000410000 */
[-C--:B------:R-:W-:Y:S01]  /*7440*/  FMUL.FTZ R104, R104, R6.reuse ;  /* 0x0000000668687220 */ /* 0x080fe20000410000 */
[----:B------:R-:W-:Y:S01]  /*7450*/  FMUL.FTZ R105, R105, R6 ;  /* 0x0000000669697220 */ /* 0x000fe20000410000 */
[----:B------:R-:W-:Y:S01]  /*7460*/  MUFU.EX2 R32, R84 ;  /* 0x0000005400207308 */ /* 0x000fe20000000800 */
[----:B------:R-:W-:-:S02]  /*7470*/  @!P1 VIADD R27, R27, 0x16860 ;  /* 0x000168601b1b9836 */ /* 0x000fc40000000000 */
[-C--:B------:R-:W-:Y:S01]  /*7480*/  FMUL.FTZ R108, R108, R6.reuse ;  /* 0x000000066c6c7220 */ /* 0x080fe20000410000 */
[-C--:B------:R-:W-:Y:S01]  /*7490*/  FMUL.FTZ R109, R109, R6.reuse ;  /* 0x000000066d6d7220 */ /* 0x080fe20000410000 */
[-C--:B------:R-:W-:Y:S01]  /*74a0*/  FMUL.FTZ R112, R112, R6.reuse ;  /* 0x0000000670707220 */ /* 0x080fe20000410000 */
[-C--:B------:R-:W-:Y:S01]  /*74b0*/  FMUL.FTZ R113, R113, R6.reuse ;  /* 0x0000000671717220 */ /* 0x080fe20000410000 */
[----:B------:R-:W-:Y:S01]  /*74c0*/  @!P1 PRMT R31, RZ, 0x654, R27 ;  /* 0x00000654ff1f9816 */ /* 0x000fe2000000001b */
[----:B------:R-:W-:Y:S01]  /*74d0*/  FADD.FTZ R27, R13, R50 ;  /* 0x000000320d1b7221 */ /* 0x000fe20000010000 */
[----:B------:R-:W-:Y:S01]  /*74e0*/  MUFU.EX2 R123, R86 ;  /* 0x00000056007b7308 */ /* 0x000fe20000000800 */
[----:B------:R-:W-:Y:S01]  /*74f0*/  FMUL.FTZ R116, R116, R6 ;  /* 0x0000000674747220 */ /* 0x000fe20000410000 */
[----:B------:R1:W-:Y:S01]  /*7500*/  @!P1 SYNCS.ARRIVE.TRANS64.RED.A1T0 RZ, [R31+URZ], RZ ;  /* 0x000000ff1fff99a7 */ /* 0x0003e2000810043f */
[----:B------:R-:W-:Y:S01]  /*7510*/  FADD.FTZ R50, R144, R27 ;  /* 0x0000001b90327221 */ /* 0x000fe20000010000 */
[----:B------:R-:W-:Y:S01]  /*7520*/  F2FP.F16.F32.PACK_AB R144, R15, R144 ;  /* 0x000000900f90723e */ /* 0x000fe200000000ff */
[----:B------:R-:W-:Y:S01]  /*7530*/  FMUL.FTZ R117, R117, R6 ;  /* 0x0000000675757220 */ /* 0x000fe20000410000 */
[----:B------:R-:W-:Y:S01]  /*7540*/  FMUL.FTZ R90, R90, R57 ;  /* 0x000000395a5a7220 */ /* 0x000fe20000410000 */
[----:B------:R-:W-:Y:S01]  /*7550*/  FADD.FTZ R27, R15, R50 ;  /* 0x000000320f1b7221 */ /* 0x000fe20000010000 */
[-CC-:B------:R-:W-:Y:S01]  /*7560*/  FFMA.FTZ R50, R71, R3.reuse, -R36.reuse ;  /* 0x0000000347327223 */ /* 0x180fe20000010824 */
[----:B------:R-:W-:Y:S01]  /*7570*/  FFMA.FTZ R36, R87, R3, -R36 ;  /* 0x0000000357247223 */ /* 0x000fe20000010824 */
[----:B------:R-:W0:Y:S01]  /*7580*/  MUFU.EX2 R7, R85 ;  /* 0x0000005500077308 */ /* 0x000e220000000800 */
[----:B------:R-:W-:Y:S01]  /*7590*/  FADD.FTZ R54, R146, R27 ;  /* 0x0000001b92367221 */ /* 0x000fe20000010000 */
[----:B------:R-:W-:Y:S01]  /*75a0*/  F2FP.F16.F32.PACK_AB R146, R19, R146 ;  /* 0x000000921392723e */ /* 0x000fe200000000ff */
[-C--:B------:R-:W-:Y:S01]  /*75b0*/  FMUL.FTZ R91, R91, R57.reuse ;  /* 0x000000395b5b7220 */ /* 0x080fe20000410000 */
        /* <DEDUP_REMOVED lines=14> */
[----:B0-----:R-:W-:Y:S01]  /*76a0*/  F2FP.F16.F32.PACK_AB R122, R7, R32 ;  /* 0x00000020077a723e */ /* 0x001fe200000000ff */
[-C--:B------:R-:W-:Y:S01]  /*76b0*/  FMUL.FTZ R107, R107, R57.reuse ;  /* 0x000000396b6b7220 */ /* 0x080fe20000410000 */
[C---:B------:R-:W-:Y:S01]  /*76c0*/  F2FP.F16.F32.PACK_AB R142, R17.reuse, R142 ;  /* 0x0000008e118e723e */ /* 0x040fe200000000ff */
[----:B------:R-:W-:Y:S01]  /*76d0*/  FADD.FTZ R27, R17, R54 ;  /* 0x00000036111b7221 */ /* 0x000fe20000010000 */
[-C--:B------:R-:W-:Y:S01]  /*76e0*/  FMUL.FTZ R110, R110, R57.reuse ;  /* 0x000000396e6e7220 */ /* 0x080fe20000410000 */
[-C--:B------:R-:W-:Y:S01]  /*76f0*/  FMUL.FTZ R111, R111, R57.reuse ;  /* 0x000000396f6f7220 */ /* 0x080fe20000410000 */
[-C--:B------:R-:W-:Y:S01]  /*7700*/  FMUL.FTZ R114, R114, R57.reuse ;  /* 0x0000003972727220 */ /* 0x080fe20000410000 */
[----:B------:R-:W-:Y:S01]  /*7710*/  FADD.FTZ R54, R136, R27 ;  /* 0x0000001b88367221 */ /* 0x000fe20000010000 */
[C---:B--2---:R-:W-:Y:S01]  /*7720*/  FADD.FTZ R14, R50.reuse, R5 ;  /* 0x00000005320e7221 */ /* 0x044fe20000010000 */
        /* <DEDUP_REMOVED lines=12> */
[----:B------:R-:W-:-:S02]  /*77f0*/  F2FP.F16.F32.PACK_AB R125, R75, R125 ;  /* 0x0000007d4b7d723e */ /* 0x000fc400000000ff */
[----:B------:R-:W-:Y:S01]  /*7800*/  FADD.FTZ R26, R132, R9 ;  /* 0x00000009841a7221 */ /* 0x000fe20000010000 */
[----:B------:R-:W-:Y:S01]  /*7810*/  FADD.FTZ R14, R79, R14 ;  /* 0x0000000e4f0e7221 */ /* 0x000fe20000010000 */
[C---:B------:R-:W-:Y:S02]  /*7820*/  F2FP.F16.F32.PACK_AB R132, R25.reuse, R132 ;  /* 0x000000841984723e */ /* 0x040fe400000000ff */
        /* <DEDUP_REMOVED lines=10> */
[----:B---3--:R-:W-:-:S03]  /*78d0*/  F2FP.F16.F32.PACK_AB R123, R36, R123 ;  /* 0x0000007b247b723e */ /* 0x008fc600000000ff */
[----:B------:R-:W-:-:S04]  /*78e0*/  FADD.FTZ R9, R37, R26 ;  /* 0x0000001a25097221 */ /* 0x000fc80000010000 */
[----:B------:R-:W-:-:S04]  /*78f0*/  FADD.FTZ R26, R20, R9 ;  /* 0x00000009141a7221 */ /* 0x000fc80000010000 */
[----:B------:R-:W-:-:S04]  /*7900*/  FADD.FTZ R9, R41, R26 ;  /* 0x0000001a29097221 */ /* 0x000fc80000010000 */
[----:B------:R-:W-:Y:S01]  /*7910*/  FADD.FTZ R26, R22, R9 ;  /* 0x00000009161a7221 */ /* 0x000fe20000010000 */
[----:B------:R-:W-:-:S03]  /*7920*/  IMAD.MOV.U32 R9, RZ, RZ, R8 ;  /* 0x000000ffff097224 */ /* 0x000fc600078e0008 */
[----:B------:R-:W-:-:S04]  /*7930*/  FADD.FTZ R5, R45, R26 ;  /* 0x0000001a2d057221 */ /* 0x000fc80000010000 */
[----:B------:R-:W-:-:S04]  /*7940*/  FADD.FTZ R4, R24, R5 ;  /* 0x0000000518047221 */ /* 0x000fc80000010000 */
[----:B------:R-:W-:-:S04]  /*7950*/  FADD.FTZ R5, R49, R4 ;  /* 0x0000000431057221 */ /* 0x000fc80000010000 */
[----:B------:R-:W-:-:S04]  /*7960*/  FADD.FTZ R4, R28, R5 ;  /* 0x000000051c047221 */ /* 0x000fc80000010000 */
[----:B------:R-:W-:-:S04]  /*7970*/  FADD.FTZ R5, R53, R4 ;  /* 0x0000000435057221 */ /* 0x000fc80000010000 */
[----:B------:R-:W-:-:S04]  /*7980*/  FADD.FTZ R4, R32, R5 ;  /* 0x0000000520047221 */ /* 0x000fc80000010000 */
[----:B------:R-:W-:Y:S01]  /*7990*/  FADD.FTZ R5, R7, R4 ;  /* 0x0000000407057221 */ /* 0x000fe20000010000 */
[----:B------:R-:W-:Y:S01]  /*79a0*/  FADD.FTZ R4, R36, R14 ;  /* 0x0000000e24047221 */ /* 0x000fe20000010000 */
[----:B------:R-:W-:Y:S01]  /*79b0*/  IMAD.MOV.U32 R7, RZ, RZ, R12 ;  /* 0x000000ffff077224 */ /* 0x000fe200078e000c */
[----:B-1----:R-:W-:Y:S06]  /*79c0*/  @P2 BRA `(.L_x_1882) ;  /* 0xffffffe000f02947 */ /* 0x002fec000383ffff */
.L_x_1873:
[----:B------:R-:W-:Y:S06]  /*79d0*/  BAR.ARV 0x8, 0x200 ;  /* 0x0208000000007b1d */ /* 0x000fec0000002000 */
[----:B------:R-:W-:Y:S05]  /*79e0*/  @!P0 BRA `(.L_x_1883) ;  /* 0x0000000000048947 */ /* 0x000fea0003800000 */
[----:B------:R-:W-:Y:S01]  /*79f0*/  BPT.TRAP 0x1 ;  /* 0x000000040000795c */ /* 0x000fe20000300000 */
.L_x_1883:
[----:B------:R-:W-:Y:S01]  /*7a00*/  ULEA UR7, UR4, UR39, 0x3 ;  /* 0x0000002704077291 */ /* 0x000fe2000f8e183f */
[----:B------:R-:W-:-:S05]  /*7a10*/  IMAD.U32 R0, RZ, RZ, UR5 ;  /* 0x00000005ff007e24 */ /* 0x000fca000f8e00ff */
[----:B------:R-:W-:-:S04]  /*7a20*/  SHF.L.U32 R0, R0, 0x1f, RZ ;  /* 0x0000001f00007819 */ /* 0x000fc800000006ff */
[----:B------:R0:W1:Y:S01]  /*7a30*/  SYNCS.PHASECHK.TRANS64.TRYWAIT P2, [UR7+0x16850], R0 ;  /* 0x01685000ff0075a7 */ /* 0x0000620008040147 */
[----:B------:R-:W-:Y:S05]  /*7a40*/  @!P0 BRA `(.L_x_1884) ;  /* 0x0000000000048947 */ /* 0x000fea0003800000 */
[----:B------:R-:W-:Y:S01]  /*7a50*/  BPT.TRAP 0x1 ;  /* 0x000000040000795c */ /* 0x000fe20000300000 */
.L_x_1884:
[----:B-1----:R-:W-:Y:S05]  /*7a60*/  @P2 BRA `(.L_x_1885) ;  /* 0x0000000000082947 */ /* 0x002fea0003800000 */
[----:B------:R-:W1:Y:S02]  /*7a70*/  SYNCS.PHASECHK.TRANS64.TRYWAIT P0, [UR7+0x16850], R0 ;  /* 0x01685000ff0075a7 */ /* 0x000e640008000147 */
[----:B-1----:R-:W-:Y:S05]  /*7a80*/  @!P0 BRA `(.L_x_1886) ;  /* 0x00000050007c8947 */ /* 0x002fea0003800000 */
.L_x_1885:
        /* <DEDUP_REMOVED lines=19> */
[----:B------:R-:W-:Y:S02]  /*7bc0*/  IMAD.MOV.U32 R5, RZ, RZ, RZ ;  /* 0x000000ffff057224 */ /* 0x000fe400078e00ff */
[----:B-1----:R-:W-:Y:S01]  /*7bd0*/  FADD.FTZ R6, R7, R4 ;  /* 0x0000000407067221 */ /* 0x002fe20000010000 */
[----:B------:R-:W-:Y:S01]  /*7be0*/  IMAD.MOV.U32 R4, RZ, RZ, -0x800000 ;  /* 0xff800000ff047424 */ /* 0x000fe200078e00ff */
[----:B------:R-:W0:Y:S04]  /*7bf0*/  SHFL.BFLY PT, R7, R0, 0x1, 0x1f ;  /* 0x0c201f0000077f89 */ /* 0x000e2800000e0000 */
[----:B------:R-:W1:Y:S01]  /*7c00*/  SHFL.BFLY PT, R9, R6, 0x1, 0x1f ;  /* 0x0c201f0006097f89 */ /* 0x000e6200000e0000 */
[----:B0-----:R-:W-:Y:S01]  /*7c10*/  FADD.FTZ R14, R0, R7 ;  /* 0x00000007000e7221 */ /* 0x001fe20000010000 */
[----:B------:R-:W-:-:S02]  /*7c20*/  IMAD.MOV.U32 R0, RZ, RZ, -0x800000 ;  /* 0xff800000ff007424 */ /* 0x000fc400078e00ff */
[----:B-1----:R-:W-:Y:S02]  /*7c30*/  FADD.FTZ R15, R6, R9 ;  /* 0x00000009060f7221 */ /* 0x002fe40000010000 */
[----:B------:R-:W-:-:S03]  /*7c40*/  FSETP.NE.FTZ.AND P0, PT, R14, RZ, PT ;  /* 0x000000ff0e00720b */ /* 0x000fc60003f15000 */
[----:B------:R-:W-:-:S10]  /*7c50*/  FSETP.NE.FTZ.AND P2, PT, R15, RZ, PT ;  /* 0x000000ff0f00720b */ /* 0x000fd40003f55000 */
[----:B------:R-:W0:Y:S01]  /*7c60*/  @P0 MUFU.LG2 R9, R14 ;  /* 0x0000000e00090308 */ /* 0x000e220000000c00 */
[C---:B------:R-:W-:Y:S02]  /*7c70*/  @P0 FMUL.FTZ R7, R3.reuse, 0.69314718246459960938 ;  /* 0x3f31721803070820 */ /* 0x040fe40000410000 */
[----:B------:R-:W-:-:S05]  /*7c80*/  @P2 FMUL.FTZ R16, R3, 0.69314718246459960938 ;  /* 0x3f31721803102820 */ /* 0x000fca0000410000 */
        /* <DEDUP_REMOVED lines=80> */
.L_x_1856:
        /* <DEDUP_REMOVED lines=23> */
[----:B------:R-:W-:-:S03]  /*8300*/  ULDC.64 UR8, c[0x0][0xb38] ;  /* 0x0002ce0000087ab9 */ /* 0x000fc60000000a00 */
[----:B------:R-:W-:Y:S01]  /*8310*/  BAR.SYNC.DEFER_BLOCKING 0x1, 0x180 ;  /* 0x0046000000007b1d */ /* 0x000fe20000010000 */
[----:B0-----:R-:W-:Y:S01]  /*8320*/  ISETP.NE.AND P0, PT, R17, 0x1, PT ;  /* 0x000000011100780c */ /* 0x001fe20003f05270 */
[----:B------:R-:W-:Y:S01]  /*8330*/  UIMAD UR7, UR7, UR8, URZ ;  /* 0x00000008070772a4 */ /* 0x000fe2000f8e023f */
[CC--:B------:R-:W-:Y:S02]  /*8340*/  LEA.HI R22, R8.reuse, R21.reuse, RZ, 0x2 ;  /* 0x0000001508167211 */ /* 0x0c0fe400078f10ff */
[----:B------:R-:W-:-:S03]  /*8350*/  LEA.HI R8, R8, R21, RZ, 0x5 ;  /* 0x0000001508087211 */ /* 0x000fc600078f28ff */
[----:B------:R-:W3:Y:S01]  /*8360*/  LDC R19, c[0x0][0xc50] ;  /* 0x00031400ff137b82 */ /* 0x000ee20000000800 */
[--C-:B------:R-:W-:Y:S02]  /*8370*/  SHF.R.S32.HI R7, RZ, 0x2, R22.reuse ;  /* 0x00000002ff077819 */ /* 0x100fe40000011416 */
[----:B------:R-:W-:Y:S01]  /*8380*/  SHF.R.S32.HI R6, RZ, 0x1f, R22 ;  /* 0x0000001fff067819 */ /* 0x000fe20000011416 */
[----:B--2---:R-:W-:Y:S01]  /*8390*/  USHF.R.S32.HI UR10, URZ, 0x1f, UR12 ;  /* 0x0000001f3f0a7899 */ /* 0x004fe2000801140c */
[----:B------:R-:W-:Y:S02]  /*83a0*/  LOP3.LUT R22, R22, 0x7ffffffc, RZ, 0xc0, !PT ;  /* 0x7ffffffc16167812 */ /* 0x000fe400078ec0ff */
[----:B------:R-:W-:Y:S01]  /*83b0*/  LEA.HI R9, R6, R7, RZ, 0x3 ;  /* 0x0000000706097211 */ /* 0x000fe200078f18ff */
[----:B------:R-:W0:Y:S01]  /*83c0*/  LDC.64 R14, c[0x0][0xb40] ;  /* 0x0002d000ff0e7b82 */ /* 0x000e220000000a00 */
[----:B------:R-:W-:Y:S01]  /*83d0*/  LEA.HI R6, R3, R3, RZ, 0x1 ;  /* 0x0000000303067211 */ /* 0x000fe200078f08ff */
[----:B------:R-:W-:Y:S01]  /*83e0*/  IMAD.IADD R3, R2, 0x1, -R11 ;  /* 0x0000000102037824 */ /* 0x000fe200078e0a0b */
[----:B------:R-:W-:-:S03]  /*83f0*/  LOP3.LUT R10, R9, 0xfffffff8, RZ, 0xc0, !PT ;  /* 0xfffffff8090a7812 */ /* 0x000fc600078ec0ff */
[----:B------:R-:W-:Y:S01]  /*8400*/  IMAD R6, R6, -0x3, R5 ;  /* 0xfffffffd06067824 */ /* 0x000fe200078e0205 */
[----:B------:R-:W-:Y:S01]  /*8410*/  LEA.HI R5, R3, R3, RZ, 0x1 ;  /* 0x0000000303057211 */ /* 0x000fe200078f08ff */
[----:B------:R-:W-:Y:S01]  /*8420*/  IMAD.IADD R2, R7, 0x1, -R10 ;  /* 0x0000000107027824 */ /* 0x000fe200078e0a0a */
[----:B------:R-:W2:Y:S02]  /*8430*/  @P0 LDC R9, c[0x0][0xbec] ;  /* 0x0002fb00ff090b82 */ /* 0x000ea40000000800 */
[----:B------:R-:W-:Y:S02]  /*8440*/  LOP3.LUT R12, R5, 0x1ffffffe, RZ, 0xc0, !PT ;  /* 0x1ffffffe050c7812 */ /* 0x000fe400078ec0ff */
[----:B------:R-:W-:-:S03]  /*8450*/  SHF.R.S32.HI R5, RZ, 0x5, R8 ;  /* 0x00000005ff057819 */ /* 0x000fc60000011408 */
[----:B------:R-:W-:Y:S01]  /*8460*/  IMAD.IADD R12, R3, 0x1, -R12 ;  /* 0x00000001030c7824 */ /* 0x000fe200078e0a0c */
[----:B------:R-:W4:Y:S01]  /*8470*/  LDC.64 R10, c[0x0][0xbd8] ;  /* 0x0002f600ff0a7b82 */ /* 0x000f220000000a00 */
[----:B------:R-:W-:Y:S02]  /*8480*/  IMAD R5, R5, 0x10, R2 ;  /* 0x0000001005057824 */ /* 0x000fe400078e0202 */
[----:B------:R-:W-:Y:S02]  /*8490*/  IMAD.U32 R3, RZ, RZ, UR5 ;  /* 0x00000005ff037e24 */ /* 0x000fe4000f8e00ff */
[----:B------:R-:W-:Y:S02]  /*84a0*/  IMAD R5, R6, 0x40, R5 ;  /* 0x0000004006057824 */ /* 0x000fe400078e0205 */
[----:B------:R-:W-:Y:S01]  /*84b0*/  IMAD.U32 R2, RZ, RZ, UR4 ;  /* 0x00000004ff027e24 */ /* 0x000fe2000f8e00ff */
[----:B------:R-:W5:Y:S01]  /*84c0*/  @P0 LDC R13, c[0x0][0xbf0] ;  /* 0x0002fc00ff0d0b82 */ /* 0x000f620000000800 */
[----:B------:R-:W-:Y:S01]  /*84d0*/  IMAD.U32 R3, RZ, RZ, UR6 ;  /* 0x00000006ff037e24 */ /* 0x000fe2000f8e00ff */
[----:B------:R-:W-:Y:S01]  /*84e0*/  UIMAD.WIDE.U32 UR4, UR36, UR8, URZ ;  /* 0x00000008240472a5 */ /* 0x000fe2000f8e003f */
[----:B------:R-:W-:Y:S01]  /*84f0*/  IMAD R6, R12, 0x8, R5 ;  /* 0x000000080c067824 */ /* 0x000fe200078e0205 */
[----:B------:R-:W-:Y:S01]  /*8500*/  UIMAD UR6, UR36, UR9, UR7 ;  /* 0x00000009240672a4 */ /* 0x000fe2000f8e0207 */
[----:B0-----:R-:W-:-:S02]  /*8510*/  IMAD R12, R14, UR10, RZ ;  /* 0x0000000a0e0c7c24 */ /* 0x001fc4000f8e02ff */
[----:B---3--:R-:W-:Y:S01]  /*8520*/  IMAD R19, R19, R18, UR11 ;  /* 0x0000000b13137e24 */ /* 0x008fe2000f8e0212 */
[----:B------:R-:W0:Y:S01]  /*8530*/  @P0 LDC R23, c[0x0][0xbec] ;  /* 0x0002fb00ff170b82 */ /* 0x000e220000000800 */
[----:B------:R-:W-:Y:S02]  /*8540*/  UIADD3 UR6, UR5, UR6, URZ ;  /* 0x0000000605067290 */ /* 0x000fe4000fffe03f */
[----:B------:R-:W-:Y:S01]  /*8550*/  IMAD.U32 R7, RZ, RZ, UR5 ;  /* 0x00000005ff077e24 */ /* 0x000fe2000f8e00ff */
[----:B------:R-:W-:Y:S01]  /*8560*/  ULDC.64 UR8, c[0x0][0xb28] ;  /* 0x0002ca0000087ab9 */ /* 0x000fe20000000a00 */
[----:B-1----:R-:W-:Y:S02]  /*8570*/  IMAD R5, R16, 0xc0, R5 ;  /* 0x000000c010057824 */ /* 0x002fe400078e0205 */
[----:B------:R-:W-:Y:S01]  /*8580*/  IMAD.U32 R7, RZ, RZ, UR6 ;  /* 0x00000006ff077e24 */ /* 0x000fe2000f8e00ff */
[----:B------:R-:W1:Y:S01]  /*8590*/  @P0 LDC R20, c[0x0][0xbf0] ;  /* 0x0002fc00ff140b82 */ /* 0x000e620000000800 */
[C---:B----4-:R-:W-:Y:S01]  /*85a0*/  IMAD R8, R10.reuse, UR10, RZ ;  /* 0x0000000a0a087c24 */ /* 0x050fe2000f8e02ff */
[----:B------:R-:W-:Y:S01]  /*85b0*/  ULDC.64 UR6, c[0x0][0xb48] ;  /* 0x0002d20000067ab9 */ /* 0x000fe20000000a00 */
[----:B------:R-:W-:-:S04]  /*85c0*/  IMAD.WIDE.U32 R2, R10, UR12, R2 ;  /* 0x0000000c0a027c25 */ /* 0x000fc8000f8e0002 */
[----:B------:R-:W-:Y:S02]  /*85d0*/  IMAD R11, R11, UR12, R8 ;  /* 0x0000000c0b0b7c24 */ /* 0x000fe4000f8e0208 */
[----:B------:R-:W-:Y:S02]  /*85e0*/  IMAD R8, R16, 0xc0, R6 ;  /* 0x000000c010087824 */ /* 0x000fe400078e0206 */
[----:B------:R-:W-:Y:S01]  /*85f0*/  IMAD.U32 R6, RZ, RZ, UR4 ;  /* 0x00000004ff067e24 */ /* 0x000fe2000f8e00ff */
[----:B------:R-:W-:Y:S01]  /*8600*/  ULDC.64 UR4, c[0x0][0xbe0] ;  /* 0x0002f80000047ab9 */ /* 0x000fe20000000a00 */
[----:B--2---:R-:W-:-:S04]  /*8610*/  @P0 IMAD.HI.U32 R10, R8, R9, RZ ;  /* 0x00000009080a0227 */ /* 0x004fc800078e00ff */
[----:B------:R-:W-:Y:S01]  /*8620*/  IMAD.MOV.U32 R9, RZ, RZ, R8 ;  /* 0x000000ffff097224 */ /* 0x000fe200078e0008 */
[----:B-----5:R-:W-:Y:S01]  /*8630*/  @P0 SHF.R.U32.HI R9, RZ, R13, R10 ;  /* 0x0000000dff090219 */ /* 0x020fe2000001160a */
[----:B------:R-:W-:Y:S01]  /*8640*/  IMAD R13, R15, UR12, R12 ;  /* 0x0000000c0f0d7c24 */ /* 0x000fe2000f8e020c */
[----:B------:R-:W-:Y:S01]  /*8650*/  SHF.R.S32.HI R12, RZ, 0x1f, R19 ;  /* 0x0000001fff0c7819 */ /* 0x000fe20000011413 */
[----:B------:R-:W-:-:S04]  /*8660*/  IMAD.WIDE.U32 R6, R14, UR12, R6 ;  /* 0x0000000c0e067c25 */ /* 0x000fc8000f8e0006 */
[----:B------:R-:W-:Y:S02]  /*8670*/  IMAD.IADD R3, R3, 0x1, R11 ;  /* 0x0000000103037824 */ /* 0x000fe400078e020b */
[----:B0-----:R-:W-:-:S04]  /*8680*/  @P0 IMAD.HI.U32 R23, R8, R23, RZ ;  /* 0x0000001708170227 */ /* 0x001fc800078e00ff */
[----:B------:R-:W-:Y:S02]  /*8690*/  IMAD.IADD R7, R7, 0x1, R13 ;  /* 0x0000000107077824 */ /* 0x000fe400078e020d */
[----:B------:R-:W-:Y:S02]  /*86a0*/  IMAD R13, R12, UR6, RZ ;  /* 0x000000060c0d7c24 */ /* 0x000fe4000f8e02ff */
[----:B------:R-:W-:-:S04]  /*86b0*/  IMAD.WIDE.U32 R2, R19, UR4, R2 ;  /* 0x0000000413027c25 */ /* 0x000fc8000f8e0002 */
[----:B------:R-:W-:Y:S01]  /*86c0*/  IMAD.MOV.U32 R11, RZ, RZ, R8 ;  /* 0x000000ffff0b7224 */ /* 0x000fe200078e0008 */
[----:B-1----:R-:W-:Y:S01]  /*86d0*/  @P0 SHF.R.U32.HI R11, RZ, R20, R23 ;  /* 0x00000014ff0b0219 */ /* 0x002fe20000011617 */
        /* <DEDUP_REMOVED lines=39> */
[----:B------:R-:W-:Y:S01]  /*8950*/  VIADD R17, R5, 0x8 ;  /* 0x0000000805117836 */ /* 0x000fe20000000000 */
        /* <DEDUP_REMOVED lines=10> */
[----:B------:R-:W-:-:S03]  /*8a00*/  IMAD.IADD R19, R21, 0x1, -R22 ;  /* 0x0000000115137824 */ /* 0x000fc600078e0a16 */
[----:B------:R-:W1:Y:S01]  /*8a10*/  SHFL.IDX PT, R7, R9, 0x1, 0x1c1f ;  /* 0x003c1f0009077f89 */ /* 0x000e6200000e0000 */
[----:B------:R-:W-:Y:S02]  /*8a20*/  IMAD.SHL.U32 R19, R19, 0x2, RZ ;  /* 0x0000000213137824 */ /* 0x000fe400078e00ff */
        /* <DEDUP_REMOVED lines=52> */
.L_x_1889:
[----:B------:R-:W-:Y:S05]  /*8d70*/  BSYNC B0 ;  /* 0x0000000000007941 */ /* 0x000fea0003800000 */
.L_x_1888:
        /* <DEDUP_REMOVED lines=52> */
.L_x_1887:
        /* <DEDUP_REMOVED lines=59> */
.L_x_1852:
        /* <DEDUP_REMOVED lines=18> */
.L_x_1890:
[----:B------:R-:W-:Y:S01]  /*9590*/  ULDC UR41, c[0x0][0xc50] ;  /* 0x0003140000297ab9 */ /* 0x000fe20000000800 */
[----:B------:R-:W-:Y:S01]  /*95a0*/  UMOV UR36, UR6 ;  /* 0x0000000600247c82 */ /* 0x000fe20008000000 */
[----:B------:R-:W-:-:S11]  /*95b0*/  UISETP.NE.AND UP0, UPT, UR41, 0x1, UPT ;  /* 0x000000012900788c */ /* 0x000fd6000bf05270 */
[----:B------:R-:W-:Y:S01]  /*95c0*/  @UP0 ULDC UR4, c[0x0][0xc54] ;  /* 0x0003150000040ab9 */ /* 0x000fe20000000800 */
[----:B------:R-:W-:Y:S01]  /*95d0*/  @UP0 ULDC UR7, c[0x0][0xc58] ;  /* 0x0003160000070ab9 */ /* 0x000fe20000000800 */
[----:B------:R-:W-:-:S04]  /*95e0*/  UIMAD.WIDE.U32 UR4, UR6, UR4, URZ ;  /* 0x00000004060472a5 */ /* 0x000fc8000f8e003f */
[----:B------:R-:W-:-:S12]  /*95f0*/  @UP0 USHF.R.U32.HI UR36, URZ, UR7, UR5 ;  /* 0x000000073f240299 */ /* 0x000fd80008011605 */
.L_x_1891:
        /* <DEDUP_REMOVED lines=8> */
[----:B------:R-:W-:Y:S01]  /*9680*/  ULDC UR5, c[0x0][0x448] ;  /* 0x0001120000057ab9 */ /* 0x000fe20000000800 */
[----:B------:R-:W-:Y:S01]  /*9690*/  ULDC.64 UR6, c[0x0][0x418] ;  /* 0x0001060000067ab9 */ /* 0x000fe20000000a00 */
[----:B------:R-:W-:Y:S02]  /*96a0*/  UISETP.NE.AND UP1, UPT, UR5, 0x1, UPT ;  /* 0x000000010500788c */ /* 0x000fe4000bf25270 */
[----:B------:R-:W-:Y:S01]  /*96b0*/  UISETP.NE.U32.AND UP0, UPT, UR6, URZ, UPT ;  /* 0x0000003f0600728c */ /* 0x000fe2000bf05070 */
[----:B------:R-:W-:Y:S01]  /*96c0*/  UMOV UR8, 0xc0 ;  /* 0x000000c000087882 */ /* 0x000fe20000000000 */
[----:B------:R-:W-:Y:S02]  /*96d0*/  ULDC UR5, c[0x0][0x288] ;  /* 0x0000a20000057ab9 */ /* 0x000fe40000000800 */
[----:B------:R-:W-:Y:S01]  /*96e0*/  UISETP.NE.AND.EX UP0, UPT, UR7, URZ, UPT, UP0 ;  /* 0x0000003f0700728c */ /* 0x000fe2000bf05300 */
[----:B------:R-:W-:Y:S01]  /*96f0*/  ULDC UR6, c[0x0][0x424] ;  /* 0x0001090000067ab9 */ /* 0x000fe20000000800 */
[----:B------:R-:W-:-:S02]  /*9700*/  UIADD3 UR10, -UR5, 0x80, URZ ;  /* 0x00000080050a7890 */ /* 0x000fc4000fffe13f */
[----:B------:R-:W-:Y:S01]  /*9710*/  USEL UR7, UR6, 0x1, UP0 ;  /* 0x0000000106077887 */ /* 0x000fe20008000000 */
[----:B------:R-:W-:Y:S01]  /*9720*/  ULDC UR9, c[0x0][0x2f0] ;  /* 0x0000bc0000097ab9 */ /* 0x000fe20000000800 */
[----:B------:R-:W-:Y:S02]  /*9730*/  UMOV UR44, URZ ;  /* 0x0000003f002c7c82 */ /* 0x000fe40008000000 */
[----:B------:R-:W-:Y:S02]  /*9740*/  UIMAD UR10, UR7, UR9, UR10 ;  /* 0x00000009070a72a4 */ /* 0x000fe4000f8e020a */
[----:B------:R-:W-:Y:S02]  /*9750*/  UIMAD UR7, UR7, UR9, 0x7f ;  /* 0x0000007f070774a4 */ /* 0x000fe4000f8e0209 */
[----:B------:R-:W-:Y:S02]  /*9760*/  USHF.R.U32.HI UR9, URZ, 0x10, UR41 ;  /* 0x000000103f097899 */ /* 0x000fe40008011629 */
[----:B0-----:R-:W-:-:S02]  /*9770*/  UIMAD UR8, UR4, UR8, 0xbf ;  /* 0x000000bf040874a4 */ /* 0x001fc4000f8e0208 */
[----:B------:R-:W-:Y:S01]  /*9780*/  ULOP3.LUT UR41, UR41, 0xffff, URZ, 0xc0, !UPT ;  /* 0x0000ffff29297892 */ /* 0x000fe2000f8ec03f */
[----:B------:R-:W-:Y:S02]  /*9790*/  @UP1 ULDC UR4, c[0x0][0x44c] ;  /* 0x0001130000041ab9 */ /* 0x000fe40000000800 */
[----:B------:R-:W-:Y:S02]  /*97a0*/  UIMAD.WIDE.U32 UR4, UR8, UR4, URZ ;  /* 0x00000004080472a5 */ /* 0x000fe4000f8e003f */
[----:B------:R-:W-:Y:S01]  /*97b0*/  UMOV UR6, UR8 ;  /* 0x0000000800067c82 */ /* 0x000fe20008000000 */
[----:B------:R-:W-:Y:S02]  /*97c0*/  @UP1 ULDC UR8, c[0x0][0x450] ;  /* 0x0001140000081ab9 */ /* 0x000fe40000000800 */
[----:B------:R-:W-:Y:S02]  /*97d0*/  @UP1 USHF.R.U32.HI UR6, URZ, UR8, UR5 ;  /* 0x000000083f061299 */ /* 0x000fe40008011605 */
[----:B------:R-:W-:-:S02]  /*97e0*/  USHF.R.S32.HI UR5, URZ, 0x1f, UR7 ;  /* 0x0000001f3f057899 */ /* 0x000fc40008011407 */
[----:B------:R-:W-:Y:S02]  /*97f0*/  UIADD3 UR6, UR10, UR6, URZ ;  /* 0x000000060a067290 */ /* 0x000fe4000fffe03f */
[----:B------:R-:W-:Y:S02]  /*9800*/  ULEA.HI UR5, UR5, UR7, URZ, 0x7 ;  /* 0x0000000705057291 */ /* 0x000fe4000f8f383f */
[----:B------:R-:W-:Y:S02]  /*9810*/  USHF.R.S32.HI UR4, URZ, 0x1f, UR6 ;  /* 0x0000001f3f047899 */ /* 0x000fe40008011406 */
[----:B------:R-:W-:Y:S02]  /*9820*/  USHF.R.S32.HI UR5, URZ, 0x7, UR5 ;  /* 0x000000073f057899 */ /* 0x000fe40008011405 */
[----:B------:R-:W-:-:S04]  /*9830*/  ULEA.HI UR4, UR4, UR6, URZ, 0x7 ;  /* 0x0000000604047291 */ /* 0x000fc8000f8f383f */
        /* <DEDUP_REMOVED lines=41> */
.L_x_1893:
[----:B------:R-:W-:Y:S01]  /*9ad0*/  UIMAD UR40, UR41, UR44, URZ ;  /* 0x0000002c292872a4 */ /* 0x000fe2000f8e023f */
[----:B------:R-:W-:-:S05]  /*9ae0*/  IMAD.U32 R3, RZ, RZ, UR42 ;  /* 0x0000002aff037e24 */ /* 0x000fca000f8e00ff */
[----:B------:R-:W-:-:S05]  /*9af0*/  IMAD.U32 R4, RZ, RZ, UR40 ;  /* 0x00000028ff047e24 */ /* 0x000fca000f8e00ff */
[----:B------:R-:W-:Y:S01]  /*9b00*/  VIADDMNMX R3, R4, UR44, R3, PT ;  /* 0x0000002c04037c46 */ /* 0x000fe2000b800103 */
[----:B------:R-:W-:-:S03]  /*9b10*/  IMAD.MOV.U32 R4, RZ, RZ, 0x1 ;  /* 0x00000001ff047424 */ /* 0x000fc600078e00ff */
[----:B------:R-:W-:Y:S01]  /*9b20*/  R2UR UR39, R3 ;  /* 0x00000000032772ca */ /* 0x000fe200000e0000 */
[----:B------:R-:W-:-:S12]  /*9b30*/  IMAD.MOV.U32 R3, RZ, RZ, RZ ;  /* 0x000000ffff037224 */ /* 0x000fd800078e00ff */
[----:B------:R-:W-:-:S06]  /*9b40*/  UISETP.GT.AND UP0, UPT, UR39, UR40, UPT ;  /* 0x000000282700728c */ /* 0x000fcc000bf04270 */
[----:B------:R-:W-:-:S13]  /*9b50*/  PLOP3.LUT P0, PT, PT, PT, UP0, 0x80, 0x0 ;  /* 0x000000000000781c */ /* 0x000fda0003f0f008 */
        /* <DEDUP_REMOVED lines=24> */
.L_x_1894:
        /* <DEDUP_REMOVED lines=20> */
.L_x_1896:
        /* <DEDUP_REMOVED lines=15> */
.L_x_1895:
        /* <DEDUP_REMOVED lines=9> */
[----:B------:R-:W-:-:S04]  /*9fa0*/  IMAD.U32 R23, RZ, RZ, UR39 ;  /* 0x00000027ff177e24 */ /* 0x000fc8000f8e00ff */
[----:B------:R-:W-:Y:S01]  /*9fb0*/  VIADD R23, R23, 0xffffffff ;  /* 0xffffffff17177836 */ /* 0x000fe20000000000 */
[----:B0-----:R-:W-:-:S04]  /*9fc0*/  ISETP.NE.U32.AND P0, PT, R4, RZ, PT ;  /* 0x000000ff0400720c */ /* 0x001fc80003f05070 */
[----:B------:R-:W-:-:S04]  /*9fd0*/  ISETP.NE.AND.EX P1, PT, R5, RZ, PT, P0 ;  /* 0x000000ff0500720c */ /* 0x000fc80003f25300 */
[----:B------:R-:W-:Y:S02]  /*9fe0*/  P2R R27, PR, RZ, 0x2 ;  /* 0x00000002ff1b7803 */ /* 0x000fe40000000000 */
[----:B--2---:R-:W-:Y:S02]  /*9ff0*/  SHF.R.S32.HI R22, RZ, 0x1f, R24 ;  /* 0x0000001fff167819 */ /* 0x004fe40000011418 */
[----:B------:R-:W-:Y:S01]  /*a000*/  SEL R18, R24, RZ, !P1 ;  /* 0x000000ff18127207 */ /* 0x000fe20004800000 */
[----:B------:R-:W-:Y:S06]  /*a010*/  BRA.DIV UR4, `(.L_x_1897) ;  /* 0x0000002e04307947 */ /* 0x000fec000b800000 */
[----:B------:R0:W1:Y:S02]  /*a020*/  SHFL.IDX PT, R14, R16, RZ, 0x1f ;  /* 0x00001fff100e7589 */ /* 0x00006400000e0000 */
.L_x_1965:
[----:B-1----:R-:W-:Y:S02]  /*a030*/  ISETP.NE.AND P0, PT, R14, RZ, PT ;  /* 0x000000ff0e00720c */ /* 0x002fe40003f05270 */
[----:B------:R-:W-:-:S04]  /*a040*/  PLOP3.LUT P2, PT, PT, PT, PT, 0x8, 0x0 ;  /* 0x000000000000781c */ /* 0x000fc80003f4e170 */
[----:B------:R-:W-:-:S07]  /*a050*/  P2R R26, PR, RZ, 0x4 ;  /* 0x00000004ff1a7803 */ /* 0x000fce0000000000 */
[----:B------:R-:W-:Y:S05]  /*a060*/  @P0 BRA `(.L_x_1898) ;  /* 0x0000000000cc0947 */ /* 0x000fea0003800000 */
[----:B------:R-:W-:-:S03]  /*a070*/  UMOV UR4, 0xffffffff ;  /* 0xffffffff00047882 */ /* 0x000fc60000000000 */
[----:B------:R-:W-:Y:S05]  /*a080*/  BRA.DIV UR4, `(.L_x_1899) ;  /* 0x0000002e04347947 */ /* 0x000fea000b800000 */
[----:B------:R-:W-:-:S13]  /*a090*/  ELECT P6, URZ, PT ;  /* 0x00000000003f782f */ /* 0x000fda00038c0000 */
.L_x_1968:
        /* <DEDUP_REMOVED lines=23> */
.L_x_1900:
[----:B------:R-:W2:Y:S01]  /*a210*/  SYNCS.PHASECHK.TRANS64.TRYWAIT P0, [UR38+0x16840], R8 ;  /* 0x01684008ff0075a7 */ /* 0x000ea20008000166 */
[----:B------:R-:W-:Y:S01]  /*a220*/  ISETP.NE.AND P1, PT, R17, RZ, PT ;  /* 0x000000ff1100720c */ /* 0x000fe20003f25270 */
[----:B--2---:R-:W-:-:S12]  /*a230*/  @!P0 BRA `(.L_x_1901) ;  /* 0x0000002800e88947 */ /* 0x004fd80003800000 */
.L_x_1969:
[----:B------:R-:W-:Y:S05]  /*a240*/  @P1 BRA `(.L_x_1902) ;  /* 0x0000000000141947 */ /* 0x000fea0003800000 */
[----:B------:R-:W-:Y:S01]  /*a250*/  LOP3.LUT P0, RZ, R2, 0x1f, RZ, 0xc0, !PT ;  /* 0x0000001f02ff7812 */ /* 0x000fe2000780c0ff */
[----:B------:R-:W-:-:S04]  /*a260*/  IMAD.MOV.U32 R0, RZ, RZ, 0x4000 ;  /* 0x00004000ff007424 */ /* 0x000fc800078e00ff */
[----:B------:R3:W-:Y:S08]  /*a270*/  SYNCS.ARRIVE.TRANS64 RZ, [UR38+0x16830], R0 ;  /* 0x01683000ffff79a7 */ /* 0x0007f00008000026 */
[----:B---3--:R-:W-:Y:S05]  /*a280*/  @!P0 BRA `(.L_x_1902) ;  /* 0x0000000000048947 */ /* 0x008fea0003800000 */
[----:B------:R-:W-:Y:S01]  /*a290*/  BPT.TRAP 0x1 ;  /* 0x000000040000795c */ /* 0x000fe20000300000 */
.L_x_1902:
[----:B------:R-:W-:Y:S01]  /*a2a0*/  R2UR UR11, R23 ;  /* 0x00000000170b72ca */ /* 0x000fe200000e0000 */
[----:B------:R-:W-:Y:S01]  /*a2b0*/  ULDC.64 UR4, c[0x0][0x198] ;  /* 0x0000660000047ab9 */ /* 0x000fe20000000a00 */
[----:B-----5:R-:W-:Y:S01]  /*a2c0*/  R2UR UR13, R18 ;  /* 0x00000000120d72ca */ /* 0x020fe200000e0000 */
[----:B------:R-:W-:Y:S01]  /*a2d0*/  UIADD3 UR4, UP0, UR4, 0x370, URZ ;  /* 0x0000037004047890 */ /* 0x000fe2000ff1e03f */
[----:B------:R-:W-:Y:S01]  /*a2e0*/  PLOP3.LUT P0, PT, PT, PT, PT, 0x80, 0x0 ;  /* 0x000000000000781c */ /* 0x000fe20003f0f070 */
[----:B------:R-:W-:Y:S02]  /*a2f0*/  UIADD3 UR8, UR38, 0xe400, URZ ;  /* 0x0000e40026087890 */ /* 0x000fe4000fffe03f */
[----:B------:R-:W-:Y:S01]  /*a300*/  UIADD3 UR9, UR38, 0x16830, URZ ;  /* 0x0001683026097890 */ /* 0x000fe2000fffe03f */
[----:B------:R-:W-:Y:S01]  /*a310*/  P2R R26, PR, RZ, 0x1 ;  /* 0x00000001ff1a7803 */ /* 0x000fe20000000000 */
[----:B------:R-:W-:Y:S01]  /*a320*/  UIADD3.X UR5, URZ, UR5, URZ, UP0, !UPT ;  /* 0x000000053f057290 */ /* 0x000fe200087fe43f */
[----:B------:R-:W-:Y:S01]  /*a330*/  UMOV UR6, 0x0 ;  /* 0x0000000000067882 */ /* 0x000fe20000000000 */
[----:B------:R-:W-:-:S02]  /*a340*/  UMOV UR7, 0x14f00000 ;  /* 0x14f0000000077882 */ /* 0x000fc40000000000 */
[----:B------:R-:W-:Y:S01]  /*a350*/  USHF.L.U32 UR11, UR11, 0x7, URZ ;  /* 0x000000070b0b7899 */ /* 0x000fe2000800063f */
[----:B------:R-:W-:Y:S01]  /*a360*/  UMOV UR10, URZ ;  /* 0x0000003f000a7c82 */ /* 0x000fe20008000000 */
[----:B------:R-:W-:-:S07]  /*a370*/  UMOV UR12, UR36 ;  /* 0x00000024000c7c82 */ /* 0x000fce0008000000 */
[----:B------:R3:W-:Y:S02]  /*a380*/  UTMALDG.4D [UR8], [UR4], desc[UR6] ;  /* 0x00000608040075b4 */ /* 0x0007e40008019000 */
[----:B---3--:R-:W-:Y:S01]  /*a390*/  NOP ;  /* 0x0000000000007918 */ /* 0x008fe20000000000 */
.L_x_1898:
        /* <DEDUP_REMOVED lines=24> */
[----:B--2---:R-:W-:Y:S02]  /*a520*/  IMAD.MOV.U32 R8, RZ, RZ, 0x70 ;  /* 0x00000070ff087424 */ /* 0x004fe400078e00ff */
[----:B------:R-:W-:Y:S02]  /*a530*/  IMAD.MOV.U32 R12, RZ, RZ, 0x1 ;  /* 0x00000001ff0c7424 */ /* 0x000fe400078e00ff */
[----:B------:R-:W-:-:S07]  /*a540*/  IMAD.MOV.U32 R13, RZ, RZ, RZ ;  /* 0x000000ffff0d7224 */ /* 0x000fce00078e00ff */
[----:B------:R-:W-:-:S07]  /*a550*/  LEPC R20, `(.L_x_1903) ;  /* 0x000000001014794e */ /* 0x000fce0000000000 */
[----:B01----:R-:W-:Y:S05]  /*a560*/  CALL.ABS.NOINC R14 ;  /* 0x000000000e007343 */ /* 0x003fea0003c00000 */
.L_x_1903:
[----:B------:R-:W3:Y:S01]  /*a570*/  LDC R0, c[0x0][0x448] ;  /* 0x00011200ff007b82 */ /* 0x000ee20000000800 */
[----:B------:R-:W4:Y:S01]  /*a580*/  S2R R9, SR_CTAID.X ;  /* 0x0000000000097919 */ /* 0x000f220000002500 */
[----:B--2---:R-:W-:Y:S01]  /*a590*/  IMAD.SHL.U32 R3, R2, 0x10, RZ ;  /* 0x0000001002037824 */ /* 0x004fe200078e00ff */
[----:B------:R-:W-:Y:S01]  /*a5a0*/  SHF.R.U32.HI R12, RZ, 0x3, R17 ;  /* 0x00000003ff0c7819 */ /* 0x000fe20000011611 */
[----:B------:R-:W-:Y:S01]  /*a5b0*/  UMOV UR4, UR48 ;  /* 0x0000003000047c82 */ /* 0x000fe20008000000 */
[----:B------:R-:W-:Y:S01]  /*a5c0*/  UMOV UR5, UR45 ;  /* 0x0000002d00057c82 */ /* 0x000fe20008000000 */
[----:B------:R-:W-:Y:S01]  /*a5d0*/  ULDC.64 UR6, c[0x0][0x2c8] ;  /* 0x0000b20000067ab9 */ /* 0x000fe20000000a00 */
[----:B-1----:R-:W-:Y:S02]  /*a5e0*/  LOP3.LUT R4, R12, 0x70, R3, 0xf8, !PT ;  /* 0x000000700c047812 */ /* 0x002fe400078ef803 */
[----:B---3--:R-:W-:-:S03]  /*a5f0*/  ISETP.NE.AND P0, PT, R0, 0x1, PT ;  /* 0x000000010000780c */ /* 0x008fc60003f05270 */
[----:B----4-:R-:W-:Y:S02]  /*a600*/  IMAD R13, R9, 0xc0, R4 ;  /* 0x000000c0090d7824 */ /* 0x010fe400078e0204 */
[----:B------:R-:W1:Y:S02]  /*a610*/  LDC.64 R4, c[0x0][0x2e0] ;  /* 0x0000b800ff047b82 */ /* 0x000e640000000a00 */
[----:B------:R-:W-:Y:S02]  /*a620*/  VIADD R11, R13, 0x80 ;  /* 0x000000800d0b7836 */ /* 0x000fe40000000000 */
[----:B------:R-:W-:-:S04]  /*a630*/  IMAD.MOV.U32 R15, RZ, RZ, R13 ;  /* 0x000000ffff0f7224 */ /* 0x000fc800078e000d */
[----:B------:R-:W2:Y:S08]  /*a640*/  @P0 LDC R6, c[0x0][0x44c] ;  /* 0x00011300ff060b82 */ /* 0x000eb00000000800 */
[----:B------:R-:W3:Y:S08]  /*a650*/  @P0 LDC R10, c[0x0][0x44c] ;  /* 0x00011300ff0a0b82 */ /* 0x000ef00000000800 */
[----:B------:R-:W4:Y:S08]  /*a660*/  @P0 LDC R8, c[0x0][0x450] ;  /* 0x00011400ff080b82 */ /* 0x000f300000000800 */
[----:B------:R-:W5:Y:S01]  /*a670*/  @P0 LDC R7, c[0x0][0x450] ;  /* 0x00011400ff070b82 */ /* 0x000f620000000800 */
[----:B--2---:R-:W-:-:S04]  /*a680*/  @P0 IMAD.HI.U32 R3, R13, R6, RZ ;  /* 0x000000060d030227 */ /* 0x004fc800078e00ff */
[----:B---3--:R-:W-:Y:S01]  /*a690*/  @P0 IMAD.HI.U32 R6, R11, R10, RZ ;  /* 0x0000000a0b060227 */ /* 0x008fe200078e00ff */
[----:B----4-:R-:W-:-:S03]  /*a6a0*/  @P0 SHF.R.U32.HI R15, RZ, R8, R3 ;  /* 0x00000008ff0f0219 */ /* 0x010fc60000011603 */
[----:B------:R-:W-:Y:S02]  /*a6b0*/  IMAD.MOV.U32 R3, RZ, RZ, R11 ;  /* 0x000000ffff037224 */ /* 0x000fe400078e000b */
[----:B------:R-:W-:Y:S01]  /*a6c0*/  IMAD.MOV R8, RZ, RZ, -R15 ;  /* 0x000000ffff087224 */ /* 0x000fe200078e0a0f */
[----:B-----5:R-:W-:Y:S01]  /*a6d0*/  @P0 SHF.R.U32.HI R3, RZ, R7, R6 ;  /* 0x00000007ff030219 */ /* 0x020fe20000011606 */
[----:B-1----:R-:W-:Y:S02]  /*a6e0*/  IMAD R6, R19, R4, RZ ;  /* 0x0000000413067224 */ /* 0x002fe400078e02ff */
[----:B------:R-:W-:Y:S01]  /*a6f0*/  IMAD R13, R0, R8, R13 ;  /* 0x00000008000d7224 */ /* 0x000fe200078e020d */
[----:B------:R-:W-:Y:S01]  /*a700*/  SHF.R.S32.HI R10, RZ, 0x1f, R3 ;  /* 0x0000001fff0a7819 */ /* 0x000fe20000011403 */
[C---:B------:R-:W-:Y:S01]  /*a710*/  IMAD R7, R25.reuse, R5, R6 ;  /* 0x0000000519077224 */ /* 0x040fe200078e0206 */
[----:B------:R-:W-:Y:S01]  /*a720*/  SHF.R.S32.HI R6, RZ, 0x1f, R15 ;  /* 0x0000001fff067819 */ /* 0x000fe2000001140f */
[----:B------:R-:W-:Y:S01]  /*a730*/  IMAD.WIDE.U32 R4, R25, R4, UR4 ;  /* 0x0000000419047e25 */ /* 0x000fe2000f8e0004 */
[----:B------:R-:W-:-:S03]  /*a740*/  ULDC.64 UR4, c[0x0][0x2d0] ;  /* 0x0000b40000047ab9 */ /* 0x000fc60000000a00 */
[----:B------:R-:W-:Y:S02]  /*a750*/  IMAD R6, R6, UR4, RZ ;  /* 0x0000000406067c24 */ /* 0x000fe4000f8e02ff */
[----:B------:R-:W-:Y:S02]  /*a760*/  IMAD.IADD R5, R5, 0x1, R7 ;  /* 0x0000000105057824 */ /* 0x000fe400078e0207 */
[----:B------:R-:W-:Y:S02]  /*a770*/  IMAD.MOV R8, RZ, RZ, -R3 ;  /* 0x000000ffff087224 */ /* 0x000fe400078e0a03 */
[C---:B------:R-:W-:Y:S02]  /*a780*/  IMAD R19, R15.reuse, UR5, R6 ;  /* 0x000000050f137c24 */ /* 0x040fe4000f8e0206 */
[----:B------:R-:W-:-:S04]  /*a790*/  IMAD.WIDE.U32 R6, R15, UR4, R4 ;  /* 0x000000040f067c25 */ /* 0x000fc8000f8e0004 */
[----:B------:R-:W-:Y:S01]  /*a7a0*/  IMAD R11, R0, R8, R11 ;  /* 0x00000008000b7224 */ /* 0x000fe200078e020b */
[----:B------:R-:W-:Y:S01]  /*a7b0*/  SHF.R.S32.HI R8, RZ, 0x1f, R13 ;  /* 0x0000001fff087819 */ /* 0x000fe2000001140d */
[----:B------:R-:W-:Y:S02]  /*a7c0*/  IMAD R10, R10, UR4, RZ ;  /* 0x000000040a0a7c24 */ /* 0x000fe4000f8e02ff */
[----:B------:R-:W-:Y:S02]  /*a7d0*/  IMAD.IADD R7, R7, 0x1, R19 ;  /* 0x0000000107077824 */ /* 0x000fe400078e0213 */
[----:B------:R-:W-:-:S04]  /*a7e0*/  IMAD.WIDE.U32 R4, R3, UR4, R4 ;  /* 0x0000000403047c25 */ /* 0x000fc8000f8e0004 */
[----:B------:R-:W-:Y:S01]  /*a7f0*/  IMAD R19, R3, UR5, R10 ;  /* 0x0000000503137c24 */ /* 0x000fe2000f8e020a */
[----:B------:R-:W-:Y:S01]  /*a800*/  SHF.R.S32.HI R3, RZ, 0x1f, R11 ;  /* 0x0000001fff037819 */ /* 0x000fe2000001140b */
[----:B------:R-:W-:Y:S01]  /*a810*/  IMAD R8, R8, UR6, RZ ;  /* 0x0000000608087c24 */ /* 0x000fe2000f8e02ff */
[----:B------:R-:W-:Y:S01]  /*a820*/  ULDC.64 UR4, c[0x0][0x280] ;  /* 0x0000a00000047ab9 */ /* 0x000fe20000000a00 */
[----:B------:R-:W-:-:S04]  /*a830*/  IMAD.WIDE.U32 R6, R13, UR6, R6 ;  /* 0x000000060d067c25 */ /* 0x000fc8000f8e0006 */
[----:B------:R-:W-:Y:S02]  /*a840*/  IMAD R15, R13, UR7, R8 ;  /* 0x000000070d0f7c24 */ /* 0x000fe4000f8e0208 */
[----:B------:R-:W-:Y:S02]  /*a850*/  IMAD R8, R3, UR6, RZ ;  /* 0x0000000603087c24 */ /* 0x000fe4000f8e02ff */
[----:B------:R-:W-:Y:S02]  /*a860*/  IMAD.IADD R5, R5, 0x1, R19 ;  /* 0x0000000105057824 */ /* 0x000fe400078e0213 */
[----:B------:R-:W-:Y:S01]  /*a870*/  IMAD R3, R11, UR7, R8 ;  /* 0x000000070b037c24 */ /* 0x000fe2000f8e0208 */
[----:B------:R-:W-:Y:S01]  /*a880*/  LEA R8, P0, R6, UR4, 0x1 ;  /* 0x0000000406087c11 */ /* 0x000fe2000f8008ff */
[----:B------:R-:W-:Y:S02]  /*a890*/  IMAD.IADD R7, R7, 0x1, R15 ;  /* 0x0000000107077824 */ /* 0x000fe400078e020f */
[----:B------:R-:W-:-:S03]  /*a8a0*/  IMAD.WIDE.U32 R4, R11, UR6, R4 ;  /* 0x000000060b047c25 */ /* 0x000fc6000f8e0004 */
[----:B------:R-:W-:Y:S01]  /*a8b0*/  LEA.HI.X R7, R6, UR5, R7, 0x1, P0 ;  /* 0x0000000506077c11 */ /* 0x000fe200080f0c07 */
[----:B------:R-:W-:Y:S01]  /*a8c0*/  IMAD.SHL.U32 R19, R2, 0x8, RZ ;  /* 0x0000000802137824 */ /* 0x000fe200078e00ff */
[C---:B------:R-:W-:Y:S01]  /*a8d0*/  LEA R6, P0, R4.reuse, UR4, 0x1 ;  /* 0x0000000404067c11 */ /* 0x040fe2000f8008ff */
[----:B------:R-:W-:Y:S01]  /*a8e0*/  IMAD.IADD R3, R5, 0x1, R3 ;  /* 0x0000000105037824 */ /* 0x000fe200078e0203 */
[----:B------:R-:W-:Y:S01]  /*a8f0*/  ULDC UR4, c[0x0][0x2b8] ;  /* 0x0000ae0000047ab9 */ /* 0x000fe20000000800 */
[----:B------:R-:W-:Y:S01]  /*a900*/  IMAD.SHL.U32 R10, R17, 0x8, RZ ;  /* 0x00000008110a7824 */ /* 0x000fe200078e00ff */
[C---:B------:R-:W-:Y:S02]  /*a910*/  LOP3.LUT R5, R19.reuse, 0x1f8, RZ, 0xc0, !PT ;  /* 0x000001f813057812 */ /* 0x040fe400078ec0ff */
[----:B------:R-:W-:Y:S02]  /*a920*/  LOP3.LUT R19, R19, 0x38, RZ, 0xc0, !PT ;  /* 0x0000003813137812 */ /* 0x000fe400078ec0ff */
[----:B------:R-:W-:-:S02]  /*a930*/  LEA.HI.X R3, R4, UR5, R3, 0x1, P0 ;  /* 0x0000000504037c11 */ /* 0x000fc400080f0c03 */
[----:B------:R-:W-:Y:S01]  /*a940*/  ISETP.GE.AND P0, PT, R19, UR4, PT ;  /* 0x0000000413007c0c */ /* 0x000fe2000bf06270 */
[----:B------:R-:W-:Y:S01]  /*a950*/  UMOV UR4, 0xffffffff ;  /* 0xffffffff00047882 */ /* 0x000fe20000000000 */
[----:B------:R-:W-:-:S04]  /*a960*/  LOP3.LUT R5, R5, 0x38, R2, 0x78, !PT ;  /* 0x0000003805057812 */ /* 0x000fc800078e7802 */
[----:B------:R-:W-:Y:S01]  /*a970*/  LOP3.LUT R10, R5, 0x200, R10, 0xf8, !PT ;  /* 0x00000200050a7812 */ /* 0x000fe200078ef80a */
[----:B------:R-:W-:Y:S06]  /*a980*/  BRA.DIV UR4, `(.L_x_1904) ;  /* 0x00000026042c7947 */ /* 0x000fec000b800000 */
[----:B------:R-:W1:Y:S01]  /*a990*/  SHFL.IDX PT, R14, R8, RZ, 0x181f ;  /* 0x00181fff080e7589 */ /* 0x000e6200000e0000 */
[----:B------:R-:W-:Y:S01]  /*a9a0*/  ULDC UR4, c[0x0][0x288] ;  /* 0x0000a20000047ab9 */ /* 0x000fe20000000800 */
[----:B------:R-:W-:Y:S02]  /*a9b0*/  IMAD R9, R9, 0xc0, R12 ;  /* 0x000000c009097824 */ /* 0x000fe400078e020c */
        /* <DEDUP_REMOVED lines=80> */
[----:B------:R-:W-:Y:S01]  /*aec0*/  @!P1 LEA R21, R10, UR38, 0x1 ;  /* 0x000000260a159c11 */ /* 0x000fe2000f8e08ff */
[----:B------:R-:W4:Y:S01]  /*aed0*/  SHFL.IDX PT, R3, R3, 0x3, 0x181f ;  /* 0x00781f0003037f89 */ /* 0x000f2200000e0000 */
[----:B-1----:R-:W-:-:S03]  /*aee0*/  @!P1 LEA R4, P3, R19, R14, 0x1 ;  /* 0x0000000e13049211 */ /* 0x002fc600078608ff */
[----:B------:R1:W0:Y:S02]  /*aef0*/  SHFL.IDX PT, R14, R6, 0x3, 0x181f ;  /* 0x00781f00060e7f89 */ /* 0x00022400000e0000 */
[----:B------:R-:W-:-:S05]  /*af00*/  @!P1 IMAD.X R5, RZ, RZ, R8, P3 ;  /* 0x000000ffff059224 */ /* 0x000fca00018e0608 */
[----:B------:R2:W-:Y:S02]  /*af10*/  @!P1 LDGSTS.E.BYPASS.LTC128B.128 [R21+0xcc00], desc[UR46][R4.64], !P0 ;  /* 0x0cc0000004159fae */ /* 0x0005e4000c101d6e */
[----:B--2---:R-:W-:-:S05]  /*af20*/  @!P2 LEA R4, P1, R19, R20, 0x1 ;  /* 0x000000141304a211 */ /* 0x004fca00078208ff */
[----:B---3--:R-:W-:Y:S01]  /*af30*/  @!P2 IMAD.X R5, RZ, RZ, R7, P1 ;  /* 0x000000ffff05a224 */ /* 0x008fe200008e0607 */
[----:B------:R-:W-:-:S05]  /*af40*/  @!P2 LEA R7, R10, UR38, 0x1 ;  /* 0x000000260a07ac11 */ /* 0x000fca000f8e08ff */
[----:B0---4-:R1:W-:Y:S02]  /*af50*/  @!P2 LDGSTS.E.BYPASS.LTC128B.128 [R7+0xd400], desc[UR46][R4.64], !P0 ;  /* 0x0d4000000407afae */ /* 0x0113e4000c101d6e */
.L_x_1994:
[----:B------:R-:W-:-:S05]  /*af60*/  VIADD R9, R9, 0xb0 ;  /* 0x000000b009097836 */ /* 0x000fca0000000000 */
[----:B------:R-:W-:Y:S01]  /*af70*/  ISETP.GE.AND P1, PT, R9, R0, PT ;  /* 0x000000000900720c */ /* 0x000fe20003f26270 */
[----:B------:R-:W-:-:S05]  /*af80*/  IMAD.MOV.U32 R0, RZ, RZ, 0x1 ;  /* 0x00000001ff007424 */ /* 0x000fca00078e00ff */
[----:B------:R-:W-:-:S07]  /*af90*/  SHF.L.U32 R0, R0, 0x1f, RZ ;  /* 0x0000001f00007819 */ /* 0x000fce00000006ff */
[----:B-1----:R-:W-:-:S05]  /*afa0*/  @!P1 LEA R4, P2, R19, R14, 0x1 ;  /* 0x0000000e13049211 */ /* 0x002fca00078408ff */
[----:B------:R-:W-:Y:S01]  /*afb0*/  @!P1 IMAD.X R5, RZ, RZ, R3, P2 ;  /* 0x000000ffff059224 */ /* 0x000fe200010e0603 */
[----:B------:R-:W-:-:S05]  /*afc0*/  @!P1 LEA R3, R10, UR38, 0x1 ;  /* 0x000000260a039c11 */ /* 0x000fca000f8e08ff */
        /* <DEDUP_REMOVED lines=9> */
[----:B------:R-:W1:Y:S02]  /*b060*/  SYNCS.PHASECHK.TRANS64.TRYWAIT P0, [UR38+0x16820], R0 ;  /* 0x01682000ff0075a7 */ /* 0x000e640008000166 */
[----:B01----:R-:W-:Y:S05]  /*b070*/  @!P0 BRA `(.L_x_1905) ;  /* 0x0000002c00088947 */ /* 0x003fea0003800000 */
.L_x_1995:
[----:B------:R-:W-:Y:S01]  /*b080*/  UIADD3 UR6, UR39, -0x2, URZ ;  /* 0xfffffffe27067890 */ /* 0x000fe2000fffe03f */
[----:B------:R-:W-:Y:S02]  /*b090*/  IMAD.MOV.U32 R12, RZ, RZ, 0x1 ;  /* 0x00000001ff0c7424 */ /* 0x000fe400078e00ff */
[----:B0-----:R-:W-:Y:S01]  /*b0a0*/  IMAD.MOV.U32 R0, RZ, RZ, RZ ;  /* 0x000000ffff007224 */ /* 0x001fe200078e00ff */
[----:B------:R-:W-:-:S06]  /*b0b0*/  UISETP.GE.AND UP0, UPT, UR6, UR40, UPT ;  /* 0x000000280600728c */ /* 0x000fcc000bf06270 */
[----:B------:R-:W-:-:S13]  /*b0c0*/  PLOP3.LUT P0, PT, PT, PT, UP0, 0x80, 0x0 ;  /* 0x000000000000781c */ /* 0x000fda0003f0f008 */
[----:B------:R-:W-:Y:S05]  /*b0d0*/  @!P0 BRA `(.L_x_1906) ;  /* 0x0000001000e48947 */ /* 0x000fea0003800000 */
[----:B------:R-:W-:Y:S01]  /*b0e0*/  UIADD3 UR4, UR41, 0x1, URZ ;  /* 0x0000000129047890 */ /* 0x000fe2000fffe03f */
[----:B------:R-:W-:Y:S01]  /*b0f0*/  LOP3.LUT R3, RZ, UR40, RZ, 0x33, !PT ;  /* 0x00000028ff037c12 */ /* 0x000fe2000f8e33ff */
[----:B------:R-:W-:Y:S01]  /*b100*/  IMAD.MOV.U32 R12, RZ, RZ, 0x1 ;  /* 0x00000001ff0c7424 */ /* 0x000fe200078e00ff */
[----:B------:R-:W-:Y:S01]  /*b110*/  LOP3.LUT R8, R2, 0x1f, RZ, 0xc0, !PT ;  /* 0x0000001f02087812 */ /* 0x000fe200078ec0ff */
[----:B------:R-:W-:Y:S01]  /*b120*/  UIMAD UR4, UR4, UR44, URZ ;  /* 0x0000002c040472a4 */ /* 0x000fe2000f8e023f */
[----:B------:R-:W-:-:S03]  /*b130*/  IMAD.MOV.U32 R6, RZ, RZ, R18 ;  /* 0x000000ffff067224 */ /* 0x000fc600078e0012 */
[----:B------:R-:W-:-:S04]  /*b140*/  UISETP.LT.AND UP0, UPT, UR42, UR4, UPT ;  /* 0x000000042a00728c */ /* 0x000fc8000bf01270 */
[----:B------:R-:W-:-:S06]  /*b150*/  USEL UR4, UR42, UR4, UP0 ;  /* 0x000000042a047287 */ /* 0x000fcc0008000000 */
[----:B------:R-:W-:-:S05]  /*b160*/  IMAD R4, RZ, RZ, -UR4 ;  /* 0x80000004ff047e24 */ /* 0x000fca000f8e02ff */
[----:B------:R-:W-:-:S04]  /*b170*/  VIADDMNMX R3, R4, 0x1, R3, !PT ;  /* 0x0000000104037846 */ /* 0x000fc80007800103 */
[----:B------:R-:W-:Y:S02]  /*b180*/  R2UR UR5, R3 ;  /* 0x00000000030572ca */ /* 0x000fe400000e0000 */
[----:B------:R-:W-:-:S11]  /*b190*/  LOP3.LUT R3, RZ, UR4, RZ, 0x33, !PT ;  /* 0x00000004ff037c12 */ /* 0x000fd6000f8e33ff */
[----:B------:R-:W-:Y:S02]  /*b1a0*/  UIADD3 UR7, UR5, -0x2, URZ ;  /* 0xfffffffe05077890 */ /* 0x000fe4000fffe03f */
[----:B------:R-:W-:-:S04]  /*b1b0*/  UIADD3 UR4, UR4, UR5, URZ ;  /* 0x0000000504047290 */ /* 0x000fc8000fffe03f */
[----:B------:R-:W-:Y:S01]  /*b1c0*/  ISETP.NE.AND P0, PT, R3, UR7, PT ;  /* 0x0000000703007c0c */ /* 0x000fe2000bf05270 */
[----:B------:R-:W-:Y:S02]  /*b1d0*/  IMAD.U32 R3, RZ, RZ, UR6 ;  /* 0x00000006ff037e24 */ /* 0x000fe4000f8e00ff */
[----:B------:R-:W-:-:S05]  /*b1e0*/  IMAD.U32 R9, RZ, RZ, UR4 ;  /* 0x00000004ff097e24 */ /* 0x000fca000f8e00ff */
[----:B------:R-:W-:-:S05]  /*b1f0*/  LOP3.LUT R9, R9, 0x1, RZ, 0xc0, !PT ;  /* 0x0000000109097812 */ /* 0x000fca00078ec0ff */
[----:B------:R-:W-:Y:S05]  /*b200*/  @!P0 BRA `(.L_x_1907) ;  /* 0x0000000c001c8947 */ /* 0x000fea0003800000 */
[----:B------:R-:W-:Y:S01]  /*b210*/  R2UR UR5, R9 ;  /* 0x00000000090572ca */ /* 0x000fe200000e0000 */
[----:B------:R-:W-:Y:S01]  /*b220*/  BSSY B0, `(.L_x_1907) ;  /* 0x00000c5000007945 */ /* 0x000fe20003800000 */
[----:B------:R-:W-:Y:S02]  /*b230*/  IMAD.MOV.U32 R10, RZ, RZ, 0x1 ;  /* 0x00000001ff0a7424 */ /* 0x000fe400078e00ff */
[----:B------:R-:W-:-:S09]  /*b240*/  IMAD.MOV.U32 R6, RZ, RZ, R18 ;  /* 0x000000ffff067224 */ /* 0x000fd200078e0012 */
[----:B------:R-:W-:-:S06]  /*b250*/  UIADD3 UR4, UR4, -UR5, URZ ;  /* 0x8000000504047290 */ /* 0x000fcc000fffe03f */
[----:B------:R-:W-:-:S07]  /*b260*/  IMAD.U32 R11, RZ, RZ, UR4 ;  /* 0x00000004ff0b7e24 */ /* 0x000fce000f8e00ff */
.L_x_1934:
[----:B------:R-:W-:Y:S01]  /*b270*/  ISETP.NE.AND P0, PT, R26, RZ, PT ;  /* 0x000000ff1a00720c */ /* 0x000fe20003f05270 */
[----:B------:R-:W-:Y:S01]  /*b280*/  VIADD R11, R11, 0xfffffffe ;  /* 0xfffffffe0b0b7836 */ /* 0x000fe20000000000 */
[----:B------:R-:W-:Y:S04]  /*b290*/  BSSY B1, `(.L_x_1908) ;  /* 0x000005b000017945 */ /* 0x000fe80003800000 */
[----:B------:R-:W-:-:S07]  /*b2a0*/  ISETP.NE.AND P1, PT, R11, RZ, PT ;  /* 0x000000ff0b00720c */ /* 0x000fce0003f25270 */
[----:B------:R-:W-:Y:S06]  /*b2b0*/  @!P0 BRA `(.L_x_1909) ;  /* 0x0000000400608947 */ /* 0x000fec0003800000 */
[----:B------:R-:W-:Y:S01]  /*b2c0*/  ISETP.NE.AND P0, PT, R27, RZ, PT ;  /* 0x000000ff1b00720c */ /* 0x000fe20003f05270 */
[----:B------:R-:W-:Y:S01]  /*b2d0*/  IMAD.MOV.U32 R14, RZ, RZ, R3 ;  /* 0x000000ffff0e7224 */ /* 0x000fe200078e0003 */
        /* <DEDUP_REMOVED lines=21> */
.L_x_1910:
[----:B------:R-:W1:Y:S01]  /*b430*/  SYNCS.PHASECHK.TRANS64.TRYWAIT P0, [UR38+0x16848], R12 ;  /* 0x0168480cff0075a7 */ /* 0x000e620008000166 */
[----:B------:R-:W-:Y:S01]  /*b440*/  BSSY B2, `(.L_x_1911) ;  /* 0x0000003000027945 */ /* 0x000fe20003800000 */
[----:B------:R-:W-:-:S03]  /*b450*/  ISETP.NE.AND P2, PT, R17, RZ, PT ;  /* 0x000000ff1100720c */ /* 0x000fc60003f45270 */
[----:B-1----:R-:W-:Y:S10]  /*b460*/  @!P0 BRA `(.L_x_1912) ;  /* 0x0000002800248947 */ /* 0x002ff40003800000 */
.L_x_1996:
[----:B------:R-:W-:Y:S05]  /*b470*/  BSYNC B2 ;  /* 0x0000000000027941 */ /* 0x000fea0003800000 */
.L_x_1911:
[----:B------:R-:W-:Y:S04]  /*b480*/  BSSY B2, `(.L_x_1913) ;  /* 0x0000007000027945 */ /* 0x000fe80003800000 */
[----:B------:R-:W-:Y:S05]  /*b490*/  @P2 BRA `(.L_x_1914) ;  /* 0x0000000000142947 */ /* 0x000fea0003800000 */
[----:B------:R-:W-:Y:S01]  /*b4a0*/  ISETP.NE.AND P0, PT, R8, RZ, PT ;  /* 0x000000ff0800720c */ /* 0x000fe20003f05270 */
[----:B0-----:R-:W-:-:S04]  /*b4b0*/  IMAD.MOV.U32 R4, RZ, RZ, 0x4000 ;  /* 0x00004000ff047424 */ /* 0x001fc800078e00ff */
[----:B------:R1:W-:Y:S08]  /*b4c0*/  SYNCS.ARRIVE.TRANS64 RZ, [UR38+0x16838], R4 ;  /* 0x01683804ffff79a7 */ /* 0x0003f00008000026 */
[----:B-1----:R-:W-:Y:S05]  /*b4d0*/  @!P0 BRA `(.L_x_1914) ;  /* 0x0000000000048947 */ /* 0x002fea0003800000 */
[----:B------:R-:W-:Y:S01]  /*b4e0*/  BPT.TRAP 0x1 ;  /* 0x000000040000795c */ /* 0x000fe20000300000 */
.L_x_1914:
[----:B------:R-:W-:Y:S05]  /*b4f0*/  BSYNC B2 ;  /* 0x0000000000027941 */ /* 0x000fea0003800000 */
.L_x_1913:
        /* <DEDUP_REMOVED lines=11> */
.L_x_1915:
        /* <DEDUP_REMOVED lines=10> */
.L_x_1997:
[----:B------:R-:W-:Y:S05]  /*b650*/  BSYNC B2 ;  /* 0x0000000000027941 */ /* 0x000fea0003800000 */
.L_x_1916:
        /* <DEDUP_REMOVED lines=9> */
.L_x_1919:
[----:B------:R-:W-:Y:S05]  /*b6f0*/  BSYNC B2 ;  /* 0x0000000000027941 */ /* 0x000fea0003800000 */
.L_x_1918:
        /* <DEDUP_REMOVED lines=10> */
.L_x_1920:
        /* <DEDUP_REMOVED lines=10> */
.L_x_1909:
[----:B------:R-:W-:Y:S05]  /*b840*/  BSYNC B1 ;  /* 0x0000000000017941 */ /* 0x000fea0003800000 */
.L_x_1908:
[----:B------:R-:W-:Y:S01]  /*b850*/  ISETP.NE.AND P0, PT, R26, RZ, PT ;  /* 0x000000ff1a00720c */ /* 0x000fe20003f05270 */
[----:B------:R-:W-:Y:S01]  /*b860*/  BSSY B1, `(.L_x_1921) ;  /* 0x000005d000017945 */ /* 0x000fe20003800000 */
[----:B------:R-:W-:-:S11]  /*b870*/  LOP3.LUT R12, R10, 0x1, RZ, 0x3c, !PT ;  /* 0x000000010a0c7812 */ /* 0x000fd600078e3cff */
[----:B------:R-:W-:Y:S05]  /*b880*/  @!P0 BRA `(.L_x_1922) ;  /* 0x0000000400688947 */ /* 0x000fea0003800000 */
[----:B------:R-:W-:Y:S01]  /*b890*/  ISETP.NE.AND P0, PT, R27, RZ, PT ;  /* 0x000000ff1b00720c */ /* 0x000fe20003f05270 */
[----:B------:R-:W-:Y:S01]  /*b8a0*/  VIADD R13, R3, 0xffffffff ;  /* 0xffffffff030d7836 */ /* 0x000fe20000000000 */
        /* <DEDUP_REMOVED lines=21> */
.L_x_1923:
[----:B------:R-:W1:Y:S01]  /*ba00*/  SYNCS.PHASECHK.TRANS64.TRYWAIT P0, [UR38+0x16840], R14 ;  /* 0x0168400eff0075a7 */ /* 0x000e620008000166 */
[----:B------:R-:W-:Y:S01]  /*ba10*/  BSSY B2, `(.L_x_1924) ;  /* 0x0000003000027945 */ /* 0x000fe20003800000 */
[----:B------:R-:W-:-:S03]  /*ba20*/  ISETP.NE.AND P2, PT, R17, RZ, PT ;  /* 0x000000ff1100720c */ /* 0x000fc60003f45270 */
[----:B-1----:R-:W-:Y:S10]  /*ba30*/  @!P0 BRA `(.L_x_1925) ;  /* 0x0000002000e08947 */ /* 0x002ff40003800000 */
.L_x_1998:
[----:B------:R-:W-:Y:S05]  /*ba40*/  BSYNC B2 ;  /* 0x0000000000027941 */ /* 0x000fea0003800000 */
.L_x_1924:
[----:B------:R-:W-:Y:S04]  /*ba50*/  BSSY B2, `(.L_x_1926) ;  /* 0x0000007000027945 */ /* 0x000fe80003800000 */
[----:B------:R-:W-:Y:S05]  /*ba60*/  @P2 BRA `(.L_x_1927) ;  /* 0x0000000000142947 */ /* 0x000fea0003800000 */
[----:B------:R-:W-:Y:S01]  /*ba70*/  ISETP.NE.AND P0, PT, R8, RZ, PT ;  /* 0x000000ff0800720c */ /* 0x000fe20003f05270 */
[----:B0-----:R-:W-:-:S04]  /*ba80*/  IMAD.MOV.U32 R4, RZ, RZ, 0x4000 ;  /* 0x00004000ff047424 */ /* 0x001fc800078e00ff */
[----:B------:R1:W-:Y:S08]  /*ba90*/  SYNCS.ARRIVE.TRANS64 RZ, [UR38+0x16830], R4 ;  /* 0x01683004ffff79a7 */ /* 0x0003f00008000026 */
[----:B-1----:R-:W-:Y:S05]  /*baa0*/  @!P0 BRA `(.L_x_1927) ;  /* 0x0000000000048947 */ /* 0x002fea0003800000 */
[----:B------:R-:W-:Y:S01]  /*bab0*/  BPT.TRAP 0x1 ;  /* 0x000000040000795c */ /* 0x000fe20000300000 */
.L_x_1927:
[----:B------:R-:W-:Y:S05]  /*bac0*/  BSYNC B2 ;  /* 0x0000000000027941 */ /* 0x000fea0003800000 */
.L_x_1926:
        /* <DEDUP_REMOVED lines=11> */
.L_x_1928:
        /* <DEDUP_REMOVED lines=12> */
.L_x_1999:
[----:B------:R-:W-:Y:S05]  /*bc40*/  BSYNC B2 ;  /* 0x0000000000027941 */ /* 0x000fea0003800000 */
.L_x_1929:
        /* <DEDUP_REMOVED lines=9> */
.L_x_1932:
[----:B------:R-:W-:Y:S05]  /*bce0*/  BSYNC B2 ;  /* 0x0000000000027941 */ /* 0x000fea0003800000 */
.L_x_1931:
        /* <DEDUP_REMOVED lines=10> */
.L_x_1933:
        /* <DEDUP_REMOVED lines=10> */
.L_x_1922:
[----:B------:R-:W-:Y:S05]  /*be30*/  BSYNC B1 ;  /* 0x0000000000017941 */ /* 0x000fea0003800000 */
.L_x_1921:
[----:B------:R-:W-:Y:S02]  /*be40*/  VIADD R3, R3, 0xfffffffe ;  /* 0xfffffffe03037836 */ /* 0x000fe40000000000 */
[----:B------:R-:W-:Y:S01]  /*be50*/  IMAD.MOV.U32 R10, RZ, RZ, R12 ;  /* 0x000000ffff0a7224 */ /* 0x000fe200078e000c */
[----:B------:R-:W-:Y:S06]  /*be60*/  @P1 BRA `(.L_x_1934) ;  /* 0xfffffff400001947 */ /* 0x000fec000383ffff */
[----:B------:R-:W-:Y:S05]  /*be70*/  BSYNC B0 ;  /* 0x0000000000007941 */ /* 0x000fea0003800000 */
.L_x_1907:
[----:B------:R-:W-:Y:S01]  /*be80*/  ISETP.NE.AND P0, PT, R9, RZ, PT ;  /* 0x000000ff0900720c */ /* 0x000fe20003f05270 */
[----:B------:R-:W-:-:S12]  /*be90*/  BSSY B0, `(.L_x_1906) ;  /* 0x000005d000007945 */ /* 0x000fd80003800000 */
[----:B------:R-:W-:Y:S05]  /*bea0*/  @!P0 BRA `(.L_x_1935) ;  /* 0x00000004006c8947 */ /* 0x000fea0003800000 */
[----:B------:R-:W-:Y:S01]  /*beb0*/  ISETP.NE.AND P1, PT, R26, RZ, PT ;  /* 0x000000ff1a00720c */ /* 0x000fe20003f25270 */
[----:B------:R-:W-:-:S12]  /*bec0*/  IMAD.MOV.U32 R0, RZ, RZ, 0x1 ;  /* 0x00000001ff007424 */ /* 0x000fd800078e00ff */
[----:B------:R-:W-:Y:S05]  /*bed0*/  @!P1 BRA `(.L_x_1935) ;  /* 0x0000000400609947 */ /* 0x000fea0003800000 */
[----:B------:R-:W-:Y:S02]  /*bee0*/  ISETP.NE.AND P1, PT, R27, RZ, PT ;  /* 0x000000ff1b00720c */ /* 0x000fe40003f25270 */
        /* <DEDUP_REMOVED lines=21> */
.L_x_1936:
[----:B------:R-:W1:Y:S01]  /*c040*/  SYNCS.PHASECHK.TRANS64.TRYWAIT P0, [UR38+0x16848], R9 ;  /* 0x01684809ff0075a7 */ /* 0x000e620008000166 */
[----:B------:R-:W-:Y:S01]  /*c050*/  BSSY B1, `(.L_x_1937) ;  /* 0x0000003000017945 */ /* 0x000fe20003800000 */
[----:B------:R-:W-:-:S03]  /*c060*/  ISETP.NE.AND P1, PT, R17, RZ, PT ;  /* 0x000000ff1100720c */ /* 0x000fc60003f25270 */
[----:B-1----:R-:W-:Y:S10]  /*c070*/  @!P0 BRA `(.L_x_1938) ;  /* 0x0000001c00808947 */ /* 0x002ff40003800000 */
.L_x_2000:
[----:B------:R-:W-:Y:S05]  /*c080*/  BSYNC B1 ;  /* 0x0000000000017941 */ /* 0x000fea0003800000 */
.L_x_1937:
[----:B------:R-:W-:Y:S04]  /*c090*/  BSSY B1, `(.L_x_1939) ;  /* 0x0000007000017945 */ /* 0x000fe80003800000 */
[----:B------:R-:W-:Y:S05]  /*c0a0*/  @P1 BRA `(.L_x_1940) ;  /* 0x0000000000141947 */ /* 0x000fea0003800000 */
[----:B------:R-:W-:Y:S01]  /*c0b0*/  ISETP.NE.AND P0, PT, R8, RZ, PT ;  /* 0x000000ff0800720c */ /* 0x000fe20003f05270 */
[----:B0-----:R-:W-:-:S04]  /*c0c0*/  IMAD.MOV.U32 R4, RZ, RZ, 0x4000 ;  /* 0x00004000ff047424 */ /* 0x001fc800078e00ff */
[----:B------:R1:W-:Y:S08]  /*c0d0*/  SYNCS.ARRIVE.TRANS64 RZ, [UR38+0x16838], R4 ;  /* 0x01683804ffff79a7 */ /* 0x0003f00008000026 */
[----:B-1----:R-:W-:Y:S05]  /*c0e0*/  @!P0 BRA `(.L_x_1940) ;  /* 0x0000000000048947 */ /* 0x002fea0003800000 */
[----:B------:R-:W-:Y:S01]  /*c0f0*/  BPT.TRAP 0x1 ;  /* 0x000000040000795c */ /* 0x000fe20000300000 */
.L_x_1940:
[----:B------:R-:W-:Y:S05]  /*c100*/  BSYNC B1 ;  /* 0x0000000000017941 */ /* 0x000fea0003800000 */
.L_x_1939:
        /* <DEDUP_REMOVED lines=11> */
.L_x_1941:
        /* <DEDUP_REMOVED lines=11> */
.L_x_2001:
[----:B------:R-:W-:Y:S05]  /*c270*/  BSYNC B1 ;  /* 0x0000000000017941 */ /* 0x000fea0003800000 */
.L_x_1942:
        /* <DEDUP_REMOVED lines=9> */
.L_x_1945:
[----:B------:R-:W-:Y:S05]  /*c310*/  BSYNC B1 ;  /* 0x0000000000017941 */ /* 0x000fea0003800000 */
.L_x_1944:
        /* <DEDUP_REMOVED lines=10> */
.L_x_1946:
        /* <DEDUP_REMOVED lines=10> */
.L_x_1935:
[----:B------:R-:W-:Y:S05]  /*c460*/  BSYNC B0 ;  /* 0x0000000000007941 */ /* 0x000fea0003800000 */
.L_x_1906:
[----:B------:R-:W-:Y:S01]  /*c470*/  ISETP.NE.AND P0, PT, R26, RZ, PT ;  /* 0x000000ff1a00720c */ /* 0x000fe20003f05270 */
        /* <DEDUP_REMOVED lines=8> */
.L_x_2002:
[----:B------:R-:W-:Y:S05]  /*c500*/  BSYNC B1 ;  /* 0x0000000000017941 */ /* 0x000fea0003800000 */
.L_x_1949:
[----:B------:R-:W-:Y:S04]  /*c510*/  BSSY B1, `(.L_x_1951) ;  /* 0x0000007000017945 */ /* 0x000fe80003800000 */
[----:B------:R-:W-:Y:S05]  /*c520*/  @P1 BRA `(.L_x_1952) ;  /* 0x0000000000141947 */ /* 0x000fea0003800000 */
[----:B------:R-:W-:Y:S01]  /*c530*/  LOP3.LUT P0, RZ, R2, 0x1f, RZ, 0xc0, !PT ;  /* 0x0000001f02ff7812 */ /* 0x000fe2000780c0ff */
[----:B0-----:R-:W-:-:S04]  /*c540*/  IMAD.MOV.U32 R3, RZ, RZ, 0x4000 ;  /* 0x00004000ff037424 */ /* 0x001fc800078e00ff */
[----:B------:R1:W-:Y:S08]  /*c550*/  SYNCS.ARRIVE.TRANS64 RZ, [R4+URZ+0x16850], R3 ;  /* 0x0168500304ff79a7 */ /* 0x0003f0000800003f */
[----:B------:R-:W-:Y:S05]  /*c560*/  @!P0 BRA `(.L_x_1952) ;  /* 0x0000000000048947 */ /* 0x000fea0003800000 */
[----:B------:R-:W-:Y:S01]  /*c570*/  BPT.TRAP 0x1 ;  /* 0x000000040000795c */ /* 0x000fe20000300000 */
.L_x_1952:
[----:B------:R-:W-:Y:S05]  /*c580*/  BSYNC B1 ;  /* 0x0000000000017941 */ /* 0x000fea0003800000 */
.L_x_1951:
        /* <DEDUP_REMOVED lines=13> */
.L_x_1953:
        /* <DEDUP_REMOVED lines=8> */
.L_x_1948:
[----:B------:R-:W-:Y:S05]  /*c6e0*/  BSYNC B0 ;  /* 0x0000000000007941 */ /* 0x000fea0003800000 */
.L_x_1947:
[----:B------:R-:W-:Y:S02]  /*c6f0*/  VIADD R0, R0, 0x1 ;  /* 0x0000000100007836 */ /* 0x000fe40000000000 */
[----:B01----:R-:W-:-:S03]  /*c700*/  IMAD.MOV.U32 R4, RZ, RZ, RZ ;  /* 0x000000ffff047224 */ /* 0x003fc600078e00ff */
[----:B------:R-:W-:-:S04]  /*c710*/  ISETP.NE.AND P0, PT, R0, 0x2, PT ;  /* 0x000000020000780c */ /* 0x000fc80003f05270 */
[----:B------:R-:W-:Y:S02]  /*c720*/  SEL R5, RZ, 0x1, P0 ;  /* 0x00000001ff057807 */ /* 0x000fe40000000000 */
[----:B------:R-:W-:Y:S02]  /*c730*/  SEL R3, R0, RZ, P0 ;  /* 0x000000ff00037207 */ /* 0x000fe40000000000 */
[----:B------:R-:W-:-:S07]  /*c740*/  LOP3.LUT R0, R12, R5, RZ, 0x3c, !PT ;  /* 0x000000050c007212 */ /* 0x000fce00078e3cff */
.L_x_1892:
[----:B------:R-:W0:Y:S01]  /*c750*/  S2R R5, SR_CgaCtaId ;  /* 0x0000000000057919 */ /* 0x000e220000008800 */
[----:B------:R-:W-:Y:S02]  /*c760*/  MOV R2, 0x400 ;  /* 0x0000040000027802 */ /* 0x000fe40000000f00 */
[----:B------:R-:W-:Y:S02]  /*c770*/  SHF.L.U32 R4, R4, 0x1f, RZ ;  /* 0x0000001f04047819 */ /* 0x000fe400000006ff */
[----:B0-----:R-:W-:-:S04]  /*c780*/  LEA R17, R5, R2, 0x18 ;  /* 0x0000000205117211 */ /* 0x001fc800078ec0ff */
[----:B------:R-:W0:Y:S02]  /*c790*/  SYNCS.PHASECHK.TRANS64.TRYWAIT P0, [R17+URZ+0x16820], R4 ;  /* 0x01682004110075a7 */ /* 0x000e24000800017f */
[----:B0-----:R-:W-:Y:S05]  /*c7a0*/  @!P0 BRA `(.L_x_1954) ;  /* 0x0000001400f88947 */ /* 0x001fea0003800000 */
.L_x_2003:
[----:B------:R-:W-:-:S03]  /*c7b0*/  UMOV UR4, 0xffffffff ;  /* 0xffffffff00047882 */ /* 0x000fc60000000000 */
[----:B------:R-:W-:Y:S05]  /*c7c0*/  BRA.DIV UR4, `(.L_x_1955) ;  /* 0x0000001a04047947 */ /* 0x000fea000b800000 */
[----:B------:R1:W2:Y:S02]  /*c7d0*/  SHFL.IDX PT, R14, R16, RZ, 0x1f ;  /* 0x00001fff100e7589 */ /* 0x0002a400000e0000 */
.L_x_2006:
[----:B--2---:R-:W-:-:S13]  /*c7e0*/  ISETP.NE.AND P0, PT, R14, RZ, PT ;  /* 0x000000ff0e00720c */ /* 0x004fda0003f05270 */
[----:B------:R-:W-:Y:S05]  /*c7f0*/  @P0 BRA `(.L_x_1854) ;  /* 0x0000000000880947 */ /* 0x000fea0003800000 */
[----:B------:R-:W-:-:S03]  /*c800*/  UMOV UR4, 0xffffffff ;  /* 0xffffffff00047882 */ /* 0x000fc60000000000 */
[----:B------:R-:W-:Y:S05]  /*c810*/  BRA.DIV UR4, `(.L_x_1956) ;  /* 0x0000001a04187947 */ /* 0x000fea000b800000 */
[----:B------:R-:W-:-:S13]  /*c820*/  ELECT P6, URZ, PT ;  /* 0x00000000003f782f */ /* 0x000fda00038c0000 */
.L_x_2009:
[----:B------:R-:W-:Y:S05]  /*c830*/  @!P6 BRA `(.L_x_1854) ;  /* 0x000000000078e947 */ /* 0x000fea0003800000 */
[----:B------:R-:W-:-:S06]  /*c840*/  ULOP3.LUT UR4, UR43, 0x2, URZ, 0xfc, !UPT ;  /* 0x000000022b047892 */ /* 0x000fcc000f8efc3f */
[----:B------:R-:W-:-:S05]  /*c850*/  IMAD.U32 R2, RZ, RZ, UR4 ;  /* 0x00000004ff027e24 */ /* 0x000fca000f8e00ff */
[----:B------:R-:W-:-:S13]  /*c860*/  ISETP.NE.AND P2, PT, R2, 0x3, PT ;  /* 0x000000030200780c */ /* 0x000fda0003f45270 */
[----:B------:R-:W-:Y:S05]  /*c870*/  @!P2 BRA `(.L_x_1957) ;  /* 0x000000000004a947 */ /* 0x000fea0003800000 */
[----:B------:R-:W-:Y:S01]  /*c880*/  BPT.TRAP 0x1 ;  /* 0x000000040000795c */ /* 0x000fe20000300000 */
.L_x_1957:
[----:B------:R-:W-:Y:S01]  /*c890*/  VIADD R6, R17, 0x16840 ;  /* 0x0001684011067836 */ /* 0x000fe20000000000 */
[----:B0-----:R-:W-:Y:S01]  /*c8a0*/  SHF.L.U32 R4, R0, 0x1f, RZ ;  /* 0x0000001f00047819 */ /* 0x001fe200000006ff */
        /* <DEDUP_REMOVED lines=10> */
.L_x_2010:
[----:B------:R-:W2:Y:S02]  /*c950*/  SYNCS.PHASECHK.TRANS64.TRYWAIT P0, [R5+URZ], R2 ;  /* 0x00000002050075a7 */ /* 0x000ea4000800017f */
[----:B--2---:R-:W-:Y:S05]  /*c960*/  @!P0 BRA `(.L_x_1959) ;  /* 0x0000001400f88947 */ /* 0x004fea0003800000 */
.L_x_2011:
[----:B------:R-:W-:Y:S05]  /*c970*/  @!P2 BRA `(.L_x_1960) ;  /* 0x000000000004a947 */ /* 0x000fea0003800000 */
[----:B------:R-:W-:Y:S01]  /*c980*/  BPT.TRAP 0x1 ;  /* 0x000000040000795c */ /* 0x000fe20000300000 */
.L_x_1960:
[----:B------:R-:W-:-:S04]  /*c990*/  VIADD R0, R17, 0x16860 ;  /* 0x0001686011007836 */ /* 0x000fc80000000000 */
[----:B------:R-:W-:-:S04]  /*c9a0*/  IMAD R3, R3, 0x8, R0 ;  /* 0x0000000803037824 */ /* 0x000fc800078e0200 */
[----:B------:R-:W3:Y:S02]  /*c9b0*/  SYNCS.PHASECHK.TRANS64.TRYWAIT P0, [R3+URZ], R4 ;  /* 0x00000004030075a7 */ /* 0x000ee4000800017f */
[----:B---3--:R-:W-:Y:S05]  /*c9c0*/  @!P0 BRA `(.L_x_1961) ;  /* 0x0000001400f48947 */ /* 0x008fea0003800000 */
.L_x_2012:
[----:B------:R-:W-:-:S07]  /*c9d0*/  IMAD R9, R9, 0x8, R0 ;  /* 0x0000000809097824 */ /* 0x000fce00078e0200 */
.L_x_1962:
[----:B----4-:R4:W0:Y:S02]  /*c9e0*/  SYNCS.PHASECHK.TRANS64.TRYWAIT P0, [R9+URZ], R2 ;  /* 0x00000002090075a7 */ /* 0x010824000800017f */
[----:B0-----:R-:W-:Y:S05]  /*c9f0*/  @!P0 NANOSLEEP.SYNCS 0x989680 ;  /* 0x009896800000895d */ /* 0x001fea0003900000 */
[----:B------:R-:W0:Y:S02]  /*ca00*/  @!P0 SYNCS.PHASECHK.TRANS64 P0, [R9+URZ], R2 ;  /* 0x00000002090085a7 */ /* 0x000e24000800007f */
[----:B0-----:R-:W-:Y:S05]  /*ca10*/  @!P0 BRA `(.L_x_1962) ;  /* 0xfffffffc00f08947 */ /* 0x001fea000383ffff */
.L_x_1854:
[----:B------:R-:W-:Y:S05]  /*ca20*/  BSYNC B6 ;  /* 0x0000000000067941 */ /* 0x000fea0003800000 */
.L_x_1851:
[----:B------:R-:W-:Y:S05]  /*ca30*/  EXIT ;  /* 0x000000000000794d */ /* 0x000fea0003800000 */
.L_x_1858:
[----:B0-----:R-:W-:-:S04]  /*ca40*/  IMAD.U32 R3, RZ, RZ, UR39 ;  /* 0x00000027ff037e24 */ /* 0x001fc8000f8e00ff */
[----:B------:R0:W1:Y:S03]  /*ca50*/  SYNCS.PHASECHK.TRANS64.TRYWAIT P0, [R3+URZ+0x16800], R0 ;  /* 0x01680000030075a7 */ /* 0x000066000800017f */
[----:B-1----:R-:W-:Y:S05]  /*ca60*/  @!P0 NANOSLEEP.SYNCS 0x989680 ;  /* 0x009896800000895d */ /* 0x002fea0003900000 */
[----:B------:R-:W1:Y:S02]  /*ca70*/  @!P0 SYNCS.PHASECHK.TRANS64 P0, [R3+URZ+0x16800], R0 ;  /* 0x01680000030085a7 */ /* 0x000e64000800007f */
[----:B-1----:R-:W-:Y:S05]  /*ca80*/  @!P0 BRA `(.L_x_1858) ;  /* 0xfffffffc00ec8947 */ /* 0x002fea000383ffff */
[----:B------:R-:W-:Y:S05]  /*ca90*/  BRA `(.L_x_1963) ;  /* 0xffffff4800287947 */ /* 0x000fea000383ffff */
.L_x_1862:
[----:B-1----:R-:W-:-:S04]  /*caa0*/  IMAD.U32 R3, RZ, RZ, UR39 ;  /* 0x00000027ff037e24 */ /* 0x002fc8000f8e00ff */
[----:B------:R1:W2:Y:S03]  /*cab0*/  SYNCS.PHASECHK.TRANS64.TRYWAIT P2, [R3+URZ+0x16830], R0 ;  /* 0x01683000030075a7 */ /* 0x0002a6000804017f */
[----:B--2---:R-:W-:Y:S05]  /*cac0*/  @!P2 NANOSLEEP.SYNCS 0x989680 ;  /* 0x009896800000a95d */ /* 0x004fea0003900000 */
[----:B------:R-:W2:Y:S02]  /*cad0*/  @!P2 SYNCS.PHASECHK.TRANS64 P2, [R3+URZ+0x16830], R0 ;  /* 0x016830000300a5a7 */ /* 0x000ea4000804007f */
[----:B--2---:R-:W-:Y:S05]  /*cae0*/  @!P2 BRA `(.L_x_1862) ;  /* 0xfffffffc00eca947 */ /* 0x004fea000383ffff */
[----:B------:R-:W-:Y:S05]  /*caf0*/  BRA `(.L_x_1861) ;  /* 0xffffff4800487947 */ /* 0x000fea000383ffff */
.L_x_1867:
[----:B-1----:R-:W-:-:S04]  /*cb00*/  IMAD.U32 R8, RZ, RZ, UR10 ;  /* 0x0000000aff087e24 */ /* 0x002fc8000f8e00ff */
[----:B------:R1:W2:Y:S03]  /*cb10*/  SYNCS.PHASECHK.TRANS64.TRYWAIT P3, [R8+URZ+0x16830], R3 ;  /* 0x01683003080075a7 */ /* 0x0002a6000806017f */
[----:B--2---:R-:W-:Y:S05]  /*cb20*/  @!P3 NANOSLEEP.SYNCS 0x989680 ;  /* 0x009896800000b95d */ /* 0x004fea0003900000 */
[----:B------:R-:W2:Y:S02]  /*cb30*/  @!P3 SYNCS.PHASECHK.TRANS64 P3, [R8+URZ+0x16830], R3 ;  /* 0x016830030800b5a7 */ /* 0x000ea4000806007f */
[----:B--2---:R-:W-:Y:S05]  /*cb40*/  @!P3 BRA `(.L_x_1867) ;  /* 0xfffffffc00ecb947 */ /* 0x004fea000383ffff */
[----:B------:R-:W-:Y:S05]  /*cb50*/  BRA `(.L_x_1864) ;  /* 0xffffff6c00307947 */ /* 0x000fea000383ffff */
.L_x_1871:
[----:B-1----:R-:W-:-:S04]  /*cb60*/  IMAD.U32 R8, RZ, RZ, UR10 ;  /* 0x0000000aff087e24 */ /* 0x002fc8000f8e00ff */
[----:B------:R1:W2:Y:S03]  /*cb70*/  SYNCS.PHASECHK.TRANS64.TRYWAIT P3, [R8+URZ+0x16850], R3 ;  /* 0x01685003080075a7 */ /* 0x0002a6000806017f */
[----:B--2---:R-:W-:Y:S05]  /*cb80*/  @!P3 NANOSLEEP.SYNCS 0x989680 ;  /* 0x009896800000b95d */ /* 0x004fea0003900000 */
[----:B------:R-:W2:Y:S02]  /*cb90*/  @!P3 SYNCS.PHASECHK.TRANS64 P3, [R8+URZ+0x16850], R3 ;  /* 0x016850030800b5a7 */ /* 0x000ea4000806007f */
[----:B--2---:R-:W-:Y:S05]  /*cba0*/  @!P3 BRA `(.L_x_1871) ;  /* 0xfffffffc00ecb947 */ /* 0x004fea000383ffff */
[----:B------:R-:W-:Y:S05]  /*cbb0*/  BRA `(.L_x_1868) ;  /* 0xffffff6c00a87947 */ /* 0x000fea000383ffff */
.L_x_1877:
[----:B-1----:R-:W-:-:S04]  /*cbc0*/  IMAD.U32 R6, RZ, RZ, UR10 ;  /* 0x0000000aff067e24 */ /* 0x002fc8000f8e00ff */
[----:B------:R1:W2:Y:S03]  /*cbd0*/  SYNCS.PHASECHK.TRANS64.TRYWAIT P2, [R6+URZ+0x16830], R3 ;  /* 0x01683003060075a7 */ /* 0x0002a6000804017f */
[----:B--2---:R-:W-:Y:S05]  /*cbe0*/  @!P2 NANOSLEEP.SYNCS 0x989680 ;  /* 0x009896800000a95d */ /* 0x004fea0003900000 */
[----:B------:R-:W2:Y:S02]  /*cbf0*/  @!P2 SYNCS.PHASECHK.TRANS64 P2, [R6+URZ+0x16830], R3 ;  /* 0x016830030600a5a7 */ /* 0x000ea4000804007f */
[----:B--2---:R-:W-:Y:S05]  /*cc00*/  @!P2 BRA `(.L_x_1877) ;  /* 0xfffffffc00eca947 */ /* 0x004fea000383ffff */
[----:B------:R-:W-:Y:S05]  /*cc10*/  BRA `(.L_x_1874) ;  /* 0xffffff9000a47947 */ /* 0x000fea000383ffff */
.L_x_1881:
[----:B-1----:R-:W-:-:S04]  /*cc20*/  IMAD.U32 R6, RZ, RZ, UR10 ;  /* 0x0000000aff067e24 */ /* 0x002fc8000f8e00ff */
[----:B------:R1:W2:Y:S03]  /*cc30*/  SYNCS.PHASECHK.TRANS64.TRYWAIT P2, [R6+URZ+0x16850], R3 ;  /* 0x01685003060075a7 */ /* 0x0002a6000804017f */
[----:B--2---:R-:W-:Y:S05]  /*cc40*/  @!P2 NANOSLEEP.SYNCS 0x989680 ;  /* 0x009896800000a95d */ /* 0x004fea0003900000 */
[----:B------:R-:W2:Y:S02]  /*cc50*/  @!P2 SYNCS.PHASECHK.TRANS64 P2, [R6+URZ+0x16850], R3 ;  /* 0x016850030600a5a7 */ /* 0x000ea4000804007f */
[----:B--2---:R-:W-:Y:S05]  /*cc60*/  @!P2 BRA `(.L_x_1881) ;  /* 0xfffffffc00eca947 */ /* 0x004fea000383ffff */
[----:B------:R-:W-:Y:S05]  /*cc70*/  BRA `(.L_x_1878) ;  /* 0xffffff9400187947 */ /* 0x000fea000383ffff */
.L_x_1886:
[----:B-1----:R-:W-:-:S04]  /*cc80*/  IMAD.U32 R7, RZ, RZ, UR7 ;  /* 0x00000007ff077e24 */ /* 0x002fc8000f8e00ff */
[----:B------:R1:W2:Y:S03]  /*cc90*/  SYNCS.PHASECHK.TRANS64.TRYWAIT P0, [R7+URZ+0x16850], R0 ;  /* 0x01685000070075a7 */ /* 0x0002a6000800017f */
[----:B--2---:R-:W-:Y:S05]  /*cca0*/  @!P0 NANOSLEEP.SYNCS 0x989680 ;  /* 0x009896800000895d */ /* 0x004fea0003900000 */
[----:B------:R-:W2:Y:S02]  /*ccb0*/  @!P0 SYNCS.PHASECHK.TRANS64 P0, [R7+URZ+0x16850], R0 ;  /* 0x01685000070085a7 */ /* 0x000ea4000800007f */
[----:B--2---:R-:W-:Y:S05]  /*ccc0*/  @!P0 BRA `(.L_x_1886) ;  /* 0xfffffffc00ec8947 */ /* 0x004fea000383ffff */
[----:B------:R-:W-:Y:S05]  /*ccd0*/  BRA `(.L_x_1885) ;  /* 0xffffffac006c7947 */ /* 0x000fea000383ffff */
.L_x_1897:
[----:B------:R-:W-:Y:S02]  /*cce0*/  IMAD.MOV.U32 R13, RZ, RZ, R16 ;  /* 0x000000ffff0d7224 */ /* 0x000fe400078e0010 */
[----:B------:R-:W-:Y:S02]  /*ccf0*/  IMAD.MOV.U32 R12, RZ, RZ, RZ ;  /* 0x000000ffff0c7224 */ /* 0x000fe400078e00ff */
[----:B------:R-:W-:Y:S02]  /*cd00*/  IMAD.MOV.U32 R11, RZ, RZ, 0x1f ;  /* 0x0000001fff0b7424 */ /* 0x000fe400078e00ff */
[----:B------:R-:W-:-:S07]  /*cd10*/  IMAD.MOV.U32 R15, RZ, RZ, -0x1 ;  /* 0xffffffffff0f7424 */ /* 0x000fce00078e00ff */
[----:B------:R-:W-:Y:S05]  /*cd20*/  WARPSYNC.COLLECTIVE R15, `(.L_x_1964) ;  /* 0x000000000f087348 */ /* 0x000fea0003c00000 */
[----:B------:R0:W1:Y:S02]  /*cd30*/  SHFL.IDX P6, R14, R13, R12, R11 ;  /* 0x0000000c0d0e7389 */ /* 0x00006400000c000b */
[----:B01----:R-:W-:Y:S01]  /*cd40*/  ENDCOLLECTIVE ;  /* 0x000000000000791b */ /* 0x003fe20003800000 */
.L_x_1964:
[----:B------:R-:W-:Y:S05]  /*cd50*/  BRA `(.L_x_1965) ;  /* 0xffffffd000b47947 */ /* 0x000fea000383ffff */
.L_x_1899:
[----:B------:R-:W-:Y:S01]  /*cd60*/  BSSY B0, `(.L_x_1966) ;  /* 0x0000006000007945 */ /* 0x000fe20003800000 */
[----:B------:R-:W-:-:S07]  /*cd70*/  IMAD.MOV.U32 R15, RZ, RZ, -0x1 ;  /* 0xffffffffff0f7424 */ /* 0x000fce00078e00ff */
[----:B0-----:R-:W-:Y:S05]  /*cd80*/  WARPSYNC.COLLECTIVE R15, `(.L_x_1967) ;  /* 0x000000000f0c7348 */ /* 0x001fea0003c00000 */
[----:B------:R-:W-:Y:S02]  /*cd90*/  ELECT P6, UR62, PT ;  /* 0x00000000003e782f */ /* 0x000fe400038c0000 */
[----:B------:R-:W-:Y:S01]  /*cda0*/  MOV R14, UR62 ;  /* 0x0000003e000e7c02 */ /* 0x000fe20008000f00 */
[----:B0-----:R-:W-:Y:S10]  /*cdb0*/  ENDCOLLECTIVE ;  /* 0x000000000000791b */ /* 0x001ff40003800000 */
.L_x_1967:
[----:B------:R-:W-:Y:S05]  /*cdc0*/  BSYNC B0 ;  /* 0x0000000000007941 */ /* 0x000fea0003800000 */
.L_x_1966:
[----:B------:R-:W-:Y:S05]  /*cdd0*/  BRA `(.L_x_1968) ;  /* 0xffffffd000b07947 */ /* 0x000fea000383ffff */
.L_x_1901:
[----:B--2---:R-:W-:-:S04]  /*cde0*/  IMAD.U32 R3, RZ, RZ, UR38 ;  /* 0x00000026ff037e24 */ /* 0x004fc8000f8e00ff */
[----:B------:R2:W3:Y:S03]  /*cdf0*/  SYNCS.PHASECHK.TRANS64.TRYWAIT P0, [R3+URZ+0x16840], R8 ;  /* 0x01684008030075a7 */ /* 0x0004e6000800017f */
[----:B---3--:R-:W-:Y:S05]  /*ce00*/  @!P0 NANOSLEEP.SYNCS 0x989680 ;  /* 0x009896800000895d */ /* 0x008fea0003900000 */
[----:B------:R-:W3:Y:S02]  /*ce10*/  @!P0 SYNCS.PHASECHK.TRANS64 P0, [R3+URZ+0x16840], R8 ;  /* 0x01684008030085a7 */ /* 0x000ee4000800007f */
[----:B---3--:R-:W-:Y:S05]  /*ce20*/  @!P0 BRA `(.L_x_1901) ;  /* 0xfffffffc00ec8947 */ /* 0x008fea000383ffff */
[----:B------:R-:W-:Y:S05]  /*ce30*/  BRA `(.L_x_1969) ;  /* 0xffffffd400007947 */ /* 0x000fea000383ffff */
.L_x_1904:
[----:B------:R-:W-:Y:S02]  /*ce40*/  IMAD R9, R9, 0xc0, R12 ;  /* 0x000000c009097824 */ /* 0x000fe400078e020c */
[----:B------:R-:W-:Y:S02]  /*ce50*/  IMAD.MOV.U32 R13, RZ, RZ, R7 ;  /* 0x000000ffff0d7224 */ /* 0x000fe400078e0007 */
[----:B------:R-:W-:Y:S02]  /*ce60*/  IMAD.MOV.U32 R12, RZ, RZ, RZ ;  /* 0x000000ffff0c7224 */ /* 0x000fe400078e00ff */
[----:B------:R-:W-:Y:S02]  /*ce70*/  IMAD.MOV.U32 R11, RZ, RZ, 0x181f ;  /* 0x0000181fff0b7424 */ /* 0x000fe400078e00ff */
[----:B------:R-:W-:Y:S02]  /*ce80*/  IMAD.MOV.U32 R15, RZ, RZ, -0x1 ;  /* 0xffffffffff0f7424 */ /* 0x000fe400078e00ff */
[----:B------:R-:W-:-:S07]  /*ce90*/  VIADD R25, R9, 0x10 ;  /* 0x0000001009197836 */ /* 0x000fce0000000000 */
[----:B0-----:R-:W-:Y:S05]  /*cea0*/  WARPSYNC.COLLECTIVE R15, `(.L_x_1970) ;  /* 0x000000000f087348 */ /* 0x001fea0003c00000 */
[----:B------:R1:W2:Y:S02]  /*ceb0*/  SHFL.IDX P6, R14, R13, R12, R11 ;  /* 0x0000000c0d0e7389 */ /* 0x0002a400000c000b */
[----:B012---:R-:W-:Y:S01]  /*cec0*/  ENDCOLLECTIVE ;  /* 0x000000000000791b */ /* 0x007fe20003800000 */
.L_x_1970:
[----:B------:R-:W-:Y:S02]  /*ced0*/  IMAD.MOV.U32 R13, RZ, RZ, R8 ;  /* 0x000000ffff0d7224 */ /* 0x000fe400078e0008 */
[----:B------:R-:W-:-:S07]  /*cee0*/  IMAD.MOV.U32 R4, RZ, RZ, R14 ;  /* 0x000000ffff047224 */ /* 0x000fce00078e000e */
[----:B------:R-:W-:Y:S05]  /*cef0*/  WARPSYNC.COLLECTIVE R15, `(.L_x_1971) ;  /* 0x000000000f087348 */ /* 0x000fea0003c00000 */
[----:B------:R0:W1:Y:S02]  /*cf00*/  SHFL.IDX P6, R14, R13, R12, R11 ;  /* 0x0000000c0d0e7389 */ /* 0x00006400000c000b */
[----:B01----:R-:W-:Y:S01]  /*cf10*/  ENDCOLLECTIVE ;  /* 0x000000000000791b */ /* 0x003fe20003800000 */
.L_x_1971:
        /* <DEDUP_REMOVED lines=8> */
[----:B------:R-:W-:-:S07]  /*cfa0*/  @!P1 IMAD.MOV.U32 R4, RZ, RZ, R14 ;  /* 0x000000ffff049224 */ /* 0x000fce00078e000e */
[----:B------:R-:W-:Y:S05]  /*cfb0*/  WARPSYNC.COLLECTIVE R15, `(.L_x_1972) ;  /* 0x000000000f087348 */ /* 0x000fea0003c00000 */
[----:B------:R0:W1:Y:S02]  /*cfc0*/  SHFL.IDX P6, R14, R13, R12, R11 ;  /* 0x0000000c0d0e7389 */ /* 0x00006400000c000b */
[----:B01----:R-:W-:Y:S01]  /*cfd0*/  ENDCOLLECTIVE ;  /* 0x000000000000791b */ /* 0x003fe20003800000 */
.L_x_1972:
[----:B------:R-:W-:Y:S01]  /*cfe0*/  @!PT LDS RZ, [RZ] ;  /* 0x00000000fffff984 */ /* 0x000fe20000000800 */
[----:B------:R-:W-:Y:S01]  /*cff0*/  @!PT LDS RZ, [RZ] ;  /* 0x00000000fffff984 */ /* 0x000fe20000000800 */
[----:B------:R-:W-:Y:S01]  /*d000*/  @!PT LDS RZ, [RZ] ;  /* 0x00000000fffff984 */ /* 0x000fe20000000800 */
[----:B------:R0:W-:Y:S01]  /*d010*/  @!P1 LDGSTS.E.BYPASS.LTC128B.128 [R21+0x8400], desc[UR46][R4.64], !P0 ;  /* 0x0840000004159fae */ /* 0x0001e2000c101d6e */
[----:B------:R-:W-:Y:S01]  /*d020*/  ISETP.GE.AND P1, PT, R25, R0, PT ;  /* 0x000000001900720c */ /* 0x000fe20003f26270 */
[----:B------:R-:W-:Y:S02]  /*d030*/  IMAD.MOV.U32 R13, RZ, RZ, R8 ;  /* 0x000000ffff0d7224 */ /* 0x000fe400078e0008 */
[----:B0-----:R-:W-:-:S05]  /*d040*/  VIADD R21, R9, 0x20 ;  /* 0x0000002009157836 */ /* 0x001fca0000000000 */
[----:B------:R-:W-:Y:S01]  /*d050*/  ISETP.GE.AND P2, PT, R21, R0, PT ;  /* 0x000000001500720c */ /* 0x000fe20003f46270 */
[----:B------:R-:W-:Y:S02]  /*d060*/  VIADD R21, R9, 0x30 ;  /* 0x0000003009157836 */ /* 0x000fe40000000000 */
[----:B------:R-:W-:-:S10]  /*d070*/  IMAD.MOV.U32 R25, RZ, RZ, R14 ;  /* 0x000000ffff197224 */ /* 0x000fd400078e000e */
[----:B------:R-:W-:Y:S05]  /*d080*/  WARPSYNC.COLLECTIVE R15, `(.L_x_1973) ;  /* 0x000000000f087348 */ /* 0x000fea0003c00000 */
[----:B------:R0:W1:Y:S02]  /*d090*/  SHFL.IDX P6, R14, R13, R12, R11 ;  /* 0x0000000c0d0e7389 */ /* 0x00006400000c000b */
[----:B01----:R-:W-:Y:S01]  /*d0a0*/  ENDCOLLECTIVE ;  /* 0x000000000000791b */ /* 0x003fe20003800000 */
.L_x_1973:
[----:B------:R-:W-:Y:S01]  /*d0b0*/  @!P2 LEA R29, R10, UR38, 0x1 ;  /* 0x000000260a1dac11 */ /* 0x000fe2000f8e08ff */
[----:B------:R-:W-:Y:S02]  /*d0c0*/  IMAD.MOV.U32 R13, RZ, RZ, R7 ;  /* 0x000000ffff0d7224 */ /* 0x000fe400078e0007 */
[----:B------:R-:W-:Y:S01]  /*d0d0*/  IMAD.MOV.U32 R12, RZ, RZ, 0x2 ;  /* 0x00000002ff0c7424 */ /* 0x000fe200078e00ff */
[----:B------:R-:W-:-:S13]  /*d0e0*/  @!P1 LEA R4, P3, R19, R14, 0x1 ;  /* 0x0000000e13049211 */ /* 0x000fda00078608ff */
[----:B------:R-:W-:Y:S05]  /*d0f0*/  WARPSYNC.COLLECTIVE R15, `(.L_x_1974) ;  /* 0x000000000f087348 */ /* 0x000fea0003c00000 */
[----:B------:R0:W1:Y:S02]  /*d100*/  SHFL.IDX P6, R14, R13, R12, R11 ;  /* 0x0000000c0d0e7389 */ /* 0x00006400000c000b */
[----:B01----:R-:W-:Y:S01]  /*d110*/  ENDCOLLECTIVE ;  /* 0x000000000000791b */ /* 0x003fe20003800000 */
.L_x_1974:
        /* <DEDUP_REMOVED lines=11> */
.L_x_1975:
[----:B------:R-:W-:Y:S02]  /*d1d0*/  IMAD.MOV.U32 R13, RZ, RZ, R7 ;  /* 0x000000ffff0d7224 */ /* 0x000fe400078e0007 */
[----:B------:R-:W-:Y:S02]  /*d1e0*/  IMAD.MOV.U32 R12, RZ, RZ, 0x3 ;  /* 0x00000003ff0c7424 */ /* 0x000fe400078e00ff */
[----:B------:R-:W-:-:S07]  /*d1f0*/  IMAD.MOV.U32 R28, RZ, RZ, R14 ;  /* 0x000000ffff1c7224 */ /* 0x000fce00078e000e */
[----:B------:R-:W-:Y:S05]  /*d200*/  WARPSYNC.COLLECTIVE R15, `(.L_x_1976) ;  /* 0x000000000f087348 */ /* 0x000fea0003c00000 */
[----:B------:R0:W1:Y:S02]  /*d210*/  SHFL.IDX P6, R14, R13, R12, R11 ;  /* 0x0000000c0d0e7389 */ /* 0x00006400000c000b */
[----:B01----:R-:W-:Y:S01]  /*d220*/  ENDCOLLECTIVE ;  /* 0x000000000000791b */ /* 0x003fe20003800000 */
.L_x_1976:
[----:B------:R-:W-:-:S05]  /*d230*/  @!P2 LEA R4, P1, R19, R28, 0x1 ;  /* 0x0000001c1304a211 */ /* 0x000fca00078208ff */
[----:B------:R-:W-:Y:S01]  /*d240*/  @!P2 IMAD.X R5, RZ, RZ, R20, P1 ;  /* 0x000000ffff05a224 */ /* 0x000fe200008e0614 */
[----:B------:R-:W-:-:S04]  /*d250*/  ISETP.GE.AND P1, PT, R21, R0, PT ;  /* 0x000000001500720c */ /* 0x000fc80003f26270 */
[----:B------:R-:W-:Y:S01]  /*d260*/  @!PT LDS RZ, [RZ] ;  /* 0x00000000fffff984 */ /* 0x000fe20000000800 */
[----:B------:R-:W-:Y:S01]  /*d270*/  @!PT LDS RZ, [RZ] ;  /* 0x00000000fffff984 */ /* 0x000fe20000000800 */
[----:B------:R-:W-:Y:S01]  /*d280*/  @!PT LDS RZ, [RZ] ;  /* 0x00000000fffff984 */ /* 0x000fe20000000800 */
[----:B------:R0:W-:Y:S01]  /*d290*/  @!P2 LDGSTS.E.BYPASS.LTC128B.128 [R29+0x9400], desc[UR46][R4.64], !P0 ;  /* 0x09400000041dafae */ /* 0x0001e2000c101d6e */
[----:B------:R-:W-:-:S08]  /*d2a0*/  IMAD.MOV.U32 R13, RZ, RZ, R8 ;  /* 0x000000ffff0d7224 */ /* 0x000fd000078e0008 */
[----:B------:R-:W-:Y:S01]  /*d2b0*/  @!P1 LEA R25, R10, UR38, 0x1 ;  /* 0x000000260a199c11 */ /* 0x000fe2000f8e08ff */
[----:B------:R-:W-:-:S07]  /*d2c0*/  IMAD.MOV.U32 R21, RZ, RZ, R14 ;  /* 0x000000ffff157224 */ /* 0x000fce00078e000e */
[----:B0-----:R-:W-:Y:S05]  /*d2d0*/  WARPSYNC.COLLECTIVE R15, `(.L_x_1977) ;  /* 0x000000000f087348 */ /* 0x001fea0003c00000 */
[----:B------:R1:W2:Y:S02]  /*d2e0*/  SHFL.IDX P6, R14, R13, R12, R11 ;  /* 0x0000000c0d0e7389 */ /* 0x0002a400000c000b */
[----:B012---:R-:W-:Y:S01]  /*d2f0*/  ENDCOLLECTIVE ;  /* 0x000000000000791b */ /* 0x007fe20003800000 */
.L_x_1977:
[----:B------:R-:W-:Y:S02]  /*d300*/  IMAD.MOV.U32 R13, RZ, RZ, R7 ;  /* 0x000000ffff0d7224 */ /* 0x000fe400078e0007 */
[----:B------:R-:W-:Y:S01]  /*d310*/  IMAD.MOV.U32 R12, RZ, RZ, 0x4 ;  /* 0x00000004ff0c7424 */ /* 0x000fe200078e00ff */
[----:B------:R-:W-:-:S13]  /*d320*/  @!P1 LEA R4, P3, R19, R14, 0x1 ;  /* 0x0000000e13049211 */ /* 0x000fda00078608ff */
[----:B------:R-:W-:Y:S05]  /*d330*/  WARPSYNC.COLLECTIVE R15, `(.L_x_1978) ;  /* 0x000000000f087348 */ /* 0x000fea0003c00000 */
[----:B------:R0:W1:Y:S02]  /*d340*/  SHFL.IDX P6, R14, R13, R12, R11 ;  /* 0x0000000c0d0e7389 */ /* 0x00006400000c000b */
[----:B01----:R-:W-:Y:S01]  /*d350*/  ENDCOLLECTIVE ;  /* 0x000000000000791b */ /* 0x003fe20003800000 */
.L_x_1978:
[----:B------:R-:W-:Y:S02]  /*d360*/  @!P1 IMAD.X R5, RZ, RZ, R21, P3 ;  /* 0x000000ffff059224 */ /* 0x000fe400018e0615 */
[----:B------:R-:W-:-:S03]  /*d370*/  VIADD R21, R9, 0x40 ;  /* 0x0000004009157836 */ /* 0x000fc60000000000 */
[----:B------:R-:W-:Y:S01]  /*d380*/  @!PT LDS RZ, [RZ] ;  /* 0x00000000fffff984 */ /* 0x000fe20000000800 */
[----:B------:R-:W-:Y:S01]  /*d390*/  @!PT LDS RZ, [RZ] ;  /* 0x00000000fffff984 */ /* 0x000fe20000000800 */
[----:B------:R-:W-:Y:S01]  /*d3a0*/  @!PT LDS RZ, [RZ] ;  /* 0x00000000fffff984 */ /* 0x000fe20000000800 */
[----:B------:R0:W-:Y:S02]  /*d3b0*/  @!P1 LDGSTS.E.BYPASS.LTC128B.128 [R25+0x9c00], desc[UR46][R4.64], !P0 ;  /* 0x09c0000004199fae */ /* 0x0001e4000c101d6e */
[----:B------:R-:W-:Y:S01]  /*d3c0*/  ISETP.GE.AND P2, PT, R21, R0, PT ;  /* 0x000000001500720c */ /* 0x000fe20003f46270 */
[C---:B------:R-:W-:Y:S02]  /*d3d0*/  VIADD R21, R9.reuse, 0x50 ;  /* 0x0000005009157836 */ /* 0x040fe40000000000 */
[----:B------:R-:W-:Y:S02]  /*d3e0*/  IMAD.MOV.U32 R13, RZ, RZ, R8 ;  /* 0x000000ffff0d7224 */ /* 0x000fe400078e0008 */
[----:B0-----:R-:W-:-:S08]  /*d3f0*/  VIADD R25, R9, 0x60 ;  /* 0x0000006009197836 */ /* 0x001fd00000000000 */
[----:B------:R-:W-:Y:S01]  /*d400*/  @!P2 LEA R29, R10, UR38, 0x1 ;  /* 0x000000260a1dac11 */ /* 0x000fe2000f8e08ff */
[----:B------:R-:W-:-:S07]  /*d410*/  IMAD.MOV.U32 R20, RZ, RZ, R14 ;  /* 0x000000ffff147224 */ /* 0x000fce00078e000e */
[----:B------:R-:W-:Y:S05]  /*d420*/  WARPSYNC.COLLECTIVE R15, `(.L_x_1979) ;  /* 0x000000000f087348 */ /* 0x000fea0003c00000 */
[----:B------:R0:W1:Y:S02]  /*d430*/  SHFL.IDX P6, R14, R13, R12, R11 ;  /* 0x0000000c0d0e7389 */ /* 0x00006400000c000b */
[----:B01----:R-:W-:Y:S01]  /*d440*/  ENDCOLLECTIVE ;  /* 0x000000000000791b */ /* 0x003fe20003800000 */
.L_x_1979:
[----:B------:R-:W-:Y:S02]  /*d450*/  IMAD.MOV.U32 R13, RZ, RZ, R7 ;  /* 0x000000ffff0d7224 */ /* 0x000fe400078e0007 */
[----:B------:R-:W-:Y:S02]  /*d460*/  IMAD.MOV.U32 R12, RZ, RZ, 0x5 ;  /* 0x00000005ff0c7424 */ /* 0x000fe400078e00ff */
[----:B------:R-:W-:-:S07]  /*d470*/  IMAD.MOV.U32 R28, RZ, RZ, R14 ;  /* 0x000000ffff1c7224 */ /* 0x000fce00078e000e */
[----:B------:R-:W-:Y:S05]  /*d480*/  WARPSYNC.COLLECTIVE R15, `(.L_x_1980) ;  /* 0x000000000f087348 */ /* 0x000fea0003c00000 */
[----:B------:R0:W1:Y:S02]  /*d490*/  SHFL.IDX P6, R14, R13, R12, R11 ;  /* 0x0000000c0d0e7389 */ /* 0x00006400000c000b */
[----:B01----:R-:W-:Y:S01]  /*d4a0*/  ENDCOLLECTIVE ;  /* 0x000000000000791b */ /* 0x003fe20003800000 */
.L_x_1980:
[----:B------:R-:W-:-:S05]  /*d4b0*/  @!P2 LEA R4, P1, R19, R28, 0x1 ;  /* 0x0000001c1304a211 */ /* 0x000fca00078208ff */
[----:B------:R-:W-:Y:S01]  /*d4c0*/  @!P2 IMAD.X R5, RZ, RZ, R20, P1 ;  /* 0x000000ffff05a224 */ /* 0x000fe200008e0614 */
[----:B------:R-:W-:-:S04]  /*d4d0*/  ISETP.GE.AND P1, PT, R21, R0, PT ;  /* 0x000000001500720c */ /* 0x000fc80003f26270 */
[----:B------:R-:W-:Y:S01]  /*d4e0*/  @!PT LDS RZ, [RZ] ;  /* 0x00000000fffff984 */ /* 0x000fe20000000800 */
[----:B------:R-:W-:Y:S01]  /*d4f0*/  @!PT LDS RZ, [RZ] ;  /* 0x00000000fffff984 */ /* 0x000fe20000000800 */
[----:B------:R-:W-:Y:S01]  /*d500*/  @!PT LDS RZ, [RZ] ;  /* 0x00000000fffff984 */ /* 0x000fe20000000800 */
[----:B------:R0:W-:Y:S01]  /*d510*/  @!P2 LDGSTS.E.BYPASS.LTC128B.128 [R29+0xa400], desc[UR46][R4.64], !P0 ;  /* 0x0a400000041dafae */ /* 0x0001e2000c101d6e */
[----:B------:R-:W-:Y:S01]  /*d520*/  IMAD.MOV.U32 R13, RZ, RZ, R8 ;  /* 0x000000ffff0d7224 */ /* 0x000fe200078e0008 */
[----:B------:R-:W-:Y:S01]  /*d530*/  ISETP.GE.AND P2, PT, R25, R0, PT ;  /* 0x000000001900720c */ /* 0x000fe20003f46270 */
[----:B------:R-:W-:-:S12]  /*d540*/  IMAD.MOV.U32 R21, RZ, RZ, R14 ;  /* 0x000000ffff157224 */ /* 0x000fd800078e000e */
[----:B0-----:R-:W-:Y:S05]  /*d550*/  WARPSYNC.COLLECTIVE R15, `(.L_x_1981) ;  /* 0x000000000f087348 */ /* 0x001fea0003c00000 */
[----:B------:R1:W2:Y:S02]  /*d560*/  SHFL.IDX P6, R14, R13, R12, R11 ;  /* 0x0000000c0d0e7389 */ /* 0x0002a400000c000b */
[----:B012---:R-:W-:Y:S01]  /*d570*/  ENDCOLLECTIVE ;  /* 0x000000000000791b */ /* 0x007fe20003800000 */
.L_x_1981:
[----:B------:R-:W-:Y:S01]  /*d580*/  @!P2 LEA R25, R10, UR38, 0x1 ;  /* 0x000000260a19ac11 */ /* 0x000fe2000f8e08ff */
[----:B------:R-:W-:Y:S02]  /*d590*/  IMAD.MOV.U32 R13, RZ, RZ, R7 ;  /* 0x000000ffff0d7224 */ /* 0x000fe400078e0007 */
[----:B------:R-:W-:Y:S01]  /*d5a0*/  IMAD.MOV.U32 R12, RZ, RZ, 0x6 ;  /* 0x00000006ff0c7424 */ /* 0x000fe200078e00ff */
[----:B------:R-:W-:-:S13]  /*d5b0*/  @!P1 LEA R4, P3, R19, R14, 0x1 ;  /* 0x0000000e13049211 */ /* 0x000fda00078608ff */
[----:B------:R-:W-:Y:S05]  /*d5c0*/  WARPSYNC.COLLECTIVE R15, `(.L_x_1982) ;  /* 0x000000000f087348 */ /* 0x000fea0003c00000 */
[----:B------:R0:W1:Y:S02]  /*d5d0*/  SHFL.IDX P6, R14, R13, R12, R11 ;  /* 0x0000000c0d0e7389 */ /* 0x00006400000c000b */
[----:B01----:R-:W-:Y:S01]  /*d5e0*/  ENDCOLLECTIVE ;  /* 0x000000000000791b */ /* 0x003fe20003800000 */
.L_x_1982:
        /* <DEDUP_REMOVED lines=11> */
.L_x_1983:
[----:B------:R-:W-:Y:S02]  /*d6a0*/  IMAD.MOV.U32 R13, RZ, RZ, R7 ;  /* 0x000000ffff0d7224 */ /* 0x000fe400078e0007 */
[----:B------:R-:W-:Y:S02]  /*d6b0*/  IMAD.MOV.U32 R12, RZ, RZ, 0x7 ;  /* 0x00000007ff0c7424 */ /* 0x000fe400078e00ff */
[----:B------:R-:W-:-:S07]  /*d6c0*/  IMAD.MOV.U32 R28, RZ, RZ, R14 ;  /* 0x000000ffff1c7224 */ /* 0x000fce00078e000e */
[----:B------:R-:W-:Y:S05]  /*d6d0*/  WARPSYNC.COLLECTIVE R15, `(.L_x_1984) ;  /* 0x000000000f087348 */ /* 0x000fea0003c00000 */
[----:B------:R0:W1:Y:S02]  /*d6e0*/  SHFL.IDX P6, R14, R13, R12, R11 ;  /* 0x0000000c0d0e7389 */ /* 0x00006400000c000b */
[----:B01----:R-:W-:Y:S01]  /*d6f0*/  ENDCOLLECTIVE ;  /* 0x000000000000791b */ /* 0x003fe20003800000 */
.L_x_1984:
        /* <DEDUP_REMOVED lines=11> */
.L_x_1985:
        /* <DEDUP_REMOVED lines=9> */
.L_x_1986:
        /* <DEDUP_REMOVED lines=14> */
.L_x_1987:
[----:B------:R-:W-:Y:S02]  /*d920*/  IMAD.MOV.U32 R13, RZ, RZ, R3 ;  /* 0x000000ffff0d7224 */ /* 0x000fe400078e0003 */
[----:B------:R-:W-:Y:S02]  /*d930*/  IMAD.MOV.U32 R12, RZ, RZ, 0x1 ;  /* 0x00000001ff0c7424 */ /* 0x000fe400078e00ff */
[----:B------:R-:W-:-:S07]  /*d940*/  IMAD.MOV.U32 R28, RZ, RZ, R14 ;  /* 0x000000ffff1c7224 */ /* 0x000fce00078e000e */
[----:B------:R-:W-:Y:S05]  /*d950*/  WARPSYNC.COLLECTIVE R15, `(.L_x_1988) ;  /* 0x000000000f087348 */ /* 0x000fea0003c00000 */
[----:B------:R0:W1:Y:S02]  /*d960*/  SHFL.IDX P6, R14, R13, R12, R11 ;  /* 0x0000000c0d0e7389 */ /* 0x00006400000c000b */
[----:B01----:R-:W-:Y:S01]  /*d970*/  ENDCOLLECTIVE ;  /* 0x000000000000791b */ /* 0x003fe20003800000 */
.L_x_1988:
        /* <DEDUP_REMOVED lines=13> */
.L_x_1989:
[----:B------:R-:W-:Y:S02]  /*da50*/  IMAD.MOV.U32 R13, RZ, RZ, R3 ;  /* 0x000000ffff0d7224 */ /* 0x000fe400078e0003 */
[----:B------:R-:W-:Y:S01]  /*da60*/  IMAD.MOV.U32 R12, RZ, RZ, 0x2 ;  /* 0x00000002ff0c7424 */ /* 0x000fe200078e00ff */
[----:B------:R-:W-:-:S13]  /*da70*/  @!P1 LEA R4, P3, R19, R14, 0x1 ;  /* 0x0000000e13049211 */ /* 0x000fda00078608ff */
[----:B------:R-:W-:Y:S05]  /*da80*/  WARPSYNC.COLLECTIVE R15, `(.L_x_1990) ;  /* 0x000000000f087348 */ /* 0x000fea0003c00000 */
[----:B------:R0:W1:Y:S02]  /*da90*/  SHFL.IDX P6, R14, R13, R12, R11 ;  /* 0x0000000c0d0e7389 */ /* 0x00006400000c000b */
[----:B01----:R-:W-:Y:S01]  /*daa0*/  ENDCOLLECTIVE ;  /* 0x000000000000791b */ /* 0x003fe20003800000 */
.L_x_1990:
        /* <DEDUP_REMOVED lines=12> */
.L_x_1991:
[----:B------:R-:W-:Y:S02]  /*db70*/  IMAD.MOV.U32 R13, RZ, RZ, R3 ;  /* 0x000000ffff0d7224 */ /* 0x000fe400078e0003 */
[----:B------:R-:W-:Y:S02]  /*db80*/  IMAD.MOV.U32 R12, RZ, RZ, 0x3 ;  /* 0x00000003ff0c7424 */ /* 0x000fe400078e00ff */
[----:B------:R-:W-:-:S07]  /*db90*/  IMAD.MOV.U32 R20, RZ, RZ, R14 ;  /* 0x000000ffff147224 */ /* 0x000fce00078e000e */
[----:B------:R-:W-:Y:S05]  /*dba0*/  WARPSYNC.COLLECTIVE R15, `(.L_x_1992) ;  /* 0x000000000f087348 */ /* 0x000fea0003c00000 */
[----:B------:R0:W1:Y:S02]  /*dbb0*/  SHFL.IDX P6, R14, R13, R12, R11 ;  /* 0x0000000c0d0e7389 */ /* 0x00006400000c000b */
[----:B01----:R-:W-:Y:S01]  /*dbc0*/  ENDCOLLECTIVE ;  /* 0x000000000000791b */ /* 0x003fe20003800000 */
.L_x_1992:
        /* <DEDUP_REMOVED lines=12> */
.L_x_1993:
[----:B------:R-:W-:Y:S05]  /*dc90*/  BRA `(.L_x_1994) ;  /* 0xffffffd000b07947 */ /* 0x000fea000383ffff */
.L_x_1905:
[----:B0-----:R-:W-:-:S04]  /*dca0*/  IMAD.U32 R3, RZ, RZ, UR38 ;  /* 0x00000026ff037e24 */ /* 0x001fc8000f8e00ff */
[----:B------:R0:W1:Y:S03]  /*dcb0*/  SYNCS.PHASECHK.TRANS64.TRYWAIT P0, [R3+URZ+0x16820], R0 ;  /* 0x01682000030075a7 */ /* 0x000066000800017f */
[----:B-1----:R-:W-:Y:S05]  /*dcc0*/  @!P0 NANOSLEEP.SYNCS 0x989680 ;  /* 0x009896800000895d */ /* 0x002fea0003900000 */
[----:B------:R-:W1:Y:S02]  /*dcd0*/  @!P0 SYNCS.PHASECHK.TRANS64 P0, [R3+URZ+0x16820], R0 ;  /* 0x01682000030085a7 */ /* 0x000e64000800007f */
[----:B-1----:R-:W-:Y:S05]  /*dce0*/  @!P0 BRA `(.L_x_1905) ;  /* 0xfffffffc00ec8947 */ /* 0x002fea000383ffff */
[----:B------:R-:W-:Y:S05]  /*dcf0*/  BRA `(.L_x_1995) ;  /* 0xffffffd000e07947 */ /* 0x000fea000383ffff */
.L_x_1912:
[----:B0-----:R-:W-:-:S04]  /*dd00*/  IMAD.U32 R5, RZ, RZ, UR38 ;  /* 0x00000026ff057e24 */ /* 0x001fc8000f8e00ff */
[----:B------:R0:W1:Y:S03]  /*dd10*/  SYNCS.PHASECHK.TRANS64.TRYWAIT P0, [R5+URZ+0x16848], R12 ;  /* 0x0168480c050075a7 */ /* 0x000066000800017f */
[----:B-1----:R-:W-:Y:S05]  /*dd20*/  @!P0 NANOSLEEP.SYNCS 0x989680 ;  /* 0x009896800000895d */ /* 0x002fea0003900000 */
[----:B------:R-:W1:Y:S02]  /*dd30*/  @!P0 SYNCS.PHASECHK.TRANS64 P0, [R5+URZ+0x16848], R12 ;  /* 0x0168480c050085a7 */ /* 0x000e64000800007f */
[----:B-1----:R-:W-:Y:S05]  /*dd40*/  @!P0 BRA `(.L_x_1912) ;  /* 0xfffffffc00ec8947 */ /* 0x002fea000383ffff */
[----:B------:R-:W-:Y:S05]  /*dd50*/  BRA `(.L_x_1996) ;  /* 0xffffffd400c47947 */ /* 0x000fea000383ffff */
.L_x_1917:
[----:B0-----:R-:W-:-:S04]  /*dd60*/  IMAD.U32 R5, RZ, RZ, UR38 ;  /* 0x00000026ff057e24 */ /* 0x001fc8000f8e00ff */
[----:B------:R0:W1:Y:S03]  /*dd70*/  SYNCS.PHASECHK.TRANS64.TRYWAIT P0, [R5+URZ+0x16860], R12 ;  /* 0x0168600c050075a7 */ /* 0x000066000800017f */
[----:B-1----:R-:W-:Y:S05]  /*dd80*/  @!P0 NANOSLEEP.SYNCS 0x989680 ;  /* 0x009896800000895d */ /* 0x002fea0003900000 */
[----:B------:R-:W1:Y:S02]  /*dd90*/  @!P0 SYNCS.PHASECHK.TRANS64 P0, [R5+URZ+0x16860], R12 ;  /* 0x0168600c050085a7 */ /* 0x000e64000800007f */
[----:B-1----:R-:W-:Y:S05]  /*dda0*/  @!P0 BRA `(.L_x_1917) ;  /* 0xfffffffc00ec8947 */ /* 0x002fea000383ffff */
[----:B------:R-:W-:Y:S05]  /*ddb0*/  BRA `(.L_x_1997) ;  /* 0xffffffd800247947 */ /* 0x000fea000383ffff */
.L_x_1925:
[----:B0-----:R-:W-:-:S04]  /*ddc0*/  IMAD.U32 R5, RZ, RZ, UR38 ;  /* 0x00000026ff057e24 */ /* 0x001fc8000f8e00ff */
[----:B------:R0:W1:Y:S03]  /*ddd0*/  SYNCS.PHASECHK.TRANS64.TRYWAIT P0, [R5+URZ+0x16840], R14 ;  /* 0x0168400e050075a7 */ /* 0x000066000800017f */
[----:B-1----:R-:W-:Y:S05]  /*dde0*/  @!P0 NANOSLEEP.SYNCS 0x989680 ;  /* 0x009896800000895d */ /* 0x002fea0003900000 */
[----:B------:R-:W1:Y:S02]  /*ddf0*/  @!P0 SYNCS.PHASECHK.TRANS64 P0, [R5+URZ+0x16840], R14 ;  /* 0x0168400e050085a7 */ /* 0x000e64000800007f */
[----:B-1----:R-:W-:Y:S05]  /*de00*/  @!P0 BRA `(.L_x_1925) ;  /* 0xfffffffc00ec8947 */ /* 0x002fea000383ffff */
[----:B------:R-:W-:Y:S05]  /*de10*/  BRA `(.L_x_1998) ;  /* 0xffffffdc00087947 */ /* 0x000fea000383ffff */
.L_x_1930:
[----:B0-----:R-:W-:-:S04]  /*de20*/  IMAD.U32 R5, RZ, RZ, UR38 ;  /* 0x00000026ff057e24 */ /* 0x001fc8000f8e00ff */
[----:B------:R0:W1:Y:S03]  /*de30*/  SYNCS.PHASECHK.TRANS64.TRYWAIT P0, [R5+URZ+0x16868], R4 ;  /* 0x01686804050075a7 */ /* 0x000066000800017f */
[----:B-1----:R-:W-:Y:S05]  /*de40*/  @!P0 NANOSLEEP.SYNCS 0x989680 ;  /* 0x009896800000895d */ /* 0x002fea0003900000 */
[----:B------:R-:W1:Y:S02]  /*de50*/  @!P0 SYNCS.PHASECHK.TRANS64 P0, [R5+URZ+0x16868], R4 ;  /* 0x01686804050085a7 */ /* 0x000e64000800007f */
[----:B-1----:R-:W-:Y:S05]  /*de60*/  @!P0 BRA `(.L_x_1930) ;  /* 0xfffffffc00ec8947 */ /* 0x002fea000383ffff */
[----:B------:R-:W-:Y:S05]  /*de70*/  BRA `(.L_x_1999) ;  /* 0xffffffdc00707947 */ /* 0x000fea000383ffff */
.L_x_1938:
[----:B0-----:R-:W-:-:S04]  /*de80*/  IMAD.U32 R4, RZ, RZ, UR38 ;  /* 0x00000026ff047e24 */ /* 0x001fc8000f8e00ff */
[----:B------:R0:W1:Y:S03]  /*de90*/  SYNCS.PHASECHK.TRANS64.TRYWAIT P0, [R4+URZ+0x16848], R9 ;  /* 0x01684809040075a7 */ /* 0x000066000800017f */
[----:B-1----:R-:W-:Y:S05]  /*dea0*/  @!P0 NANOSLEEP.SYNCS 0x989680 ;  /* 0x009896800000895d */ /* 0x002fea0003900000 */
[----:B------:R-:W1:Y:S02]  /*deb0*/  @!P0 SYNCS.PHASECHK.TRANS64 P0, [R4+URZ+0x16848], R9 ;  /* 0x01684809040085a7 */ /* 0x000e64000800007f */
[----:B-1----:R-:W-:Y:S05]  /*dec0*/  @!P0 BRA `(.L_x_1938) ;  /* 0xfffffffc00ec8947 */ /* 0x002fea000383ffff */
[----:B------:R-:W-:Y:S05]  /*ded0*/  BRA `(.L_x_2000) ;  /* 0xffffffe000687947 */ /* 0x000fea000383ffff */
.L_x_1943:
[----:B0-----:R-:W-:-:S04]  /*dee0*/  IMAD.U32 R4, RZ, RZ, UR38 ;  /* 0x00000026ff047e24 */ /* 0x001fc8000f8e00ff */
[----:B------:R0:W1:Y:S03]  /*def0*/  SYNCS.PHASECHK.TRANS64.TRYWAIT P0, [R4+URZ+0x16860], R9 ;  /* 0x01686009040075a7 */ /* 0x000066000800017f */
[----:B-1----:R-:W-:Y:S05]  /*df00*/  @!P0 NANOSLEEP.SYNCS 0x989680 ;  /* 0x009896800000895d */ /* 0x002fea0003900000 */
[----:B------:R-:W1:Y:S02]  /*df10*/  @!P0 SYNCS.PHASECHK.TRANS64 P0, [R4+URZ+0x16860], R9 ;  /* 0x01686009040085a7 */ /* 0x000e64000800007f */
[----:B-1----:R-:W-:Y:S05]  /*df20*/  @!P0 BRA `(.L_x_1943) ;  /* 0xfffffffc00ec8947 */ /* 0x002fea000383ffff */
[----:B------:R-:W-:Y:S05]  /*df30*/  BRA `(.L_x_2001) ;  /* 0xffffffe000cc7947 */ /* 0x000fea000383ffff */
.L_x_1950:
[----:B0-----:R0:W1:Y:S02]  /*df40*/  SYNCS.PHASECHK.TRANS64.TRYWAIT P0, [R4+URZ+0x16860], R3 ;  /* 0x01686003040075a7 */ /* 0x001064000800017f */
[----:B-1----:R-:W-:Y:S05]  /*df50*/  @!P0 NANOSLEEP.SYNCS 0x989680 ;  /* 0x009896800000895d */ /* 0x002fea0003900000 */
[----:B------:R-:W1:Y:S02]  /*df60*/  @!P0 SYNCS.PHASECHK.TRANS64 P0, [R4+URZ+0x16860], R3 ;  /* 0x01686003040085a7 */ /* 0x000e64000800007f */
[----:B-1----:R-:W-:Y:S05]  /*df70*/  @!P0 BRA `(.L_x_1950) ;  /* 0xfffffffc00f08947 */ /* 0x002fea000383ffff */
[----:B------:R-:W-:Y:S05]  /*df80*/  BRA `(.L_x_2002) ;  /* 0xffffffe4005c7947 */ /* 0x000fea000383ffff */
.L_x_1954:
[----:B0-----:R0:W1:Y:S02]  /*df90*/  SYNCS.PHASECHK.TRANS64.TRYWAIT P0, [R17+URZ+0x16820], R4 ;  /* 0x01682004110075a7 */ /* 0x001064000800017f */
[----:B-1----:R-:W-:Y:S05]  /*dfa0*/  @!P0 NANOSLEEP.SYNCS 0x989680 ;  /* 0x009896800000895d */ /* 0x002fea0003900000 */
[----:B------:R-:W1:Y:S02]  /*dfb0*/  @!P0 SYNCS.PHASECHK.TRANS64 P0, [R17+URZ+0x16820], R4 ;  /* 0x01682004110085a7 */ /* 0x000e64000800007f */
[----:B-1----:R-:W-:Y:S05]  /*dfc0*/  @!P0 BRA `(.L_x_1954) ;  /* 0xfffffffc00f08947 */ /* 0x002fea000383ffff */
[----:B------:R-:W-:Y:S05]  /*dfd0*/  BRA `(.L_x_2003) ;  /* 0xffffffe400f47947 */ /* 0x000fea000383ffff */
.L_x_1955:
        /* <DEDUP_REMOVED lines=8> */
.L_x_2005:
[----:B------:R-:W-:Y:S05]  /*e060*/  BSYNC B0 ;  /* 0x0000000000007941 */ /* 0x000fea0003800000 */
.L_x_2004:
[----:B------:R-:W-:Y:S05]  /*e070*/  BRA `(.L_x_2006) ;  /* 0xffffffe400d87947 */ /* 0x000fea000383ffff */
.L_x_1956:
[----:B------:R-:W-:Y:S01]  /*e080*/  BSSY B0, `(.L_x_2007) ;  /* 0x0000006000007945 */ /* 0x000fe20003800000 */
[----:B------:R-:W-:-:S07]  /*e090*/  IMAD.MOV.U32 R15, RZ, RZ, -0x1 ;  /* 0xffffffffff0f7424 */ /* 0x000fce00078e00ff */
[----:B01----:R-:W-:Y:S05]  /*e0a0*/  WARPSYNC.COLLECTIVE R15, `(.L_x_2008) ;  /* 0x000000000f0c7348 */ /* 0x003fea0003c00000 */
[----:B------:R-:W-:Y:S02]  /*e0b0*/  ELECT P6, UR62, PT ;  /* 0x00000000003e782f */ /* 0x000fe400038c0000 */
[----:B------:R-:W-:Y:S01]  /*e0c0*/  MOV R14, UR62 ;  /* 0x0000003e000e7c02 */ /* 0x000fe20008000f00 */
[----:B01----:R-:W-:Y:S10]  /*e0d0*/  ENDCOLLECTIVE ;  /* 0x000000000000791b */ /* 0x003ff40003800000 */
.L_x_2008:
[----:B------:R-:W-:Y:S05]  /*e0e0*/  BSYNC B0 ;  /* 0x0000000000007941 */ /* 0x000fea0003800000 */
.L_x_2007:
[----:B------:R-:W-:Y:S05]  /*e0f0*/  BRA `(.L_x_2009) ;  /* 0xffffffe400cc7947 */ /* 0x000fea000383ffff */
.L_x_1958:
[----:B0-----:R0:W2:Y:S02]  /*e100*/  SYNCS.PHASECHK.TRANS64.TRYWAIT P0, [R7+URZ], R4 ;  /* 0x00000004070075a7 */ /* 0x0010a4000800017f */
[----:B--2---:R-:W-:Y:S05]  /*e110*/  @!P0 NANOSLEEP.SYNCS 0x989680 ;  /* 0x009896800000895d */ /* 0x004fea0003900000 */
[----:B------:R-:W2:Y:S02]  /*e120*/  @!P0 SYNCS.PHASECHK.TRANS64 P0, [R7+URZ], R4 ;  /* 0x00000004070085a7 */ /* 0x000ea4000800007f */
[----:B--2---:R-:W-:Y:S05]  /*e130*/  @!P0 BRA `(.L_x_1958) ;  /* 0xfffffffc00f08947 */ /* 0x004fea000383ffff */
[----:B------:R-:W-:Y:S05]  /*e140*/  BRA `(.L_x_2010) ;  /* 0xffffffe800007947 */ /* 0x000fea000383ffff */
.L_x_1959:
[----:B--2---:R2:W3:Y:S02]  /*e150*/  SYNCS.PHASECHK.TRANS64.TRYWAIT P0, [R5+URZ], R2 ;  /* 0x00000002050075a7 */ /* 0x0044e4000800017f */
[----:B---3--:R-:W-:Y:S05]  /*e160*/  @!P0 NANOSLEEP.SYNCS 0x989680 ;  /* 0x009896800000895d */ /* 0x008fea0003900000 */
[----:B------:R-:W3:Y:S02]  /*e170*/  @!P0 SYNCS.PHASECHK.TRANS64 P0, [R5+URZ], R2 ;  /* 0x00000002050085a7 */ /* 0x000ee4000800007f */
[----:B---3--:R-:W-:Y:S05]  /*e180*/  @!P0 BRA `(.L_x_1959) ;  /* 0xfffffffc00f08947 */ /* 0x008fea000383ffff */
[----:B------:R-:W-:Y:S05]  /*e190*/  BRA `(.L_x_2011) ;  /* 0xffffffe400f47947 */ /* 0x000fea000383ffff */
.L_x_1961:
[----:B---3--:R3:W4:Y:S02]  /*e1a0*/  SYNCS.PHASECHK.TRANS64.TRYWAIT P0, [R3+URZ], R4 ;  /* 0x00000004030075a7 */ /* 0x008724000800017f */
[----:B----4-:R-:W-:Y:S05]  /*e1b0*/  @!P0 NANOSLEEP.SYNCS 0x989680 ;  /* 0x009896800000895d */ /* 0x010fea0003900000 */
[----:B------:R-:W4:Y:S02]  /*e1c0*/  @!P0 SYNCS.PHASECHK.TRANS64 P0, [R3+URZ], R4 ;  /* 0x00000004030085a7 */ /* 0x000f24000800007f */
[----:B----4-:R-:W-:Y:S05]  /*e1d0*/  @!P0 BRA `(.L_x_1961) ;  /* 0xfffffffc00f08947 */ /* 0x010fea000383ffff */
[----:B------:R-:W-:Y:S05]  /*e1e0*/  BRA `(.L_x_2012) ;  /* 0xffffffe400f87947 */ /* 0x000fea000383ffff */
.L_x_2013:
        /* <DEDUP_REMOVED lines=9> */
.L_x_2708:


//--------------------- .text._ZN7cutlass13device_kernelIN5flash11enable_sm90INS1_16FlashAttnFwdSm90INS1_25CollectiveMainloopFwdSm90ILi2EN4cute5tupleIJNS5_1CILi1EEES8_S8_EEENS6_IJNS7_ILi192EEENS7_ILi128EEENS7_ILi64EEEEEELi64ENS_6half_tEfNS_4arch4Sm90ELb1ELb0ELb0ELb1ELb0ELb0ELb0ELb1ELb1ELb1ELb1ELb0EEENS1_21CollectiveEpilogueFwdINS6_IJSA_SC_SB_EEES9_SE_SG_Li384ELb1ELb1ELb1ELb0EEENS1_36VarlenDynamicPersistentTileSchedulerILi192ELi128ELi384ELi128ELb1ELb1ELb1ELb1ELb1ELb1EEEEEEEEEvNT_6ParamsE --------------------------
	.section	.text._ZN7cutlass13device_kernelIN5flash11enable_sm90INS1_16FlashAttnFwdSm90INS1_25CollectiveMainloopFwdSm90ILi2EN4cute5tupleIJNS5_1CILi1EEES8_S8_EEENS6_IJNS7_ILi192EEENS7_ILi128EEENS7_ILi64EEEEEELi64ENS_6half_tEfNS_4arch4Sm90ELb1ELb0ELb0ELb1ELb0ELb0ELb0ELb1ELb1ELb1ELb1ELb0EEENS1_21CollectiveEpilogueFwdINS6_IJSA_SC_SB_EEES9_SE_SG_Li384ELb1ELb1ELb1ELb0EEENS1_36VarlenDynamicPersistentTileSchedulerILi192ELi128ELi384ELi128ELb1ELb1ELb1ELb1ELb1ELb1EEEEEEEEEvNT_6ParamsE,"ax",@progbits
	.align	128
.text._ZN7cutlass13device_kernelIN5flash11enable_sm90INS1_16FlashAttnFwdSm90INS1_25CollectiveMainloopFwdSm90ILi2EN4cute5tupleIJNS5_1CILi1EEES8_S8_EEENS6_IJNS7_ILi192EEENS7_ILi128EEENS7_ILi64EEEEEELi64ENS_6half_tEfNS_4arch4Sm90ELb1ELb0ELb0ELb1ELb0ELb0ELb0ELb1ELb1ELb1ELb1ELb0EEENS1_21CollectiveEpilogueFwdINS6_IJSA_SC_SB_EEES9_SE_SG_Li384ELb1ELb1ELb1ELb0EEENS1_36VarlenDynamicPersistentTileSchedulerILi192ELi128ELi384ELi128ELb1ELb1ELb1ELb1ELb1ELb1EEEEEEEEEvNT_6ParamsE:
        .type           _ZN7cutlass13device_kernelIN5flash11enable_sm90INS1_16FlashAttnFwdSm90INS1_25CollectiveMainloopFwdSm90ILi2EN4cute5tupleIJNS5_1CILi1EEES8_S8_EEENS6_IJNS7_ILi192EEENS7_ILi128EEENS7_ILi64EEEEEELi64ENS_6half_tEfNS_4arch4Sm90ELb1ELb0ELb0ELb1ELb0ELb0ELb0ELb1ELb1ELb1ELb1ELb0EEENS1_21CollectiveEpilogueFwdINS6_IJSA_SC_SB_EEES9_SE_SG_Li384ELb1ELb1ELb1ELb0EEENS1_36VarlenDynamicPersistentTileSchedulerILi192ELi128ELi384ELi128ELb1ELb1ELb1ELb1ELb1ELb1EEEEEEEEEvNT_6ParamsE,@function
        .size           _ZN7cutlass13device_kernelIN5flash11enable_sm90INS1_16FlashAttnFwdSm90INS1_25CollectiveMainloopFwdSm90ILi2EN4cute5tupleIJNS5_1CILi1EEES8_S8_EEENS6_IJNS7_ILi192EEENS7_ILi128EEENS7_ILi64EEEEEELi64ENS_6half_tEfNS_4arch4Sm90ELb1ELb0ELb0ELb1ELb0ELb0ELb0ELb1ELb1ELb1ELb1ELb0EEENS1_21CollectiveEpilogueFwdINS6_IJSA_SC_SB_EEES9_SE_SG_Li384ELb1ELb1ELb1ELb0EEENS1_36VarlenDynamicPersistentTileSchedulerILi192ELi128ELi384ELi128ELb1ELb1ELb1ELb1ELb1ELb1EEEEEEEEEvNT_6ParamsE,(.L_x_2709 - _ZN7cutlass13device_kernelIN5flash11enable_sm90INS1_16FlashAttnFwdSm90INS1_25CollectiveMainloopFwdSm90ILi2EN4cute5tupleIJNS5_1CILi1EEES8_S8_EEENS6_IJNS7_ILi192EEENS7_ILi128EEENS7_ILi64EEEEEELi64ENS_6half_tEfNS_4arch4Sm90ELb1ELb0ELb0ELb1ELb0ELb0ELb0ELb1ELb1ELb1ELb1ELb0EEENS1_21CollectiveEpilogueFwdINS6_IJSA_SC_SB_EEES9_SE_SG_Li384ELb1ELb1ELb1ELb0EEENS1_36VarlenDynamicPersistentTileSchedulerILi192ELi128ELi384ELi128ELb1ELb1ELb1ELb1ELb1ELb1EEEEEEEEEvNT_6ParamsE)
        .other          _ZN7cutlass13device_kernelIN5flash11enable_sm90INS1_16FlashAttnFwdSm90INS1_25CollectiveMainloopFwdSm90ILi2EN4cute5tupleIJNS5_1CILi1EEES8_S8_EEENS6_IJNS7_ILi192EEENS7_ILi128EEENS7_ILi64EEEEEELi64ENS_6half_tEfNS_4arch4Sm90ELb1ELb0ELb0ELb1ELb0ELb0ELb0ELb1ELb1ELb1ELb1ELb0EEENS1_21CollectiveEpilogueFwdINS6_IJSA_SC_SB_EEES9_SE_SG_Li384ELb1ELb1ELb1ELb0EEENS1_36VarlenDynamicPersistentTileSchedulerILi192ELi128ELi384ELi128ELb1ELb1ELb1ELb1ELb1ELb1EEEEEEEEEvNT_6ParamsE,@"STO_CUDA_ENTRY STV_DEFAULT"
_ZN7cutlass13device_kernelIN5flash11enable_sm90INS1_16FlashAttnFwdSm90INS1_25CollectiveMainloopFwdSm90ILi2EN4cute5tupleIJNS5_1CILi1EEES8_S8_EEENS6_IJNS7_ILi192EEENS7_ILi128EEENS7_ILi64EEEEEELi64ENS_6half_tEfNS_4arch4Sm90ELb1ELb0ELb0ELb1ELb0ELb0ELb0ELb1ELb1ELb1ELb1ELb0EEENS1_21CollectiveEpilogueFwdINS6_IJSA_SC_SB_EEES9_SE_SG_Li384ELb1ELb1ELb1ELb0EEENS1_36VarlenDynamicPersistentTileSchedulerILi192ELi128ELi384ELi128ELb1ELb1ELb1ELb1ELb1ELb1EEEEEEEEEvNT_6ParamsE:
        /* <DEDUP_REMOVED lines=17> */
.L_x_2015:
[----:B------:R-:W-:Y:S05]  /*0110*/  BSYNC B0 ;  /* 0x0000000000007941 */ /* 0x000fea0003800000 */
.L_x_2014:
        /* <DEDUP_REMOVED lines=40> */
.L_x_2016:
        /* <DEDUP_REMOVED lines=22> */
.L_x_2017:
        /* <DEDUP_REMOVED lines=18> */
.L_x_2018:
        /* <DEDUP_REMOVED lines=22> */
.L_x_2019:
        /* <DEDUP_REMOVED lines=22> */
.L_x_2020:
        /* <DEDUP_REMOVED lines=8> */
.L_x_2022:
        /* <DEDUP_REMOVED lines=18> */
[----:B------:R-:W2:Y:S01]  /*0a80*/  LDL R12, [R1+0x40] ;  /* 0x00004000010c7983 */ /* 0x000ea20000100800 */
[----:B------:R-:W-:-:S05]  /*0a90*/  VIADD R17, R2, 0xffffff80 ;  /* 0xffffff8002117836 */ /* 0x000fca0000000000 */
[----:B------:R-:W-:-:S04]  /*0aa0*/  SHF.R.S32.HI R0, RZ, 0x1f, R17 ;  /* 0x0000001fff007819 */ /* 0x000fc80000011411 */
[----:B------:R-:W-:-:S04]  /*0ab0*/  LEA.HI R2, R0, R17, RZ, 0x7 ;  /* 0x0000001100027211 */ /* 0x000fc800078f38ff */
[----:B------:R-:W-:-:S05]  /*0ac0*/  LOP3.LUT R3, R2, 0xffffff80, RZ, 0xc0, !PT ;  /* 0xffffff8002037812 */ /* 0x000fca00078ec0ff */
[----:B------:R-:W-:Y:S01]  /*0ad0*/  IMAD.IADD R16, R17, 0x1, -R3 ;  /* 0x0000000111107824 */ /* 0x000fe200078e0a03 */
[CC--:B------:R-:W-:Y:S02]  /*0ae0*/  LEA.HI R4, R0.reuse, R17.reuse, RZ, 0x5 ;  /* 0x0000001100047211 */ /* 0x0c0fe400078f28ff */
[----:B------:R-:W-:Y:S02]  /*0af0*/  LEA.HI R3, R0, R17, RZ, 0x4 ;  /* 0x0000001100037211 */ /* 0x000fe400078f20ff */
[----:B------:R-:W-:Y:S01]  /*0b00*/  SHF.R.S32.HI R6, RZ, 0x1f, R16 ;  /* 0x0000001fff067819 */ /* 0x000fe20000011410 */
[----:B------:R-:W-:Y:S01]  /*0b10*/  IMAD.SHL.U32 R5, R4, 0x20, RZ ;  /* 0x0000002004057824 */ /* 0x000fe200078e00ff */
[----:B------:R-:W-:Y:S02]  /*0b20*/  LOP3.LUT R4, R3, 0x3fffff0, RZ, 0xc0, !PT ;  /* 0x03fffff003047812 */ /* 0x000fe400078ec0ff */
[----:B------:R-:W-:Y:S02]  /*0b30*/  LEA.HI R7, R6, R16, RZ, 0x2 ;  /* 0x0000001006077211 */ /* 0x000fe400078f10ff */
[----:B------:R-:W-:-:S02]  /*0b40*/  LOP3.LUT R5, R5, 0xfffffc00, RZ, 0xc0, !PT ;  /* 0xfffffc0005057812 */ /* 0x000fc400078ec0ff */
[--C-:B------:R-:W-:Y:S02]  /*0b50*/  SHF.R.S32.HI R8, RZ, 0x2, R7.reuse ;  /* 0x00000002ff087819 */ /* 0x100fe40000011407 */
[----:B------:R-:W-:Y:S01]  /*0b60*/  SHF.R.S32.HI R9, RZ, 0x1f, R7 ;  /* 0x0000001fff097819 */ /* 0x000fe20000011407 */
[----:B------:R-:W-:Y:S01]  /*0b70*/  IMAD.IADD R4, R17, 0x1, -R4 ;  /* 0x0000000111047824 */ /* 0x000fe200078e0a04 */
[----:B------:R-:W-:Y:S02]  /*0b80*/  SHF.R.S32.HI R11, RZ, 0x7, R2 ;  /* 0x00000007ff0b7819 */ /* 0x000fe40000011402 */
[----:B------:R-:W-:Y:S02]  /*0b90*/  SHF.R.S32.HI R2, RZ, 0x4, R3 ;  /* 0x00000004ff027819 */ /* 0x000fe40000011403 */
[----:B------:R-:W-:Y:S01]  /*0ba0*/  LEA.HI R9, R9, R8, RZ, 0x3 ;  /* 0x0000000809097211 */ /* 0x000fe200078f18ff */
[----:B------:R-:W-:Y:S01]  /*0bb0*/  IMAD R4, R4, 0x40, R5 ;  /* 0x0000004004047824 */ /* 0x000fe200078e0205 */
[----:B------:R-:W-:Y:S01]  /*0bc0*/  LEA.HI R3, R3, R2, RZ, 0x1 ;  /* 0x0000000203037211 */ /* 0x000fe200078f08ff */
[----:B------:R-:W-:Y:S01]  /*0bd0*/  IMAD.HI R5, R11, 0x55555556, RZ ;  /* 0x555555560b057827 */ /* 0x000fe200078e02ff */
[----:B------:R-:W-:-:S02]  /*0be0*/  LOP3.LUT R9, R9, 0xfffffff8, RZ, 0xc0, !PT ;  /* 0xfffffff809097812 */ /* 0x000fc400078ec0ff */
[----:B------:R-:W-:Y:S02]  /*0bf0*/  LEA.HI R6, R6, R16, RZ, 0x5 ;  /* 0x0000001006067211 */ /* 0x000fe400078f28ff */
[----:B------:R-:W-:Y:S01]  /*0c00*/  LOP3.LUT R3, R3, 0x1ffffffe, RZ, 0xc0, !PT ;  /* 0x1ffffffe03037812 */ /* 0x000fe200078ec0ff */
[----:B------:R-:W-:Y:S01]  /*0c10*/  IMAD.IADD R9, R8, 0x1, -R9 ;  /* 0x0000000108097824 */ /* 0x000fe200078e0a09 */
[----:B------:R-:W-:Y:S02]  /*0c20*/  LEA.HI R5, R5, R5, RZ, 0x1 ;  /* 0x0000000505057211 */ /* 0x000fe400078f08ff */
[----:B------:R-:W-:Y:S01]  /*0c30*/  SHF.R.S32.HI R6, RZ, 0x5, R6 ;  /* 0x00000005ff067819 */ /* 0x000fe20000011406 */
[----:B------:R-:W-:Y:S01]  /*0c40*/  IMAD.IADD R3, R2, 0x1, -R3 ;  /* 0x0000000102037824 */ /* 0x000fe200078e0a03 */
[----:B------:R-:W-:Y:S01]  /*0c50*/  LEA.HI R10, R0, R17, RZ, 0x2 ;  /* 0x00000011000a7211 */ /* 0x000fe200078f10ff */
[----:B------:R-:W-:Y:S02]  /*0c60*/  IMAD R5, R5, -0x3, R11 ;  /* 0xfffffffd05057824 */ /* 0x000fe400078e020b */
[----:B------:R-:W-:-:S02]  /*0c70*/  IMAD R6, R6, 0x10, R9 ;  /* 0x0000001006067824 */ /* 0x000fc400078e0209 */
[----:B------:R-:W-:Y:S01]  /*0c80*/  IMAD R3, R3, 0x8, R4 ;  /* 0x0000000803037824 */ /* 0x000fe200078e0204 */
[----:B------:R-:W-:Y:S01]  /*0c90*/  LOP3.LUT R10, R10, 0xfffffffc, RZ, 0xc0, !PT ;  /* 0xfffffffc0a0a7812 */ /* 0x000fe200078ec0ff */
[----:B------:R-:W-:Y:S01]  /*0ca0*/  IMAD R2, R5, 0x40, R6 ;  /* 0x0000004005027824 */ /* 0x000fe200078e0206 */
[----:B------:R-:W-:Y:S02]  /*0cb0*/  LEA.HI R0, R0, R17, RZ, 0x3 ;  /* 0x0000001100007211 */ /* 0x000fe400078f18ff */
[----:B------:R0:W-:Y:S01]  /*0cc0*/  STL [R1+0x48], R3 ;  /* 0x0000480301007387 */ /* 0x0001e20000100800 */
[----:B------:R-:W-:Y:S01]  /*0cd0*/  IMAD.IADD R10, R17, 0x1, -R10 ;  /* 0x00000001110a7824 */ /* 0x000fe200078e0a0a */
[----:B------:R-:W-:Y:S02]  /*0ce0*/  LOP3.LUT R156, R0, 0xfffffff8, RZ, 0xc0, !PT ;  /* 0xfffffff8009c7812 */ /* 0x000fe400078ec0ff */
[----:B------:R1:W-:Y:S01]  /*0cf0*/  STL [R1+0x44], R2 ;  /* 0x0000440201007387 */ /* 0x0003e20000100800 */
[----:B------:R-:W-:-:S03]  /*0d00*/  LOP3.LUT R7, R7, 0x7ffffffc, RZ, 0xc0, !PT ;  /* 0x7ffffffc07077812 */ /* 0x000fc600078ec0ff */
[----:B------:R1:W-:Y:S01]  /*0d10*/  STL [R1+0x24], RZ ;  /* 0x000024ff01007387 */ /* 0x0003e20000100800 */
[----:B------:R-:W-:Y:S01]  /*0d20*/  LEA.HI R8, R10, R10, RZ, 0x1 ;  /* 0x0000000a0a087211 */ /* 0x000fe200078f08ff */
[----:B------:R-:W-:Y:S02]  /*0d30*/  IMAD.IADD R156, R17, 0x1, -R156 ;  /* 0x00000001119c7824 */ /* 0x000fe400078e0a9c */
[----:B------:R-:W-:Y:S01]  /*0d40*/  IMAD.IADD R22, R16, 0x1, -R7 ;  /* 0x0000000110167824 */ /* 0x000fe200078e0a07 */
[----:B------:R-:W-:Y:S01]  /*0d50*/  LOP3.LUT R11, R8, 0x1ffffffe, RZ, 0xc0, !PT ;  /* 0x1ffffffe080b7812 */ /* 0x000fe200078ec0ff */
[----:B------:R-:W-:Y:S02]  /*0d60*/  IMAD.SHL.U32 R157, R156, 0x8, RZ ;  /* 0x000000089c9d7824 */ /* 0x000fe400078e00ff */
[----:B------:R-:W-:Y:S01]  /*0d70*/  IMAD.SHL.U32 R22, R22, 0x2, RZ ;  /* 0x0000000216167824 */ /* 0x000fe200078e00ff */
[----:B0-----:R-:W-:Y:S01]  /*0d80*/  SHF.R.S32.HI R3, RZ, 0x3, R0 ;  /* 0x00000003ff037819 */ /* 0x001fe20000011400 */
[----:B------:R-:W-:Y:S01]  /*0d90*/  IMAD.IADD R11, R10, 0x1, -R11 ;  /* 0x000000010a0b7824 */ /* 0x000fe200078e0a0b */
[----:B------:R-:W-:Y:S01]  /*0da0*/  SHF.R.S32.HI R0, RZ, 0x1f, R157 ;  /* 0x0000001fff007819 */ /* 0x000fe2000001149d */
[----:B------:R-:W-:-:S02]  /*0db0*/  VIADD R10, R22, 0x10 ;  /* 0x00000010160a7836 */ /* 0x000fc40000000000 */
[C---:B------:R-:W-:Y:S02]  /*0dc0*/  VIADD R9, R22.reuse, 0x18 ;  /* 0x0000001816097836 */ /* 0x040fe40000000000 */
[C---:B------:R-:W-:Y:S02]  /*0dd0*/  VIADD R8, R22.reuse, 0x20 ;  /* 0x0000002016087836 */ /* 0x040fe40000000000 */
[C---:B------:R-:W-:Y:S02]  /*0de0*/  VIADD R4, R22.reuse, 0x28 ;  /* 0x0000002816047836 */ /* 0x040fe40000000000 */
[C---:B------:R-:W-:Y:S02]  /*0df0*/  VIADD R3, R22.reuse, 0x30 ;  /* 0x0000003016037836 */ /* 0x040fe40000000000 */
[----:B------:R-:W-:Y:S01]  /*0e00*/  VIADD R0, R22, 0x38 ;  /* 0x0000003816007836 */ /* 0x000fe20000000000 */
[----:B------:R-:W-:Y:S01]  /*0e10*/  SHF.R.S32.HI R10, RZ, 0x1f, R10 ;  /* 0x0000001fff0a7819 */ /* 0x000fe2000001140a */
[----:B------:R-:W-:Y:S01]  /*0e20*/  IMAD.MOV.U32 R5, RZ, RZ, R13 ;  /* 0x000000ffff057224 */ /* 0x000fe200078e000d */
[----:B------:R-:W-:Y:S01]  /*0e30*/  SHF.R.S32.HI R9, RZ, 0x1f, R9 ;  /* 0x0000001fff097819 */ /* 0x000fe20000011409 */
[----:B------:R-:W-:Y:S01]  /*0e40*/  IMAD.MOV.U32 R6, RZ, RZ, R14 ;  /* 0x000000ffff067224 */ /* 0x000fe200078e000e */
[----:B------:R-:W-:Y:S01]  /*0e50*/  SHF.R.S32.HI R8, RZ, 0x1f, R8 ;  /* 0x0000001fff087819 */ /* 0x000fe20000011408 */
[----:B------:R-:W-:Y:S01]  /*0e60*/  IMAD.MOV.U32 R7, RZ, RZ, R15 ;  /* 0x000000ffff077224 */ /* 0x000fe200078e000f */
[----:B------:R-:W-:Y:S01]  /*0e70*/  SHF.R.S32.HI R4, RZ, 0x1f, R4 ;  /* 0x0000001fff047819 */ /* 0x000fe20000011404 */
[----:B------:R-:W-:Y:S01]  /*0e80*/  IMAD R152, R11, 0x8, R2 ;  /* 0x000000080b987824 */ /* 0x000fe200078e0202 */
[----:B------:R-:W-:-:S02]  /*0e90*/  SHF.R.S32.HI R3, RZ, 0x1f, R3 ;  /* 0x0000001fff037819 */ /* 0x000fc40000011403 */
[----:B------:R-:W-:Y:S01]  /*0ea0*/  SHF.R.S32.HI R0, RZ, 0x1f, R0 ;  /* 0x0000001fff007819 */ /* 0x000fe20000011400 */
[----:B------:R-:W-:Y:S01]  /*0eb0*/  UMOV UR36, URZ ;  /* 0x0000003f00247c82 */ /* 0x000fe20008000000 */
[----:B------:R-:W-:Y:S01]  /*0ec0*/  UMOV UR37, URZ ;  /* 0x0000003f00257c82 */ /* 0x000fe20008000000 */
[----:B--2---:R-:W-:Y:S01]  /*0ed0*/  LOP3.LUT R19, R12, 0x1, RZ, 0xfc, !PT ;  /* 0x000000010c137812 */ /* 0x004fe200078efcff */
[----:B------:R-:W-:-:S05]  /*0ee0*/  VIADD R12, R22, 0x8 ;  /* 0x00000008160c7836 */ /* 0x000fca0000000000 */
[----:B-1----:R-:W-:-:S07]  /*0ef0*/  SHF.R.S32.HI R12, RZ, 0x1f, R12 ;  /* 0x0000001fff0c7819 */ /* 0x002fce000001140c */
.L_x_2068:
[----:B012---:R-:W0:Y:S01]  /*0f00*/  LDC.64 R2, c[0x0][0xc88] ;  /* 0x00032200ff027b82 */ /* 0x007e220000000a00 */
[----:B------:R-:W-:Y:S01]  /*0f10*/  ULDC.64 UR4, c[0x0][0xa28] ;  /* 0x00028a0000047ab9 */ /* 0x000fe20000000a00 */
[----:B------:R-:W-:-:S06]  /*0f20*/  ULDC.64 UR6, c[0x0][0xa18] ;  /* 0x0002860000067ab9 */ /* 0x000fcc0000000a00 */
[----:B------:R-:W1:Y:S08]  /*0f30*/  LDC R18, c[0x0][0x288] ;  /* 0x0000a200ff127b82 */ /* 0x000e700000000800 */
[----:B------:R-:W2:Y:S01]  /*0f40*/  LDC.64 R12, c[0x0][0x418] ;  /* 0x00010600ff0c7b82 */ /* 0x000ea20000000a00 */
[----:B0-----:R-:W-:-:S07]  /*0f50*/  IMAD.WIDE R2, R7, 0x4, R2 ;  /* 0x0000000407027825 */ /* 0x001fce00078e0202 */
[----:B-----5:R-:W0:Y:S01]  /*0f60*/  LDC R11, c[0x0][0x424] ;  /* 0x00010900ff0b7b82 */ /* 0x020e220000000800 */
[----:B---3--:R-:W3:Y:S01]  /*0f70*/  LDG.E R153, desc[UR40][R2.64] ;  /* 0x0000002802997981 */ /* 0x008ee2000c1e1900 */
[----:B------:R-:W-:Y:S01]  /*0f80*/  ISETP.NE.U32.AND P1, PT, RZ, UR4, PT ;  /* 0x00000004ff007c0c */ /* 0x000fe2000bf25070 */
[----:B------:R-:W-:Y:S01]  /*0f90*/  IMAD.MOV.U32 R10, RZ, RZ, RZ ;  /* 0x000000ffff0a7224 */ /* 0x000fe200078e00ff */
[----:B------:R-:W-:-:S04]  /*0fa0*/  ISETP.NE.U32.AND P0, PT, RZ, UR6, PT ;  /* 0x00000006ff007c0c */ /* 0x000fc8000bf05070 */
[----:B----4-:R-:W4:Y:S01]  /*0fb0*/  LDC R17, c[0x0][0x2f0] ;  /* 0x0000bc00ff117b82 */ /* 0x010f220000000800 */
[----:B------:R-:W-:Y:S02]  /*0fc0*/  ISETP.NE.AND.EX P1, PT, RZ, UR5, PT, P1 ;  /* 0x00000005ff007c0c */ /* 0x000fe4000bf25310 */
[----:B------:R-:W-:Y:S02]  /*0fd0*/  ISETP.NE.AND.EX P0, PT, RZ, UR7, PT, P0 ;  /* 0x00000007ff007c0c */ /* 0x000fe4000bf05300 */
[----:B---3--:R-:W-:-:S09]  /*0fe0*/  SHF.R.S32.HI R14, RZ, 0x1f, R153 ;  /* 0x0000001fff0e7819 */ /* 0x008fd20000011499 */
[C---:B------:R-:W-:Y:S01]  /*0ff0*/  @P1 LEA R8, P2, R153.reuse, UR4, 0x2 ;  /* 0x0000000499081c11 */ /* 0x040fe2000f8410ff */
[----:B------:R3:W-:Y:S03]  /*1000*/  STL [R1], R14 ;  /* 0x0000000e01007387 */ /* 0x0007e60000100800 */
[C-C-:B------:R-:W-:Y:S02]  /*1010*/  @P1 LEA.HI.X R9, R153.reuse, UR5, R14.reuse, 0x2, P2 ;  /* 0x0000000599091c11 */ /* 0x140fe400090f140e */
[C---:B------:R-:W-:Y:S02]  /*1020*/  @P0 LEA R2, P2, R153.reuse, UR6, 0x2 ;  /* 0x0000000699020c11 */ /* 0x040fe4000f8410ff */
[----:B------:R-:W-:Y:S01]  /*1030*/  LOP3.LUT R4, R6, 0xff000000, RZ, 0xc0, !PT ;  /* 0xff00000006047812 */ /* 0x000fe200078ec0ff */
[----:B------:R3:W5:Y:S01]  /*1040*/  @P1 LDG.E R10, desc[UR40][R8.64] ;  /* 0x00000028080a1981 */ /* 0x000762000c1e1900 */
[----:B------:R-:W-:Y:S01]  /*1050*/  @P0 LEA.HI.X R3, R153, UR7, R14, 0x2, P2 ;  /* 0x0000000799030c11 */ /* 0x000fe200090f140e */
[----:B------:R-:W-:-:S04]  /*1060*/  ULDC.64 UR6, c[0x0][0xa20] ;  /* 0x0002880000067ab9 */ /* 0x000fc80000000a00 */
[----:B-1----:R3:W5:Y:S01]  /*1070*/  @P0 LDG.E R18, desc[UR40][R2.64] ;  /* 0x0000002802120981 */ /* 0x002762000c1e1900 */
[----:B--2---:R-:W-:Y:S02]  /*1080*/  ISETP.NE.U32.AND P1, PT, R12, RZ, PT ;  /* 0x000000ff0c00720c */ /* 0x004fe40003f25070 */
[----:B------:R-:W-:Y:S02]  /*1090*/  ISETP.NE.U32.AND P2, PT, RZ, UR6, PT ;  /* 0x00000006ff007c0c */ /* 0x000fe4000bf45070 */
[----:B------:R-:W-:Y:S02]  /*10a0*/  LOP3.LUT R0, R6, 0xff0000, RZ, 0xc0, !PT ;  /* 0x00ff000006007812 */ /* 0x000fe400078ec0ff */
[----:B------:R-:W-:Y:S02]  /*10b0*/  SHF.R.U32.HI R7, RZ, 0x8, R4 ;  /* 0x00000008ff077819 */ /* 0x000fe40000011604 */
[----:B------:R-:W-:Y:S02]  /*10c0*/  ISETP.NE.AND.EX P1, PT, R13, RZ, PT, P1 ;  /* 0x000000ff0d00720c */ /* 0x000fe40003f25310 */
[----:B------:R-:W-:-:S02]  /*10d0*/  ISETP.NE.AND.EX P2, PT, RZ, UR7, PT, P2 ;  /* 0x00000007ff007c0c */ /* 0x000fc4000bf45320 */
[----:B------:R-:W-:Y:S02]  /*10e0*/  LEA.HI R155, R0, R7, RZ, 0x10 ;  /* 0x00000007009b7211 */ /* 0x000fe400078f80ff */
[----:B0-----:R-:W-:Y:S01]  /*10f0*/  SEL R0, R11, 0x1, P1 ;  /* 0x000000010b007807 */ /* 0x001fe20000800000 */
[----:B---34-:R-:W-:Y:S08]  /*1100*/  @P0 BRA `(.L_x_2023) ;  /* 0x0000000000240947 */ /* 0x018ff00003800000 */
        /* <DEDUP_REMOVED lines=9> */
.L_x_2023:
[----:B------:R-:W-:Y:S01]  /*11a0*/  IMAD R17, R0, R17, RZ ;  /* 0x0000001100117224 */ /* 0x000fe200078e02ff */
[----:B------:R-:W-:Y:S01]  /*11b0*/  LOP3.LUT R154, R6, 0xffff, RZ, 0xc0, !PT ;  /* 0x0000ffff069a7812 */ /* 0x000fe200078ec0ff */
[----:B------:R-:W-:Y:S06]  /*11c0*/  @!P2 BRA `(.L_x_2024) ;  /* 0x000000000010a947 */ /* 0x000fec0003800000 */
[----:B------:R-:W-:-:S04]  /*11d0*/  LEA R2, P0, R153, UR6, 0x2 ;  /* 0x0000000699027c11 */ /* 0x000fc8000f8010ff */
[----:B------:R-:W-:-:S05]  /*11e0*/  LEA.HI.X R3, R153, UR7, R14, 0x2, P0 ;  /* 0x0000000799037c11 */ /* 0x000fca00080f140e */
[----:B------:R0:W5:Y:S01]  /*11f0*/  LDG.E R17, desc[UR40][R2.64] ;  /* 0x0000002802117981 */ /* 0x000162000c1e1900 */
[----:B------:R-:W-:Y:S05]  /*1200*/  BRA `(.L_x_2025) ;  /* 0x0000000000247947 */ /* 0x000fea0003800000 */
.L_x_2024:
[----:B------:R-:W-:Y:S02]  /*1210*/  ULDC.64 UR4, c[0x0][0xa08] ;  /* 0x0002820000047ab9 */ /* 0x000fe40000000a00 */
[----:B------:R-:W-:-:S04]  /*1220*/  ISETP.NE.U32.AND P0, PT, RZ, UR4, PT ;  /* 0x00000004ff007c0c */ /* 0x000fc8000bf05070 */
[----:B------:R-:W-:-:S13]  /*1230*/  ISETP.NE.AND.EX P0, PT, RZ, UR5, PT, P0 ;  /* 0x00000005ff007c0c */ /* 0x000fda000bf05300 */
[----:B------:R-:W-:Y:S05]  /*1240*/  @!P0 BRA `(.L_x_2025) ;  /* 0x0000000000148947 */ /* 0x000fea0003800000 */
[----:B------:R-:W0:Y:S02]  /*1250*/  LDC.64 R2, c[0x0][0xa08] ;  /* 0x00028200ff027b82 */ /* 0x000e240000000a00 */
[----:B0-----:R-:W-:-:S05]  /*1260*/  IMAD.WIDE R2, R153, 0x4, R2 ;  /* 0x0000000499027825 */ /* 0x001fca00078e0202 */
[----:B------:R-:W2:Y:S04]  /*1270*/  LDG.E R17, desc[UR40][R2.64] ;  /* 0x0000002802117981 */ /* 0x000ea8000c1e1900 */
[----:B------:R-:W2:Y:S02]  /*1280*/  LDG.E R0, desc[UR40][R2.64+0x4] ;  /* 0x0000042802007981 */ /* 0x000ea4000c1e1900 */
[----:B--2---:R-:W-:-:S07]  /*1290*/  IMAD.IADD R17, R0, 0x1, -R17 ;  /* 0x0000000100117824 */ /* 0x004fce00078e0a11 */
.L_x_2025:
[----:B------:R-:W1:Y:S01]  /*12a0*/  LDC R0, c[0x0][0x448] ;  /* 0x00011200ff007b82 */ /* 0x000e620000000800 */
[----:B------:R-:W-:Y:S01]  /*12b0*/  IMAD R16, R5, 0xc0, RZ ;  /* 0x000000c005107824 */ /* 0x000fe200078e02ff */
[----:B------:R-:W-:Y:S01]  /*12c0*/  LOP3.LUT R11, R155, 0xff, RZ, 0xc0, !PT ;  /* 0x000000ff9b0b7812 */ /* 0x000fe200078ec0ff */
[----:B-----5:R-:W-:Y:S01]  /*12d0*/  IMAD.IADD R17, R17, 0x1, -R10 ;  /* 0x0000000111117824 */ /* 0x020fe200078e0a0a */
[----:B------:R-:W-:Y:S01]  /*12e0*/  SHF.R.U32.HI R155, RZ, 0x10, R155 ;  /* 0x00000010ff9b7819 */ /* 0x000fe2000001169b */
[----:B------:R-:W-:Y:S02]  /*12f0*/  IMAD.MOV.U32 R88, RZ, RZ, RZ ;  /* 0x000000ffff587224 */ /* 0x000fe400078e00ff */
[----:B------:R2:W-:Y:S01]  /*1300*/  STL [R1+0x1c], R11 ;  /* 0x00001c0b01007387 */ /* 0x0005e20000100800 */
[----:B-1----:R-:W-:Y:S01]  /*1310*/  ISETP.NE.AND P0, PT, R0, 0x1, PT ;  /* 0x000000010000780c */ /* 0x002fe20003f05270 */
[----:B------:R-:W-:-:S12]  /*1320*/  VIADD R0, R16, 0xbf ;  /* 0x000000bf10007836 */ /* 0x000fd80000000000 */
[----:B0-----:R-:W0:Y:S08]  /*1330*/  @P0 LDC R3, c[0x0][0x44c] ;  /* 0x00011300ff030b82 */ /* 0x001e300000000800 */
[----:B------:R-:W1:Y:S01]  /*1340*/  @P0 LDC R7, c[0x0][0x450] ;  /* 0x00011400ff070b82 */ /* 0x000e620000000800 */
[----:B0-----:R-:W-:Y:S01]  /*1350*/  @P0 IMAD.HI.U32 R2, R0, R3, RZ ;  /* 0x0000000300020227 */ /* 0x001fe200078e00ff */
[----:B------:R-:W-:-:S04]  /*1360*/  IADD3 R3, R17, 0x80, -R18 ;  /* 0x0000008011037810 */ /* 0x000fc80007ffe812 */
[----:B-1----:R-:W-:Y:S01]  /*1370*/  @P0 SHF.R.U32.HI R0, RZ, R7, R2 ;  /* 0x00000007ff000219 */ /* 0x002fe20000011602 */
[----:B------:R-:W-:-:S04]  /*1380*/  VIADD R2, R17, 0x7f ;  /* 0x0000007f11027836 */ /* 0x000fc80000000000 */
[----:B------:R-:W-:Y:S01]  /*1390*/  IMAD.IADD R0, R3, 0x1, R0 ;  /* 0x0000000103007824 */ /* 0x000fe200078e0200 */
[----:B------:R-:W-:-:S04]  /*13a0*/  SHF.R.S32.HI R3, RZ, 0x1f, R2 ;  /* 0x0000001fff037819 */ /* 0x000fc80000011402 */
[----:B------:R-:W-:Y:S02]  /*13b0*/  SHF.R.S32.HI R5, RZ, 0x1f, R0 ;  /* 0x0000001fff057819 */ /* 0x000fe40000011400 */
[----:B------:R-:W-:Y:S02]  /*13c0*/  LEA.HI R3, R3, R2, RZ, 0x7 ;  /* 0x0000000203037211 */ /* 0x000fe400078f38ff */
[----:B------:R-:W-:Y:S02]  /*13d0*/  LEA.HI R5, R5, R0, RZ, 0x7 ;  /* 0x0000000005057211 */ /* 0x000fe400078f38ff */
[----:B------:R-:W-:Y:S02]  /*13e0*/  SHF.R.S32.HI R3, RZ, 0x7, R3 ;  /* 0x00000007ff037819 */ /* 0x000fe40000011403 */
[----:B------:R-:W-:-:S04]  /*13f0*/  SHF.R.S32.HI R0, RZ, 0x7, R5 ;  /* 0x00000007ff007819 */ /* 0x000fc80000011405 */
[----:B------:R-:W-:-:S04]  /*1400*/  VIMNMX R6, R3, R0, PT ;  /* 0x0000000003067248 */ /* 0x000fc80003fe0100 */
[----:B------:R-:W-:-:S13]  /*1410*/  ISETP.GE.AND P0, PT, R6, 0x1, PT ;  /* 0x000000010600780c */ /* 0x000fda0003f06270 */
[----:B--2---:R-:W-:Y:S05]  /*1420*/  @!P0 BRA `(.L_x_2026) ;  /* 0x0000000000788947 */ /* 0x004fea0003800000 */
[----:B------:R-:W0:Y:S01]  /*1430*/  LDC R0, c[0x0][0x9f0] ;  /* 0x00027c00ff007b82 */ /* 0x000e220000000800 */
[----:B------:R-:W-:-:S04]  /*1440*/  ISETP.NE.AND P0, PT, R155, RZ, PT ;  /* 0x000000ff9b00720c */ /* 0x000fc80003f05270 */
[----:B0-----:R-:W-:-:S04]  /*1450*/  SEL R9, R155, R0, P0 ;  /* 0x000000009b097207 */ /* 0x001fc80000000000 */
[-C--:B------:R-:W-:Y:S02]  /*1460*/  IABS R5, R9.reuse ;  /* 0x0000000900057213 */ /* 0x080fe40000000000 */
        /* <DEDUP_REMOVED lines=26> */
.L_x_2026:
[-C--:B------:R-:W-:Y:S01]  /*1610*/  IMAD R23, R11, R88.reuse, RZ ;  /* 0x000000580b177224 */ /* 0x080fe200078e02ff */
[----:B------:R-:W-:Y:S02]  /*1620*/  PLOP3.LUT P0, PT, PT, PT, PT, 0x80, 0x0 ;  /* 0x000000000000781c */ /* 0x000fe40003f0f070 */
[----:B------:R-:W-:Y:S02]  /*1630*/  CS2R R28, SRZ ;  /* 0x00000000001c7805 */ /* 0x000fe4000001ff00 */
[----:B------:R-:W-:Y:S02]  /*1640*/  CS2R R118, SRZ ;  /* 0x0000000000767805 */ /* 0x000fe4000001ff00 */
[----:B------:R-:W-:Y:S02]  /*1650*/  CS2R R116, SRZ ;  /* 0x0000000000747805 */ /* 0x000fe4000001ff00 */
[----:B------:R-:W-:Y:S02]  /*1660*/  VIADDMNMX R88, R23, R88, R6, PT ;  /* 0x0000005817587246 */ /* 0x000fe40003800106 */
[----:B------:R-:W-:-:S02]  /*1670*/  CS2R R114, SRZ ;  /* 0x0000000000727805 */ /* 0x000fc4000001ff00 */
[----:B------:R-:W-:Y:S02]  /*1680*/  CS2R R112, SRZ ;  /* 0x0000000000707805 */ /* 0x000fe4000001ff00 */
[----:B------:R-:W-:Y:S02]  /*1690*/  CS2R R110, SRZ ;  /* 0x00000000006e7805 */ /* 0x000fe4000001ff00 */
[----:B------:R-:W-:Y:S02]  /*16a0*/  ISETP.GT.AND P1, PT, R88, R23, PT ;  /* 0x000000175800720c */ /* 0x000fe40003f24270 */
        /* <DEDUP_REMOVED lines=48> */
.L_x_2028:
[----:B------:R-:W2:Y:S01]  /*19b0*/  LDL R2, [R1+0x24] ;  /* 0x0000240001027983 */ /* 0x000ea20000100800 */
[----:B------:R-:W-:Y:S02]  /*19c0*/  ISETP.NE.AND P0, PT, R19, 0x3, PT ;  /* 0x000000031300780c */ /* 0x000fe40003f05270 */
[----:B--2---:R-:W-:-:S04]  /*19d0*/  LEA.HI R0, R2, R2, RZ, 0x1 ;  /* 0x0000000202007211 */ /* 0x004fc800078f08ff */
[----:B------:R-:W-:-:S05]  /*19e0*/  LOP3.LUT R0, R0, 0xfffffffe, RZ, 0xc0, !PT ;  /* 0xfffffffe00007812 */ /* 0x000fca00078ec0ff */
[----:B------:R-:W-:-:S05]  /*19f0*/  IMAD.IADD R0, R2, 0x1, -R0 ;  /* 0x0000000102007824 */ /* 0x000fca00078e0a00 */
[----:B------:R-:W-:-:S04]  /*1a00*/  SHF.L.U32 R0, R0, 0x1f, RZ ;  /* 0x0000001f00007819 */ /* 0x000fc800000006ff */
[----:B------:R-:W0:Y:S02]  /*1a10*/  SYNCS.PHASECHK.TRANS64.TRYWAIT P1, [UR38+0x16800], R0 ;  /* 0x01680000ff0075a7 */ /* 0x000e240008020166 */
[----:B0-----:R-:W-:Y:S05]  /*1a20*/  @!P1 BRA `(.L_x_2029) ;  /* 0x000000f000709947 */ /* 0x001fea0003800000 */
.L_x_2183:
[----:B------:R-:W-:Y:S05]  /*1a30*/  @!P0 BRA `(.L_x_2030) ;  /* 0x0000000000048947 */ /* 0x000fea0003800000 */
[----:B------:R-:W-:Y:S01]  /*1a40*/  BPT.TRAP 0x1 ;  /* 0x000000040000795c */ /* 0x000fe20000300000 */
.L_x_2030:
[----:B0-----:R-:W-:Y:S02]  /*1a50*/  IMAD.U32 R3, RZ, RZ, UR37 ;  /* 0x00000025ff037e24 */ /* 0x001fe4000f8e00ff */
[----:B------:R-:W-:-:S03]  /*1a60*/  IMAD.U32 R0, RZ, RZ, UR36 ;  /* 0x00000024ff007e24 */ /* 0x000fc6000f8e00ff */
[----:B------:R-:W-:Y:S02]  /*1a70*/  LEA R3, R3, UR38, 0x3 ;  /* 0x0000002603037c11 */ /* 0x000fe4000f8e18ff */
[----:B------:R-:W-:-:S04]  /*1a80*/  SHF.L.U32 R0, R0, 0x1f, RZ ;  /* 0x0000001f00007819 */ /* 0x000fc800000006ff */
[----:B------:R0:W1:Y:S01]  /*1a90*/  SYNCS.PHASECHK.TRANS64.TRYWAIT P2, [R3+URZ+0x16830], R0 ;  /* 0x01683000030075a7 */ /* 0x000062000804017f */
[----:B------:R-:W-:Y:S05]  /*1aa0*/  @!P0 BRA `(.L_x_2031) ;  /* 0x0000000000048947 */ /* 0x000fea0003800000 */
[----:B------:R-:W-:Y:S01]  /*1ab0*/  BPT.TRAP 0x1 ;  /* 0x000000040000795c */ /* 0x000fe20000300000 */
.L_x_2031:
[----:B------:R-:W2:Y:S02]  /*1ac0*/  S2R R2, SR_TID.X ;  /* 0x0000000000027919 */ /* 0x000ea40000002100 */
[----:B--2---:R-:W-:Y:S01]  /*1ad0*/  LOP3.LUT P1, RZ, R2, 0x7f, RZ, 0xc0, !PT ;  /* 0x0000007f02ff7812 */ /* 0x004fe2000782c0ff */
[----:B-1----:R-:W-:-:S12]  /*1ae0*/  @P2 BRA `(.L_x_2032) ;  /* 0x0000000000082947 */ /* 0x002fd80003800000 */
[----:B------:R-:W1:Y:S02]  /*1af0*/  SYNCS.PHASECHK.TRANS64.TRYWAIT P2, [R3+URZ+0x16830], R0 ;  /* 0x01683000030075a7 */ /* 0x000e64000804017f */
[----:B-1----:R-:W-:Y:S05]  /*1b00*/  @!P2 BRA `(.L_x_2033) ;  /* 0x000000f00050a947 */ /* 0x002fea0003800000 */
.L_x_2032:
[----:B------:R-:W-:Y:S05]  /*1b10*/  WARPSYNC.ALL ;  /* 0x0000000000007948 */ /* 0x000fea0003800000 */
[----:B------:R-:W-:Y:S01]  /*1b20*/  UIADD3 UR4, UR38, 0xe400, URZ ;  /* 0x0000e40026047890 */ /* 0x000fe2000fffe03f */
[----:B------:R-:W-:Y:S01]  /*1b30*/  WARPGROUP.ARRIVE ;  /* 0x00000000000079c5 */ /* 0x000fe20000000000 */
[----:B------:R-:W-:Y:S01]  /*1b40*/  ULOP3.LUT UR8, UR42, 0x10000, URZ, 0xfc, !UPT ;  /* 0x000100002a087892 */ /* 0x000fe2000f8efc3f */
[----:B01----:R-:W0:Y:S01]  /*1b50*/  LDC R0, c[0x0][0x448] ;  /* 0x00011200ff007b82 */ /* 0x003e220000000800 */
[----:B------:R-:W-:Y:S01]  /*1b60*/  USHF.R.U32.HI UR4, URZ, 0x4, UR4 ;  /* 0x000000043f047899 */ /* 0x000fe20008011604 */
[----:B------:R-:W-:Y:S01]  /*1b70*/  IMAD.IADD R10, R152, 0x1, R16 ;  /* 0x00000001980a7824 */ /* 0x000fe200078e0210 */
[----:B------:R-:W-:Y:S01]  /*1b80*/  UMOV UR9, 0x40000040 ;  /* 0x4000004000097882 */ /* 0x000fe20000000000 */
[----:B------:R-:W-:Y:S01]  /*1b90*/  UMOV UR11, 0x40000040 ;  /* 0x40000040000b7882 */ /* 0x000fe20000000000 */
[----:B------:R-:W-:Y:S01]  /*1ba0*/  ULOP3.LUT UR4, UR4, 0x3fff, URZ, 0xc0, !UPT ;  /* 0x00003fff04047892 */ /* 0x000fe2000f8ec03f */
[----:B------:R-:W-:Y:S01]  /*1bb0*/  @!P1 VIADD R3, R3, 0x16840 ;  /* 0x0001684003039836 */ /* 0x000fe20000000000 */
[----:B------:R-:W-:Y:S01]  /*1bc0*/  UIADD3 UR12, UR8, 0x2, URZ ;  /* 0x00000002080c7890 */ /* 0x000fe2000fffe03f */
[----:B------:R-:W-:Y:S01]  /*1bd0*/  CS2R R118, SRZ ;  /* 0x0000000000767805 */ /* 0x000fe2000001ff00 */
[----:B------:R-:W-:Y:S01]  /*1be0*/  ULOP3.LUT UR20, UR4, 0x10000, URZ, 0xfc, !UPT ;  /* 0x0001000004147892 */ /* 0x000fe2000f8efc3f */
[----:B------:R-:W-:Y:S01]  /*1bf0*/  CS2R R116, SRZ ;  /* 0x0000000000747805 */ /* 0x000fe2000001ff00 */
[----:B------:R-:W-:Y:S01]  /*1c00*/  UMOV UR13, 0x40000040 ;  /* 0x40000040000d7882 */ /* 0x000fe20000000000 */
[----:B------:R-:W-:Y:S01]  /*1c10*/  UMOV UR15, 0x40000040 ;  /* 0x40000040000f7882 */ /* 0x000fe20000000000 */
[----:B------:R-:W-:Y:S01]  /*1c20*/  ULEA UR10, UR37, UR20, 0xa ;  /* 0x00000014250a7291 */ /* 0x000fe2000f8e503f */
[----:B------:R-:W-:Y:S01]  /*1c30*/  @!P1 PRMT R3, RZ, 0x654, R3 ;  /* 0x00000654ff039816 */ /* 0x000fe20000000003 */
[----:B------:R-:W-:Y:S01]  /*1c40*/  UIADD3 UR16, UR8, 0x4, URZ ;  /* 0x0000000408107890 */ /* 0x000fe2000fffe03f */
[----:B------:R-:W-:Y:S01]  /*1c50*/  CS2R R114, SRZ ;  /* 0x0000000000727805 */ /* 0x000fe2000001ff00 */
[----:B------:R-:W-:Y:S01]  /*1c60*/  UIADD3 UR14, UR10, 0x2, URZ ;  /* 0x000000020a0e7890 */ /* 0x000fe2000fffe03f */
[----:B------:R-:W-:Y:S01]  /*1c70*/  CS2R R112, SRZ ;  /* 0x0000000000707805 */ /* 0x000fe2000001ff00 */
[----:B------:R-:W-:Y:S01]  /*1c80*/  UIADD3 UR18, UR10, 0x4, URZ ;  /* 0x000000040a127890 */ /* 0x000fe2000fffe03f */
[----:B------:R-:W-:Y:S01]  /*1c90*/  CS2R R110, SRZ ;  /* 0x00000000006e7805 */ /* 0x000fe2000001ff00 */
[----:B------:R-:W-:Y:S01]  /*1ca0*/  UMOV UR17, 0x40000040 ;  /* 0x4000004000117882 */ /* 0x000fe20000000000 */
[----:B------:R-:W-:Y:S01]  /*1cb0*/  HGMMA.64x128x16.F32 R24, gdesc[UR8], RZ, !UPT, gsb0 ;  /* 0x01e00000081879f0 */ /* 0x000fe2000c0008ff */
[----:B------:R-:W-:Y:S01]  /*1cc0*/  UMOV UR19, 0x40000040 ;  /* 0x4000004000137882 */ /* 0x000fe20000000000 */
[----:B------:R-:W-:Y:S01]  /*1cd0*/  UIADD3 UR4, UR8, 0x6, URZ ;  /* 0x0000000608047890 */ /* 0x000fe2000fffe03f */
[----:B0-----:R-:W-:Y:S01]  /*1ce0*/  ISETP.NE.AND P2, PT, R0, 0x1, PT ;  /* 0x000000010000780c */ /* 0x001fe20003f45270 */
[----:B------:R-:W-:Y:S01]  /*1cf0*/  UIADD3 UR6, UR10, 0x6, URZ ;  /* 0x000000060a067890 */ /* 0x000fe2000fffe03f */
[----:B------:R-:W-:Y:S01]  /*1d00*/  UMOV UR5, 0x40000040 ;  /* 0x4000004000057882 */ /* 0x000fe20000000000 */
[----:B------:R-:W-:-:S10]  /*1d10*/  UMOV UR7, 0x40000040 ;  /* 0x4000004000077882 */ /* 0x000fd40000000000 */
[----:B------:R-:W0:Y:S08]  /*1d20*/  @P2 LDC R5, c[0x0][0x44c] ;  /* 0x00011300ff052b82 */ /* 0x000e300000000800 */
[----:B------:R-:W1:Y:S01]  /*1d30*/  @P2 LDC R7, c[0x0][0x450] ;  /* 0x00011400ff072b82 */ /* 0x000e620000000800 */
[----:B0-----:R-:W-:-:S04]  /*1d40*/  @P2 IMAD.HI.U32 R0, R10, R5, RZ ;  /* 0x000000050a002227 */ /* 0x001fc800078e00ff */
[----:B------:R-:W-:Y:S01]  /*1d50*/  IMAD.MOV.U32 R5, RZ, RZ, -0x80 ;  /* 0xffffff80ff057424 */ /* 0x000fe200078e00ff */
[----:B-1----:R-:W-:-:S03]  /*1d60*/  @P2 SHF.R.U32.HI R10, RZ, R7, R0 ;  /* 0x00000007ff0a2219 */ /* 0x002fc60000011600 */
[----:B------:R-:W-:Y:S02]  /*1d70*/  IMAD R5, R88, R5, 0x80 ;  /* 0x0000008058057424 */ /* 0x000fe400078e0205 */
[----:B------:R-:W0:Y:S03]  /*1d80*/  SHFL.IDX PT, R0, R10, 0x1, 0x1c1f ;  /* 0x003c1f000a007f89 */ /* 0x000e2600000e0000 */
[C-C-:B------:R-:W-:Y:S02]  /*1d90*/  IADD3 R91, -R22.reuse, 0x1, R5.reuse ;  /* 0x00000001165b7810 */ /* 0x140fe40007ffe105 */
[----:B------:R-:W-:Y:S01]  /*1da0*/  IADD3 R8, -R22, R17, R5 ;  /* 0x0000001116087210 */ /* 0x000fe20007ffe105 */
[----:B------:R-:W1:Y:S01]  /*1db0*/  SHFL.IDX PT, R10, R10, RZ, 0x1c1f ;  /* 0x001c1fff0a0a7589 */ /* 0x000e6200000e0000 */
[----:B------:R-:W-:-:S04]  /*1dc0*/  IADD3 R91, -R18, R91, R17 ;  /* 0x0000005b125b7210 */ /* 0x000fc80007ffe111 */
[----:B0-----:R-:W-:-:S04]  /*1dd0*/  VIADDMNMX R0, R0, R91, R8, PT ;  /* 0x0000005b00007246 */ /* 0x001fc80003800108 */
[C---:B------:R-:W-:Y:S02]  /*1de0*/  ISETP.GT.AND P3, PT, R0.reuse, RZ, PT ;  /* 0x000000ff0000720c */ /* 0x040fe40003f64270 */
[C---:B------:R-:W-:Y:S02]  /*1df0*/  ISETP.GT.AND P4, PT, R0.reuse, 0x1, PT ;  /* 0x000000010000780c */ /* 0x040fe40003f84270 */
[----:B------:R-:W-:Y:S02]  /*1e00*/  ISETP.GT.AND P5, PT, R0, 0x8, PT ;  /* 0x000000080000780c */ /* 0x000fe40003fa4270 */
[----:B-1----:R-:W-:Y:S01]  /*1e10*/  VIADDMNMX R8, R10, R91, R8, PT ;  /* 0x0000005b0a087246 */ /* 0x002fe20003800108 */
        /* <DEDUP_REMOVED lines=8> */
[----:B------:R-:W-:Y:S01]  /*1ea0*/  HGMMA.64x128x16.F32 R24, gdesc[UR4], R24, gsb0 ;  /* 0x01e00000041879f0 */ /* 0x000fe20008000818 */
[----:B------:R-:W-:Y:S02]  /*1eb0*/  ULDC UR6, c[0x0][0x988] ;  /* 0x0002620000067ab9 */ /* 0x000fe40000000800 */
[----:B------:R-:W-:Y:S02]  /*1ec0*/  WARPGROUP.DEPBAR.LE gsb0, 0x0 ;  /* 0x00008000000079c5 */ /* 0x000fe40000010000 */
[----:B------:R-:W-:Y:S01]  /*1ed0*/  FSEL R109, R26, -INF , P3 ;  /* 0xff8000001a6d7808 */ /* 0x000fe20001800000 */
[----:B------:R0:W-:Y:S01]  /*1ee0*/  @!P1 SYNCS.ARRIVE.TRANS64.RED.A1T0 RZ, [R3+URZ], RZ ;  /* 0x000000ff03ff99a7 */ /* 0x0001e2000810043f */
[----:B------:R-:W-:Y:S02]  /*1ef0*/  FSEL R107, R27, -INF , P4 ;  /* 0xff8000001b6b7808 */ /* 0x000fe40002000000 */
[----:B------:R-:W-:Y:S02]  /*1f00*/  ISETP.GT.AND P3, PT, R0, 0x9, PT ;  /* 0x000000090000780c */ /* 0x000fe40003f64270 */
[----:B------:R-:W-:-:S02]  /*1f10*/  FSEL R105, R30, -INF , P5 ;  /* 0xff8000001e697808 */ /* 0x000fc40002800000 */
[----:B------:R-:W-:Y:S02]  /*1f20*/  FMNMX.FTZ R2, R109, R107, !PT ;  /* 0x0000006b6d027209 */ /* 0x000fe40007810000 */
[C---:B------:R-:W-:Y:S02]  /*1f30*/  ISETP.GT.AND P4, PT, R0.reuse, 0x10, PT ;  /* 0x000000100000780c */ /* 0x040fe40003f84270 */
[----:B------:R-:W-:Y:S02]  /*1f40*/  FSEL R93, R31, -INF , P3 ;  /* 0xff8000001f5d7808 */ /* 0x000fe40001800000 */
[----:B------:R-:W-:Y:S02]  /*1f50*/  FMNMX.FTZ R2, R105, R2, !PT ;  /* 0x0000000269027209 */ /* 0x000fe40007810000 */
        /* <DEDUP_REMOVED lines=26> */
[----:B------:R-:W-:Y:S01]  /*2100*/  FMNMX.FTZ R2, R47, R2, !PT ;  /* 0x000000022f027209 */ /* 0x000fe20007810000 */
[----:B------:R-:W1:Y:S01]  /*2110*/  @P2 LDC R50, c[0x0][0x450] ;  /* 0x00011400ff322b82 */ /* 0x000e620000000800 */
        /* <DEDUP_REMOVED lines=51> */
[----:B------:R-:W-:Y:S01]  /*2450*/  ISETP.GT.AND P3, PT, R0, 0x79, PT ;  /* 0x000000790000780c */ /* 0x000fe20003f64270 */
[----:B------:R-:W-:Y:S01]  /*2460*/  IMAD.U32 R0, RZ, RZ, UR6 ;  /* 0x00000006ff007e24 */ /* 0x000fe2000f8e00ff */
[----:B------:R-:W-:-:S02]  /*2470*/  FSEL R31, R86, -INF , P4 ;  /* 0xff800000561f7808 */ /* 0x000fc40002000000 */
[----:B------:R-:W-:Y:S02]  /*2480*/  FMNMX.FTZ R2, R83, R2, !PT ;  /* 0x0000000253027209 */ /* 0x000fe40007810000 */
[----:B------:R-:W-:Y:S02]  /*2490*/  FSEL R87, R87, -INF , P3 ;  /* 0xff80000057577808 */ /* 0x000fe40001800000 */
[----:B------:R-:W-:Y:S02]  /*24a0*/  FMNMX.FTZ R2, R31, R2, !PT ;  /* 0x000000021f027209 */ /* 0x000fe40007810000 */
[C---:B------:R-:W-:Y:S02]  /*24b0*/  ISETP.GT.AND P4, PT, R8.reuse, 0x1, PT ;  /* 0x000000010800780c */ /* 0x040fe40003f84270 */
[----:B------:R-:W-:Y:S02]  /*24c0*/  FMNMX.FTZ R4, R87, R2, !PT ;  /* 0x0000000257047209 */ /* 0x000fe40007810000 */
[----:B------:R-:W-:-:S02]  /*24d0*/  ISETP.GT.AND P5, PT, R8, 0x8, PT ;  /* 0x000000080800780c */ /* 0x000fc40003fa4270 */
[----:B------:R-:W-:Y:S01]  /*24e0*/  FSEL R25, R25, -INF , P4 ;  /* 0xff80000019197808 */ /* 0x000fe20002000000 */
[----:B------:R-:W2:Y:S01]  /*24f0*/  SHFL.BFLY PT, R35, R4, 0x2, 0x1f ;  /* 0x0c401f0004237f89 */ /* 0x000ea200000e0000 */
[----:B------:R-:W-:Y:S02]  /*2500*/  FSEL R91, R28, -INF , P5 ;  /* 0xff8000001c5b7808 */ /* 0x000fe40002800000 */
[----:B------:R-:W-:Y:S02]  /*2510*/  ISETP.GT.AND P4, PT, R8, 0x10, PT ;  /* 0x000000100800780c */ /* 0x000fe40003f84270 */
[----:B--2---:R-:W-:-:S05]  /*2520*/  FMNMX.FTZ R35, R4, R35, !PT ;  /* 0x0000002304237209 */ /* 0x004fca0007810000 */
[----:B------:R-:W2:Y:S02]  /*2530*/  SHFL.BFLY PT, R2, R35, 0x1, 0x1f ;  /* 0x0c201f0023027f89 */ /* 0x000ea400000e0000 */
[----:B--2---:R-:W-:-:S04]  /*2540*/  FMNMX.FTZ R2, R35, R2, !PT ;  /* 0x0000000223027209 */ /* 0x004fc80007810000 */
[C---:B------:R-:W-:Y:S01]  /*2550*/  FSETP.NEU.FTZ.AND P3, PT, R2.reuse, -INF , PT ;  /* 0xff8000000200780b */ /* 0x040fe20003f7d000 */
[----:B------:R-:W-:-:S05]  /*2560*/  FMUL.FTZ R6, R2, R0 ;  /* 0x0000000002067220 */ /* 0x000fca0000410000 */
[----:B------:R-:W-:Y:S02]  /*2570*/  FSEL R6, R6, RZ, P3 ;  /* 0x000000ff06067208 */ /* 0x000fe40001800000 */
[----:B------:R-:W-:-:S03]  /*2580*/  ISETP.GT.AND P3, PT, R8, RZ, PT ;  /* 0x000000ff0800720c */ /* 0x000fc60003f64270 */
[-CC-:B------:R-:W-:Y:S01]  /*2590*/  FFMA.FTZ R10, R93, R0.reuse, -R6.reuse ;  /* 0x000000005d0a7223 */ /* 0x180fe20000010806 */
[----:B------:R-:W-:Y:S01]  /*25a0*/  FSEL R35, R24, -INF , P3 ;  /* 0xff80000018237808 */ /* 0x000fe20001800000 */
[-CC-:B------:R-:W-:Y:S01]  /*25b0*/  FFMA.FTZ R145, R95, R0.reuse, -R6.reuse ;  /* 0x000000005f917223 */ /* 0x180fe20000010806 */
[C---:B------:R-:W-:Y:S01]  /*25c0*/  ISETP.GT.AND P3, PT, R8.reuse, 0x9, PT ;  /* 0x000000090800780c */ /* 0x040fe20003f64270 */
[-CC-:B------:R-:W-:Y:S01]  /*25d0*/  FFMA.FTZ R20, R97, R0.reuse, -R6.reuse ;  /* 0x0000000061147223 */ /* 0x180fe20000010806 */
[----:B------:R-:W-:Y:S01]  /*25e0*/  FMNMX.FTZ R12, R35, R25, !PT ;  /* 0x00000019230c7209 */ /* 0x000fe20007810000 */
[-CC-:B------:R-:W-:Y:S01]  /*25f0*/  FFMA.FTZ R147, R99, R0.reuse, -R6.reuse ;  /* 0x0000000063937223 */ /* 0x180fe20000010806 */
[----:B------:R-:W-:Y:S01]  /*2600*/  FSEL R29, R29, -INF , P3 ;  /* 0xff8000001d1d7808 */ /* 0x000fe20001800000 */
[--C-:B------:R-:W-:Y:S01]  /*2610*/  FFMA.FTZ R24, R101, R0, -R6.reuse ;  /* 0x0000000065187223 */ /* 0x100fe20000010806 */
[----:B------:R-:W-:Y:S01]  /*2620*/  FMNMX.FTZ R12, R91, R12, !PT ;  /* 0x0000000c5b0c7209 */ /* 0x000fe20007810000 */
[-CC-:B------:R-:W-:Y:S01]  /*2630*/  FFMA.FTZ R141, R103, R0.reuse, -R6.reuse ;  /* 0x00000000678d7223 */ /* 0x180fe20000010806 */
[----:B------:R-:W-:Y:S01]  /*2640*/  ISETP.GT.AND P3, PT, R8, 0x11, PT ;  /* 0x000000110800780c */ /* 0x000fe20003f64270 */
[-CC-:B------:R-:W-:Y:S01]  /*2650*/  FFMA.FTZ R26, R89, R0.reuse, -R6.reuse ;  /* 0x00000000591a7223 */ /* 0x180fe20000010806 */
[----:B------:R-:W-:Y:S01]  /*2660*/  FSEL R93, R32, -INF , P4 ;  /* 0xff800000205d7808 */ /* 0x000fe20002000000 */
[--C-:B------:R-:W-:Y:S01]  /*2670*/  FFMA.FTZ R143, R43, R0, -R6.reuse ;  /* 0x000000002b8f7223 */ /* 0x100fe20000010806 */
[----:B------:R-:W-:Y:S01]  /*2680*/  FMNMX.FTZ R12, R29, R12, !PT ;  /* 0x0000000c1d0c7209 */ /* 0x000fe20007810000 */
[-CC-:B------:R-:W-:Y:S01]  /*2690*/  FFMA.FTZ R28, R47, R0.reuse, -R6.reuse ;  /* 0x000000002f1c7223 */ /* 0x180fe20000010806 */
[C---:B------:R-:W-:Y:S01]  /*26a0*/  ISETP.GT.AND P4, PT, R8.reuse, 0x18, PT ;  /* 0x000000180800780c */ /* 0x040fe20003f84270 */
        /* <DEDUP_REMOVED lines=12> */
[----:B------:R2:W-:Y:S01]  /*2770*/  MUFU.EX2 R12, R20 ;  /* 0x00000014000c7308 */ /* 0x0005e20000000800 */
[----:B------:R-:W-:Y:S01]  /*2780*/  FSEL R37, R37, -INF , P3 ;  /* 0xff80000025257808 */ /* 0x000fe20001800000 */
[--C-:B------:R-:W-:Y:S01]  /*2790*/  FFMA.FTZ R149, R109, R0, -R6.reuse ;  /* 0x000000006d957223 */ /* 0x100fe20000010806 */
[----:B------:R-:W-:Y:S01]  /*27a0*/  FMNMX.FTZ R14, R95, R14, !PT ;  /* 0x0000000e5f0e7209 */ /* 0x000fe20007810000 */
[-CC-:B------:R-:W-:Y:S01]  /*27b0*/  FFMA.FTZ R4, R107, R0.reuse, -R6.reuse ;  /* 0x000000006b047223 */ /* 0x180fe20000010806 */
[----:B------:R-:W-:Y:S01]  /*27c0*/  ISETP.GT.AND P3, PT, R8, 0x21, PT ;  /* 0x000000210800780c */ /* 0x000fe20003f64270 */
[--C-:B------:R-:W-:Y:S01]  /*27d0*/  FFMA.FTZ R151, R105, R0, -R6.reuse ;  /* 0x0000000069977223 */ /* 0x100fe20000010806 */
[----:B------:R-:W-:Y:S01]  /*27e0*/  FSEL R97, R40, -INF , P4 ;  /* 0xff80000028617808 */ /* 0x000fe20002000000 */
[----:B------:R-:W-:Y:S01]  /*27f0*/  MUFU.EX2 R149, R149 ;  /* 0x0000009500957308 */ /* 0x000fe20000000800 */
[----:B------:R-:W-:Y:S01]  /*2800*/  FMNMX.FTZ R14, R37, R14, !PT ;  /* 0x0000000e250e7209 */ /* 0x000fe20007810000 */
[-CC-:B------:R-:W-:Y:S01]  /*2810*/  FFMA.FTZ R129, R9, R0.reuse, -R6.reuse ;  /* 0x0000000009817223 */ /* 0x180fe20000010806 */
[C---:B------:R-:W-:Y:S01]  /*2820*/  ISETP.GT.AND P4, PT, R8.reuse, 0x28, PT ;  /* 0x000000280800780c */ /* 0x040fe20003f84270 */
[-CC-:B------:R-:W-:Y:S01]  /*2830*/  FFMA.FTZ R123, R31, R0.reuse, -R6.reuse ;  /* 0x000000001f7b7223 */ /* 0x180fe20000010806 */
[----:B------:R-:W-:Y:S01]  /*2840*/  FSEL R41, R41, -INF , P3 ;  /* 0xff80000029297808 */ /* 0x000fe20001800000 */
[--C-:B------:R-:W-:Y:S01]  /*2850*/  FFMA.FTZ R131, R11, R0, -R6.reuse ;  /* 0x000000000b837223 */ /* 0x100fe20000010806 */
[----:B------:R-:W-:Y:S01]  /*2860*/  FMNMX.FTZ R14, R97, R14, !PT ;  /* 0x0000000e610e7209 */ /* 0x000fe20007810000 */
[----:B------:R-:W3:Y:S01]  /*2870*/  MUFU.EX2 R4, R4 ;  /* 0x0000000400047308 */ /* 0x000ee20000000800 */
[----:B------:R-:W-:Y:S01]  /*2880*/  ISETP.GT.AND P3, PT, R8, 0x29, PT ;  /* 0x000000290800780c */ /* 0x000fe20003f64270 */
[-CC-:B------:R-:W-:Y:S01]  /*2890*/  FFMA.FTZ R125, R13, R0.reuse, -R6.reuse ;  /* 0x000000000d7d7223 */ /* 0x180fe20000010806 */
[----:B------:R-:W-:Y:S01]  /*28a0*/  FSEL R99, R44, -INF , P4 ;  /* 0xff8000002c637808 */ /* 0x000fe20002000000 */
[--C-:B------:R-:W-:Y:S01]  /*28b0*/  FFMA.FTZ R127, R15, R0, -R6.reuse ;  /* 0x000000000f7f7223 */ /* 0x100fe20000010806 */
[----:B--2---:R-:W-:Y:S01]  /*28c0*/  FMNMX.FTZ R20, R41, R14, !PT ;  /* 0x0000000e29147209 */ /* 0x004fe20007810000 */
        /* <DEDUP_REMOVED lines=8> */
[----:B------:R-:W-:Y:S01]  /*2950*/  FFMA.FTZ R36, R71, R0, -R6 ;  /* 0x0000000047247223 */ /* 0x000fe20000010806 */
[----:B------:R-:W-:Y:S01]  /*2960*/  FSEL R101, R48, -INF , P4 ;  /* 0xff80000030657808 */ /* 0x000fe20002000000 */
[----:B------:R-:W4:Y:S01]  /*2970*/  MUFU.EX2 R151, R151 ;  /* 0x0000009700977308 */ /* 0x000f220000000800 */
[----:B------:R-:W-:Y:S01]  /*2980*/  FMNMX.FTZ R20, R45, R20, !PT ;  /* 0x000000142d147209 */ /* 0x000fe20007810000 */
[----:B---3--:R-:W-:Y:S01]  /*2990*/  FADD.FTZ R46, R149, R4 ;  /* 0x00000004952e7221 */ /* 0x008fe20000010000 */
[C---:B------:R-:W-:Y:S01]  /*29a0*/  ISETP.GT.AND P4, PT, R8.reuse, 0x38, PT ;  /* 0x000000380800780c */ /* 0x040fe20003f84270 */
[-CC-:B------:R-:W-:Y:S01]  /*29b0*/  FFMA.FTZ R38, R75, R0.reuse, -R6.reuse ;  /* 0x000000004b267223 */ /* 0x180fe20000010806 */
[----:B------:R-:W-:Y:S01]  /*29c0*/  FSEL R49, R49, -INF , P3 ;  /* 0xff80000031317808 */ /* 0x000fe20001800000 */
[--C-:B------:R-:W-:Y:S01]  /*29d0*/  FFMA.FTZ R40, R79, R0, -R6.reuse ;  /* 0x000000004f287223 */ /* 0x100fe20000010806 */
[----:B------:R-:W-:Y:S01]  /*29e0*/  FMNMX.FTZ R20, R101, R20, !PT ;  /* 0x0000001465147209 */ /* 0x000fe20007810000 */
[----:B------:R-:W3:Y:S01]  /*29f0*/  MUFU.EX2 R10, R10 ;  /* 0x0000000a000a7308 */ /* 0x000ee20000000800 */
[----:B------:R-:W-:Y:S01]  /*2a00*/  ISETP.GT.AND P3, PT, R8, 0x39, PT ;  /* 0x000000390800780c */ /* 0x000fe20003f64270 */
[----:B------:R-:W-:Y:S01]  /*2a10*/  FFMA.FTZ R42, R83, R0, -R6 ;  /* 0x00000000532a7223 */ /* 0x000fe20000010806 */
[----:B------:R-:W-:-:S02]  /*2a20*/  FSEL R103, R52, -INF , P4 ;  /* 0xff80000034677808 */ /* 0x000fc40002000000 */
[----:B------:R-:W-:Y:S02]  /*2a30*/  CS2R R108, SRZ ;  /* 0x00000000006c7805 */ /* 0x000fe4000001ff00 */
[----:B--2---:R-:W-:Y:S02]  /*2a40*/  FMNMX.FTZ R24, R49, R20, !PT ;  /* 0x0000001431187209 */ /* 0x004fe40007810000 */
[----:B------:R-:W-:Y:S02]  /*2a50*/  CS2R R106, SRZ ;  /* 0x00000000006a7805 */ /* 0x000fe4000001ff00 */
[----:B------:R-:W-:Y:S01]  /*2a60*/  ISETP.GT.AND P4, PT, R8, 0x40, PT ;  /* 0x000000400800780c */ /* 0x000fe20003f84270 */
[----:B------:R2:W-:Y:S01]  /*2a70*/  MUFU.EX2 R20, R26 ;  /* 0x0000001a00147308 */ /* 0x0005e20000000800 */
[----:B------:R-:W-:Y:S01]  /*2a80*/  FSEL R53, R53, -INF , P3 ;  /* 0xff80000035357808 */ /* 0x000fe20001800000 */
[----:B----4-:R-:W-:Y:S01]  /*2a90*/  FADD.FTZ R31, R151, R46 ;  /* 0x0000002e971f7221 */ /* 0x010fe20000010000 */
[----:B------:R-:W-:-:S02]  /*2aa0*/  FMNMX.FTZ R24, R103, R24, !PT ;  /* 0x0000001867187209 */ /* 0x000fc40007810000 */
[----:B------:R-:W-:Y:S02]  /*2ab0*/  CS2R R104, SRZ ;  /* 0x0000000000687805 */ /* 0x000fe4000001ff00 */
[----:B------:R-:W-:Y:S02]  /*2ac0*/  ISETP.GT.AND P3, PT, R8, 0x41, PT ;  /* 0x000000410800780c */ /* 0x000fe40003f64270 */
[----:B------:R-:W-:Y:S01]  /*2ad0*/  FSEL R89, R56, -INF , P4 ;  /* 0xff80000038597808 */ /* 0x000fe20002000000 */
[----:B------:R-:W4:Y:S01]  /*2ae0*/  MUFU.EX2 R145, R145 ;  /* 0x0000009100917308 */ /* 0x000f220000000800 */
[----:B------:R-:W-:Y:S01]  /*2af0*/  FMNMX.FTZ R24, R53, R24, !PT ;  /* 0x0000001835187209 */ /* 0x000fe20007810000 */
[----:B---3--:R-:W-:Y:S01]  /*2b00*/  FADD.FTZ R46, R10, R31 ;  /* 0x0000001f0a2e7221 */ /* 0x008fe20000010000 */
[----:B------:R-:W-:Y:S02]  /*2b10*/  ISETP.GT.AND P4, PT, R8, 0x48, PT ;  /* 0x000000480800780c */ /* 0x000fe40003f84270 */
[----:B------:R-:W-:-:S02]  /*2b20*/  FSEL R57, R57, -INF , P3 ;  /* 0xff80000039397808 */ /* 0x000fc40001800000 */
[----:B------:R-:W-:Y:S01]  /*2b30*/  FMNMX.FTZ R24, R89, R24, !PT ;  /* 0x0000001859187209 */ /* 0x000fe20007810000 */
[----:B------:R-:W3:Y:S01]  /*2b40*/  MUFU.EX2 R147, R147 ;  /* 0x0000009300937308 */ /* 0x000ee20000000800 */
[----:B------:R-:W-:Y:S02]  /*2b50*/  ISETP.GT.AND P3, PT, R8, 0x49, PT ;  /* 0x000000490800780c */ /* 0x000fe40003f64270 */
[----:B------:R-:W-:Y:S02]  /*2b60*/  FSEL R43, R60, -INF , P4 ;  /* 0xff8000003c2b7808 */ /* 0x000fe40002000000 */
[----:B--2---:R-:W-:Y:S02]  /*2b70*/  FMNMX.FTZ R26, R57, R24, !PT ;  /* 0x00000018391a7209 */ /* 0x004fe40007810000 */
[----:B------:R-:W-:Y:S01]  /*2b80*/  ISETP.GT.AND P4, PT, R8, 0x50, PT ;  /* 0x000000500800780c */ /* 0x000fe20003f84270 */
[----:B------:R2:W-:Y:S01]  /*2b90*/  MUFU.EX2 R24, R28 ;  /* 0x0000001c00187308 */ /* 0x0005e20000000800 */
[----:B------:R-:W-:-:S02]  /*2ba0*/  FSEL R61, R61, -INF , P3 ;  /* 0xff8000003d3d7808 */ /* 0x000fc40001800000 */
[----:B------:R-:W-:Y:S02]  /*2bb0*/  FMNMX.FTZ R26, R43, R26, !PT ;  /* 0x0000001a2b1a7209 */ /* 0x000fe40007810000 */
[----:B------:R-:W-:Y:S02]  /*2bc0*/  ISETP.GT.AND P3, PT, R8, 0x51, PT ;  /* 0x000000510800780c */ /* 0x000fe40003f64270 */
[----:B------:R-:W-:Y:S01]  /*2bd0*/  FSEL R47, R64, -INF , P4 ;  /* 0xff800000402f7808 */ /* 0x000fe20002000000 */
[----:B------:R-:W-:Y:S01]  /*2be0*/  MUFU.EX2 R141, R141 ;  /* 0x0000008d008d7308 */ /* 0x000fe20000000800 */
[----:B------:R-:W-:Y:S02]  /*2bf0*/  FMNMX.FTZ R26, R61, R26, !PT ;  /* 0x0000001a3d1a7209 */ /* 0x000fe40007810000 */
[----:B------:R-:W-:Y:S02]  /*2c00*/  ISETP.GT.AND P4, PT, R8, 0x58, PT ;  /* 0x000000580800780c */ /* 0x000fe40003f84270 */
[----:B------:R-:W-:-:S02]  /*2c10*/  FSEL R65, R65, -INF , P3 ;  /* 0xff80000041417808 */ /* 0x000fc40001800000 */
[----:B------:R-:W-:Y:S01]  /*2c20*/  FMNMX.FTZ R26, R47, R26, !PT ;  /* 0x0000001a2f1a7209 */ /* 0x000fe20007810000 */
[----:B------:R-:W-:Y:S01]  /*2c30*/  MUFU.EX2 R143, R143 ;  /* 0x0000008f008f7308 */ /* 0x000fe20000000800 */
        /* <DEDUP_REMOVED lines=25> */
[----:B------:R-:W-:Y:S01]  /*2dd0*/  FMNMX.FTZ R30, R77, R30, !PT ;  /* 0x0000001e4d1e7209 */ /* 0x000fe20007810000 */
[-CC-:B--2---:R-:W-:Y:S01]  /*2de0*/  FFMA.FTZ R32, R63, R0.reuse, -R6.reuse ;  /* 0x000000003f207223 */ /* 0x184fe20000010806 */
[----:B------:R-:W-:Y:S01]  /*2df0*/  ISETP.GT.AND P4, PT, R8, 0x78, PT ;  /* 0x000000780800780c */ /* 0x000fe20003f84270 */
[----:B------:R-:W-:Y:S01]  /*2e00*/  FFMA.FTZ R6, R87, R0, -R6 ;  /* 0x0000000057067223 */ /* 0x000fe20000010806 */
[----:B------:R-:W-:-:S02]  /*2e10*/  FSEL R81, R81, -INF , P3 ;  /* 0xff80000051517808 */ /* 0x000fc40001800000 */
[----:B------:R-:W-:Y:S01]  /*2e20*/  FMNMX.FTZ R30, R55, R30, !PT ;  /* 0x0000001e371e7209 */ /* 0x000fe20007810000 */
[----:B------:R-:W-:Y:S01]  /*2e30*/  MUFU.EX2 R135, R135 ;  /* 0x0000008700877308 */ /* 0x000fe20000000800 */
[----:B------:R-:W-:Y:S02]  /*2e40*/  ISETP.GT.AND P3, PT, R8, 0x79, PT ;  /* 0x000000790800780c */ /* 0x000fe40003f64270 */
[----:B------:R-:W-:Y:S02]  /*2e50*/  FSEL R5, R84, -INF , P4 ;  /* 0xff80000054057808 */ /* 0x000fe40002000000 */
[----:B------:R-:W-:Y:S02]  /*2e60*/  FMNMX.FTZ R8, R81, R30, !PT ;  /* 0x0000001e51087209 */ /* 0x000fe40007810000 */
[----:B------:R-:W-:Y:S01]  /*2e70*/  FSEL R85, R85, -INF , P3 ;  /* 0xff80000055557808 */ /* 0x000fe20001800000 */
[----:B------:R-:W-:Y:S01]  /*2e80*/  MUFU.EX2 R30, R59 ;  /* 0x0000003b001e7308 */ /* 0x000fe20000000800 */
[----:B------:R-:W-:-:S02]  /*2e90*/  FMNMX.FTZ R8, R5, R8, !PT ;  /* 0x0000000805087209 */ /* 0x000fc40007810000 */
[----:B------:R-:W-:Y:S02]  /*2ea0*/  F2FP.F16.F32.PACK_AB R149, R4, R149 ;  /* 0x000000950495723e */ /* 0x000fe400000000ff */
[----:B------:R-:W-:Y:S02]  /*2eb0*/  FMNMX.FTZ R8, R85, R8, !PT ;  /* 0x0000000855087209 */ /* 0x000fe40007810000 */
[----:B------:R-:W-:Y:S01]  /*2ec0*/  F2FP.F16.F32.PACK_AB R151, R10, R151 ;  /* 0x000000970a97723e */ /* 0x000fe200000000ff */
[----:B------:R-:W-:Y:S02]  /*2ed0*/  MUFU.EX2 R32, R32 ;  /* 0x0000002000207308 */ /* 0x000fe40000000800 */
[----:B------:R-:W2:Y:S06]  /*2ee0*/  SHFL.BFLY PT, R7, R8, 0x2, 0x1f ;  /* 0x0c401f0008077f89 */ /* 0x000eac00000e0000 */
[----:B------:R-:W-:Y:S08]  /*2ef0*/  MUFU.EX2 R129, R129 ;  /* 0x0000008100817308 */ /* 0x000ff00000000800 */
[----:B------:R-:W-:Y:S08]  /*2f00*/  MUFU.EX2 R34, R34 ;  /* 0x0000002200227308 */ /* 0x000ff00000000800 */
[----:B------:R-:W-:Y:S01]  /*2f10*/  MUFU.EX2 R131, R131 ;  /* 0x0000008300837308 */ /* 0x000fe20000000800 */
[----:B--2---:R-:W-:-:S05]  /*2f20*/  FMNMX.FTZ R7, R8, R7, !PT ;  /* 0x0000000708077209 */ /* 0x004fca0007810000 */
[----:B------:R-:W2:Y:S02]  /*2f30*/  SHFL.BFLY PT, R8, R7, 0x1, 0x1f ;  /* 0x0c201f0007087f89 */ /* 0x000ea400000e0000 */
[----:B------:R-:W-:Y:S08]  /*2f40*/  MUFU.EX2 R36, R36 ;  /* 0x0000002400247308 */ /* 0x000ff00000000800 */
[----:B------:R-:W-:Y:S08]  /*2f50*/  MUFU.EX2 R125, R125 ;  /* 0x0000007d007d7308 */ /* 0x000ff00000000800 */
[----:B------:R-:W-:Y:S01]  /*2f60*/  MUFU.EX2 R38, R38 ;  /* 0x0000002600267308 */ /* 0x000fe20000000800 */
[----:B--2---:R-:W-:-:S07]  /*2f70*/  FMNMX.FTZ R8, R7, R8, !PT ;  /* 0x0000000807087209 */ /* 0x004fce0007810000 */
[----:B------:R-:W-:Y:S01]  /*2f80*/  MUFU.EX2 R127, R127 ;  /* 0x0000007f007f7308 */ /* 0x000fe20000000800 */
[C---:B------:R-:W-:Y:S01]  /*2f90*/  FSETP.NEU.FTZ.AND P3, PT, R8.reuse, -INF , PT ;  /* 0xff8000000800780b */ /* 0x040fe20003f7d000 */
[----:B------:R-:W-:-:S06]  /*2fa0*/  FMUL.FTZ R44, R8, R0 ;  /* 0x00000000082c7220 */ /* 0x000fcc0000410000 */
[----:B------:R-:W-:Y:S01]  /*2fb0*/  MUFU.EX2 R40, R40 ;  /* 0x0000002800287308 */ /* 0x000fe20000000800 */
[----:B------:R-:W-:-:S05]  /*2fc0*/  FSEL R44, R44, RZ, P3 ;  /* 0x000000ff2c2c7208 */ /* 0x000fca0001800000 */
[-CC-:B------:R-:W-:Y:S01]  /*2fd0*/  FFMA.FTZ R148, R35, R0.reuse, -R44.reuse ;  /* 0x0000000023947223 */ /* 0x180fe2000001082c */
[-CC-:B------:R-:W-:Y:S01]  /*2fe0*/  FFMA.FTZ R7, R25, R0.reuse, -R44.reuse ;  /* 0x0000000019077223 */ /* 0x180fe2000001082c */
[-CC-:B------:R-:W-:Y:S01]  /*2ff0*/  FFMA.FTZ R150, R91, R0.reuse, -R44.reuse ;  /* 0x000000005b967223 */ /* 0x180fe2000001082c */
[-CC-:B------:R-:W-:Y:S01]  /*3000*/  FFMA.FTZ R9, R29, R0.reuse, -R44.reuse ;  /* 0x000000001d097223 */ /* 0x180fe2000001082c */
[-CC-:B------:R-:W-:Y:S01]  /*3010*/  FFMA.FTZ R144, R93, R0.reuse, -R44.reuse ;  /* 0x000000005d907223 */ /* 0x180fe2000001082c */
[-C--:B------:R-:W-:Y:S01]  /*3020*/  FFMA.FTZ R11, R33, R0.reuse, -R44 ;  /* 0x00000000210b7223 */ /* 0x080fe2000001082c */
[----:B------:R-:W-:Y:S01]  /*3030*/  MUFU.EX2 R148, R148 ;  /* 0x0000009400947308 */ /* 0x000fe20000000800 */
[----:B----4-:R-:W-:Y:S01]  /*3040*/  FADD.FTZ R33, R145, R46 ;  /* 0x0000002e91217221 */ /* 0x010fe20000010000 */
[-CC-:B------:R-:W-:Y:S01]  /*3050*/  FFMA.FTZ R13, R37, R0.reuse, -R44.reuse ;  /* 0x00000000250d7223 */ /* 0x180fe2000001082c */
[-CC-:B------:R-:W-:Y:S01]  /*3060*/  FFMA.FTZ R146, R95, R0.reuse, -R44.reuse ;  /* 0x000000005f927223 */ /* 0x180fe2000001082c */
[----:B------:R-:W2:Y:S01]  /*3070*/  @P2 LDC R37, c[0x0][0x44c] ;  /* 0x00011300ff252b82 */ /* 0x000ea20000000800 */
[----:B------:R-:W-:Y:S01]  /*3080*/  FADD.FTZ R46, R12, R33 ;  /* 0x000000210c2e7221 */ /* 0x000fe20000010000 */
[-CC-:B------:R-:W-:Y:S01]  /*3090*/  FFMA.FTZ R140, R97, R0.reuse, -R44.reuse ;  /* 0x00000000618c7223 */ /* 0x180fe2000001082c */
[-C--:B------:R-:W-:Y:S01]  /*30a0*/  FFMA.FTZ R15, R41, R0.reuse, -R44 ;  /* 0x00000000290f7223 */ /* 0x080fe2000001082c */
[----:B------:R-:W4:Y:S01]  /*30b0*/  MUFU.EX2 R7, R7 ;  /* 0x0000000700077308 */ /* 0x000f220000000800 */
[----:B---3--:R-:W-:Y:S01]  /*30c0*/  FADD.FTZ R33, R147, R46 ;  /* 0x0000002e93217221 */ /* 0x008fe20000010000 */
[-CC-:B------:R-:W-:Y:S01]  /*30d0*/  FFMA.FTZ R142, R99, R0.reuse, -R44.reuse ;  /* 0x00000000638e7223 */ /* 0x180fe2000001082c */
[-CC-:B------:R-:W-:Y:S01]  /*30e0*/  FFMA.FTZ R21, R45, R0.reuse, -R44.reuse ;  /* 0x000000002d157223 */ /* 0x180fe2000001082c */
[-CC-:B------:R-:W-:Y:S01]  /*30f0*/  FFMA.FTZ R136, R101, R0.reuse, -R44.reuse ;  /* 0x0000000065887223 */ /* 0x180fe2000001082c */
[----:B------:R-:W-:Y:S01]  /*3100*/  FADD.FTZ R48, R14, R33 ;  /* 0x000000210e307221 */ /* 0x000fe20000010000 */
[-C--:B------:R-:W-:Y:S01]  /*3110*/  FFMA.FTZ R25, R49, R0.reuse, -R44 ;  /* 0x0000000031197223 */ /* 0x080fe2000001082c */
[----:B------:R-:W-:Y:S01]  /*3120*/  IMAD.MOV.U32 R41, RZ, RZ, R16 ;  /* 0x000000ffff297224 */ /* 0x000fe200078e0010 */
[----:B------:R-:W3:Y:S01]  /*3130*/  MUFU.EX2 R150, R150 ;  /* 0x0000009600967308 */ /* 0x000ee20000000800 */
        /* <DEDUP_REMOVED lines=8> */
[----:B----4-:R-:W-:Y:S01]  /*31c0*/  FADD.FTZ R35, R148, R7 ;  /* 0x0000000794237221 */ /* 0x010fe20000010000 */
[-CC-:B------:R-:W-:Y:S01]  /*31d0*/  FFMA.FTZ R128, R47, R0.reuse, -R44.reuse ;  /* 0x000000002f807223 */ /* 0x180fe2000001082c */
[----:B------:R-:W-:Y:S01]  /*31e0*/  FFMA.FTZ R69, R69, R0, -R44 ;  /* 0x0000000045457223 */ /* 0x000fe2000001082c */
[----:B--2---:R-:W-:-:S04]  /*31f0*/  @P2 IMAD.HI.U32 R37, R16, R37, RZ ;  /* 0x0000002510252227 */ /* 0x004fc800078e00ff */
[-CC-:B------:R-:W-:Y:S01]  /*3200*/  FFMA.FTZ R124, R51, R0.reuse, -R44.reuse ;  /* 0x00000000337c7223 */ /* 0x180fe2000001082c */
[-CC-:B------:R-:W-:Y:S01]  /*3210*/  FFMA.FTZ R126, R27, R0.reuse, -R44.reuse ;  /* 0x000000001b7e7223 */ /* 0x180fe2000001082c */
[----:B------:R-:W-:Y:S01]  /*3220*/  FFMA.FTZ R77, R77, R0, -R44 ;  /* 0x000000004d4d7223 */ /* 0x000fe2000001082c */
[----:B------:R-:W2:Y:S01]  /*3230*/  MUFU.EX2 R144, R144 ;  /* 0x0000009000907308 */ /* 0x000ea20000000800 */
[----:B---3--:R-:W-:Y:S01]  /*3240*/  FADD.FTZ R46, R150, R35 ;  /* 0x00000023962e7221 */ /* 0x008fe20000010000 */
[----:B------:R-:W-:Y:S01]  /*3250*/  FADD.FTZ R35, R141, R48 ;  /* 0x000000308d237221 */ /* 0x000fe20000010000 */
[----:B-1----:R-:W-:Y:S01]  /*3260*/  @P2 SHF.R.U32.HI R41, RZ, R50, R37 ;  /* 0x00000032ff292219 */ /* 0x002fe20000011625 */
[-CC-:B------:R-:W-:Y:S01]  /*3270*/  FFMA.FTZ R55, R55, R0.reuse, -R44.reuse ;  /* 0x0000000037377223 */ /* 0x180fe2000001082c */
[----:B------:R-:W-:Y:S01]  /*3280*/  FFMA.FTZ R81, R81, R0, -R44 ;  /* 0x0000000051517223 */ /* 0x000fe2000001082c */
[----:B------:R-:W-:Y:S01]  /*3290*/  FADD.FTZ R48, R20, R35 ;  /* 0x0000002314307221 */ /* 0x000fe20000010000 */
[----:B------:R-:W-:Y:S01]  /*32a0*/  IADD3 R43, R41, R17, -R18 ;  /* 0x00000011292b7210 */ /* 0x000fe20007ffe812 */
[----:B------:R-:W1:Y:S01]  /*32b0*/  MUFU.EX2 R11, R11 ;  /* 0x0000000b000b7308 */ /* 0x000e620000000800 */
[----:B0-----:R-:W-:Y:S01]  /*32c0*/  FADD.FTZ R3, R9, R46 ;  /* 0x0000002e09037221 */ /* 0x001fe20000010000 */
[----:B------:R-:W-:Y:S01]  /*32d0*/  FADD.FTZ R35, R143, R48 ;  /* 0x000000308f237221 */ /* 0x000fe20000010000 */
[----:B------:R-:W-:-:S02]  /*32e0*/  F2FP.F16.F32.PACK_AB R148, R7, R148 ;  /* 0x000000940794723e */ /* 0x000fc400000000ff */
[----:B------:R-:W-:Y:S02]  /*32f0*/  CS2R R102, SRZ ;  /* 0x0000000000667805 */ /* 0x000fe4000001ff00 */
[----:B------:R-:W-:Y:S01]  /*3300*/  SHF.R.S32.HI R50, RZ, 0x1f, R43 ;  /* 0x0000001fff327819 */ /* 0x000fe2000001142b */
[----:B------:R-:W-:Y:S01]  /*3310*/  FADD.FTZ R48, R24, R35 ;  /* 0x0000002318307221 */ /* 0x000fe20000010000 */
[----:B------:R-:W-:Y:S01]  /*3320*/  FFMA.FTZ R35, R65, R0, -R44 ;  /* 0x0000000041237223 */ /* 0x000fe2000001082c */
[----:B------:R-:W0:Y:S01]  /*3330*/  MUFU.EX2 R146, R146 ;  /* 0x0000009200927308 */ /* 0x000e220000000800 */
[----:B--2---:R-:W-:Y:S01]  /*3340*/  FADD.FTZ R46, R144, R3 ;  /* 0x00000003902e7221 */ /* 0x004fe20000010000 */
[----:B------:R-:W-:Y:S01]  /*3350*/  FADD.FTZ R37, R137, R48 ;  /* 0x0000003089257221 */ /* 0x000fe20000010000 */
[----:B------:R-:W-:Y:S01]  /*3360*/  F2FP.F16.F32.PACK_AB R150, R9, R150 ;  /* 0x000000960996723e */ /* 0x000fe200000000ff */
[----:B------:R-:W-:Y:S01]  /*3370*/  VIADD R9, R88, 0xfffffffe ;  /* 0xfffffffe58097836 */ /* 0x000fe20000000000 */
[----:B------:R-:W-:Y:S01]  /*3380*/  F2FP.F16.F32.PACK_AB R145, R12, R145 ;  /* 0x000000910c91723e */ /* 0x000fe200000000ff */
[----:B------:R-:W-:Y:S01]  /*3390*/  FADD.FTZ R48, R26, R37 ;  /* 0x000000251a307221 */ /* 0x000fe20000010000 */
[----:B------:R-:W-:Y:S01]  /*33a0*/  F2FP.F16.F32.PACK_AB R147, R14, R147 ;  /* 0x000000930e93723e */ /* 0x000fe200000000ff */
[----:B------:R-:W2:Y:S01]  /*33b0*/  MUFU.EX2 R13, R13 ;  /* 0x0000000d000d7308 */ /* 0x000ea20000000800 */
[----:B-1----:R-:W-:Y:S01]  /*33c0*/  FADD.FTZ R3, R11, R46 ;  /* 0x0000002e0b037221 */ /* 0x002fe20000010000 */
[----:B------:R-:W-:Y:S01]  /*33d0*/  FADD.FTZ R37, R139, R48 ;  /* 0x000000308b257221 */ /* 0x000fe20000010000 */
[----:B------:R-:W-:-:S02]  /*33e0*/  F2FP.F16.F32.PACK_AB R141, R20, R141 ;  /* 0x0000008d148d723e */ /* 0x000fc400000000ff */
[----:B------:R-:W-:Y:S02]  /*33f0*/  CS2R R100, SRZ ;  /* 0x0000000000647805 */ /* 0x000fe4000001ff00 */
[----:B------:R-:W-:Y:S01]  /*3400*/  F2FP.F16.F32.PACK_AB R143, R24, R143 ;  /* 0x0000008f188f723e */ /* 0x000fe200000000ff */
[----:B------:R-:W-:Y:S01]  /*3410*/  FADD.FTZ R48, R28, R37 ;  /* 0x000000251c307221 */ /* 0x000fe20000010000 */
[----:B------:R-:W-:Y:S01]  /*3420*/  FFMA.FTZ R37, R73, R0, -R44 ;  /* 0x0000000049257223 */ /* 0x000fe2000001082c */
[----:B------:R-:W1:Y:S01]  /*3430*/  MUFU.EX2 R140, R140 ;  /* 0x0000008c008c7308 */ /* 0x000e620000000800 */
[----:B0-----:R-:W-:Y:S01]  /*3440*/  FADD.FTZ R46, R146, R3 ;  /* 0x00000003922e7221 */ /* 0x001fe20000010000 */
[----:B------:R-:W-:Y:S01]  /*3450*/  FADD.FTZ R39, R133, R48 ;  /* 0x0000003085277221 */ /* 0x000fe20000010000 */
[----:B------:R-:W-:Y:S02]  /*3460*/  F2FP.F16.F32.PACK_AB R137, R26, R137 ;  /* 0x000000891a89723e */ /* 0x000fe400000000ff */
[----:B------:R-:W-:-:S02]  /*3470*/  CS2R R98, SRZ ;  /* 0x0000000000627805 */ /* 0x000fc4000001ff00 */
[----:B------:R-:W-:Y:S01]  /*3480*/  F2FP.F16.F32.PACK_AB R139, R28, R139 ;  /* 0x0000008b1c8b723e */ /* 0x000fe200000000ff */
[C---:B------:R-:W-:Y:S01]  /*3490*/  FADD.FTZ R48, R30.reuse, R39 ;  /* 0x000000271e307221 */ /* 0x040fe20000010000 */
[----:B------:R-:W-:Y:S01]  /*34a0*/  F2FP.F16.F32.PACK_AB R133, R30, R133 ;  /* 0x000000851e85723e */ /* 0x000fe200000000ff */
[----:B------:R-:W0:Y:S01]  /*34b0*/  MUFU.EX2 R15, R15 ;  /* 0x0000000f000f7308 */ /* 0x000e220000000800 */
[----:B--2---:R-:W-:Y:S01]  /*34c0*/  FADD.FTZ R3, R13, R46 ;  /* 0x0000002e0d037221 */ /* 0x004fe20000010000 */
[----:B------:R-:W-:Y:S01]  /*34d0*/  FADD.FTZ R39, R135, R48 ;  /* 0x0000003087277221 */ /* 0x000fe20000010000 */
[C---:B------:R-:W-:Y:S02]  /*34e0*/  F2FP.F16.F32.PACK_AB R135, R32.reuse, R135 ;  /* 0x000000872087723e */ /* 0x040fe400000000ff */
[----:B------:R-:W-:Y:S02]  /*34f0*/  CS2R R96, SRZ ;  /* 0x0000000000607805 */ /* 0x000fe4000001ff00 */
[----:B------:R-:W-:Y:S01]  /*3500*/  F2FP.F16.F32.PACK_AB R144, R11, R144 ;  /* 0x000000900b90723e */ /* 0x000fe200000000ff */
[----:B------:R-:W-:Y:S01]  /*3510*/  FADD.FTZ R48, R32, R39 ;  /* 0x0000002720307221 */ /* 0x000fe20000010000 */
[-C--:B------:R-:W-:Y:S01]  /*3520*/  FFMA.FTZ R39, R5, R0.reuse, -R44 ;  /* 0x0000000005277223 */ /* 0x080fe2000001082c */
[----:B------:R-:W2:Y:S01]  /*3530*/  MUFU.EX2 R142, R142 ;  /* 0x0000008e008e7308 */ /* 0x000ea20000000800 */
[----:B-1----:R-:W-:Y:S01]  /*3540*/  FADD.FTZ R46, R140, R3 ;  /* 0x000000038c2e7221 */ /* 0x002fe20000010000 */
[----:B------:R-:W-:Y:S01]  /*3550*/  FADD.FTZ R41, R129, R48 ;  /* 0x0000003081297221 */ /* 0x000fe20000010000 */
[----:B------:R-:W-:Y:S01]  /*3560*/  FFMA.FTZ R44, R85, R0, -R44 ;  /* 0x00000000552c7223 */ /* 0x000fe2000001082c */
[----:B------:R-:W-:-:S02]  /*3570*/  LEA.HI R5, R50, R43, RZ, 0x7 ;  /* 0x0000002b32057211 */ /* 0x000fc400078f38ff */
[----:B------:R-:W-:Y:S02]  /*3580*/  CS2R R94, SRZ ;  /* 0x00000000005e7805 */ /* 0x000fe4000001ff00 */
[----:B------:R-:W-:Y:S02]  /*3590*/  F2FP.F16.F32.PACK_AB R129, R34, R129 ;  /* 0x000000812281723e */ /* 0x000fe400000000ff */
[----:B------:R-:W-:Y:S01]  /*35a0*/  CS2R R92, SRZ ;  /* 0x00000000005c7805 */ /* 0x000fe2000001ff00 */
[----:B------:R-:W1:Y:S01]  /*35b0*/  MUFU.EX2 R21, R21 ;  /* 0x0000001500157308 */ /* 0x000e620000000800 */
[----:B0-----:R-:W-:Y:S01]  /*35c0*/  FADD.FTZ R3, R15, R46 ;  /* 0x0000002e0f037221 */ /* 0x001fe20000010000 */
[----:B------:R-:W-:Y:S02]  /*35d0*/  F2FP.F16.F32.PACK_AB R146, R13, R146 ;  /* 0x000000920d92723e */ /* 0x000fe400000000ff */
[----:B------:R-:W-:Y:S02]  /*35e0*/  CS2R R90, SRZ ;  /* 0x00000000005a7805 */ /* 0x000fe4000001ff00 */
[----:B------:R-:W-:-:S02]  /*35f0*/  F2FP.F16.F32.PACK_AB R140, R15, R140 ;  /* 0x0000008c0f8c723e */ /* 0x000fc400000000ff */
[----:B------:R-:W-:Y:S01]  /*3600*/  CS2R R88, SRZ ;  /* 0x0000000000587805 */ /* 0x000fe2000001ff00 */
        /* <DEDUP_REMOVED lines=14> */
[----:B------:R-:W-:Y:S01]  /*36f0*/  FADD.FTZ R46, R34, R41 ;  /* 0x00000029222e7221 */ /* 0x000fe20000010000 */
[----:B------:R-:W-:-:S03]  /*3700*/  F2FP.F16.F32.PACK_AB R138, R29, R138 ;  /* 0x0000008a1d8a723e */ /* 0x000fc600000000ff */
[----:B------:R-:W-:Y:S01]  /*3710*/  FADD.FTZ R41, R131, R46 ;  /* 0x0000002e83297221 */ /* 0x000fe20000010000 */
[----:B------:R-:W-:Y:S01]  /*3720*/  F2FP.F16.F32.PACK_AB R131, R36, R131 ;  /* 0x000000832483723e */ /* 0x000fe200000000ff */
[----:B------:R-:W0:Y:S01]  /*3730*/  MUFU.EX2 R134, R134 ;  /* 0x0000008600867308 */ /* 0x000e220000000800 */
[----:B--2---:R-:W-:Y:S01]  /*3740*/  FADD.FTZ R4, R132, R3 ;  /* 0x0000000384047221 */ /* 0x004fe20000010000 */
[----:B------:R-:W-:-:S04]  /*3750*/  FADD.FTZ R10, R36, R41 ;  /* 0x00000029240a7221 */ /* 0x000fc80000010000 */
[----:B------:R-:W-:Y:S01]  /*3760*/  FADD.FTZ R41, R125, R10 ;  /* 0x0000000a7d297221 */ /* 0x000fe20000010000 */
[C---:B------:R-:W-:Y:S01]  /*3770*/  F2FP.F16.F32.PACK_AB R125, R38.reuse, R125 ;  /* 0x0000007d267d723e */ /* 0x040fe200000000ff */
[----:B------:R-:W2:Y:S01]  /*3780*/  MUFU.EX2 R33, R33 ;  /* 0x0000002100217308 */ /* 0x000ea20000000800 */
[C---:B-1----:R-:W-:Y:S01]  /*3790*/  FADD.FTZ R3, R31.reuse, R4 ;  /* 0x000000041f037221 */ /* 0x042fe20000010000 */
[----:B------:R-:W-:Y:S01]  /*37a0*/  FADD.FTZ R10, R38, R41 ;  /* 0x00000029260a7221 */ /* 0x000fe20000010000 */
[----:B------:R-:W-:-:S03]  /*37b0*/  F2FP.F16.F32.PACK_AB R132, R31, R132 ;  /* 0x000000841f84723e */ /* 0x000fc600000000ff */
[----:B------:R-:W-:Y:S01]  /*37c0*/  FADD.FTZ R41, R127, R10 ;  /* 0x0000000a7f297221 */ /* 0x000fe20000010000 */
[----:B------:R-:W-:Y:S01]  /*37d0*/  F2FP.F16.F32.PACK_AB R127, R40, R127 ;  /* 0x0000007f287f723e */ /* 0x000fe200000000ff */
[----:B------:R-:W1:Y:S01]  /*37e0*/  MUFU.EX2 R128, R128 ;  /* 0x0000008000807308 */ /* 0x000e620000000800 */
[----:B0-----:R-:W-:Y:S01]  /*37f0*/  FADD.FTZ R4, R134, R3 ;  /* 0x0000000386047221 */ /* 0x001fe20000010000 */
[----:B------:R-:W-:-:S06]  /*3800*/  FADD.FTZ R10, R40, R41 ;  /* 0x00000029280a7221 */ /* 0x000fcc0000010000 */
        /* <DEDUP_REMOVED lines=37> */
[----:B------:R-:W-:Y:S02]  /*3a60*/  F2FP.F16.F32.PACK_AB R123, R6, R123 ;  /* 0x0000007b067b723e */ /* 0x000fe400000000ff */
[----:B------:R-:W-:Y:S01]  /*3a70*/  SHF.R.S32.HI R6, RZ, 0x7, R5 ;  /* 0x00000007ff067819 */ /* 0x000fe20000011405 */
[----:B--2---:R-:W-:-:S04]  /*3a80*/  FADD.FTZ R7, R39, R4 ;  /* 0x0000000427077221 */ /* 0x004fc80000010000 */
[C---:B-1----:R-:W-:Y:S01]  /*3a90*/  FADD.FTZ R4, R44.reuse, R7 ;  /* 0x000000072c047221 */ /* 0x042fe20000010000 */
[----:B------:R-:W-:Y:S02]  /*3aa0*/  VIMNMX R7, R23, R6, !PT ;  /* 0x0000000617077248 */ /* 0x000fe40007fe0100 */
[----:B------:R-:W-:Y:S02]  /*3ab0*/  F2FP.F16.F32.PACK_AB R122, R44, R39 ;  /* 0x000000272c7a723e */ /* 0x000fe400000000ff */
[----:B------:R-:W-:-:S13]  /*3ac0*/  ISETP.GE.AND P3, PT, R9, R7, PT ;  /* 0x000000070900720c */ /* 0x000fda0003f66270 */
[----:B------:R-:W-:Y:S05]  /*3ad0*/  @!P3 BRA `(.L_x_2034) ;  /* 0x00000024008cb947 */ /* 0x000fea0003800000 */
[----:B------:R-:W-:Y:S01]  /*3ae0*/  IMAD.MOV.U32 R6, RZ, RZ, R2 ;  /* 0x000000ffff067224 */ /* 0x000fe200078e0002 */
[----:B------:R-:W-:Y:S01]  /*3af0*/  UMOV UR7, UR36 ;  /* 0x0000002400077c82 */ /* 0x000fe20008000000 */
[----:B------:R-:W-:Y:S01]  /*3b00*/  IMAD.MOV.U32 R5, RZ, RZ, R8 ;  /* 0x000000ffff057224 */ /* 0x000fe200078e0008 */
[----:B------:R-:W-:Y:S01]  /*3b10*/  UMOV UR6, UR37 ;  /* 0x0000002500067c82 */ /* 0x000fe20008000000 */
[----:B------:R-:W-:-:S07]  /*3b20*/  IMAD.MOV.U32 R119, RZ, RZ, RZ ;  /* 0x000000ffff777224 */ /* 0x000fce00078e00ff */
.L_x_2043:
        /* <DEDUP_REMOVED lines=9> */
.L_x_2036:
[----:B------:R-:W-:Y:S01]  /*3bc0*/  ULEA UR10, UR37, UR38, 0x3 ;  /* 0x00000026250a7291 */ /* 0x000fe2000f8e183f */
[----:B------:R-:W-:-:S05]  /*3bd0*/  IMAD.U32 R0, RZ, RZ, UR36 ;  /* 0x00000024ff007e24 */ /* 0x000fca000f8e00ff */
[----:B------:R-:W-:-:S04]  /*3be0*/  SHF.L.U32 R0, R0, 0x1f, RZ ;  /* 0x0000001f00007819 */ /* 0x000fc800000006ff */
[----:B------:R0:W1:Y:S01]  /*3bf0*/  SYNCS.PHASECHK.TRANS64.TRYWAIT P3, [UR10+0x16830], R0 ;  /* 0x01683000ff0075a7 */ /* 0x000062000806014a */
[----:B------:R-:W-:Y:S05]  /*3c00*/  @!P0 BRA `(.L_x_2037) ;  /* 0x0000000000048947 */ /* 0x000fea0003800000 */
[----:B------:R-:W-:Y:S01]  /*3c10*/  BPT.TRAP 0x1 ;  /* 0x000000040000795c */ /* 0x000fe20000300000 */
.L_x_2037:
[----:B-1----:R-:W-:Y:S05]  /*3c20*/  @P3 BRA `(.L_x_2035) ;  /* 0x0000000000083947 */ /* 0x002fea0003800000 */
[----:B------:R-:W1:Y:S02]  /*3c30*/  SYNCS.PHASECHK.TRANS64.TRYWAIT P3, [UR10+0x16830], R0 ;  /* 0x01683000ff0075a7 */ /* 0x000e64000806014a */
[----:B-1----:R-:W-:Y:S05]  /*3c40*/  @!P3 BRA `(.L_x_2038) ;  /* 0x000000d00014b947 */ /* 0x002fea0003800000 */
.L_x_2035:
        /* <DEDUP_REMOVED lines=8> */
[----:B------:R-:W-:Y:S01]  /*3cd0*/  UMOV UR24, UR4 ;  /* 0x0000000400187c82 */ /* 0x000fe20008000000 */
[----:B------:R-:W-:Y:S01]  /*3ce0*/  UMOV UR25, UR5 ;  /* 0x0000000500197c82 */ /* 0x000fe20008000000 */
        /* <DEDUP_REMOVED lines=19> */
.L_x_2040:
[----:B------:R-:W-:Y:S01]  /*3e20*/  ULEA UR10, UR6, UR38, 0x3 ;  /* 0x00000026060a7291 */ /* 0x000fe2000f8e183f */
[----:B------:R-:W-:-:S05]  /*3e30*/  IMAD.U32 R0, RZ, RZ, UR7 ;  /* 0x00000007ff007e24 */ /* 0x000fca000f8e00ff */
[----:B------:R-:W-:-:S04]  /*3e40*/  SHF.L.U32 R0, R0, 0x1f, RZ ;  /* 0x0000001f00007819 */ /* 0x000fc800000006ff */
[----:B------:R0:W1:Y:S01]  /*3e50*/  SYNCS.PHASECHK.TRANS64.TRYWAIT P3, [UR10+0x16850], R0 ;  /* 0x01685000ff0075a7 */ /* 0x000062000806014a */
[----:B------:R-:W-:Y:S05]  /*3e60*/  @!P0 BRA `(.L_x_2041) ;  /* 0x0000000000048947 */ /* 0x000fea0003800000 */
[----:B------:R-:W-:Y:S01]  /*3e70*/  BPT.TRAP 0x1 ;  /* 0x000000040000795c */ /* 0x000fe20000300000 */
.L_x_2041:
[----:B-1----:R-:W-:Y:S05]  /*3e80*/  @P3 BRA `(.L_x_2039) ;  /* 0x0000000000083947 */ /* 0x002fea0003800000 */
[----:B------:R-:W1:Y:S02]  /*3e90*/  SYNCS.PHASECHK.TRANS64.TRYWAIT P3, [UR10+0x16850], R0 ;  /* 0x01685000ff0075a7 */ /* 0x000e64000806014a */
[----:B-1----:R-:W-:Y:S05]  /*3ea0*/  @!P3 BRA `(.L_x_2042) ;  /* 0x000000cc0094b947 */ /* 0x002fea0003800000 */
.L_x_2039:
[----:B------:R-:W-:Y:S01]  /*3eb0*/  UIADD3 UR7, UR38, 0x400, URZ ;  /* 0x0000040026077890 */ /* 0x000fe2000fffe03f */
[----:B------:R-:W-:Y:S01]  /*3ec0*/  WARPGROUP.ARRIVE ;  /* 0x00000000000079c5 */ /* 0x000fe20000000000 */
[----:B------:R-:W-:Y:S01]  /*3ed0*/  UMOV UR11, 0x40000040 ;  /* 0x40000040000b7882 */ /* 0x000fe20000000000 */
[----:B------:R-:W-:Y:S01]  /*3ee0*/  UMOV UR15, 0x40000040 ;  /* 0x40000040000f7882 */ /* 0x000fe20000000000 */
[----:B------:R-:W-:Y:S01]  /*3ef0*/  USHF.R.U32.HI UR7, URZ, 0x4, UR7 ;  /* 0x000000043f077899 */ /* 0x000fe20008011607 */
[----:B------:R-:W2:Y:S01]  /*3f00*/  @P2 LDC R8, c[0x0][0x44c] ;  /* 0x00011300ff082b82 */ /* 0x000ea20000000800 */
[----:B-1----:R-:W-:Y:S02]  /*3f10*/  IMAD.IADD R2, R152, 0x1, R16 ;  /* 0x0000000198027824 */ /* 0x002fe400078e0210 */
[----:B------:R-:W-:-:S04]  /*3f20*/  ULOP3.LUT UR7, UR7, 0x3fff, URZ, 0xc0, !UPT ;  /* 0x00003fff07077892 */ /* 0x000fc8000f8ec03f */
[----:B------:R-:W-:Y:S01]  /*3f30*/  ULEA UR10, UR6, UR7, 0xa ;  /* 0x00000007060a7291 */ /* 0x000fe2000f8e503f */
[----:B0-----:R-:W0:Y:S02]  /*3f40*/  @P2 LDC R0, c[0x0][0x450] ;  /* 0x00011400ff002b82 */ /* 0x001e240000000800 */
[----:B------:R-:W-:Y:S01]  /*3f50*/  UMOV UR7, UR36 ;  /* 0x0000002400077c82 */ /* 0x000fe20008000000 */
[----:B------:R-:W-:-:S05]  /*3f60*/  UIADD3 UR14, UR10, 0x80, URZ ;  /* 0x000000800a0e7890 */ /* 0x000fca000fffe03f */
[----:B------:R-:W-:Y:S01]  /*3f70*/  HGMMA.64x64x16.F32 R88, R148, gdesc[UR8].tnspB, R88, gsb0 ;  /* 0x40e0000894587df0 */ /* 0x000fe20008000858 */
[----:B------:R-:W-:Y:S01]  /*3f80*/  UMOV UR11, 0x40000040 ;  /* 0x40000040000b7882 */ /* 0x000fe20000000000 */
[----:B--2---:R-:W-:-:S05]  /*3f90*/  @P2 IMAD.HI.U32 R8, R2, R8, RZ ;  /* 0x0000000802082227 */ /* 0x004fca00078e00ff */
[----:B0-----:R-:W-:Y:S01]  /*3fa0*/  @P2 SHF.R.U32.HI R2, RZ, R0, R8 ;  /* 0x00000000ff022219 */ /* 0x001fe20000011608 */
[----:B------:R-:W-:-:S04]  /*3fb0*/  IMAD.MOV.U32 R8, RZ, RZ, -0x80 ;  /* 0xffffff80ff087424 */ /* 0x000fc800078e00ff */
[----:B------:R-:W0:Y:S01]  /*3fc0*/  SHFL.IDX PT, R0, R2, 0x1, 0x1c1f ;  /* 0x003c1f0002007f89 */ /* 0x000e2200000e0000 */
[----:B------:R-:W-:-:S05]  /*3fd0*/  IMAD R8, R9, R8, 0x1 ;  /* 0x0000000109087424 */ /* 0x000fca00078e0208 */
[----:B------:R-:W-:-:S05]  /*3fe0*/  IADD3 R8, R17, R8, -R22 ;  /* 0x0000000811087210 */ /* 0x000fca0007ffe816 */
[----:B------:R-:W-:-:S04]  /*3ff0*/  IMAD.IADD R8, R8, 0x1, -R18 ;  /* 0x0000000108087824 */ /* 0x000fc800078e0a12 */
[----:B0-----:R-:W-:-:S05]  /*4000*/  IMAD.IADD R0, R8, 0x1, R0 ;  /* 0x0000000108007824 */ /* 0x001fca00078e0200 */
[C---:B------:R-:W-:Y:S02]  /*4010*/  ISETP.GT.AND P3, PT, R0.reuse, RZ, PT ;  /* 0x000000ff0000720c */ /* 0x040fe40003f64270 */
[----:B------:R-:W-:Y:S02]  /*4020*/  ISETP.GT.AND P4, PT, R0, 0x1, PT ;  /* 0x000000010000780c */ /* 0x000fe40003f84270 */
[----:B------:R-:W-:Y:S02]  /*4030*/  FSEL R26, R26, -INF , P3 ;  /* 0xff8000001a1a7808 */ /* 0x000fe40001800000 */
[----:B------:R-:W-:Y:S02]  /*4040*/  ISETP.GT.AND P3, PT, R0, 0x8, PT ;  /* 0x000000080000780c */ /* 0x000fe40003f64270 */
[----:B------:R-:W-:Y:S02]  /*4050*/  FSEL R27, R27, -INF , P4 ;  /* 0xff8000001b1b7808 */ /* 0x000fe40002000000 */
[----:B------:R-:W-:-:S02]  /*4060*/  FMNMX.FTZ R10, R26, R6, !PT ;  /* 0x000000061a0a7209 */ /* 0x000fc40007810000 */
[----:B------:R-:W-:Y:S02]  /*4070*/  ISETP.GT.AND P4, PT, R0, 0x9, PT ;  /* 0x000000090000780c */ /* 0x000fe40003f84270 */
[----:B------:R-:W-:Y:S02]  /*4080*/  FSEL R30, R30, -INF , P3 ;  /* 0xff8000001e1e7808 */ /* 0x000fe40001800000 */
[----:B------:R-:W-:Y:S02]  /*4090*/  FMNMX.FTZ R10, R27, R10, !PT ;  /* 0x0000000a1b0a7209 */ /* 0x000fe40007810000 */
[----:B------:R-:W-:Y:S02]  /*40a0*/  ISETP.GT.AND P3, PT, R0, 0x10, PT ;  /* 0x000000100000780c */ /* 0x000fe40003f64270 */
[----:B------:R-:W-:Y:S02]  /*40b0*/  FSEL R31, R31, -INF , P4 ;  /* 0xff8000001f1f7808 */ /* 0x000fe40002000000 */
[----:B------:R-:W-:-:S02]  /*40c0*/  FMNMX.FTZ R10, R30, R10, !PT ;  /* 0x0000000a1e0a7209 */ /* 0x000fc40007810000 */
[----:B------:R-:W-:Y:S02]  /*40d0*/  ISETP.GT.AND P4, PT, R0, 0x11, PT ;  /* 0x000000110000780c */ /* 0x000fe40003f84270 */
[----:B------:R-:W-:Y:S01]  /*40e0*/  FSEL R34, R34, -INF , P3 ;  /* 0xff80000022227808 */ /* 0x000fe20001800000 */
[----:B------:R-:W-:Y:S02]  /*40f0*/  WARPGROUP.DEPBAR.LE gsb0, 0x0 ;  /* 0x00008000000079c5 */ /* 0x000fe40000010000 */
[----:B------:R-:W-:Y:S01]  /*4100*/  WARPGROUP.ARRIVE ;  /* 0x00000000000079c5 */ /* 0x000fe20000000000 */
[----:B------:R-:W-:Y:S02]  /*4110*/  FMNMX.FTZ R10, R31, R10, !PT ;  /* 0x0000000a1f0a7209 */ /* 0x000fe40007810000 */
[----:B------:R-:W-:Y:S02]  /*4120*/  ISETP.GT.AND P3, PT, R0, 0x18, PT ;  /* 0x000000180000780c */ /* 0x000fe40003f64270 */
[----:B------:R-:W-:Y:S01]  /*4130*/  FSEL R35, R35, -INF , P4 ;  /* 0xff80000023237808 */ /* 0x000fe20002000000 */
[----:B------:R-:W-:Y:S01]  /*4140*/  HGMMA.64x64x16.F32 R88, R144, gdesc[UR12].tnspB, R88, gsb0 ;  /* 0x40e0000c90587df0 */ /* 0x000fe20008000858 */
[----:B------:R-:W-:Y:S01]  /*4150*/  UIADD3 UR14, UR10, 0x100, URZ ;  /* 0x000001000a0e7890 */ /* 0x000fe2000fffe03f */
[----:B------:R-:W-:Y:S01]  /*4160*/  FMNMX.FTZ R10, R34, R10, !PT ;  /* 0x0000000a220a7209 */ /* 0x000fe20007810000 */
[----:B------:R-:W-:Y:S01]  /*4170*/  UMOV UR15, 0x40000040 ;  /* 0x40000040000f7882 */ /* 0x000fe20000000000 */
[----:B------:R-:W-:-:S02]  /*4180*/  ISETP.GT.AND P4, PT, R0, 0x19, PT ;  /* 0x000000190000780c */ /* 0x000fc40003f84270 */
[----:B------:R-:W-:Y:S02]  /*4190*/  FSEL R38, R38, -INF , P3 ;  /* 0xff80000026267808 */ /* 0x000fe40001800000 */
[----:B------:R-:W-:Y:S02]  /*41a0*/  FMNMX.FTZ R10, R35, R10, !PT ;  /* 0x0000000a230a7209 */ /* 0x000fe40007810000 */
[----:B------:R-:W-:Y:S02]  /*41b0*/  ISETP.GT.AND P3, PT, R0, 0x20, PT ;  /* 0x000000200000780c */ /* 0x000fe40003f64270 */
[----:B------:R-:W-:Y:S02]  /*41c0*/  FSEL R39, R39, -INF , P4 ;  /* 0xff80000027277808 */ /* 0x000fe40002000000 */
[----:B------:R-:W-:Y:S02]  /*41d0*/  FMNMX.FTZ R10, R38, R10, !PT ;  /* 0x0000000a260a7209 */ /* 0x000fe40007810000 */
        /* <DEDUP_REMOVED lines=30> */
[----:B------:R-:W-:Y:S01]  /*43c0*/  ISETP.GT.AND P4, PT, R0, 0x49, PT ;  /* 0x000000490000780c */ /* 0x000fe20003f84270 */
[----:B------:R-:W-:-:S02]  /*43d0*/  WARPGROUP.DEPBAR.LE gsb0, 0x0 ;  /* 0x00008000000079c5 */ /* 0x000fc40000010000 */
        /* <DEDUP_REMOVED lines=42> */
[----:B------:R-:W-:Y:S02]  /*4680*/  FSEL R87, R87, -INF , P5 ;  /* 0xff80000057577808 */ /* 0x000fe40002800000 */
[----:B------:R-:W-:Y:S01]  /*4690*/  FMNMX.FTZ R10, R86, R10, !PT ;  /* 0x0000000a560a7209 */ /* 0x000fe20007810000 */
[----:B------:R-:W-:Y:S02]  /*46a0*/  WARPGROUP.DEPBAR.LE gsb0, 0x0 ;  /* 0x00008000000079c5 */ /* 0x000fe40000010000 */
[----:B------:R-:W-:Y:S01]  /*46b0*/  WARPGROUP.ARRIVE ;  /* 0x00000000000079c5 */ /* 0x000fe20000000000 */
[----:B------:R-:W-:-:S02]  /*46c0*/  FMNMX.FTZ R11, R87, R10, !PT ;  /* 0x0000000a570b7209 */ /* 0x000fc40007810000 */
[----:B------:R-:W0:Y:S03]  /*46d0*/  SHFL.IDX PT, R10, R2, RZ, 0x1c1f ;  /* 0x001c1fff020a7589 */ /* 0x000e2600000e0000 */
[----:B------:R-:W-:Y:S01]  /*46e0*/  HGMMA.64x64x16.F32 R88, R136, gdesc[UR12].tnspB, R88, gsb0 ;  /* 0x40e0000c88587df0 */ /* 0x000fe20008000858 */
[----:B------:R-:W1:Y:S01]  /*46f0*/  SHFL.BFLY PT, R0, R11, 0x2, 0x1f ;  /* 0x0c401f000b007f89 */ /* 0x000e6200000e0000 */
[----:B------:R-:W-:Y:S01]  /*4700*/  UIADD3 UR14, UR10, 0x200, URZ ;  /* 0x000002000a0e7890 */ /* 0x000fe2000fffe03f */
[----:B------:R-:W-:Y:S01]  /*4710*/  UMOV UR15, 0x40000040 ;  /* 0x40000040000f7882 */ /* 0x000fe20000000000 */
[----:B0-----:R-:W-:Y:S01]  /*4720*/  IMAD.IADD R8, R8, 0x1, R10 ;  /* 0x0000000108087824 */ /* 0x001fe200078e020a */
[----:B-1----:R-:W-:Y:S02]  /*4730*/  FMNMX.FTZ R11, R11, R0, !PT ;  /* 0x000000000b0b7209 */ /* 0x002fe40007810000 */
[----:B------:R-:W0:Y:S02]  /*4740*/  LDC R0, c[0x0][0x988] ;  /* 0x00026200ff007b82 */ /* 0x000e240000000800 */
[C---:B------:R-:W-:Y:S01]  /*4750*/  ISETP.GT.AND P4, PT, R8.reuse, RZ, PT ;  /* 0x000000ff0800720c */ /* 0x040fe20003f84270 */
[----:B------:R-:W1:Y:S01]  /*4760*/  SHFL.BFLY PT, R12, R11, 0x1, 0x1f ;  /* 0x0c201f000b0c7f89 */ /* 0x000e6200000e0000 */
[----:B------:R-:W-:-:S02]  /*4770*/  ISETP.GT.AND P5, PT, R8, 0x1, PT ;  /* 0x000000010800780c */ /* 0x000fc40003fa4270 */
[----:B------:R-:W-:Y:S02]  /*4780*/  FSEL R24, R24, -INF , P4 ;  /* 0xff80000018187808 */ /* 0x000fe40002000000 */
[C---:B------:R-:W-:Y:S02]  /*4790*/  ISETP.GT.AND P4, PT, R8.reuse, 0x8, PT ;  /* 0x000000080800780c */ /* 0x040fe40003f84270 */
[----:B------:R-:W-:Y:S02]  /*47a0*/  FSEL R25, R25, -INF , P5 ;  /* 0xff80000019197808 */ /* 0x000fe40002800000 */
[----:B------:R-:W-:Y:S02]  /*47b0*/  ISETP.GT.AND P5, PT, R8, 0x9, PT ;  /* 0x000000090800780c */ /* 0x000fe40003fa4270 */
[----:B------:R-:W-:Y:S02]  /*47c0*/  FSEL R28, R28, -INF , P4 ;  /* 0xff8000001c1c7808 */ /* 0x000fe40002000000 */
[----:B------:R-:W-:-:S02]  /*47d0*/  ISETP.GT.AND P4, PT, R8, 0x10, PT ;  /* 0x000000100800780c */ /* 0x000fc40003f84270 */
[----:B------:R-:W-:Y:S02]  /*47e0*/  FSEL R29, R29, -INF , P5 ;  /* 0xff8000001d1d7808 */ /* 0x000fe40002800000 */
[----:B------:R-:W-:Y:S02]  /*47f0*/  ISETP.GT.AND P5, PT, R8, 0x11, PT ;  /* 0x000000110800780c */ /* 0x000fe40003fa4270 */
[----:B------:R-:W-:Y:S02]  /*4800*/  FSEL R32, R32, -INF , P4 ;  /* 0xff80000020207808 */ /* 0x000fe40002000000 */
[----:B------:R-:W-:Y:S02]  /*4810*/  ISETP.GT.AND P4, PT, R8, 0x18, PT ;  /* 0x000000180800780c */ /* 0x000fe40003f84270 */
[----:B------:R-:W-:Y:S02]  /*4820*/  FSEL R33, R33, -INF , P5 ;  /* 0xff80000021217808 */ /* 0x000fe40002800000 */
[----:B-1----:R-:W-:-:S02]  /*4830*/  FMNMX.FTZ R2, R11, R12, !PT ;  /* 0x0000000c0b027209 */ /* 0x002fc40007810000 */
[----:B------:R-:W-:Y:S02]  /*4840*/  ISETP.GT.AND P5, PT, R8, 0x19, PT ;  /* 0x000000190800780c */ /* 0x000fe40003fa4270 */
[C---:B------:R-:W-:Y:S01]  /*4850*/  FSETP.NEU.FTZ.AND P3, PT, R2.reuse, -INF , PT ;  /* 0xff8000000200780b */ /* 0x040fe20003f7d000 */
[----:B0-----:R-:W-:Y:S01]  /*4860*/  FMUL.FTZ R12, R2, R0 ;  /* 0x00000000020c7220 */ /* 0x001fe20000410000 */
[----:B------:R-:W-:Y:S02]  /*4870*/  FSEL R36, R36, -INF , P4 ;  /* 0xff80000024247808 */ /* 0x000fe40002000000 */
[----:B------:R-:W-:Y:S02]  /*4880*/  ISETP.GT.AND P4, PT, R8, 0x20, PT ;  /* 0x000000200800780c */ /* 0x000fe40003f84270 */
[----:B------:R-:W-:Y:S02]  /*4890*/  FSEL R11, R12, RZ, P3 ;  /* 0x000000ff0c0b7208 */ /* 0x000fe40001800000 */
[----:B------:R-:W-:-:S02]  /*48a0*/  FMNMX.FTZ R12, R24, R5, !PT ;  /* 0x00000005180c7209 */ /* 0x000fc40007810000 */
        /* <DEDUP_REMOVED lines=9> */
[----:B------:R-:W-:Y:S02]  /*4940*/  WARPGROUP.DEPBAR.LE gsb0, 0x0 ;  /* 0x00008000000079c5 */ /* 0x000fe40000010000 */
[----:B------:R-:W-:Y:S01]  /*4950*/  WARPGROUP.ARRIVE ;  /* 0x00000000000079c5 */ /* 0x000fe20000000000 */
[----:B------:R-:W-:Y:S01]  /*4960*/  FMNMX.FTZ R13, R29, R12, !PT ;  /* 0x0000000c1d0d7209 */ /* 0x000fe20007810000 */
[-CC-:B------:R-:W-:Y:S01]  /*4970*/  FFMA.FTZ R55, R55, R0.reuse, -R11.reuse ;  /* 0x0000000037377223 */ /* 0x180fe2000001080b */
[----:B------:R-:W-:Y:S01]  /*4980*/  ISETP.GT.AND P4, PT, R8, 0x28, PT ;  /* 0x000000280800780c */ /* 0x000fe20003f84270 */
[-CC-:B------:R-:W-:Y:S01]  /*4990*/  FFMA.FTZ R139, R54, R0.reuse, -R11.reuse ;  /* 0x00000000368b7223 */ /* 0x180fe2000001080b */
[----:B------:R-:W-:Y:S01]  /*49a0*/  FMNMX.FTZ R13, R32, R13, !PT ;  /* 0x0000000d200d7209 */ /* 0x000fe20007810000 */
[----:B------:R-:W-:Y:S01]  /*49b0*/  HGMMA.64x64x16.F32 R88, R132, gdesc[UR12].tnspB, R88, gsb0 ;  /* 0x40e0000c84587df0 */ /* 0x000fe20008000858 */
[----:B------:R-:W-:Y:S01]  /*49c0*/  UIADD3 UR14, UR10, 0x280, URZ ;  /* 0x000002800a0e7890 */ /* 0x000fe2000fffe03f */
[----:B------:R-:W-:Y:S01]  /*49d0*/  FSEL R41, R41, -INF , P5 ;  /* 0xff80000029297808 */ /* 0x000fe20002800000 */
[----:B------:R-:W-:Y:S01]  /*49e0*/  UMOV UR15, 0x40000040 ;  /* 0x40000040000f7882 */ /* 0x000fe20000000000 */
[----:B------:R-:W-:Y:S01]  /*49f0*/  FMNMX.FTZ R13, R33, R13, !PT ;  /* 0x0000000d210d7209 */ /* 0x000fe20007810000 */
[----:B------:R-:W0:Y:S01]  /*4a00*/  S2R R54, SR_TID.X ;  /* 0x0000000000367919 */ /* 0x000e220000002100 */
[----:B------:R-:W-:Y:S01]  /*4a10*/  ISETP.GT.AND P5, PT, R8, 0x29, PT ;  /* 0x000000290800780c */ /* 0x000fe20003fa4270 */
[----:B------:R-:W-:Y:S01]  /*4a20*/  MUFU.EX2 R149, R149 ;  /* 0x0000009500957308 */ /* 0x000fe20000000800 */
[----:B------:R-:W-:Y:S01]  /*4a30*/  FMNMX.FTZ R13, R36, R13, !PT ;  /* 0x0000000d240d7209 */ /* 0x000fe20007810000 */
[-CC-:B------:R-:W-:Y:S01]  /*4a40*/  FFMA.FTZ R151, R30, R0.reuse, -R11.reuse ;  /* 0x000000001e977223 */ /* 0x180fe2000001080b */
[----:B------:R-:W-:Y:S01]  /*4a50*/  FSEL R44, R44, -INF , P4 ;  /* 0xff8000002c2c7808 */ /* 0x000fe20002000000 */
[-CC-:B------:R-:W-:Y:S01]  /*4a60*/  FFMA.FTZ R31, R31, R0.reuse, -R11.reuse ;  /* 0x000000001f1f7223 */ /* 0x180fe2000001080b */
[----:B------:R-:W-:Y:S01]  /*4a70*/  FMNMX.FTZ R14, R37, R13, !PT ;  /* 0x0000000d250e7209 */ /* 0x000fe20007810000 */
[--C-:B------:R-:W-:Y:S01]  /*4a80*/  FFMA.FTZ R145, R34, R0, -R11.reuse ;  /* 0x0000000022917223 */ /* 0x100fe2000001080b */
[----:B------:R-:W-:Y:S01]  /*4a90*/  ISETP.GT.AND P4, PT, R8, 0x30, PT ;  /* 0x000000300800780c */ /* 0x000fe20003f84270 */
[----:B------:R-:W-:Y:S01]  /*4aa0*/  MUFU.EX2 R10, R10 ;  /* 0x0000000a000a7308 */ /* 0x000fe20000000800 */
[----:B------:R-:W-:Y:S01]  /*4ab0*/  FMNMX.FTZ R14, R40, R14, !PT ;  /* 0x0000000e280e7209 */ /* 0x000fe20007810000 */
[-CC-:B------:R-:W-:Y:S01]  /*4ac0*/  FFMA.FTZ R35, R35, R0.reuse, -R11.reuse ;  /* 0x0000000023237223 */ /* 0x180fe2000001080b */
[----:B------:R-:W-:Y:S01]  /*4ad0*/  FSEL R45, R45, -INF , P5 ;  /* 0xff8000002d2d7808 */ /* 0x000fe20002800000 */
[--C-:B------:R-:W-:Y:S01]  /*4ae0*/  FFMA.FTZ R39, R39, R0, -R11.reuse ;  /* 0x0000000027277223 */ /* 0x100fe2000001080b */
        /* <DEDUP_REMOVED lines=9> */
[-CC-:B------:R-:W-:Y:S01]  /*4b80*/  FFMA.FTZ R137, R50, R0.reuse, -R11.reuse ;  /* 0x0000000032897223 */ /* 0x180fe2000001080b */
[----:B------:R-:W-:Y:S01]  /*4b90*/  ISETP.GT.AND P4, PT, R8, 0x38, PT ;  /* 0x000000380800780c */ /* 0x000fe20003f84270 */
[----:B------:R1:W-:Y:S01]  /*4ba0*/  MUFU.EX2 R12, R31 ;  /* 0x0000001f000c7308 */ /* 0x0003e20000000800 */
[----:B------:R-:W-:Y:S01]  /*4bb0*/  FSEL R49, R49, -INF , P5 ;  /* 0xff80000031317808 */ /* 0x000fe20002800000 */
[-CC-:B------:R-:W-:Y:S01]  /*4bc0*/  FFMA.FTZ R51, R51, R0.reuse, -R11.reuse ;  /* 0x0000000033337223 */ /* 0x180fe2000001080b */
[----:B------:R-:W-:Y:S01]  /*4bd0*/  FMNMX.FTZ R15, R48, R15, !PT ;  /* 0x0000000f300f7209 */ /* 0x000fe20007810000 */
[-CC-:B------:R-:W-:Y:S01]  /*4be0*/  FFMA.FTZ R30, R63, R0.reuse, -R11.reuse ;  /* 0x000000003f1e7223 */ /* 0x180fe2000001080b */
[----:B------:R-:W-:Y:S01]  /*4bf0*/  ISETP.GT.AND P5, PT, R8, 0x39, PT ;  /* 0x000000390800780c */ /* 0x000fe20003fa4270 */
[-CC-:B------:R-:W-:Y:S01]  /*4c00*/  FFMA.FTZ R34, R67, R0.reuse, -R11.reuse ;  /* 0x0000000043227223 */ /* 0x180fe2000001080b */
[----:B------:R-:W-:Y:S01]  /*4c10*/  FSEL R52, R52, -INF , P4 ;  /* 0xff80000034347808 */ /* 0x000fe20002000000 */
[----:B------:R-:W-:Y:S01]  /*4c20*/  MUFU.EX2 R145, R145 ;  /* 0x0000009100917308 */ /* 0x000fe20000000800 */
[----:B------:R-:W-:Y:S01]  /*4c30*/  FMNMX.FTZ R15, R49, R15, !PT ;  /* 0x0000000f310f7209 */ /* 0x000fe20007810000 */
[-CC-:B-1----:R-:W-:Y:S01]  /*4c40*/  FFMA.FTZ R31, R66, R0.reuse, -R11.reuse ;  /* 0x00000000421f7223 */ /* 0x182fe2000001080b */
[----:B------:R-:W-:Y:S01]  /*4c50*/  ISETP.GT.AND P4, PT, R8, 0x40, PT ;  /* 0x000000400800780c */ /* 0x000fe20003f84270 */
[-CC-:B------:R-:W-:Y:S01]  /*4c60*/  FFMA.FTZ R42, R75, R0.reuse, -R11.reuse ;  /* 0x000000004b2a7223 */ /* 0x180fe2000001080b */
[----:B------:R-:W-:Y:S01]  /*4c70*/  FSEL R53, R53, -INF , P5 ;  /* 0xff80000035357808 */ /* 0x000fe20002800000 */
[-CC-:B------:R-:W-:Y:S01]  /*4c80*/  FFMA.FTZ R46, R79, R0.reuse, -R11.reuse ;  /* 0x000000004f2e7223 */ /* 0x180fe2000001080b */
[----:B------:R-:W-:Y:S01]  /*4c90*/  FMNMX.FTZ R15, R52, R15, !PT ;  /* 0x0000000f340f7209 */ /* 0x000fe20007810000 */
[----:B------:R1:W-:Y:S01]  /*4ca0*/  MUFU.EX2 R13, R35 ;  /* 0x00000023000d7308 */ /* 0x0003e20000000800 */
[----:B------:R-:W-:Y:S01]  /*4cb0*/  ISETP.GT.AND P5, PT, R8, 0x41, PT ;  /* 0x000000410800780c */ /* 0x000fe20003fa4270 */
[----:B------:R-:W-:Y:S01]  /*4cc0*/  FFMA.FTZ R50, R83, R0, -R11 ;  /* 0x0000000053327223 */ /* 0x000fe2000001080b */
[----:B------:R-:W-:-:S02]  /*4cd0*/  FSEL R56, R56, -INF , P4 ;  /* 0xff80000038387808 */ /* 0x000fc40002000000 */
[----:B------:R-:W-:Y:S02]  /*4ce0*/  FMNMX.FTZ R20, R53, R15, !PT ;  /* 0x0000000f35147209 */ /* 0x000fe40007810000 */
[----:B------:R-:W-:Y:S01]  /*4cf0*/  ISETP.GT.AND P4, PT, R8, 0x48, PT ;  /* 0x000000480800780c */ /* 0x000fe20003f84270 */
[----:B------:R-:W-:Y:S01]  /*4d00*/  MUFU.EX2 R147, R147 ;  /* 0x0000009300937308 */ /* 0x000fe20000000800 */
[----:B------:R-:W-:Y:S01]  /*4d10*/  FSEL R57, R57, -INF , P5 ;  /* 0xff80000039397808 */ /* 0x000fe20002800000 */
[----:B-1----:R-:W-:Y:S01]  /*4d20*/  FFMA.FTZ R35, R70, R0, -R11 ;  /* 0x0000000046237223 */ /* 0x002fe2000001080b */
[----:B------:R-:W-:Y:S02]  /*4d30*/  FMNMX.FTZ R20, R56, R20, !PT ;  /* 0x0000001438147209 */ /* 0x000fe40007810000 */
[----:B------:R-:W-:Y:S02]  /*4d40*/  ISETP.GT.AND P5, PT, R8, 0x49, PT ;  /* 0x000000490800780c */ /* 0x000fe40003fa4270 */
[----:B------:R-:W-:Y:S01]  /*4d50*/  FSEL R60, R60, -INF , P4 ;  /* 0xff8000003c3c7808 */ /* 0x000fe20002000000 */
[----:B------:R1:W-:Y:S01]  /*4d60*/  MUFU.EX2 R14, R39 ;  /* 0x00000027000e7308 */ /* 0x0003e20000000800 */
[----:B------:R-:W-:-:S02]  /*4d70*/  FMNMX.FTZ R20, R57, R20, !PT ;  /* 0x0000001439147209 */ /* 0x000fc40007810000 */
[----:B------:R-:W-:Y:S02]  /*4d80*/  ISETP.GT.AND P4, PT, R8, 0x50, PT ;  /* 0x000000500800780c */ /* 0x000fe40003f84270 */
[----:B------:R-:W-:Y:S02]  /*4d90*/  FSEL R61, R61, -INF , P5 ;  /* 0xff8000003d3d7808 */ /* 0x000fe40002800000 */
[----:B------:R-:W-:Y:S01]  /*4da0*/  FMNMX.FTZ R20, R60, R20, !PT ;  /* 0x000000143c147209 */ /* 0x000fe20007810000 */
[----:B------:R-:W-:Y:S01]  /*4db0*/  MUFU.EX2 R141, R141 ;  /* 0x0000008d008d7308 */ /* 0x000fe20000000800 */
[----:B------:R-:W-:Y:S01]  /*4dc0*/  ISETP.GT.AND P5, PT, R8, 0x51, PT ;  /* 0x000000510800780c */ /* 0x000fe20003fa4270 */
[----:B-1----:R-:W-:Y:S01]  /*4dd0*/  FFMA.FTZ R39, R74, R0, -R11 ;  /* 0x000000004a277223 */ /* 0x002fe2000001080b */
[----:B------:R-:W-:Y:S02]  /*4de0*/  FSEL R64, R64, -INF , P4 ;  /* 0xff80000040407808 */ /* 0x000fe40002000000 */
[----:B------:R-:W-:Y:S01]  /*4df0*/  FMNMX.FTZ R21, R61, R20, !PT ;  /* 0x000000143d157209 */ /* 0x000fe20007810000 */
[----:B------:R-:W-:-:S02]  /*4e00*/  WARPGROUP.DEPBAR.LE gsb0, 0x0 ;  /* 0x00008000000079c5 */ /* 0x000fc40000010000 */
[----:B------:R-:W-:Y:S01]  /*4e10*/  WARPGROUP.ARRIVE ;  /* 0x00000000000079c5 */ /* 0x000fe20000000000 */
[----:B------:R-:W-:Y:S01]  /*4e20*/  ISETP.GT.AND P4, PT, R8, 0x58, PT ;  /* 0x000000580800780c */ /* 0x000fe20003f84270 */
[----:B------:R-:W-:Y:S01]  /*4e30*/  MUFU.EX2 R20, R47 ;  /* 0x0000002f00147308 */ /* 0x000fe20000000800 */
[----:B------:R-:W-:Y:S01]  /*4e40*/  FSEL R65, R65, -INF , P5 ;  /* 0xff80000041417808 */ /* 0x000fe20002800000 */
[-CC-:B------:R-:W-:Y:S01]  /*4e50*/  FFMA.FTZ R133, R58, R0.reuse, -R11.reuse ;  /* 0x000000003a857223 */ /* 0x180fe2000001080b */
[----:B------:R-:W-:Y:S01]  /*4e60*/  FMNMX.FTZ R21, R64, R21, !PT ;  /* 0x0000001540157209 */ /* 0x000fe20007810000 */
[----:B------:R-:W-:Y:S01]  /*4e70*/  HGMMA.64x64x16.F32 R88, R128, gdesc[UR12].tnspB, R88, gsb0 ;  /* 0x40e0000c80587df0 */ /* 0x000fe20008000858 */
[----:B------:R-:W-:Y:S01]  /*4e80*/  ISETP.GT.AND P5, PT, R8, 0x59, PT ;  /* 0x000000590800780c */ /* 0x000fe20003fa4270 */
[----:B------:R-:W-:Y:S01]  /*4e90*/  UIADD3 UR14, UR10, 0x300, URZ ;  /* 0x000003000a0e7890 */ /* 0x000fe2000fffe03f */
[----:B------:R-:W-:Y:S01]  /*4ea0*/  FSEL R68, R68, -INF , P4 ;  /* 0xff80000044447808 */ /* 0x000fe20002000000 */
[----:B------:R-:W-:Y:S01]  /*4eb0*/  UMOV UR15, 0x40000040 ;  /* 0x40000040000f7882 */ /* 0x000fe20000000000 */
[----:B------:R-:W-:Y:S01]  /*4ec0*/  FMNMX.FTZ R21, R65, R21, !PT ;  /* 0x0000001541157209 */ /* 0x000fe20007810000 */
[----:B------:R-:W-:Y:S01]  /*4ed0*/  UIADD3 UR10, UR10, 0x380, URZ ;  /* 0x000003800a0a7890 */ /* 0x000fe2000fffe03f */
[----:B------:R-:W-:Y:S01]  /*4ee0*/  ISETP.GT.AND P4, PT, R8, 0x60, PT ;  /* 0x000000600800780c */ /* 0x000fe20003f84270 */
[----:B------:R1:W-:Y:S01]  /*4ef0*/  MUFU.EX2 R15, R43 ;  /* 0x0000002b000f7308 */ /* 0x0003e20000000800 */
[----:B------:R-:W-:Y:S01]  /*4f00*/  FSEL R69, R69, -INF , P5 ;  /* 0xff80000045457808 */ /* 0x000fe20002800000 */
[----:B------:R-:W-:Y:S01]  /*4f10*/  FFMA.FTZ R135, R62, R0, -R11 ;  /* 0x000000003e877223 */ /* 0x000fe2000001080b */
[----:B------:R-:W-:-:S02]  /*4f20*/  FMNMX.FTZ R21, R68, R21, !PT ;  /* 0x0000001544157209 */ /* 0x000fc40007810000 */
[----:B------:R-:W-:Y:S02]  /*4f30*/  ISETP.GT.AND P5, PT, R8, 0x61, PT ;  /* 0x000000610800780c */ /* 0x000fe40003fa4270 */
[----:B------:R-:W-:Y:S01]  /*4f40*/  FSEL R72, R72, -INF , P4 ;  /* 0xff80000048487808 */ /* 0x000fe20002000000 */
[----:B------:R-:W-:Y:S01]  /*4f50*/  MUFU.EX2 R143, R143 ;  /* 0x0000008f008f7308 */ /* 0x000fe20000000800 */
[----:B------:R-:W-:Y:S01]  /*4f60*/  FMNMX.FTZ R26, R69, R21, !PT ;  /* 0x00000015451a7209 */ /* 0x000fe20007810000 */
[----:B-1----:R-:W-:Y:S01]  /*4f70*/  FFMA.FTZ R43, R78, R0, -R11 ;  /* 0x000000004e2b7223 */ /* 0x002fe2000001080b */
[----:B------:R-:W-:Y:S02]  /*4f80*/  ISETP.GT.AND P4, PT, R8, 0x68, PT ;  /* 0x000000680800780c */ /* 0x000fe40003f84270 */
[----:B------:R-:W-:Y:S02]  /*4f90*/  FSEL R73, R73, -INF , P5 ;  /* 0xff80000049497808 */ /* 0x000fe40002800000 */
[----:B------:R-:W-:Y:S01]  /*4fa0*/  FMNMX.FTZ R26, R72, R26, !PT ;  /* 0x0000001a481a7209 */ /* 0x000fe20007810000 */
[----:B------:R-:W-:Y:S01]  /*4fb0*/  MUFU.EX2 R137, R137 ;  /* 0x0000008900897308 */ /* 0x000fe20000000800 */
[----:B------:R-:W-:-:S02]  /*4fc0*/  ISETP.GT.AND P5, PT, R8, 0x69, PT ;  /* 0x000000690800780c */ /* 0x000fc40003fa4270 */
[----:B------:R-:W-:Y:S02]  /*4fd0*/  FSEL R76, R76, -INF , P4 ;  /* 0xff8000004c4c7808 */ /* 0x000fe40002000000 */
[----:B------:R-:W-:Y:S02]  /*4fe0*/  FMNMX.FTZ R26, R73, R26, !PT ;  /* 0x0000001a491a7209 */ /* 0x000fe40007810000 */
[----:B------:R-:W-:Y:S01]  /*4ff0*/  ISETP.GT.AND P4, PT, R8, 0x70, PT ;  /* 0x000000700800780c */ /* 0x000fe20003f84270 */
[----:B------:R1:W-:Y:S01]  /*5000*/  MUFU.EX2 R21, R51 ;  /* 0x0000003300157308 */ /* 0x0003e20000000800 */
[----:B------:R-:W-:Y:S02]  /*5010*/  FSEL R77, R77, -INF , P5 ;  /* 0xff8000004d4d7808 */ /* 0x000fe40002800000 */
[----:B------:R-:W-:Y:S02]  /*5020*/  FMNMX.FTZ R26, R76, R26, !PT ;  /* 0x0000001a4c1a7209 */ /* 0x000fe40007810000 */
[----:B------:R-:W-:-:S02]  /*5030*/  ISETP.GT.AND P5, PT, R8, 0x71, PT ;  /* 0x000000710800780c */ /* 0x000fc40003fa4270 */
        /* <DEDUP_REMOVED lines=11> */
[----:B------:R-:W-:Y:S01]  /*50f0*/  FSEL R85, R85, -INF , P5 ;  /* 0xff80000055557808 */ /* 0x000fe20002800000 */
[----:B------:R-:W-:Y:S01]  /*5100*/  MUFU.EX2 R133, R133 ;  /* 0x0000008500857308 */ /* 0x000fe20000000800 */
[----:B------:R-:W-:Y:S01]  /*5110*/  FMNMX.FTZ R8, R84, R27, !PT ;  /* 0x0000001b54087209 */ /* 0x000fe20007810000 */
[----:B------:R-:W-:Y:S01]  /*5120*/  FFMA.FTZ R27, R59, R0, -R11 ;  /* 0x000000003b1b7223 */ /* 0x000fe2000001080b */
[----:B0-----:R-:W-:Y:S02]  /*5130*/  SHF.R.U32.HI R134, RZ, 0x7, R54 ;  /* 0x00000007ff867819 */ /* 0x001fe40000011636 */
[----:B------:R-:W-:-:S03]  /*5140*/  FMNMX.FTZ R8, R85, R8, !PT ;  /* 0x0000000855087209 */ /* 0x000fc60007810000 */
[----:B------:R-:W-:Y:S02]  /*5150*/  MUFU.EX2 R27, R27 ;  /* 0x0000001b001b7308 */ /* 0x000fe40000000800 */
[----:B------:R-:W0:Y:S06]  /*5160*/  SHFL.BFLY PT, R38, R8, 0x2, 0x1f ;  /* 0x0c401f0008267f89 */ /* 0x000e2c00000e0000 */
[----:B------:R-:W-:Y:S01]  /*5170*/  MUFU.EX2 R135, R135 ;  /* 0x0000008700877308 */ /* 0x000fe20000000800 */
[----:B------:R-:W-:Y:S02]  /*5180*/  WARPGROUP.DEPBAR.LE gsb0, 0x0 ;  /* 0x00008000000079c5 */ /* 0x000fe40000010000 */
[----:B------:R-:W-:-:S05]  /*5190*/  WARPGROUP.ARRIVE ;  /* 0x00000000000079c5 */ /* 0x000fca0000000000 */
[----:B------:R-:W-:Y:S01]  /*51a0*/  MUFU.EX2 R30, R30 ;  /* 0x0000001e001e7308 */ /* 0x000fe20000000800 */
[----:B------:R-:W-:Y:S07]  /*51b0*/  HGMMA.64x64x16.F32 R88, R124, gdesc[UR12].tnspB, R88, gsb0 ;  /* 0x40e0000c7c587df0 */ /* 0x000fee0008000858 */
[----:B------:R-:W-:Y:S01]  /*51c0*/  MUFU.EX2 R31, R31 ;  /* 0x0000001f001f7308 */ /* 0x000fe20000000800 */
[----:B0-----:R-:W-:Y:S01]  /*51d0*/  FMNMX.FTZ R8, R8, R38, !PT ;  /* 0x0000002608087209 */ /* 0x001fe20007810000 */
[----:B------:R-:W-:-:S04]  /*51e0*/  FFMA.FTZ R38, R71, R0, -R11 ;  /* 0x0000000047267223 */ /* 0x000fc8000001080b */
[----:B------:R-:W0:Y:S02]  /*51f0*/  SHFL.BFLY PT, R47, R8, 0x1, 0x1f ;  /* 0x0c201f00082f7f89 */ /* 0x000e2400000e0000 */
[----:B------:R-:W1:Y:S08]  /*5200*/  MUFU.EX2 R34, R34 ;  /* 0x0000002200227308 */ /* 0x000e700000000800 */
[----:B------:R-:W-:Y:S08]  /*5210*/  MUFU.EX2 R35, R35 ;  /* 0x0000002300237308 */ /* 0x000ff00000000800 */
[----:B------:R-:W2:Y:S01]  /*5220*/  MUFU.EX2 R38, R38 ;  /* 0x0000002600267308 */ /* 0x000ea20000000800 */
[----:B-1----:R-:W-:-:S02]  /*5230*/  F2FP.F16.F32.PACK_AB R129, R34, R31 ;  /* 0x0000001f2281723e */ /* 0x002fc400000000ff */
[----:B0-----:R-:W-:Y:S01]  /*5240*/  FMNMX.FTZ R8, R8, R47, !PT ;  /* 0x0000002f08087209 */ /* 0x001fe20007810000 */
[----:B------:R-:W-:-:S04]  /*5250*/  FFMA.FTZ R47, R82, R0, -R11 ;  /* 0x00000000522f7223 */ /* 0x000fc8000001080b */
[----:B------:R-:W-:Y:S01]  /*5260*/  MUFU.EX2 R39, R39 ;  /* 0x0000002700277308 */ /* 0x000fe20000000800 */
[-C--:B------:R-:W-:Y:S01]  /*5270*/  FFMA.FTZ R11, R87, R0.reuse, -R11 ;  /* 0x00000000570b7223 */ /* 0x080fe2000001080b */
[C---:B------:R-:W-:Y:S01]  /*5280*/  FSETP.NEU.FTZ.AND P4, PT, R8.reuse, -INF , PT ;  /* 0xff8000000800780b */ /* 0x040fe20003f9d000 */
[----:B------:R-:W-:-:S05]  /*5290*/  FMUL.FTZ R55, R8, R0 ;  /* 0x0000000008377220 */ /* 0x000fca0000410000 */
[----:B------:R-:W-:Y:S01]  /*52a0*/  FSEL R55, R55, RZ, P4 ;  /* 0x000000ff37377208 */ /* 0x000fe20002000000 */
[----:B------:R-:W-:Y:S01]  /*52b0*/  MUFU.EX2 R42, R42 ;  /* 0x0000002a002a7308 */ /* 0x000fe20000000800 */
[----:B--2---:R-:W-:-:S03]  /*52c0*/  F2FP.F16.F32.PACK_AB R131, R38, R35 ;  /* 0x000000232683723e */ /* 0x004fc600000000ff */
[-CC-:B------:R-:W-:Y:S01]  /*52d0*/  FFMA.FTZ R144, R32, R0.reuse, -R55.reuse ;  /* 0x0000000020907223 */ /* 0x180fe20000010837 */
[-CC-:B------:R-:W-:Y:S01]  /*52e0*/  FFMA.FTZ R32, R41, R0.reuse, -R55.reuse ;  /* 0x0000000029207223 */ /* 0x180fe20000010837 */
[----:B------:R-:W-:Y:S01]  /*52f0*/  FSEL R41, R2, RZ, P3 ;  /* 0x000000ff02297208 */ /* 0x000fe20001800000 */
[-CC-:B------:R-:W-:Y:S01]  /*5300*/  FFMA.FTZ R150, R28, R0.reuse, -R55.reuse ;  /* 0x000000001c967223 */ /* 0x180fe20000010837 */
[-CC-:B------:R-:W-:Y:S01]  /*5310*/  FFMA.FTZ R28, R33, R0.reuse, -R55.reuse ;  /* 0x00000000211c7223 */ /* 0x180fe20000010837 */
[-CC-:B------:R-:W-:Y:S01]  /*5320*/  FFMA.FTZ R33, R45, R0.reuse, -R55.reuse ;  /* 0x000000002d217223 */ /* 0x180fe20000010837 */
[-CC-:B------:R-:W-:Y:S01]  /*5330*/  FFMA.FTZ R148, R24, R0.reuse, -R55.reuse ;  /* 0x0000000018947223 */ /* 0x180fe20000010837 */
[----:B------:R-:W-:Y:S01]  /*5340*/  FADD.FTZ R41, -R41, R6 ;  /* 0x0000000629297221 */ /* 0x000fe20000010100 */
[----:B------:R-:W-:Y:S01]  /*5350*/  FSEL R6, R8, RZ, P4 ;  /* 0x000000ff08067208 */ /* 0x000fe20002000000 */
[-CC-:B------:R-:W-:Y:S01]  /*5360*/  FFMA.FTZ R24, R25, R0.reuse, -R55.reuse ;  /* 0x0000000019187223 */ /* 0x180fe20000010837 */
[-C--:B------:R-:W-:Y:S01]  /*5370*/  FFMA.FTZ R142, R44, R0.reuse, -R55 ;  /* 0x000000002c8e7223 */ /* 0x080fe20000010837 */
[----:B------:R-:W-:Y:S01]  /*5380*/  FMUL.FTZ R45, R41, R0 ;  /* 0x00000000292d7220 */ /* 0x000fe20000410000 */
[----:B------:R-:W-:Y:S01]  /*5390*/  MUFU.EX2 R148, R148 ;  /* 0x0000009400947308 */ /* 0x000fe20000000800 */
[----:B------:R-:W-:Y:S01]  /*53a0*/  FADD.FTZ R41, -R6, R5 ;  /* 0x0000000506297221 */ /* 0x000fe20000010100 */
[----:B------:R-:W-:-:S02]  /*53b0*/  IMAD.U32 R44, RZ, RZ, UR37 ;  /* 0x00000025ff2c7e24 */ /* 0x000fc4000f8e00ff */
[-CC-:B------:R-:W-:Y:S01]  /*53c0*/  FFMA.FTZ R25, R29, R0.reuse, -R55.reuse ;  /* 0x000000001d197223 */ /* 0x180fe20000010837 */
[-CC-:B------:R-:W-:Y:S01]  /*53d0*/  FFMA.FTZ R140, R40, R0.reuse, -R55.reuse ;  /* 0x00000000288c7223 */ /* 0x180fe20000010837 */
[-C--:B------:R-:W-:Y:S01]  /*53e0*/  FMUL.FTZ R6, R41, R0.reuse ;  /* 0x0000000029067220 */ /* 0x080fe20000410000 */
[----:B------:R-:W-:Y:S01]  /*53f0*/  VIADD R40, R134, 0x9 ;  /* 0x0000000986287836 */ /* 0x000fe20000000000 */
[----:B------:R-:W-:Y:S01]  /*5400*/  @!P1 LEA R44, R44, UR38, 0x3 ;  /* 0x000000262c2c9c11 */ /* 0x000fe2000f8e18ff */
[----:B------:R-:W0:Y:S01]  /*5410*/  MUFU.EX2 R5, R45 ;  /* 0x0000002d00057308 */ /* 0x000e220000000800 */
[----:B------:R-:W-:Y:S01]  /*5420*/  ISETP.GE.U32.AND P3, PT, R54, 0x180, PT ;  /* 0x000001803600780c */ /* 0x000fe20003f66070 */
[-CC-:B------:R-:W-:Y:S01]  /*5430*/  FFMA.FTZ R146, R36, R0.reuse, -R55.reuse ;  /* 0x0000000024927223 */ /* 0x180fe20000010837 */
[-CC-:B------:R-:W-:Y:S01]  /*5440*/  FFMA.FTZ R36, R49, R0.reuse, -R55.reuse ;  /* 0x0000000031247223 */ /* 0x180fe20000010837 */
[----:B------:R-:W-:Y:S01]  /*5450*/  @!P1 VIADD R44, R44, 0x16840 ;  /* 0x000168402c2c9836 */ /* 0x000fe20000000000 */
[----:B------:R-:W-:Y:S01]  /*5460*/  SEL R41, R40, 0x9, !P3 ;  /* 0x0000000928297807 */ /* 0x000fe20005800000 */
[----:B------:R-:W-:Y:S01]  /*5470*/  FFMA.FTZ R136, R48, R0, -R55 ;  /* 0x0000000030887223 */ /* 0x000fe20000010837 */
[----:B------:R-:W-:Y:S01]  /*5480*/  IMAD.U32 R48, RZ, RZ, UR6 ;  /* 0x00000006ff307e24 */ /* 0x000fe2000f8e00ff */
[----:B------:R-:W1:Y:S01]  /*5490*/  MUFU.EX2 R6, R6 ;  /* 0x0000000600067308 */ /* 0x000e620000000800 */
[----:B------:R-:W-:Y:S01]  /*54a0*/  @!P1 PRMT R44, RZ, 0x654, R44 ;  /* 0x00000654ff2c9816 */ /* 0x000fe2000000002c */
[----:B------:R-:W-:-:S02]  /*54b0*/  WARPGROUP.DEPBAR.LE gsb0, 0x0 ;  /* 0x00008000000079c5 */ /* 0x000fc40000010000 */
[----:B------:R-:W-:Y:S01]  /*54c0*/  WARPGROUP.ARRIVE ;  /* 0x00000000000079c5 */ /* 0x000fe20000000000 */
[-CC-:B------:R-:W-:Y:S01]  /*54d0*/  FFMA.FTZ R29, R37, R0.reuse, -R55.reuse ;  /* 0x00000000251d7223 */ /* 0x180fe20000010837 */
[----:B------:R-:W-:Y:S01]  /*54e0*/  @!P1 LEA R48, R48, UR38, 0x3 ;  /* 0x0000002630309c11 */ /* 0x000fe2000f8e18ff */
[-C--:B------:R-:W-:Y:S01]  /*54f0*/  FFMA.FTZ R138, R52, R0.reuse, -R55 ;  /* 0x00000000348a7223 */ /* 0x080fe20000010837 */
[----:B------:R-:W2:Y:S01]  /*5500*/  MUFU.EX2 R24, R24 ;  /* 0x0000001800187308 */ /* 0x000ea20000000800 */
[----:B0-----:R-:W-:Y:S01]  /*5510*/  FFMA.FTZ R49, R5, R3, R149 ;  /* 0x0000000305317223 */ /* 0x001fe20000010095 */
[----:B------:R-:W-:Y:S01]  /*5520*/  HGMMA.64x64x16.F32 R88, R120, gdesc[UR8].tnspB, R88, gsb0 ;  /* 0x40e0000878587df0 */ /* 0x000fe20008000858 */
[----:B------:R-:W-:Y:S02]  /*5530*/  @!P1 VIADD R48, R48, 0x16860 ;  /* 0x0001686030309836 */ /* 0x000fe40000000000 */
[-CC-:B------:R-:W-:Y:S01]  /*5540*/  FFMA.FTZ R37, R53, R0.reuse, -R55.reuse ;  /* 0x0000000035257223 */ /* 0x180fe20000010837 */
[-CC-:B------:R-:W-:Y:S01]  /*5550*/  FFMA.FTZ R132, R56, R0.reuse, -R55.reuse ;  /* 0x0000000038847223 */ /* 0x180fe20000010837 */
[-CC-:B------:R-:W-:Y:S01]  /*5560*/  FFMA.FTZ R57, R57, R0.reuse, -R55.reuse ;  /* 0x0000000039397223 */ /* 0x180fe20000010837 */
[----:B------:R-:W-:Y:S01]  /*5570*/  FFMA.FTZ R134, R60, R0, -R55 ;  /* 0x000000003c867223 */ /* 0x000fe20000010837 */
[----:B------:R-:W0:Y:S01]  /*5580*/  MUFU.EX2 R150, R150 ;  /* 0x0000009600967308 */ /* 0x000e220000000800 */
[----:B-1----:R-:W-:Y:S01]  /*5590*/  FFMA.FTZ R45, R6, R4, R148 ;  /* 0x00000004062d7223 */ /* 0x002fe20000010094 */
[C---:B------:R-:W-:Y:S01]  /*55a0*/  FADD.FTZ R4, R10.reuse, R49 ;  /* 0x000000310a047221 */ /* 0x040fe20000010000 */
[----:B------:R-:W-:Y:S01]  /*55b0*/  @!P1 PRMT R48, RZ, 0x654, R48 ;  /* 0x00000654ff309816 */ /* 0x000fe20000000030 */
[-CC-:B------:R-:W-:Y:S01]  /*55c0*/  FFMA.FTZ R61, R61, R0.reuse, -R55.reuse ;  /* 0x000000003d3d7223 */ /* 0x180fe20000010837 */
[----:B------:R-:W-:Y:S01]  /*55d0*/  F2FP.F16.F32.PACK_AB R149, R10, R149 ;  /* 0x000000950a95723e */ /* 0x000fe200000000ff */
[-CC-:B------:R-:W-:Y:S01]  /*55e0*/  FFMA.FTZ R128, R64, R0.reuse, -R55.reuse ;  /* 0x0000000040807223 */ /* 0x180fe20000010837 */
[-C--:B------:R-:W-:Y:S01]  /*55f0*/  FFMA.FTZ R130, R68, R0.reuse, -R55 ;  /* 0x0000000044827223 */ /* 0x080fe20000010837 */
[----:B------:R-:W1:Y:S01]  /*5600*/  MUFU.EX2 R25, R25 ;  /* 0x0000001900197308 */ /* 0x000e620000000800 */
[----:B--2---:R-:W-:Y:S01]  /*5610*/  FADD.FTZ R45, R24, R45 ;  /* 0x0000002d182d7221 */ /* 0x004fe20000010000 */
[-CC-:B------:R-:W-:Y:S01]  /*5620*/  FFMA.FTZ R124, R72, R0.reuse, -R55.reuse ;  /* 0x00000000487c7223 */ /* 0x180fe20000010837 */
[-CC-:B------:R-:W-:Y:S01]  /*5630*/  FFMA.FTZ R126, R76, R0.reuse, -R55.reuse ;  /* 0x000000004c7e7223 */ /* 0x180fe20000010837 */
[-CC-:B------:R-:W-:Y:S01]  /*5640*/  FFMA.FTZ R77, R77, R0.reuse, -R55.reuse ;  /* 0x000000004d4d7223 */ /* 0x180fe20000010837 */
[-CC-:B------:R-:W-:Y:S01]  /*5650*/  FFMA.FTZ R80, R80, R0.reuse, -R55.reuse ;  /* 0x0000000050507223 */ /* 0x180fe20000010837 */
[-CC-:B------:R-:W-:Y:S01]  /*5660*/  FFMA.FTZ R81, R81, R0.reuse, -R55.reuse ;  /* 0x0000000051517223 */ /* 0x180fe20000010837 */
[----:B------:R-:W-:Y:S01]  /*5670*/  FFMA.FTZ R84, R84, R0, -R55 ;  /* 0x0000000054547223 */ /* 0x000fe20000010837 */
[----:B------:R-:W2:Y:S01]  /*5680*/  MUFU.EX2 R144, R144 ;  /* 0x0000009000907308 */ /* 0x000ea20000000800 */
[C---:B------:R-:W-:Y:S01]  /*5690*/  ISETP.GT.AND P3, PT, R9.reuse, R7, PT ;  /* 0x000000070900720c */ /* 0x040fe20003f64270 */
[----:B------:R-:W-:Y:S01]  /*56a0*/  UMOV UR6, UR37 ;  /* 0x0000002500067c82 */ /* 0x000fe20008000000 */
[----:B------:R-:W-:Y:S01]  /*56b0*/  F2FP.F16.F32.PACK_AB R148, R24, R148 ;  /* 0x000000941894723e */ /* 0x000fe200000000ff */
[----:B------:R-:W-:Y:S01]  /*56c0*/  VIADD R9, R9, 0xffffffff ;  /* 0xffffffff09097836 */ /* 0x000fe20000000000 */
[----:B------:R-:W-:-:S03]  /*56d0*/  F2FP.F16.F32.PACK_AB R125, R42, R39 ;  /* 0x000000272a7d723e */ /* 0x000fc600000000ff */
[----:B------:R-:W3:Y:S08]  /*56e0*/  MUFU.EX2 R28, R28 ;  /* 0x0000001c001c7308 */ /* 0x000ef00000000800 */
[----:B------:R-:W4:Y:S08]  /*56f0*/  MUFU.EX2 R146, R146 ;  /* 0x0000009200927308 */ /* 0x000f300000000800 */
[----:B------:R-:W5:Y:S08]  /*5700*/  MUFU.EX2 R29, R29 ;  /* 0x0000001d001d7308 */ /* 0x000f700000000800 */
[----:B------:R-:W5:Y:S08]  /*5710*/  MUFU.EX2 R140, R140 ;  /* 0x0000008c008c7308 */ /* 0x000f700000000800 */
[----:B------:R-:W5:Y:S08]  /*5720*/  MUFU.EX2 R32, R32 ;  /* 0x0000002000207308 */ /* 0x000f700000000800 */
[----:B------:R-:W5:Y:S01]  /*5730*/  MUFU.EX2 R142, R142 ;  /* 0x0000008e008e7308 */ /* 0x000f620000000800 */
[----:B------:R-:W-:-:S02]  /*5740*/  WARPGROUP.DEPBAR.LE gsb0, 0x0 ;  /* 0x00008000000079c5 */ /* 0x000fc40000010000 */
[----:B------:R0:W-:Y:S06]  /*5750*/  BAR.ARV R41, 0x100 ;  /* 0x000400290000751d */ /* 0x0001ec0000002000 */
[----:B------:R1:W-:Y:S01]  /*5760*/  @!P1 SYNCS.ARRIVE.TRANS64.RED.A1T0 RZ, [R44+URZ], RZ ;  /* 0x000000ff2cff99a7 */ /* 0x0003e2000810043f */
[----:B------:R-:W5:Y:S01]  /*5770*/  MUFU.EX2 R33, R33 ;  /* 0x0000002100217308 */ /* 0x000f620000000800 */
[----:B0-----:R-:W-:Y:S01]  /*5780*/  FADD.FTZ R41, R151, R4 ;  /* 0x0000000497297221 */ /* 0x001fe20000010000 */
[----:B------:R-:W-:Y:S01]  /*5790*/  FFMA.FTZ R4, R65, R0, -R55 ;  /* 0x0000000041047223 */ /* 0x000fe20000010837 */
[----:B------:R-:W-:Y:S01]  /*57a0*/  F2FP.F16.F32.PACK_AB R151, R12, R151 ;  /* 0x000000970c97723e */ /* 0x000fe200000000ff */
[-C--:B------:R-:W-:Y:S01]  /*57b0*/  FMUL.FTZ R88, R88, R6.reuse ;  /* 0x0000000658587220 */ /* 0x080fe20000410000 */
[-C--:B------:R-:W-:Y:S01]  /*57c0*/  FMUL.FTZ R89, R89, R6.reuse ;  /* 0x0000000659597220 */ /* 0x080fe20000410000 */
[----:B------:R-:W-:Y:S01]  /*57d0*/  FMUL.FTZ R92, R92, R6 ;  /* 0x000000065c5c7220 */ /* 0x000fe20000410000 */
[----:B-1----:R-:W-:Y:S01]  /*57e0*/  FADD.FTZ R44, R150, R45 ;  /* 0x0000002d962c7221 */ /* 0x002fe20000010000 */
[----:B------:R4:W-:Y:S01]  /*57f0*/  @!P1 SYNCS.ARRIVE.TRANS64.RED.A1T0 RZ, [R48+URZ], RZ ;  /* 0x000000ff30ff99a7 */ /* 0x0009e2000810043f */
[----:B------:R-:W0:Y:S01]  /*5800*/  MUFU.EX2 R136, R136 ;  /* 0x0000008800887308 */ /* 0x000e220000000800 */
[C---:B------:R-:W-:Y:S01]  /*5810*/  F2FP.F16.F32.PACK_AB R150, R25.reuse, R150 ;  /* 0x000000961996723e */ /* 0x040fe200000000ff */
[----:B------:R-:W-:Y:S01]  /*5820*/  FADD.FTZ R45, R25, R44 ;  /* 0x0000002c192d7221 */ /* 0x000fe20000010000 */
[----:B------:R-:W-:Y:S01]  /*5830*/  FADD.FTZ R44, R12, R41 ;  /* 0x000000290c2c7221 */ /* 0x000fe20000010000 */
[----:B------:R-:W-:Y:S01]  /*5840*/  FFMA.FTZ R41, R69, R0, -R55 ;  /* 0x0000000045297223 */ /* 0x000fe20000010837 */
[-C--:B------:R-:W-:Y:S01]  /*5850*/  FMUL.FTZ R93, R93, R6.reuse ;  /* 0x000000065d5d7220 */ /* 0x080fe20000410000 */
[----:B--2---:R-:W-:Y:S01]  /*5860*/  FADD.FTZ R45, R144, R45 ;  /* 0x0000002d902d7221 */ /* 0x004fe20000010000 */
[----:B------:R-:W-:Y:S01]  /*5870*/  FADD.FTZ R44, R145, R44 ;  /* 0x0000002c912c7221 */ /* 0x000fe20000010000 */
[----:B------:R-:W1:Y:S01]  /*5880*/  MUFU.EX2 R36, R36 ;  /* 0x0000002400247308 */ /* 0x000e620000000800 */
[C---:B------:R-:W-:Y:S01]  /*5890*/  F2FP.F16.F32.PACK_AB R145, R13.reuse, R145 ;  /* 0x000000910d91723e */ /* 0x040fe200000000ff */
[----:B---3--:R-:W-:Y:S01]  /*58a0*/  FADD.FTZ R45, R28, R45 ;  /* 0x0000002d1c2d7221 */ /* 0x008fe20000010000 */
[----:B------:R-:W-:Y:S01]  /*58b0*/  FADD.FTZ R44, R13, R44 ;  /* 0x0000002c0d2c7221 */ /* 0x000fe20000010000 */
[-C--:B------:R-:W-:Y:S01]  /*58c0*/  FMUL.FTZ R96, R96, R6.reuse ;  /* 0x0000000660607220 */ /* 0x080fe20000410000 */
[-C--:B------:R-:W-:Y:S01]  /*58d0*/  FMUL.FTZ R97, R97, R6.reuse ;  /* 0x0000000661617220 */ /* 0x080fe20000410000 */
[----:B----4-:R-:W-:Y:S01]  /*58e0*/  FADD.FTZ R48, R146, R45 ;  /* 0x0000002d92307221 */ /* 0x010fe20000010000 */
[----:B------:R-:W-:Y:S01]  /*58f0*/  FADD.FTZ R45, R147, R44 ;  /* 0x0000002c932d7221 */ /* 0x000fe20000010000 */
[----:B------:R-:W2:Y:S01]  /*5900*/  MUFU.EX2 R138, R138 ;  /* 0x0000008a008a7308 */ /* 0x000ea20000000800 */
[----:B------:R-:W-:Y:S01]  /*5910*/  FMUL.FTZ R100, R100, R6 ;  /* 0x0000000664647220 */ /* 0x000fe20000410000 */
[----:B-----5:R-:W-:Y:S01]  /*5920*/  FADD.FTZ R49, R29, R48 ;  /* 0x000000301d317221 */ /* 0x020fe20000010000 */
[----:B------:R-:W-:Y:S01]  /*5930*/  FADD.FTZ R44, R14, R45 ;  /* 0x0000002d0e2c7221 */ /* 0x000fe20000010000 */
[-CC-:B------:R-:W-:Y:S01]  /*5940*/  FFMA.FTZ R45, R73, R0.reuse, -R55.reuse ;  /* 0x00000000492d7223 */ /* 0x180fe20000010837 */
[----:B------:R-:W-:Y:S01]  /*5950*/  FFMA.FTZ R55, R85, R0, -R55 ;  /* 0x0000000055377223 */ /* 0x000fe20000010837 */
[----:B------:R-:W-:Y:S01]  /*5960*/  FADD.FTZ R49, R140, R49 ;  /* 0x000000318c317221 */ /* 0x000fe20000010000 */
[----:B------:R-:W-:Y:S01]  /*5970*/  FADD.FTZ R44, R141, R44 ;  /* 0x0000002c8d2c7221 */ /* 0x000fe20000010000 */
[----:B------:R-:W3:Y:S01]  /*5980*/  MUFU.EX2 R37, R37 ;  /* 0x0000002500257308 */ /* 0x000ee20000000800 */
[C---:B------:R-:W-:Y:S01]  /*5990*/  F2FP.F16.F32.PACK_AB R141, R15.reuse, R141 ;  /* 0x0000008d0f8d723e */ /* 0x040fe200000000ff */
[----:B------:R-:W-:Y:S01]  /*59a0*/  FADD.FTZ R49, R32, R49 ;  /* 0x0000003120317221 */ /* 0x000fe20000010000 */
[----:B------:R-:W-:Y:S01]  /*59b0*/  FADD.FTZ R44, R15, R44 ;  /* 0x0000002c0f2c7221 */ /* 0x000fe20000010000 */
[-C--:B------:R-:W-:Y:S01]  /*59c0*/  FMUL.FTZ R101, R101, R6.reuse ;  /* 0x0000000665657220 */ /* 0x080fe20000410000 */
[-C--:B------:R-:W-:Y:S01]  /*59d0*/  FMUL.FTZ R104, R104, R6.reuse ;  /* 0x0000000668687220 */ /* 0x080fe20000410000 */
[----:B------:R-:W-:Y:S01]  /*59e0*/  FADD.FTZ R48, R142, R49 ;  /* 0x000000318e307221 */ /* 0x000fe20000010000 */
[----:B------:R-:W-:Y:S01]  /*59f0*/  FADD.FTZ R49, R143, R44 ;  /* 0x0000002c8f317221 */ /* 0x000fe20000010000 */
[----:B------:R-:W4:Y:S01]  /*5a00*/  MUFU.EX2 R132, R132 ;  /* 0x0000008400847308 */ /* 0x000f220000000800 */
[-C--:B------:R-:W-:Y:S01]  /*5a10*/  FMUL.FTZ R105, R105, R6.reuse ;  /* 0x0000000669697220 */ /* 0x080fe20000410000 */
[----:B------:R-:W-:Y:S01]  /*5a20*/  FADD.FTZ R53, R33, R48 ;  /* 0x0000003021357221 */ /* 0x000fe20000010000 */
[----:B------:R-:W-:Y:S01]  /*5a30*/  FADD.FTZ R44, R20, R49 ;  /* 0x00000031142c7221 */ /* 0x000fe20000010000 */
[-C--:B------:R-:W-:Y:S01]  /*5a40*/  FMUL.FTZ R108, R108, R6.reuse ;  /* 0x000000066c6c7220 */ /* 0x080fe20000410000 */
[-C--:B------:R-:W-:Y:S01]  /*5a50*/  FMUL.FTZ R109, R109, R6.reuse ;  /* 0x000000066d6d7220 */ /* 0x080fe20000410000 */
[----:B0-----:R-:W-:Y:S01]  /*5a60*/  FADD.FTZ R53, R136, R53 ;  /* 0x0000003588357221 */ /* 0x001fe20000010000 */
[----:B------:R-:W-:Y:S01]  /*5a70*/  FADD.FTZ R44, R137, R44 ;  /* 0x0000002c892c7221 */ /* 0x000fe20000010000 */
[----:B------:R-:W0:Y:S01]  /*5a80*/  MUFU.EX2 R40, R57 ;  /* 0x0000003900287308 */ /* 0x000e220000000800 */
[C---:B------:R-:W-:Y:S01]  /*5a90*/  F2FP.F16.F32.PACK_AB R137, R21.reuse, R137 ;  /* 0x000000891589723e */ /* 0x040fe200000000ff */
[----:B-1----:R-:W-:Y:S01]  /*5aa0*/  FADD.FTZ R53, R36, R53 ;  /* 0x0000003524357221 */ /* 0x002fe20000010000 */
[----:B------:R-:W-:Y:S01]  /*5ab0*/  FADD.FTZ R44, R21, R44 ;  /* 0x0000002c152c7221 */ /* 0x000fe20000010000 */
[-C--:B------:R-:W-:Y:S01]  /*5ac0*/  FMUL.FTZ R112, R112, R6.reuse ;  /* 0x0000000670707220 */ /* 0x080fe20000410000 */
[-C--:B------:R-:W-:Y:S01]  /*5ad0*/  FMUL.FTZ R113, R113, R6.reuse ;  /* 0x0000000671717220 */ /* 0x080fe20000410000 */
[----:B--2---:R-:W-:Y:S01]  /*5ae0*/  FADD.FTZ R10, R138, R53 ;  /* 0x000000358a0a7221 */ /* 0x004fe20000010000 */
[----:B------:R-:W-:Y:S01]  /*5af0*/  FADD.FTZ R13, R139, R44 ;  /* 0x0000002c8b0d7221 */ /* 0x000fe20000010000 */
[----:B------:R-:W1:Y:S01]  /*5b00*/  MUFU.EX2 R134, R134 ;  /* 0x0000008600867308 */ /* 0x000e620000000800 */
[-C--:B------:R-:W-:Y:S01]  /*5b10*/  FMUL.FTZ R116, R116, R6.reuse ;  /* 0x0000000674747220 */ /* 0x080fe20000410000 */
[----:B---3--:R-:W-:Y:S01]  /*5b20*/  FADD.FTZ R25, R37, R10 ;  /* 0x0000000a25197221 */ /* 0x008fe20000010000 */
[----:B------:R-:W-:Y:S01]  /*5b30*/  FADD.FTZ R10, R26, R13 ;  /* 0x0000000d1a0a7221 */ /* 0x000fe20000010000 */
[----:B------:R-:W-:Y:S01]  /*5b40*/  FMUL.FTZ R117, R117, R6 ;  /* 0x0000000675757220 */ /* 0x000fe20000410000 */
[-C--:B------:R-:W-:Y:S01]  /*5b50*/  FMUL.FTZ R90, R90, R5.reuse ;  /* 0x000000055a5a7220 */ /* 0x080fe20000410000 */
[----:B----4-:R-:W-:Y:S01]  /*5b60*/  FADD.FTZ R25, R132, R25 ;  /* 0x0000001984197221 */ /* 0x010fe20000010000 */
[----:B------:R-:W-:Y:S01]  /*5b70*/  FADD.FTZ R10, R133, R10 ;  /* 0x0000000a850a7221 */ /* 0x000fe20000010000 */
[----:B------:R-:W2:Y:S01]  /*5b80*/  MUFU.EX2 R3, R61 ;  /* 0x0000003d00037308 */ /* 0x000ea20000000800 */
[-C--:B------:R-:W-:Y:S01]  /*5b90*/  FMUL.FTZ R91, R91, R5.reuse ;  /* 0x000000055b5b7220 */ /* 0x080fe20000410000 */
[----:B0-----:R-:W-:Y:S01]  /*5ba0*/  FADD.FTZ R25, R40, R25 ;  /* 0x0000001928197221 */ /* 0x001fe20000010000 */
        /* <DEDUP_REMOVED lines=14> */
[C---:B--2---:R-:W-:Y:S01]  /*5c90*/  FADD.FTZ R15, R3.reuse, R12 ;  /* 0x0000000c030f7221 */ /* 0x044fe20000010000 */
[----:B------:R-:W-:Y:S01]  /*5ca0*/  F2FP.F16.F32.PACK_AB R134, R3, R134 ;  /* 0x000000860386723e */ /* 0x000fe200000000ff */
        /* <DEDUP_REMOVED lines=12> */
[----:B------:R-:W-:Y:S01]  /*5d70*/  FADD.FTZ R3, R39, R10 ;  /* 0x0000000a27037221 */ /* 0x000fe20000010000 */
[----:B------:R-:W0:Y:S01]  /*5d80*/  MUFU.EX2 R41, R41 ;  /* 0x0000002900297308 */ /* 0x000e220000000800 */
[C---:B-1----:R-:W-:Y:S01]  /*5d90*/  FADD.FTZ R15, R4.reuse, R15 ;  /* 0x0000000f040f7221 */ /* 0x042fe20000010000 */
[----:B------:R-:W-:Y:S01]  /*5da0*/  F2FP.F16.F32.PACK_AB R128, R4, R128 ;  /* 0x000000800480723e */ /* 0x000fe200000000ff */
[----:B------:R-:W-:Y:S01]  /*5db0*/  FADD.FTZ R10, R42, R3 ;  /* 0x000000032a0a7221 */ /* 0x000fe20000010000 */
[----:B------:R-:W-:Y:S01]  /*5dc0*/  F2FP.F16.F32.PACK_AB R144, R28, R144 ;  /* 0x000000901c90723e */ /* 0x000fe200000000ff */
[----:B------:R-:W-:Y:S01]  /*5dd0*/  IMAD.MOV.U32 R6, RZ, RZ, R2 ;  /* 0x000000ffff067224 */ /* 0x000fe200078e0002 */
[----:B------:R-:W-:Y:S01]  /*5de0*/  F2FP.F16.F32.PACK_AB R146, R29, R146 ;  /* 0x000000921d92723e */ /* 0x000fe200000000ff */
[----:B------:R-:W-:Y:S01]  /*5df0*/  IMAD.MOV.U32 R5, RZ, RZ, R8 ;  /* 0x000000ffff057224 */ /* 0x000fe200078e0008 */
[----:B------:R-:W1:Y:S01]  /*5e00*/  MUFU.EX2 R124, R124 ;  /* 0x0000007c007c7308 */ /* 0x000e620000000800 */
[----:B--2---:R-:W-:Y:S01]  /*5e10*/  FADD.FTZ R12, R130, R15 ;  /* 0x0000000f820c7221 */ /* 0x004fe20000010000 */
[----:B------:R-:W-:-:S02]  /*5e20*/  F2FP.F16.F32.PACK_AB R147, R14, R147 ;  /* 0x000000930e93723e */ /* 0x000fc400000000ff */
[----:B------:R-:W-:Y:S02]  /*5e30*/  F2FP.F16.F32.PACK_AB R140, R32, R140 ;  /* 0x0000008c208c723e */ /* 0x000fe400000000ff */
[----:B------:R-:W-:Y:S02]  /*5e40*/  F2FP.F16.F32.PACK_AB R142, R33, R142 ;  /* 0x0000008e218e723e */ /* 0x000fe400000000ff */
[----:B------:R-:W2:Y:S01]  /*5e50*/  MUFU.EX2 R45, R45 ;  /* 0x0000002d002d7308 */ /* 0x000ea20000000800 */
[----:B0-----:R-:W-:Y:S01]  /*5e60*/  FADD.FTZ R15, R41, R12 ;  /* 0x0000000c290f7221 */ /* 0x001fe20000010000 */
[----:B------:R-:W-:Y:S02]  /*5e70*/  F2FP.F16.F32.PACK_AB R143, R20, R143 ;  /* 0x0000008f148f723e */ /* 0x000fe400000000ff */
[----:B------:R-:W-:Y:S02]  /*5e80*/  F2FP.F16.F32.PACK_AB R136, R36, R136 ;  /* 0x000000882488723e */ /* 0x000fe400000000ff */
[----:B------:R-:W-:-:S02]  /*5e90*/  F2FP.F16.F32.PACK_AB R138, R37, R138 ;  /* 0x0000008a258a723e */ /* 0x000fc400000000ff */
[----:B------:R-:W0:Y:S01]  /*5ea0*/  MUFU.EX2 R126, R126 ;  /* 0x0000007e007e7308 */ /* 0x000e220000000800 */
[----:B-1----:R-:W-:Y:S01]  /*5eb0*/  FADD.FTZ R12, R124, R15 ;  /* 0x0000000f7c0c7221 */ /* 0x002fe20000010000 */
[----:B------:R-:W-:Y:S02]  /*5ec0*/  F2FP.F16.F32.PACK_AB R139, R26, R139 ;  /* 0x0000008b1a8b723e */ /* 0x000fe400000000ff */
[----:B------:R-:W-:Y:S02]  /*5ed0*/  F2FP.F16.F32.PACK_AB R132, R40, R132 ;  /* 0x000000842884723e */ /* 0x000fe400000000ff */
[----:B------:R-:W-:Y:S02]  /*5ee0*/  F2FP.F16.F32.PACK_AB R133, R27, R133 ;  /* 0x000000851b85723e */ /* 0x000fe400000000ff */
[----:B------:R-:W1:Y:S01]  /*5ef0*/  MUFU.EX2 R43, R43 ;  /* 0x0000002b002b7308 */ /* 0x000e620000000800 */
[----:B--2---:R-:W-:Y:S01]  /*5f00*/  FADD.FTZ R13, R45, R12 ;  /* 0x0000000c2d0d7221 */ /* 0x004fe20000010000 */
[----:B------:R-:W-:-:S02]  /*5f10*/  F2FP.F16.F32.PACK_AB R135, R30, R135 ;  /* 0x000000871e87723e */ /* 0x000fc400000000ff */
[----:B------:R-:W-:Y:S02]  /*5f20*/  F2FP.F16.F32.PACK_AB R130, R41, R130 ;  /* 0x000000822982723e */ /* 0x000fe400000000ff */
[----:B------:R-:W-:Y:S02]  /*5f30*/  F2FP.F16.F32.PACK_AB R124, R45, R124 ;  /* 0x0000007c2d7c723e */ /* 0x000fe400000000ff */
        /* <DEDUP_REMOVED lines=23> */
[----:B0-----:R-:W-:-:S04]  /*60b0*/  FADD.FTZ R10, R21, R10 ;  /* 0x0000000a150a7221 */ /* 0x001fc80000010000 */
[C---:B-1----:R-:W-:Y:S01]  /*60c0*/  FADD.FTZ R4, R55.reuse, R10 ;  /* 0x0000000a37047221 */ /* 0x042fe20000010000 */
[----:B------:R-:W-:Y:S01]  /*60d0*/  F2FP.F16.F32.PACK_AB R122, R55, R21 ;  /* 0x00000015377a723e */ /* 0x000fe200000000ff */
[C---:B--2---:R-:W-:Y:S01]  /*60e0*/  FADD.FTZ R3, R12.reuse, R3 ;  /* 0x000000030c037221 */ /* 0x044fe20000010000 */
[----:B------:R-:W-:Y:S01]  /*60f0*/  F2FP.F16.F32.PACK_AB R123, R12, R51 ;  /* 0x000000330c7b723e */ /* 0x000fe200000000ff */
[----:B------:R-:W-:Y:S06]  /*6100*/  @P3 BRA `(.L_x_2043) ;  /* 0xffffffd800883947 */ /* 0x000fec000383ffff */
.L_x_2034:
[----:B------:R-:W-:-:S13]  /*6110*/  ISETP.GE.AND P2, PT, R9, R23, PT ;  /* 0x000000170900720c */ /* 0x000fda0003f46270 */
[----:B------:R-:W-:Y:S05]  /*6120*/  @!P2 BRA `(.L_x_2044) ;  /* 0x0000001c003ca947 */ /* 0x000fea0003800000 */
[----:B------:R-:W-:Y:S01]  /*6130*/  IMAD.MOV.U32 R5, RZ, RZ, R2 ;  /* 0x000000ffff057224 */ /* 0x000fe200078e0002 */
[----:B------:R-:W-:Y:S01]  /*6140*/  UMOV UR7, UR36 ;  /* 0x0000002400077c82 */ /* 0x000fe20008000000 */
[----:B------:R-:W-:Y:S01]  /*6150*/  IMAD.MOV.U32 R6, RZ, RZ, R8 ;  /* 0x000000ffff067224 */ /* 0x000fe200078e0008 */
[----:B------:R-:W-:-:S06]  /*6160*/  UMOV UR6, UR37 ;  /* 0x0000002500067c82 */ /* 0x000fcc0008000000 */
.L_x_2053:
        /* <DEDUP_REMOVED lines=9> */
.L_x_2046:
[----:B------:R-:W-:Y:S01]  /*6200*/  ULEA UR10, UR37, UR38, 0x3 ;  /* 0x00000026250a7291 */ /* 0x000fe2000f8e183f */
[----:B------:R-:W-:-:S05]  /*6210*/  IMAD.U32 R0, RZ, RZ, UR36 ;  /* 0x00000024ff007e24 */ /* 0x000fca000f8e00ff */
[----:B------:R-:W-:-:S04]  /*6220*/  SHF.L.U32 R0, R0, 0x1f, RZ ;  /* 0x0000001f00007819 */ /* 0x000fc800000006ff */
[----:B------:R0:W1:Y:S01]  /*6230*/  SYNCS.PHASECHK.TRANS64.TRYWAIT P2, [UR10+0x16830], R0 ;  /* 0x01683000ff0075a7 */ /* 0x000062000804014a */
[----:B------:R-:W-:Y:S05]  /*6240*/  @!P0 BRA `(.L_x_2047) ;  /* 0x0000000000048947 */ /* 0x000fea0003800000 */
[----:B------:R-:W-:Y:S01]  /*6250*/  BPT.TRAP 0x1 ;  /* 0x000000040000795c */ /* 0x000fe20000300000 */
.L_x_2047:
[----:B-1----:R-:W-:Y:S05]  /*6260*/  @P2 BRA `(.L_x_2045) ;  /* 0x0000000000082947 */ /* 0x002fea0003800000 */
[----:B------:R-:W1:Y:S02]  /*6270*/  SYNCS.PHASECHK.TRANS64.TRYWAIT P2, [UR10+0x16830], R0 ;  /* 0x01683000ff0075a7 */ /* 0x000e64000804014a */
[----:B-1----:R-:W-:Y:S05]  /*6280*/  @!P2 BRA `(.L_x_2048) ;  /* 0x000000a800b4a947 */ /* 0x002fea0003800000 */
.L_x_2045:
        /* <DEDUP_REMOVED lines=29> */
.L_x_2050:
[----:B------:R-:W-:Y:S01]  /*6460*/  ULEA UR10, UR6, UR38, 0x3 ;  /* 0x00000026060a7291 */ /* 0x000fe2000f8e183f */
[----:B------:R-:W-:-:S05]  /*6470*/  IMAD.U32 R0, RZ, RZ, UR7 ;  /* 0x00000007ff007e24 */ /* 0x000fca000f8e00ff */
[----:B------:R-:W-:-:S04]  /*6480*/  SHF.L.U32 R0, R0, 0x1f, RZ ;  /* 0x0000001f00007819 */ /* 0x000fc800000006ff */
[----:B------:R0:W1:Y:S01]  /*6490*/  SYNCS.PHASECHK.TRANS64.TRYWAIT P2, [UR10+0x16850], R0 ;  /* 0x01685000ff0075a7 */ /* 0x000062000804014a */
[----:B------:R-:W-:Y:S05]  /*64a0*/  @!P0 BRA `(.L_x_2051) ;  /* 0x0000000000048947 */ /* 0x000fea0003800000 */
[----:B------:R-:W-:Y:S01]  /*64b0*/  BPT.TRAP 0x1 ;  /* 0x000000040000795c */ /* 0x000fe20000300000 */
.L_x_2051:
[----:B-1----:R-:W-:Y:S05]  /*64c0*/  @P2 BRA `(.L_x_2049) ;  /* 0x0000000000082947 */ /* 0x002fea0003800000 */
[----:B------:R-:W1:Y:S02]  /*64d0*/  SYNCS.PHASECHK.TRANS64.TRYWAIT P2, [UR10+0x16850], R0 ;  /* 0x01685000ff0075a7 */ /* 0x000e64000804014a */
[----:B-1----:R-:W-:Y:S05]  /*64e0*/  @!P2 BRA `(.L_x_2052) ;  /* 0x000000a80034a947 */ /* 0x002fea0003800000 */
.L_x_2049:
[----:B------:R-:W-:Y:S01]  /*64f0*/  UIADD3 UR7, UR38, 0x400, URZ ;  /* 0x0000040026077890 */ /* 0x000fe2000fffe03f */
[----:B------:R-:W-:Y:S01]  /*6500*/  WARPGROUP.ARRIVE ;  /* 0x00000000000079c5 */ /* 0x000fe20000000000 */
[----:B------:R-:W-:Y:S01]  /*6510*/  UMOV UR11, 0x40000040 ;  /* 0x40000040000b7882 */ /* 0x000fe20000000000 */
[----:B------:R-:W-:Y:S01]  /*6520*/  UMOV UR15, 0x40000040 ;  /* 0x40000040000f7882 */ /* 0x000fe20000000000 */
[----:B------:R-:W-:Y:S01]  /*6530*/  USHF.R.U32.HI UR7, URZ, 0x4, UR7 ;  /* 0x000000043f077899 */ /* 0x000fe20008011607 */
[----:B01----:R-:W-:-:S03]  /*6540*/  FMNMX.FTZ R0, R24, R6, !PT ;  /* 0x0000000618007209 */ /* 0x003fc60007810000 */
[----:B------:R-:W-:Y:S01]  /*6550*/  ULOP3.LUT UR7, UR7, 0x3fff, URZ, 0xc0, !UPT ;  /* 0x00003fff07077892 */ /* 0x000fe2000f8ec03f */
[----:B------:R-:W-:-:S03]  /*6560*/  FMNMX.FTZ R0, R25, R0, !PT ;  /* 0x0000000019007209 */ /* 0x000fc60007810000 */
[----:B------:R-:W-:Y:S01]  /*6570*/  ULEA UR10, UR6, UR7, 0xa ;  /* 0x00000007060a7291 */ /* 0x000fe2000f8e503f */
[----:B------:R-:W-:Y:S02]  /*6580*/  FMNMX.FTZ R0, R28, R0, !PT ;  /* 0x000000001c007209 */ /* 0x000fe40007810000 */
[----:B------:R-:W-:Y:S01]  /*6590*/  UMOV UR7, UR36 ;  /* 0x0000002400077c82 */ /* 0x000fe20008000000 */
        /* <DEDUP_REMOVED lines=53> */
[----:B------:R-:W-:-:S03]  /*68f0*/  FMNMX.FTZ R13, R31, R2, !PT ;  /* 0x000000021f0d7209 */ /* 0x000fc60007810000 */
        /* <DEDUP_REMOVED lines=12> */
[----:B------:R0:W-:Y:S01]  /*69c0*/  MUFU.EX2 R13, R37 ;  /* 0x00000025000d7308 */ /* 0x0001e20000000800 */
        /* <DEDUP_REMOVED lines=25> */
[----:B------:R-:W-:-:S04]  /*6b60*/  FMNMX.FTZ R17, R55, R2, !PT ;  /* 0x0000000237117209 */ /* 0x000fc80007810000 */
[----:B------:R-:W-:Y:S01]  /*6b70*/  FMNMX.FTZ R2, R58, R17, !PT ;  /* 0x000000113a027209 */ /* 0x000fe20007810000 */
[----:B------:R0:W-:Y:S03]  /*6b80*/  MUFU.EX2 R15, R45 ;  /* 0x0000002d000f7308 */ /* 0x0001e60000000800 */
[----:B------:R-:W-:-:S04]  /*6b90*/  FMNMX.FTZ R17, R59, R2, !PT ;  /* 0x000000023b117209 */ /* 0x000fc80007810000 */
[----:B------:R-:W-:Y:S01]  /*6ba0*/  FMNMX.FTZ R2, R62, R17, !PT ;  /* 0x000000113e027209 */ /* 0x000fe20007810000 */
[----:B------:R-:W-:Y:S03]  /*6bb0*/  MUFU.EX2 R10, R10 ;  /* 0x0000000a000a7308 */ /* 0x000fe60000000800 */
[----:B------:R-:W-:Y:S01]  /*6bc0*/  FMNMX.FTZ R21, R63, R2, !PT ;  /* 0x000000023f157209 */ /* 0x000fe20007810000 */
[----:B------:R-:W-:Y:S02]  /*6bd0*/  WARPGROUP.DEPBAR.LE gsb0, 0x0 ;  /* 0x00008000000079c5 */ /* 0x000fe40000010000 */
[----:B------:R-:W-:Y:S01]  /*6be0*/  WARPGROUP.ARRIVE ;  /* 0x00000000000079c5 */ /* 0x000fe20000000000 */
[----:B------:R-:W-:Y:S01]  /*6bf0*/  FMNMX.FTZ R2, R66, R21, !PT ;  /* 0x0000001542027209 */ /* 0x000fe20007810000 */
[-CC-:B------:R-:W-:Y:S01]  /*6c00*/  FFMA.FTZ R142, R44, R0.reuse, -R7.reuse ;  /* 0x000000002c8e7223 */ /* 0x180fe20000010807 */
[-CC-:B------:R-:W-:Y:S01]  /*6c10*/  FFMA.FTZ R140, R40, R0.reuse, -R7.reuse ;  /* 0x00000000288c7223 */ /* 0x180fe20000010807 */
[----:B------:R-:W-:Y:S01]  /*6c20*/  FFMA.FTZ R40, R80, R0, -R7 ;  /* 0x0000000050287223 */ /* 0x000fe20000010807 */
[----:B------:R-:W-:Y:S01]  /*6c30*/  FMNMX.FTZ R21, R67, R2, !PT ;  /* 0x0000000243157209 */ /* 0x000fe20007810000 */
[----:B------:R-:W-:Y:S01]  /*6c40*/  HGMMA.64x64x16.F32 R88, R136, gdesc[UR12].tnspB, R88, gsb0 ;  /* 0x40e0000c88587df0 */ /* 0x000fe20008000858 */
[----:B------:R-:W-:Y:S01]  /*6c50*/  UIADD3 UR14, UR10, 0x200, URZ ;  /* 0x000002000a0e7890 */ /* 0x000fe2000fffe03f */
[----:B------:R-:W-:Y:S01]  /*6c60*/  MUFU.EX2 R150, R150 ;  /* 0x0000009600967308 */ /* 0x000fe20000000800 */
[----:B------:R-:W-:Y:S01]  /*6c70*/  UMOV UR15, 0x40000040 ;  /* 0x40000040000f7882 */ /* 0x000fe20000000000 */
        /* <DEDUP_REMOVED lines=15> */
[----:B------:R-:W1:Y:S05]  /*6d70*/  SHFL.BFLY PT, R33, R2, 0x2, 0x1f ;  /* 0x0c401f0002217f89 */ /* 0x000e6a00000e0000 */
[----:B------:R-:W-:Y:S08]  /*6d80*/  MUFU.EX2 R14, R14 ;  /* 0x0000000e000e7308 */ /* 0x000ff00000000800 */
[----:B------:R-:W-:Y:S08]  /*6d90*/  MUFU.EX2 R142, R142 ;  /* 0x0000008e008e7308 */ /* 0x000ff00000000800 */
[----:B------:R-:W-:Y:S01]  /*6da0*/  MUFU.EX2 R17, R49 ;  /* 0x0000003100117308 */ /* 0x000fe20000000800 */
[----:B-1----:R-:W-:Y:S01]  /*6db0*/  FMNMX.FTZ R44, R2, R33, !PT ;  /* 0x00000021022c7209 */ /* 0x002fe20007810000 */
[----:B------:R-:W-:-:S04]  /*6dc0*/  FFMA.FTZ R33, R73, R0, -R7 ;  /* 0x0000000049217223 */ /* 0x000fc80000010807 */
[----:B0-----:R-:W0:Y:S02]  /*6dd0*/  SHFL.BFLY PT, R45, R44, 0x1, 0x1f ;  /* 0x0c201f002c2d7f89 */ /* 0x001e2400000e0000 */
[----:B------:R-:W-:Y:S01]  /*6de0*/  MUFU.EX2 R18, R18 ;  /* 0x0000001200127308 */ /* 0x000fe20000000800 */
[----:B------:R-:W-:Y:S02]  /*6df0*/  WARPGROUP.DEPBAR.LE gsb0, 0x0 ;  /* 0x00008000000079c5 */ /* 0x000fe40000010000 */
[----:B------:R-:W-:Y:S01]  /*6e00*/  WARPGROUP.ARRIVE ;  /* 0x00000000000079c5 */ /* 0x000fe20000000000 */
[-CC-:B------:R-:W-:Y:S01]  /*6e10*/  FFMA.FTZ R136, R48, R0.reuse, -R7.reuse ;  /* 0x0000000030887223 */ /* 0x180fe20000010807 */
[----:B------:R-:W-:-:S03]  /*6e20*/  FFMA.FTZ R138, R52, R0, -R7 ;  /* 0x00000000348a7223 */ /* 0x000fc60000010807 */
[----:B------:R-:W-:Y:S01]  /*6e30*/  MUFU.EX2 R20, R20 ;  /* 0x0000001400147308 */ /* 0x000fe20000000800 */
[----:B------:R-:W-:Y:S01]  /*6e40*/  HGMMA.64x64x16.F32 R88, R132, gdesc[UR12].tnspB, R88, gsb0 ;  /* 0x40e0000c84587df0 */ /* 0x000fe20008000858 */
[----:B------:R-:W-:Y:S01]  /*6e50*/  UIADD3 UR14, UR10, 0x280, URZ ;  /* 0x000002800a0e7890 */ /* 0x000fe2000fffe03f */
[----:B------:R-:W-:-:S05]  /*6e60*/  UMOV UR15, 0x40000040 ;  /* 0x40000040000f7882 */ /* 0x000fca0000000000 */
[----:B------:R-:W-:Y:S01]  /*6e70*/  MUFU.EX2 R136, R136 ;  /* 0x0000008800887308 */ /* 0x000fe20000000800 */
[----:B0-----:R-:W-:-:S07]  /*6e80*/  FMNMX.FTZ R2, R44, R45, !PT ;  /* 0x0000002d2c027209 */ /* 0x001fce0007810000 */
[----:B------:R-:W-:Y:S01]  /*6e90*/  MUFU.EX2 R138, R138 ;  /* 0x0000008a008a7308 */ /* 0x000fe20000000800 */
[----:B------:R-:W-:-:S04]  /*6ea0*/  FMUL.FTZ R45, R2, R0 ;  /* 0x00000000022d7220 */ /* 0x000fc80000410000 */
[-CC-:B------:R-:W-:Y:S01]  /*6eb0*/  FFMA.FTZ R149, R26, R0.reuse, -R45.reuse ;  /* 0x000000001a957223 */ /* 0x180fe2000001082d */
[-CC-:B------:R-:W-:Y:S01]  /*6ec0*/  FFMA.FTZ R145, R34, R0.reuse, -R45.reuse ;  /* 0x0000000022917223 */ /* 0x180fe2000001082d */
[-CC-:B------:R-:W-:Y:S01]  /*6ed0*/  FFMA.FTZ R34, R43, R0.reuse, -R45.reuse ;  /* 0x000000002b227223 */ /* 0x180fe2000001082d */
[----:B------:R-:W-:Y:S02]  /*6ee0*/  IMAD.U32 R43, RZ, RZ, UR37 ;  /* 0x00000025ff2b7e24 */ /* 0x000fe4000f8e00ff */
[-CC-:B------:R-:W-:Y:S01]  /*6ef0*/  FFMA.FTZ R26, R27, R0.reuse, -R45.reuse ;  /* 0x000000001b1a7223 */ /* 0x180fe2000001082d */
[-CC-:B------:R-:W-:Y:S01]  /*6f00*/  FFMA.FTZ R151, R30, R0.reuse, -R45.reuse ;  /* 0x000000001e977223 */ /* 0x180fe2000001082d */
[----:B------:R-:W-:Y:S01]  /*6f10*/  MUFU.EX2 R149, R149 ;  /* 0x0000009500957308 */ /* 0x000fe20000000800 */
[-CC-:B------:R-:W-:Y:S01]  /*6f20*/  FFMA.FTZ R141, R42, R0.reuse, -R45.reuse ;  /* 0x000000002a8d7223 */ /* 0x180fe2000001082d */
[----:B------:R-:W-:Y:S01]  /*6f30*/  @!P1 LEA R43, R43, UR38, 0x3 ;  /* 0x000000262b2b9c11 */ /* 0x000fe2000f8e18ff */
[-CC-:B------:R-:W-:Y:S01]  /*6f40*/  FFMA.FTZ R27, R31, R0.reuse, -R45.reuse ;  /* 0x000000001f1b7223 */ /* 0x180fe2000001082d */
[-CC-:B------:R-:W-:Y:S01]  /*6f50*/  FFMA.FTZ R143, R46, R0.reuse, -R45.reuse ;  /* 0x000000002e8f7223 */ /* 0x180fe2000001082d */
[-CC-:B------:R-:W-:Y:S01]  /*6f60*/  FFMA.FTZ R30, R35, R0.reuse, -R45.reuse ;  /* 0x00000000231e7223 */ /* 0x180fe2000001082d */
[----:B------:R-:W-:Y:S01]  /*6f70*/  FFMA.FTZ R35, R47, R0, -R45 ;  /* 0x000000002f237223 */ /* 0x000fe2000001082d */
[----:B------:R-:W-:Y:S01]  /*6f80*/  @!P1 VIADD R43, R43, 0x16840 ;  /* 0x000168402b2b9836 */ /* 0x000fe20000000000 */
[----:B------:R-:W-:Y:S01]  /*6f90*/  MUFU.EX2 R26, R26 ;  /* 0x0000001a001a7308 */ /* 0x000fe20000000800 */
[----:B------:R-:W-:-:S02]  /*6fa0*/  IMAD.U32 R47, RZ, RZ, UR6 ;  /* 0x00000006ff2f7e24 */ /* 0x000fc4000f8e00ff */
[-CC-:B------:R-:W-:Y:S01]  /*6fb0*/  FFMA.FTZ R147, R38, R0.reuse, -R45.reuse ;  /* 0x0000000026937223 */ /* 0x180fe2000001082d */
[-C--:B------:R-:W-:Y:S01]  /*6fc0*/  FFMA.FTZ R31, R39, R0.reuse, -R45 ;  /* 0x00000000271f7223 */ /* 0x080fe2000001082d */
[----:B------:R-:W-:Y:S01]  /*6fd0*/  @!P1 PRMT R43, RZ, 0x654, R43 ;  /* 0x00000654ff2b9816 */ /* 0x000fe2000000002b */
[-CC-:B------:R-:W-:Y:S01]  /*6fe0*/  FFMA.FTZ R137, R50, R0.reuse, -R45.reuse ;  /* 0x0000000032897223 */ /* 0x180fe2000001082d */
[----:B------:R-:W-:Y:S01]  /*6ff0*/  @!P1 LEA R47, R47, UR38, 0x3 ;  /* 0x000000262f2f9c11 */ /* 0x000fe2000f8e18ff */
[-CC-:B------:R-:W-:Y:S01]  /*7000*/  FFMA.FTZ R38, R51, R0.reuse, -R45.reuse ;  /* 0x0000000033267223 */ /* 0x180fe2000001082d */
[----:B------:R-:W-:Y:S01]  /*7010*/  MUFU.EX2 R151, R151 ;  /* 0x0000009700977308 */ /* 0x000fe20000000800 */
[-CC-:B------:R-:W-:Y:S01]  /*7020*/  FFMA.FTZ R139, R54, R0.reuse, -R45.reuse ;  /* 0x00000000368b7223 */ /* 0x180fe2000001082d */
[-CC-:B------:R-:W-:Y:S01]  /*7030*/  FFMA.FTZ R39, R55, R0.reuse, -R45.reuse ;  /* 0x0000000037277223 */ /* 0x180fe2000001082d */
[----:B------:R-:W-:Y:S02]  /*7040*/  @!P1 VIADD R47, R47, 0x16860 ;  /* 0x000168602f2f9836 */ /* 0x000fe40000000000 */
[-CC-:B------:R-:W-:Y:S01]  /*7050*/  FFMA.FTZ R75, R75, R0.reuse, -R45.reuse ;  /* 0x000000004b4b7223 */ /* 0x180fe2000001082d */
[-CC-:B------:R-:W-:Y:S01]  /*7060*/  FFMA.FTZ R78, R78, R0.reuse, -R45.reuse ;  /* 0x000000004e4e7223 */ /* 0x180fe2000001082d */
[-CC-:B------:R-:W-:Y:S01]  /*7070*/  FFMA.FTZ R79, R79, R0.reuse, -R45.reuse ;  /* 0x000000004f4f7223 */ /* 0x180fe2000001082d */
[-C--:B------:R-:W-:Y:S01]  /*7080*/  FFMA.FTZ R82, R82, R0.reuse, -R45 ;  /* 0x0000000052527223 */ /* 0x080fe2000001082d */
[----:B------:R-:W-:Y:S01]  /*7090*/  MUFU.EX2 R27, R27 ;  /* 0x0000001b001b7308 */ /* 0x000fe20000000800 */
[----:B------:R-:W-:Y:S01]  /*70a0*/  @!P1 PRMT R47, RZ, 0x654, R47 ;  /* 0x00000654ff2f9816 */ /* 0x000fe2000000002f */
[-CC-:B------:R-:W-:Y:S01]  /*70b0*/  FFMA.FTZ R83, R83, R0.reuse, -R45.reuse ;  /* 0x0000000053537223 */ /* 0x180fe2000001082d */
[----:B------:R-:W-:Y:S01]  /*70c0*/  FFMA.FTZ R86, R86, R0, -R45 ;  /* 0x0000000056567223 */ /* 0x000fe2000001082d */
[----:B------:R-:W-:-:S04]  /*70d0*/  UMOV UR6, UR37 ;  /* 0x0000002500067c82 */ /* 0x000fc80008000000 */
[----:B------:R-:W-:Y:S08]  /*70e0*/  MUFU.EX2 R145, R145 ;  /* 0x0000009100917308 */ /* 0x000ff00000000800 */
[----:B------:R-:W-:Y:S08]  /*70f0*/  MUFU.EX2 R30, R30 ;  /* 0x0000001e001e7308 */ /* 0x000ff00000000800 */
[----:B------:R-:W-:Y:S01]  /*7100*/  MUFU.EX2 R147, R147 ;  /* 0x0000009300937308 */ /* 0x000fe20000000800 */
[----:B------:R-:W-:-:S02]  /*7110*/  WARPGROUP.DEPBAR.LE gsb0, 0x0 ;  /* 0x00008000000079c5 */ /* 0x000fc40000010000 */
[----:B------:R-:W-:-:S06]  /*7120*/  WARPGROUP.ARRIVE ;  /* 0x00000000000079c5 */ /* 0x000fcc0000000000 */
[----:B------:R-:W0:Y:S01]  /*7130*/  S2R R133, SR_TID.X ;  /* 0x0000000000857919 */ /* 0x000e220000002100 */
[-CC-:B------:R-:W-:Y:S01]  /*7140*/  FFMA.FTZ R132, R56, R0.reuse, -R7.reuse ;  /* 0x0000000038847223 */ /* 0x180fe20000010807 */
[-C--:B------:R-:W-:Y:S01]  /*7150*/  FFMA.FTZ R134, R60, R0.reuse, -R7 ;  /* 0x000000003c867223 */ /* 0x080fe20000010807 */
[----:B------:R-:W-:Y:S01]  /*7160*/  FADD.FTZ R7, -R2, R5 ;  /* 0x0000000502077221 */ /* 0x000fe20000010100 */
[----:B------:R-:W-:Y:S01]  /*7170*/  MUFU.EX2 R31, R31 ;  /* 0x0000001f001f7308 */ /* 0x000fe20000000800 */
[----:B------:R-:W-:Y:S01]  /*7180*/  HGMMA.64x64x16.F32 R88, R128, gdesc[UR12].tnspB, R88, gsb0 ;  /* 0x40e0000c80587df0 */ /* 0x000fe20008000858 */
[----:B------:R-:W-:Y:S01]  /*7190*/  UIADD3 UR14, UR10, 0x300, URZ ;  /* 0x000003000a0e7890 */ /* 0x000fe2000fffe03f */
[----:B------:R-:W-:Y:S01]  /*71a0*/  FMUL.FTZ R7, R7, R0 ;  /* 0x0000000007077220 */ /* 0x000fe20000410000 */
[----:B------:R-:W-:Y:S01]  /*71b0*/  UMOV UR15, 0x40000040 ;  /* 0x40000040000f7882 */ /* 0x000fe20000000000 */
[----:B------:R-:W-:-:S03]  /*71c0*/  UIADD3 UR10, UR10, 0x380, URZ ;  /* 0x000003800a0a7890 */ /* 0x000fc6000fffe03f */
[----:B------:R-:W-:Y:S08]  /*71d0*/  MUFU.EX2 R141, R141 ;  /* 0x0000008d008d7308 */ /* 0x000ff00000000800 */
[----:B------:R-:W1:Y:S08]  /*71e0*/  MUFU.EX2 R7, R7 ;  /* 0x0000000700077308 */ /* 0x000e700000000800 */
[----:B------:R-:W-:Y:S01]  /*71f0*/  MUFU.EX2 R34, R34 ;  /* 0x0000002200227308 */ /* 0x000fe20000000800 */
[----:B0-----:R-:W-:-:S02]  /*7200*/  SHF.R.U32.HI R135, RZ, 0x7, R133 ;  /* 0x00000007ff877819 */ /* 0x001fc40000011685 */
[----:B------:R-:W-:Y:S01]  /*7210*/  ISETP.GE.U32.AND P2, PT, R133, 0x180, PT ;  /* 0x000001808500780c */ /* 0x000fe20003f46070 */
[----:B------:R-:W-:-:S04]  /*7220*/  FFMA.FTZ R133, R58, R0, -R45 ;  /* 0x000000003a857223 */ /* 0x000fc8000001082d */
[----:B------:R-:W-:Y:S01]  /*7230*/  MUFU.EX2 R143, R143 ;  /* 0x0000008f008f7308 */ /* 0x000fe20000000800 */
[----:B------:R-:W-:Y:S02]  /*7240*/  VIADD R42, R135, 0x9 ;  /* 0x00000009872a7836 */ /* 0x000fe40000000000 */
[----:B-1----:R-:W-:Y:S01]  /*7250*/  FFMA.FTZ R3, R7, R3, R149 ;  /* 0x0000000307037223 */ /* 0x002fe20000010095 */
[-CC-:B------:R-:W-:Y:S01]  /*7260*/  FFMA.FTZ R135, R62, R0.reuse, -R45.reuse ;  /* 0x000000003e877223 */ /* 0x180fe2000001082d */
[----:B------:R-:W-:Y:S02]  /*7270*/  F2FP.F16.F32.PACK_AB R149, R26, R149 ;  /* 0x000000951a95723e */ /* 0x000fe400000000ff */
[----:B------:R-:W-:Y:S01]  /*7280*/  SEL R46, R42, 0x9, !P2 ;  /* 0x000000092a2e7807 */ /* 0x000fe20005000000 */
[----:B------:R-:W-:Y:S01]  /*7290*/  FFMA.FTZ R42, R59, R0, -R45 ;  /* 0x000000003b2a7223 */ /* 0x000fe2000001082d */
[----:B------:R-:W-:Y:S01]  /*72a0*/  MUFU.EX2 R35, R35 ;  /* 0x0000002300237308 */ /* 0x000fe20000000800 */
[C---:B------:R-:W-:Y:S01]  /*72b0*/  ISETP.GT.AND P2, PT, R9.reuse, R23, PT ;  /* 0x000000170900720c */ /* 0x040fe20003f44270 */
        /* <DEDUP_REMOVED lines=8> */
[-CC-:B------:R-:W-:Y:S01]  /*7340*/  FFMA.FTZ R129, R66, R0.reuse, -R45.reuse ;  /* 0x0000000042817223 */ /* 0x180fe2000001082d */
[----:B------:R-:W-:Y:S01]  /*7350*/  FFMA.FTZ R131, R70, R0, -R45 ;  /* 0x0000000046837223 */ /* 0x000fe2000001082d */
[----:B------:R-:W-:Y:S05]  /*7360*/  HGMMA.64x64x16.F32 R88, R124, gdesc[UR12].tnspB, R88, gsb0 ;  /* 0x40e0000c7c587df0 */ /* 0x000fea0008000858 */
        /* <DEDUP_REMOVED lines=12> */
[----:B------:R-:W-:Y:S01]  /*7430*/  WARPGROUP.ARRIVE ;  /* 0x00000000000079c5 */ /* 0x000fe20000000000 */
[----:B------:R-:W-:-:S03]  /*7440*/  FFMA.FTZ R125, R74, R0, -R45 ;  /* 0x000000004a7d7223 */ /* 0x000fc6000001082d */
[----:B------:R-:W0:Y:S02]  /*7450*/  MUFU.EX2 R29, R29 ;  /* 0x0000001d001d7308 */ /* 0x000e240000000800 */
[----:B------:R-:W-:Y:S06]  /*7460*/  HGMMA.64x64x16.F32 R88, R120, gdesc[UR8].tnspB, R88, gsb0 ;  /* 0x40e0000878587df0 */ /* 0x000fec0008000858 */
[----:B------:R-:W-:Y:S08]  /*7470*/  MUFU.EX2 R32, R32 ;  /* 0x0000002000207308 */ /* 0x000ff00000000800 */
[----:B------:R-:W-:Y:S01]  /*7480*/  MUFU.EX2 R125, R125 ;  /* 0x0000007d007d7308 */ /* 0x000fe20000000800 */
[----:B0-----:R-:W-:-:S07]  /*7490*/  F2FP.F16.F32.PACK_AB R130, R29, R25 ;  /* 0x000000191d82723e */ /* 0x001fce00000000ff */
[----:B------:R-:W0:Y:S08]  /*74a0*/  MUFU.EX2 R33, R33 ;  /* 0x0000002100217308 */ /* 0x000e300000000800 */
        /* <DEDUP_REMOVED lines=9> */
[----:B------:R-:W-:Y:S01]  /*7540*/  MUFU.EX2 R41, R41 ;  /* 0x0000002900297308 */ /* 0x000fe20000000800 */
        /* <DEDUP_REMOVED lines=10> */
[----:B-1----:R-:W-:Y:S01]  /*75f0*/  FFMA.FTZ R43, R6, R4, R148 ;  /* 0x00000004062b7223 */ /* 0x002fe20000010094 */
[----:B------:R-:W-:Y:S01]  /*7600*/  FADD.FTZ R4, R26, R3 ;  /* 0x000000031a047221 */ /* 0x000fe20000010000 */
[----:B------:R1:W-:Y:S01]  /*7610*/  @!P1 SYNCS.ARRIVE.TRANS64.RED.A1T0 RZ, [R47+URZ], RZ ;  /* 0x000000ff2fff99a7 */ /* 0x0003e2000810043f */
[C---:B------:R-:W-:Y:S01]  /*7620*/  F2FP.F16.F32.PACK_AB R148, R10.reuse, R148 ;  /* 0x000000940a94723e */ /* 0x040fe200000000ff */
[----:B------:R-:W-:Y:S01]  /*7630*/  FADD.FTZ R43, R10, R43 ;  /* 0x0000002b0a2b7221 */ /* 0x000fe20000010000 */
[----:B------:R-:W-:Y:S01]  /*7640*/  FADD.FTZ R4, R151, R4 ;  /* 0x0000000497047221 */ /* 0x000fe20000010000 */
[----:B------:R-:W-:Y:S01]  /*7650*/  FFMA.FTZ R3, R63, R0, -R45 ;  /* 0x000000003f037223 */ /* 0x000fe2000001082d */
[----:B------:R-:W-:Y:S01]  /*7660*/  MUFU.EX2 R44, R84 ;  /* 0x00000054002c7308 */ /* 0x000fe20000000800 */
[----:B0-----:R-:W-:Y:S01]  /*7670*/  FADD.FTZ R46, R150, R43 ;  /* 0x0000002b962e7221 */ /* 0x001fe20000010000 */
[----:B------:R-:W-:Y:S01]  /*7680*/  FADD.FTZ R4, R27, R4 ;  /* 0x000000041b047221 */ /* 0x000fe20000010000 */
[C---:B------:R-:W-:Y:S01]  /*7690*/  F2FP.F16.F32.PACK_AB R150, R11.reuse, R150 ;  /* 0x000000960b96723e */ /* 0x040fe200000000ff */
[----:B------:R-:W-:Y:S01]  /*76a0*/  FMUL.FTZ R100, R100, R6 ;  /* 0x0000000664647220 */ /* 0x000fe20000410000 */
[----:B------:R-:W-:Y:S01]  /*76b0*/  FADD.FTZ R43, R11, R46 ;  /* 0x0000002e0b2b7221 */ /* 0x000fe20000010000 */
[----:B-1----:R-:W-:Y:S01]  /*76c0*/  FADD.FTZ R47, R145, R4 ;  /* 0x00000004912f7221 */ /* 0x002fe20000010000 */
[-C--:B------:R-:W-:Y:S01]  /*76d0*/  FFMA.FTZ R4, R67, R0.reuse, -R45 ;  /* 0x0000000043047223 */ /* 0x080fe2000001082d */
[----:B------:R-:W-:Y:S01]  /*76e0*/  MUFU.EX2 R3, R3 ;  /* 0x0000000300037308 */ /* 0x000fe20000000800 */
[----:B------:R-:W-:Y:S01]  /*76f0*/  FADD.FTZ R43, R144, R43 ;  /* 0x0000002b902b7221 */ /* 0x000fe20000010000 */
[----:B------:R-:W-:Y:S01]  /*7700*/  FADD.FTZ R48, R30, R47 ;  /* 0x0000002f1e307221 */ /* 0x000fe20000010000 */
[-CC-:B------:R-:W-:Y:S01]  /*7710*/  FFMA.FTZ R46, R71, R0.reuse, -R45.reuse ;  /* 0x00000000472e7223 */ /* 0x180fe2000001082d */
[----:B------:R-:W-:Y:S01]  /*7720*/  FFMA.FTZ R45, R87, R0, -R45 ;  /* 0x00000000572d7223 */ /* 0x000fe2000001082d */
[----:B------:R-:W-:Y:S01]  /*7730*/  FADD.FTZ R43, R28, R43 ;  /* 0x0000002b1c2b7221 */ /* 0x000fe20000010000 */
[----:B------:R-:W-:Y:S01]  /*7740*/  FADD.FTZ R48, R147, R48 ;  /* 0x0000003093307221 */ /* 0x000fe20000010000 */
[----:B------:R-:W-:Y:S01]  /*7750*/  FMUL.FTZ R101, R101, R6 ;  /* 0x0000000665657220 */ /* 0x000fe20000410000 */
[----:B------:R-:W-:Y:S01]  /*7760*/  MUFU.EX2 R4, R4 ;  /* 0x0000000400047308 */ /* 0x000fe20000000800 */
[----:B------:R-:W-:Y:S01]  /*7770*/  FADD.FTZ R50, R146, R43 ;  /* 0x0000002b92327221 */ /* 0x000fe20000010000 */
[----:B------:R-:W-:Y:S01]  /*7780*/  FADD.FTZ R48, R31, R48 ;  /* 0x000000301f307221 */ /* 0x000fe20000010000 */
[C---:B------:R-:W-:Y:S01]  /*7790*/  F2FP.F16.F32.PACK_AB R146, R13.reuse, R146 ;  /* 0x000000920d92723e */ /* 0x040fe200000000ff */
[-C--:B------:R-:W-:Y:S01]  /*77a0*/  FMUL.FTZ R104, R104, R6.reuse ;  /* 0x0000000668687220 */ /* 0x080fe20000410000 */
[----:B------:R-:W-:Y:S01]  /*77b0*/  FADD.FTZ R43, R13, R50 ;  /* 0x000000320d2b7221 */ /* 0x000fe20000010000 */
[----:B------:R-:W-:Y:S01]  /*77c0*/  FADD.FTZ R47, R141, R48 ;  /* 0x000000308d2f7221 */ /* 0x000fe20000010000 */
[----:B------:R-:W-:Y:S01]  /*77d0*/  FMUL.FTZ R105, R105, R6 ;  /* 0x0000000669697220 */ /* 0x000fe20000410000 */
[----:B------:R-:W-:Y:S01]  /*77e0*/  MUFU.EX2 R46, R46 ;  /* 0x0000002e002e7308 */ /* 0x000fe20000000800 */
[----:B------:R-:W-:Y:S01]  /*77f0*/  FADD.FTZ R43, R140, R43 ;  /* 0x0000002b8c2b7221 */ /* 0x000fe20000010000 */
[----:B------:R-:W-:Y:S01]  /*7800*/  FADD.FTZ R48, R34, R47 ;  /* 0x0000002f22307221 */ /* 0x000fe20000010000 */
[----:B------:R-:W-:Y:S01]  /*7810*/  F2FP.F16.F32.PACK_AB R140, R14, R140 ;  /* 0x0000008c0e8c723e */ /* 0x000fe200000000ff */
        /* <DEDUP_REMOVED lines=10> */
[-C--:B------:R-:W-:Y:S01]  /*78c0*/  FMUL.FTZ R116, R116, R6.reuse ;  /* 0x0000000674747220 */ /* 0x080fe20000410000 */
[----:B------:R-:W-:Y:S01]  /*78d0*/  FMUL.FTZ R117, R117, R6 ;  /* 0x0000000675757220 */ /* 0x000fe20000410000 */
[----:B------:R-:W0:Y:S01]  /*78e0*/  MUFU.EX2 R5, R85 ;  /* 0x0000005500057308 */ /* 0x000e220000000800 */
[----:B------:R-:W-:Y:S01]  /*78f0*/  FADD.FTZ R50, R136, R43 ;  /* 0x0000002b88327221 */ /* 0x000fe20000010000 */
[----:B------:R-:W-:Y:S01]  /*7900*/  FADD.FTZ R43, R137, R48 ;  /* 0x00000030892b7221 */ /* 0x000fe20000010000 */
[----:B------:R-:W-:Y:S01]  /*7910*/  F2FP.F16.F32.PACK_AB R144, R28, R144 ;  /* 0x000000901c90723e */ /* 0x000fe200000000ff */
[----:B------:R-:W-:Y:S01]  /*7920*/  FMUL.FTZ R90, R90, R7 ;  /* 0x000000075a5a7220 */ /* 0x000fe20000410000 */
[----:B------:R-:W-:Y:S01]  /*7930*/  FADD.FTZ R11, R17, R50 ;  /* 0x00000032110b7221 */ /* 0x000fe20000010000 */
[----:B------:R-:W-:Y:S01]  /*7940*/  FADD.FTZ R10, R38, R43 ;  /* 0x0000002b260a7221 */ /* 0x000fe20000010000 */
[----:B------:R-:W-:Y:S01]  /*7950*/  F2FP.F16.F32.PACK_AB R151, R27, R151 ;  /* 0x000000971b97723e */ /* 0x000fe200000000ff */
[----:B------:R-:W-:Y:S01]  /*7960*/  MUFU.EX2 R45, R45 ;  /* 0x0000002d002d7308 */ /* 0x000fe20000000800 */
[----:B------:R-:W-:Y:S01]  /*7970*/  FADD.FTZ R11, R138, R11 ;  /* 0x0000000b8a0b7221 */ /* 0x000fe20000010000 */
[----:B------:R-:W-:Y:S01]  /*7980*/  FADD.FTZ R26, R139, R10 ;  /* 0x0000000a8b1a7221 */ /* 0x000fe20000010000 */
[C---:B------:R-:W-:Y:S01]  /*7990*/  F2FP.F16.F32.PACK_AB R138, R18.reuse, R138 ;  /* 0x0000008a128a723e */ /* 0x040fe200000000ff */
[----:B------:R-:W-:Y:S01]  /*79a0*/  FMUL.FTZ R91, R91, R7 ;  /* 0x000000075b5b7220 */ /* 0x000fe20000410000 */
[----:B------:R-:W-:Y:S01]  /*79b0*/  FADD.FTZ R11, R18, R11 ;  /* 0x0000000b120b7221 */ /* 0x000fe20000010000 */
[----:B------:R-:W-:Y:S01]  /*79c0*/  FADD.FTZ R26, R39, R26 ;  /* 0x0000001a271a7221 */ /* 0x000fe20000010000 */
[----:B------:R-:W-:Y:S01]  /*79d0*/  F2FP.F16.F32.PACK_AB R145, R30, R145 ;  /* 0x000000911e91723e */ /* 0x000fe200000000ff */
[----:B------:R-:W1:Y:S01]  /*79e0*/  MUFU.EX2 R10, R75 ;  /* 0x0000004b000a7308 */ /* 0x000e620000000800 */
[----:B------:R-:W-:Y:S01]  /*79f0*/  FADD.FTZ R11, R132, R11 ;  /* 0x0000000b840b7221 */ /* 0x000fe20000010000 */
[----:B------:R-:W-:Y:S01]  /*7a00*/  FADD.FTZ R13, R133, R26 ;  /* 0x0000001a850d7221 */ /* 0x000fe20000010000 */
[----:B0-----:R-:W-:Y:S01]  /*7a10*/  F2FP.F16.F32.PACK_AB R122, R5, R44 ;  /* 0x0000002c057a723e */ /* 0x001fe200000000ff */
[----:B------:R-:W-:Y:S01]  /*7a20*/  FMUL.FTZ R94, R94, R7 ;  /* 0x000000075e5e7220 */ /* 0x000fe20000410000 */
[----:B------:R-:W-:Y:S01]  /*7a30*/  FADD.FTZ R11, R20, R11 ;  /* 0x0000000b140b7221 */ /* 0x000fe20000010000 */
[----:B------:R-:W-:Y:S01]  /*7a40*/  FADD.FTZ R26, R42, R13 ;  /* 0x0000000d2a1a7221 */ /* 0x000fe20000010000 */
[----:B------:R-:W-:Y:S01]  /*7a50*/  F2FP.F16.F32.PACK_AB R147, R31, R147 ;  /* 0x000000931f93723e */ /* 0x000fe200000000ff */
        /* <DEDUP_REMOVED lines=30> */
[----:B-1----:R-:W-:Y:S01]  /*7c40*/  FADD.FTZ R11, R10, R11 ;  /* 0x0000000b0a0b7221 */ /* 0x002fe20000010000 */
        /* <DEDUP_REMOVED lines=21> */
[----:B------:R-:W-:-:S02]  /*7da0*/  IMAD.MOV.U32 R6, RZ, RZ, R8 ;  /* 0x000000ffff067224 */ /* 0x000fc400078e0008 */
[----:B------:R-:W-:Y:S01]  /*7db0*/  FADD.FTZ R4, R5, R4 ;  /* 0x0000000405047221 */ /* 0x000fe20000010000 */
[----:B------:R-:W-:Y:S01]  /*7dc0*/  F2FP.F16.F32.PACK_AB R120, R41, R40 ;  /* 0x000000282978723e */ /* 0x000fe200000000ff */
[----:B------:R-:W-:Y:S01]  /*7dd0*/  FADD.FTZ R3, R45, R11 ;  /* 0x0000000b2d037221 */ /* 0x000fe20000010000 */
[----:B------:R-:W-:Y:S01]  /*7de0*/  F2FP.F16.F32.PACK_AB R121, R83, R82 ;  /* 0x000000525379723e */ /* 0x000fe200000000ff */
[----:B------:R-:W-:Y:S01]  /*7df0*/  IMAD.MOV.U32 R5, RZ, RZ, R2 ;  /* 0x000000ffff057224 */ /* 0x000fe200078e0002 */
[----:B------:R-:W-:Y:S01]  /*7e00*/  F2FP.F16.F32.PACK_AB R123, R45, R86 ;  /* 0x000000562d7b723e */ /* 0x000fe200000000ff */
[----:B------:R-:W-:Y:S06]  /*7e10*/  @P2 BRA `(.L_x_2053) ;  /* 0xffffffe000d42947 */ /* 0x000fec000383ffff */
.L_x_2044:
[----:B------:R-:W-:Y:S06]  /*7e20*/  BAR.ARV 0x8, 0x200 ;  /* 0x0208000000007b1d */ /* 0x000fec0000002000 */
[----:B------:R-:W-:Y:S05]  /*7e30*/  @!P0 BRA `(.L_x_2054) ;  /* 0x0000000000048947 */ /* 0x000fea0003800000 */
[----:B------:R-:W-:Y:S01]  /*7e40*/  BPT.TRAP 0x1 ;  /* 0x000000040000795c */ /* 0x000fe20000300000 */
.L_x_2054:
[----:B------:R-:W-:Y:S01]  /*7e50*/  ULEA UR5, UR37, UR38, 0x3 ;  /* 0x0000002625057291 */ /* 0x000fe2000f8e183f */
[----:B------:R-:W-:-:S05]  /*7e60*/  IMAD.U32 R5, RZ, RZ, UR36 ;  /* 0x00000024ff057e24 */ /* 0x000fca000f8e00ff */
[----:B------:R-:W-:-:S04]  /*7e70*/  SHF.L.U32 R5, R5, 0x1f, RZ ;  /* 0x0000001f05057819 */ /* 0x000fc800000006ff */
[----:B------:R0:W1:Y:S01]  /*7e80*/  SYNCS.PHASECHK.TRANS64.TRYWAIT P2, [UR5+0x16850], R5 ;  /* 0x01685005ff0075a7 */ /* 0x0000620008040145 */
[----:B------:R-:W-:Y:S05]  /*7e90*/  @!P0 BRA `(.L_x_2055) ;  /* 0x0000000000048947 */ /* 0x000fea0003800000 */
[----:B------:R-:W-:Y:S01]  /*7ea0*/  BPT.TRAP 0x1 ;  /* 0x000000040000795c */ /* 0x000fe20000300000 */
.L_x_2055:
[----:B-1----:R-:W-:Y:S05]  /*7eb0*/  @P2 BRA `(.L_x_2056) ;  /* 0x0000000000082947 */ /* 0x002fea0003800000 */
[----:B------:R-:W1:Y:S02]  /*7ec0*/  SYNCS.PHASECHK.TRANS64.TRYWAIT P0, [UR5+0x16850], R5 ;  /* 0x01685005ff0075a7 */ /* 0x000e640008000145 */
[----:B-1----:R-:W-:Y:S05]  /*7ed0*/  @!P0 BRA `(.L_x_2057) ;  /* 0x0000008c00d08947 */ /* 0x002fea0003800000 */
.L_x_2056:
[----:B------:R-:W-:Y:S01]  /*7ee0*/  UIADD3 UR38, UR38, 0x400, URZ ;  /* 0x0000040026267890 */ /* 0x000fe2000fffe03f */
[----:B------:R-:W2:Y:S01]  /*7ef0*/  LDL.LU R12, [R1+0x24] ;  /* 0x00002400010c7983 */ /* 0x000ea20000300800 */
[----:B------:R-:W-:Y:S01]  /*7f00*/  WARPGROUP.ARRIVE ;  /* 0x00000000000079c5 */ /* 0x000fe20000000000 */
[----:B------:R-:W-:Y:S01]  /*7f10*/  UMOV UR7, 0x40000040 ;  /* 0x4000004000077882 */ /* 0x000fe20000000000 */
[----:B------:R-:W-:Y:S01]  /*7f20*/  USHF.R.U32.HI UR38, URZ, 0x4, UR38 ;  /* 0x000000043f267899 */ /* 0x000fe20008011626 */
[----:B01----:R-:W0:Y:S01]  /*7f30*/  SHFL.BFLY PT, R5, R4, 0x2, 0x1f ;  /* 0x0c401f0004057f89 */ /* 0x003e2200000e0000 */
[----:B------:R-:W-:Y:S02]  /*7f40*/  IMAD.MOV.U32 R29, RZ, RZ, -0x800000 ;  /* 0xff800000ff1d7424 */ /* 0x000fe400078e00ff */
[----:B------:R-:W-:Y:S01]  /*7f50*/  ULOP3.LUT UR4, UR38, 0x3fff, URZ, 0xc0, !UPT ;  /* 0x00003fff26047892 */ /* 0x000fe2000f8ec03f */
[----:B------:R-:W1:Y:S01]  /*7f60*/  SHFL.BFLY PT, R6, R3, 0x2, 0x1f ;  /* 0x0c401f0003067f89 */ /* 0x000e6200000e0000 */
[----:B------:R-:W-:-:S02]  /*7f70*/  IMAD.MOV.U32 R28, RZ, RZ, -0x800000 ;  /* 0xff800000ff1c7424 */ /* 0x000fc400078e00ff */
[----:B------:R-:W-:Y:S02]  /*7f80*/  ULEA UR4, UR37, UR4, 0xa ;  /* 0x0000000425047291 */ /* 0x000fe4000f8e503f */
[----:B------:R-:W-:-:S04]  /*7f90*/  UIADD3 UR37, UR37, 0x1, URZ ;  /* 0x0000000125257890 */ /* 0x000fc8000fffe03f */
[----:B------:R-:W-:Y:S01]  /*7fa0*/  UISETP.NE.AND UP0, UPT, UR37, 0x2, UPT ;  /* 0x000000022500788c */ /* 0x000fe2000bf05270 */
[----:B------:R-:W-:Y:S02]  /*7fb0*/  UMOV UR6, UR4 ;  /* 0x0000000400067c82 */ /* 0x000fe40008000000 */
[----:B------:R-:W-:Y:S01]  /*7fc0*/  HGMMA.64x64x16.F32 R88, R148, gdesc[UR4].tnspB, R88, gsb0 ;  /* 0x40e0000494587df0 */ /* 0x000fe20008000858 */
[----:B------:R-:W-:Y:S01]  /*7fd0*/  UIADD3 UR6, UR4, 0x80, URZ ;  /* 0x0000008004067890 */ /* 0x000fe2000fffe03f */
[----:B------:R-:W-:Y:S01]  /*7fe0*/  UMOV UR7, 0x40000040 ;  /* 0x4000004000077882 */ /* 0x000fe20000000000 */
[----:B------:R-:W-:Y:S01]  /*7ff0*/  USEL UR37, UR37, URZ, UP0 ;  /* 0x0000003f25257287 */ /* 0x000fe20008000000 */
[----:B0-----:R-:W-:Y:S01]  /*8000*/  FADD.FTZ R5, R5, R4 ;  /* 0x0000000405057221 */ /* 0x001fe20000010000 */
[----:B-1----:R-:W-:-:S04]  /*8010*/  FADD.FTZ R7, R6, R3 ;  /* 0x0000000306077221 */ /* 0x002fc80000010000 */
[----:B------:R-:W0:Y:S04]  /*8020*/  SHFL.BFLY PT, R6, R5, 0x1, 0x1f ;  /* 0x0c201f0005067f89 */ /* 0x000e2800000e0000 */
[----:B------:R-:W1:Y:S01]  /*8030*/  SHFL.BFLY PT, R10, R7, 0x1, 0x1f ;  /* 0x0c201f00070a7f89 */ /* 0x000e6200000e0000 */
[----:B0-----:R-:W-:Y:S01]  /*8040*/  FADD.FTZ R11, R5, R6 ;  /* 0x00000006050b7221 */ /* 0x001fe20000010000 */
[----:B------:R-:W-:Y:S01]  /*8050*/  CS2R R4, SRZ ;  /* 0x0000000000047805 */ /* 0x000fe2000001ff00 */
[----:B-1----:R-:W-:-:S03]  /*8060*/  FADD.FTZ R10, R7, R10 ;  /* 0x0000000a070a7221 */ /* 0x002fc60000010000 */
[----:B------:R-:W-:Y:S01]  /*8070*/  FSETP.NE.FTZ.AND P0, PT, R11, RZ, PT ;  /* 0x000000ff0b00720b */ /* 0x000fe20003f15000 */
[----:B------:R-:W-:Y:S01]  /*8080*/  IMAD.U32 R7, RZ, RZ, UR5 ;  /* 0x00000005ff077e24 */ /* 0x000fe2000f8e00ff */
[----:B------:R-:W-:-:S03]  /*8090*/  FSETP.NE.FTZ.AND P2, PT, R10, RZ, PT ;  /* 0x000000ff0a00720b */ /* 0x000fc60003f55000 */
[----:B------:R-:W-:-:S05]  /*80a0*/  @!P1 VIADD R7, R7, 0x16860 ;  /* 0x0001686007079836 */ /* 0x000fca0000000000 */
[----:B------:R-:W-:-:S03]  /*80b0*/  @!P1 PRMT R7, RZ, 0x654, R7 ;  /* 0x00000654ff079816 */ /* 0x000fc60000000007 */
[----:B------:R-:W0:Y:S01]  /*80c0*/  @P0 MUFU.LG2 R6, R11 ;  /* 0x0000000b00060308 */ /* 0x000e220000000c00 */
[C---:B------:R-:W-:Y:S01]  /*80d0*/  @P0 FMUL.FTZ R3, R0.reuse, 0.69314718246459960938 ;  /* 0x3f31721800030820 */ /* 0x040fe20000410000 */
[----:B------:R-:W-:-:S06]  /*80e0*/  @P2 FMUL.FTZ R0, R0, 0.69314718246459960938 ;  /* 0x3f31721800002820 */ /* 0x000fcc0000410000 */
[----:B------:R-:W1:Y:S08]  /*80f0*/  @P2 MUFU.LG2 R9, R10 ;  /* 0x0000000a00092308 */ /* 0x000e700000000c00 */
[----:B------:R-:W3:Y:S01]  /*8100*/  @P0 MUFU.RCP R4, R11 ;  /* 0x0000000b00040308 */ /* 0x000ee20000001000 */
        /* <DEDUP_REMOVED lines=21> */
[----:B--2---:R-:W-:-:S05]  /*8260*/  VIADD R12, R12, 0x1 ;  /* 0x000000010c0c7836 */ /* 0x004fca0000000000 */
[----:B------:R1:W-:Y:S01]  /*8270*/  STL [R1+0x24], R12 ;  /* 0x0000240c01007387 */ /* 0x0003e20000100800 */
        /* <DEDUP_REMOVED lines=55> */
.L_x_2027:
[----:B------:R-:W0:Y:S01]  /*85f0*/  S2R R5, SR_CgaCtaId ;  /* 0x0000000000057919 */ /* 0x000e220000008800 */
[----:B------:R-:W-:Y:S01]  /*8600*/  MOV R0, 0x400 ;  /* 0x0000040000007802 */ /* 0x000fe20000000f00 */
[----:B------:R-:W-:Y:S01]  /*8610*/  BSSY B0, `(.L_x_2058) ;  /* 0x000022c000007945 */ /* 0x000fe20003800000 */
[----:B------:R-:W-:Y:S02]  /*8620*/  BAR.SYNC.DEFER_BLOCKING 0x5, 0x200 ;  /* 0x0148000000007b1d */ /* 0x000fe40000010000 */
[----:B0-----:R-:W-:-:S05]  /*8630*/  LEA R0, R5, R0, 0x18 ;  /* 0x0000000005007211 */ /* 0x001fca00078ec0ff */
[----:B------:R0:W1:Y:S01]  /*8640*/  LDS.128 R4, [R0+0x168d0] ;  /* 0x0168d00000047984 */ /* 0x0000620000000c00 */
[----:B------:R-:W-:Y:S06]  /*8650*/  BAR.ARV 0x4, 0x200 ;  /* 0x0108000000007b1d */ /* 0x000fec0000002000 */
[----:B------:R-:W-:Y:S05]  /*8660*/  @P0 BRA `(.L_x_2059) ;  /* 0x0000001800240947 */ /* 0x000fea0003800000 */
[----:B------:R-:W2:Y:S01]  /*8670*/  LDL R8, [R1+0x48] ;  /* 0x0000480001087983 */ /* 0x000ea20000100800 */
[----:B------:R-:W3:Y:S01]  /*8680*/  LDC.64 R32, c[0x0][0xc00] ;  /* 0x00030000ff207b82 */ /* 0x000ee20000000a00 */
[----:B------:R-:W4:Y:S01]  /*8690*/  S2R R9, SR_SWINHI ;  /* 0x0000000000097919 */ /* 0x000f220000002f00 */
[----:B------:R-:W-:Y:S02]  /*86a0*/  F2FP.F16.F32.PACK_AB R24, R3, R2 ;  /* 0x000000020318723e */ /* 0x000fe400000000ff */
[----:B------:R-:W-:Y:S01]  /*86b0*/  F2FP.F16.F32.PACK_AB R25, R91, R90 ;  /* 0x0000005a5b19723e */ /* 0x000fe200000000ff */
[----:B------:R-:W3:Y:S01]  /*86c0*/  LDL.LU R37, [R1] ;  /* 0x0000000001257983 */ /* 0x000ee20000300800 */
[----:B------:R-:W-:Y:S02]  /*86d0*/  F2FP.F16.F32.PACK_AB R26, R93, R92 ;  /* 0x0000005c5d1a723e */ /* 0x000fe400000000ff */
[----:B------:R-:W-:Y:S01]  /*86e0*/  F2FP.F16.F32.PACK_AB R27, R95, R94 ;  /* 0x0000005e5f1b723e */ /* 0x000fe200000000ff */
[----:B------:R-:W-:Y:S01]  /*86f0*/  IMAD.SHL.U32 R35, R153, 0x4, RZ ;  /* 0x0000000499237824 */ /* 0x000fe200078e00ff */
[----:B------:R-:W3:Y:S01]  /*8700*/  LDL R39, [R1+0x1c] ;  /* 0x00001c0001277983 */ /* 0x000ee20000100800 */
[----:B------:R-:W-:Y:S01]  /*8710*/  ULDC.64 UR4, c[0x0][0xc08] ;  /* 0x0003020000047ab9 */ /* 0x000fe20000000a00 */
[----:B------:R-:W-:-:S02]  /*8720*/  MOV R20, R0 ;  /* 0x0000000000147202 */ /* 0x000fc40000000f00 */
[----:B----4-:R-:W-:Y:S01]  /*8730*/  MOV R21, R9 ;  /* 0x0000000900157202 */ /* 0x010fe20000000f00 */
[----:B------:R-:W-:Y:S02]  /*8740*/  BAR.SYNC.DEFER_BLOCKING 0x1, 0x180 ;  /* 0x0046000000007b1d */ /* 0x000fe40000010000 */
[----:B--2---:R-:W-:-:S03]  /*8750*/  IMAD.WIDE R8, R8, 0x2, R20 ;  /* 0x0000000208087825 */ /* 0x004fc600078e0214 */
[----:B------:R-:W-:-:S04]  /*8760*/  LOP3.LUT R11, R8, 0x380, RZ, 0xc0, !PT ;  /* 0x00000380080b7812 */ /* 0x000fc800078ec0ff */
[----:B------:R-:W-:Y:S02]  /*8770*/  SHF.R.U64 R11, R11, 0x3, RZ ;  /* 0x000000030b0b7819 */ /* 0x000fe400000012ff */
[C---:B------:R-:W-:Y:S02]  /*8780*/  IADD3 R10, P0, R8.reuse, 0x60, RZ ;  /* 0x00000060080a7810 */ /* 0x040fe40007f1e0ff */
[C---:B------:R-:W-:Y:S02]  /*8790*/  IADD3 R23, P1, R8.reuse, 0x40, RZ ;  /* 0x0000004008177810 */ /* 0x040fe40007f3e0ff */
[----:B------:R-:W-:Y:S02]  /*87a0*/  IADD3 R17, P2, R8, 0x20, RZ ;  /* 0x0000002008117810 */ /* 0x000fe40007f5e0ff */
[----:B------:R-:W-:Y:S01]  /*87b0*/  LOP3.LUT R8, R11, R8, RZ, 0x3c, !PT ;  /* 0x000000080b087212 */ /* 0x000fe200078e3cff */
[--C-:B------:R-:W-:Y:S02]  /*87c0*/  IMAD.X R11, RZ, RZ, R9.reuse, P0 ;  /* 0x000000ffff0b7224 */ /* 0x100fe400000e0609 */
[--C-:B------:R-:W-:Y:S01]  /*87d0*/  IMAD.X R13, RZ, RZ, R9.reuse, P1 ;  /* 0x000000ffff0d7224 */ /* 0x100fe200008e0609 */
[----:B------:R-:W-:Y:S01]  /*87e0*/  MOV R18, R8 ;  /* 0x0000000800127202 */ /* 0x000fe20000000f00 */
[----:B------:R-:W-:Y:S01]  /*87f0*/  IMAD.X R15, RZ, RZ, R9, P2 ;  /* 0x000000ffff0f7224 */ /* 0x000fe200010e0609 */
[----:B------:R-:W-:-:S02]  /*8800*/  LOP3.LUT R9, R10, 0x380, RZ, 0xc0, !PT ;  /* 0x000003800a097812 */ /* 0x000fc400078ec0ff */
[----:B------:R-:W-:Y:S02]  /*8810*/  LOP3.LUT R8, R23, 0x380, RZ, 0xc0, !PT ;  /* 0x0000038017087812 */ /* 0x000fe400078ec0ff */
[----:B-1----:R-:W-:Y:S02]  /*8820*/  LOP3.LUT R4, R17, 0x380, RZ, 0xc0, !PT ;  /* 0x0000038011047812 */ /* 0x002fe400078ec0ff */
[----:B------:R-:W-:Y:S02]  /*8830*/  SHF.R.U64 R9, R9, 0x3, RZ ;  /* 0x0000000309097819 */ /* 0x000fe400000012ff */
[----:B------:R-:W-:Y:S02]  /*8840*/  SHF.R.U64 R8, R8, 0x3, RZ ;  /* 0x0000000308087819 */ /* 0x000fe400000012ff */
[----:B------:R-:W-:Y:S02]  /*8850*/  SHF.R.U64 R4, R4, 0x3, RZ ;  /* 0x0000000304047819 */ /* 0x000fe400000012ff */
[----:B------:R-:W-:-:S02]  /*8860*/  LOP3.LUT R10, R9, R10, RZ, 0x3c, !PT ;  /* 0x0000000a090a7212 */ /* 0x000fc400078e3cff */
[----:B------:R-:W-:Y:S02]  /*8870*/  LOP3.LUT R12, R8, R23, RZ, 0x3c, !PT ;  /* 0x00000017080c7212 */ /* 0x000fe400078e3cff */
[----:B------:R-:W-:Y:S02]  /*8880*/  LOP3.LUT R14, R4, R17, RZ, 0x3c, !PT ;  /* 0x00000011040e7212 */ /* 0x000fe400078e3cff */
[----:B------:R-:W-:Y:S01]  /*8890*/  MOV R17, R10 ;  /* 0x0000000a00117202 */ /* 0x000fe20000000f00 */
[----:B------:R1:W-:Y:S01]  /*88a0*/  STSM.16.M88.4 [R18], R24 ;  /* 0x0000001812007844 */ /* 0x0003e20000000200 */
[----:B------:R-:W-:Y:S02]  /*88b0*/  MOV R23, R12 ;  /* 0x0000000c00177202 */ /* 0x000fe40000000f00 */
        /* <DEDUP_REMOVED lines=8> */
[----:B------:R-:W-:Y:S02]  /*8940*/  F2FP.F16.F32.PACK_AB R15, R111, R110 ;  /* 0x0000006e6f0f723e */ /* 0x000fe400000000ff */
[----:B-1----:R-:W-:Y:S02]  /*8950*/  F2FP.F16.F32.PACK_AB R24, R113, R112 ;  /* 0x000000707118723e */ /* 0x002fe400000000ff */
[----:B------:R-:W-:Y:S02]  /*8960*/  F2FP.F16.F32.PACK_AB R25, R115, R114 ;  /* 0x000000727319723e */ /* 0x000fe400000000ff */
[----:B------:R-:W-:Y:S02]  /*8970*/  F2FP.F16.F32.PACK_AB R26, R117, R116 ;  /* 0x00000074751a723e */ /* 0x000fe400000000ff */
[----:B------:R-:W-:Y:S01]  /*8980*/  F2FP.F16.F32.PACK_AB R27, R119, R118 ;  /* 0x00000076771b723e */ /* 0x000fe200000000ff */
[----:B------:R1:W-:Y:S04]  /*8990*/  STSM.16.M88.4 [R4], R8 ;  /* 0x0000000804007844 */ /* 0x0003e80000000200 */
[----:B------:R-:W-:Y:S04]  /*89a0*/  STSM.16.M88.4 [R23], R12 ;  /* 0x0000000c17007844 */ /* 0x000fe80000000200 */
[----:B------:R2:W-:Y:S01]  /*89b0*/  STSM.16.M88.4 [R17], R24 ;  /* 0x0000001811007844 */ /* 0x0005e20000000200 */
[----:B------:R-:W-:Y:S01]  /*89c0*/  BAR.SYNC.DEFER_BLOCKING 0x1, 0x180 ;  /* 0x0046000000007b1d */ /* 0x000fe20000010000 */
[----:B---3--:R-:W-:-:S04]  /*89d0*/  ISETP.NE.U32.AND P0, PT, R32, RZ, PT ;  /* 0x000000ff2000720c */ /* 0x008fc80003f05070 */
[----:B------:R-:W-:Y:S02]  /*89e0*/  ISETP.NE.AND.EX P0, PT, R33, RZ, PT, P0 ;  /* 0x000000ff2100720c */ /* 0x000fe40003f05300 */
[----:B------:R-:W-:Y:S02]  /*89f0*/  SHF.L.U64.HI R36, R153, 0x2, R37 ;  /* 0x0000000299247819 */ /* 0x000fe40000010225 */
[----:B------:R-:W-:Y:S01]  /*8a00*/  IADD3 R30, P1, R35, R32, RZ ;  /* 0x00000020231e7210 */ /* 0x000fe20007f3e0ff */
[----:B------:R-:W-:Y:S01]  /*8a10*/  IMAD.MOV.U32 R18, RZ, RZ, RZ ;  /* 0x000000ffff127224 */ /* 0x000fe200078e00ff */
[----:B-1----:R-:W1:Y:S03]  /*8a20*/  LDC R8, c[0x0][0xad4] ;  /* 0x0002b500ff087b82 */ /* 0x002e660000000800 */
[----:B------:R-:W-:-:S05]  /*8a30*/  IMAD.X R31, R36, 0x1, R33, P1 ;  /* 0x00000001241f7824 */ /* 0x000fca00008e0621 */
[----:B--2---:R-:W2:Y:S01]  /*8a40*/  LDC R17, c[0x0][0xbe8] ;  /* 0x0002fa00ff117b82 */ /* 0x004ea20000000800 */
[----:B------:R-:W3:Y:S01]  /*8a50*/  @P0 LDG.E R18, desc[UR40][R30.64] ;  /* 0x000000281e120981 */ /* 0x000ee2000c1e1900 */
[----:B------:R-:W-:-:S04]  /*8a60*/  ISETP.NE.U32.AND P1, PT, RZ, UR4, PT ;  /* 0x00000004ff007c0c */ /* 0x000fc8000bf25070 */
[----:B------:R-:W-:Y:S01]  /*8a70*/  ISETP.NE.AND.EX P1, PT, RZ, UR5, PT, P1 ;  /* 0x00000005ff007c0c */ /* 0x000fe2000bf25310 */
[----:B------:R-:W-:-:S12]  /*8a80*/  IMAD.MOV.U32 R26, RZ, RZ, 0x9b8 ;  /* 0x000009b8ff1a7424 */ /* 0x000fd800078e00ff */
[----:B------:R-:W-:-:S04]  /*8a90*/  @P1 IADD3 R34, P2, R35, UR4, RZ ;  /* 0x0000000423221c10 */ /* 0x000fc8000ff5e0ff */
[----:B------:R-:W-:Y:S02]  /*8aa0*/  @P1 IADD3.X R35, R36, UR5, RZ, P2, !PT ;  /* 0x0000000524231c10 */ /* 0x000fe400097fe4ff */
[----:B------:R-:W-:-:S04]  /*8ab0*/  ISETP.NE.AND P2, PT, R155, RZ, PT ;  /* 0x000000ff9b00720c */ /* 0x000fc80003f45270 */
[----:B-1----:R-:W-:-:S04]  /*8ac0*/  SEL R8, R155, R8, P2 ;  /* 0x000000089b087207 */ /* 0x002fc80001000000 */
[----:B------:R-:W-:Y:S02]  /*8ad0*/  ISETP.GT.AND P3, PT, R8, 0x1, PT ;  /* 0x000000010800780c */ /* 0x000fe40003f64270 */
[----:B--2---:R-:W-:Y:S01]  /*8ae0*/  ISETP.NE.AND P4, PT, R17, 0x1, PT ;  /* 0x000000011100780c */ /* 0x004fe20003f85270 */
[----:B------:R-:W-:Y:S01]  /*8af0*/  ULDC UR4, c[0x0][0xa88] ;  /* 0x0002a20000047ab9 */ /* 0x000fe20000000800 */
[----:B------:R-:W-:Y:S01]  /*8b00*/  SEL R26, R26, 0x978, P3 ;  /* 0x000009781a1a7807 */ /* 0x000fe20001800000 */
[----:B------:R-:W1:Y:S08]  /*8b10*/  LDC.64 R8, c[0x0][0xba8] ;  /* 0x0002ea00ff087b82 */ /* 0x000e700000000a00 */
[----:B------:R-:W2:Y:S01]  /*8b20*/  LDC.64 R14, c[0x0][R26+0x220] ;  /* 0x000088001a0e7b82 */ /* 0x000ea20000000a00 */
[----:B------:R-:W-:Y:S01]  /*8b30*/  IMAD.U32 R4, RZ, RZ, UR4 ;  /* 0x00000004ff047e24 */ /* 0x000fe2000f8e00ff */
[----:B------:R-:W-:-:S05]  /*8b40*/  ISETP.NE.U32.AND P2, PT, R32, RZ, PT ;  /* 0x000000ff2000720c */ /* 0x000fca0003f45070 */
[----:B------:R4:W5:Y:S01]  /*8b50*/  @P1 LDG.E R4, desc[UR40][R34.64] ;  /* 0x0000002822041981 */ /* 0x000962000c1e1900 */
[----:B------:R-:W0:Y:S01]  /*8b60*/  LDC.64 R12, c[0x0][R26+0x218] ;  /* 0x000086001a0c7b82 */ /* 0x000e220000000a00 */
[----:B------:R-:W-:-:S07]  /*8b70*/  ISETP.NE.AND.EX P2, PT, R33, RZ, PT, P2 ;  /* 0x000000ff2100720c */ /* 0x000fce0003f45320 */
[----:B------:R-:W3:Y:S01]  /*8b80*/  @P4 LDC R32, c[0x0][0xbec] ;  /* 0x0002fb00ff204b82 */ /* 0x000ee20000000800 */
[----:B------:R-:W-:-:S07]  /*8b90*/  SEL R153, R153, RZ, !P2 ;  /* 0x000000ff99997207 */ /* 0x000fce0005000000 */
[----:B----4-:R-:W4:Y:S01]  /*8ba0*/  @P4 LDC R35, c[0x0][0xbf0] ;  /* 0x0002fc00ff234b82 */ /* 0x010f220000000800 */
[----:B------:R-:W-:Y:S01]  /*8bb0*/  SEL R23, R37, RZ, !P2 ;  /* 0x000000ff25177207 */ /* 0x000fe20005000000 */
[----:B--2---:R-:W-:-:S06]  /*8bc0*/  IMAD R15, R15, R153, RZ ;  /* 0x000000990f0f7224 */ /* 0x004fcc00078e02ff */
[----:B------:R-:W2:Y:S01]  /*8bd0*/  LDC.64 R10, c[0x0][R26+0x228] ;  /* 0x00008a001a0a7b82 */ /* 0x000ea20000000a00 */
[----:B------:R-:W-:Y:S02]  /*8be0*/  IMAD R33, R14, R23, R15 ;  /* 0x000000170e217224 */ /* 0x000fe400078e020f */
[----:B0-----:R-:W-:-:S04]  /*8bf0*/  IMAD.WIDE.U32 R24, R12, R154, RZ ;  /* 0x0000009a0c187225 */ /* 0x001fc800078e00ff */
[----:B------:R-:W-:Y:S01]  /*8c00*/  IMAD.WIDE.U32 R14, R14, R153, RZ ;  /* 0x000000990e0e7225 */ /* 0x000fe200078e00ff */
[----:B------:R-:W-:Y:S01]  /*8c10*/  SEL R27, R39, RZ, P3 ;  /* 0x000000ff271b7207 */ /* 0x000fe20001800000 */
[----:B-1----:R-:W0:Y:S02]  /*8c20*/  @!P3 LDC R8, c[0x0][0xb50] ;  /* 0x0002d400ff08bb82 */ /* 0x002e240000000800 */
[----:B------:R-:W-:Y:S02]  /*8c30*/  IMAD R23, R13, R154, RZ ;  /* 0x0000009a0d177224 */ /* 0x000fe400078e02ff */
[----:B------:R-:W-:-:S04]  /*8c40*/  IMAD.IADD R37, R152, 0x1, R16 ;  /* 0x0000000198257824 */ /* 0x000fc800078e0210 */
[----:B------:R1:W0:Y:S01]  /*8c50*/  LDC.64 R12, c[0x0][R26+0x210] ;  /* 0x000084001a0c7b82 */ /* 0x0002220000000a00 */
[----:B------:R-:W-:Y:S02]  /*8c60*/  IMAD.IADD R33, R15, 0x1, R33 ;  /* 0x000000010f217824 */ /* 0x000fe400078e0221 */
[----:B------:R-:W-:Y:S02]  /*8c70*/  IMAD.MOV.U32 R15, RZ, RZ, R37 ;  /* 0x000000ffff0f7224 */ /* 0x000fe400078e0025 */
[----:B------:R-:W-:Y:S02]  /*8c80*/  IMAD.IADD R34, R25, 0x1, R23 ;  /* 0x0000000119227824 */ /* 0x000fe400078e0217 */
[-C--:B--2---:R-:W-:Y:S01]  /*8c90*/  IMAD R25, R11, R27.reuse, RZ ;  /* 0x0000001b0b197224 */ /* 0x084fe200078e02ff */
[----:B------:R-:W2:Y:S01]  /*8ca0*/  @!P3 LDC R9, c[0x0][0xb54] ;  /* 0x0002d500ff09bb82 */ /* 0x000ea20000000800 */
[----:B------:R-:W-:-:S04]  /*8cb0*/  IMAD.WIDE.U32 R10, R10, R27, RZ ;  /* 0x0000001b0a0a7225 */ /* 0x000fc800078e00ff */
[----:B------:R-:W-:Y:S01]  /*8cc0*/  IMAD.IADD R25, R11, 0x1, R25 ;  /* 0x000000010b197824 */ /* 0x000fe200078e0219 */
[--C-:B---3--:R-:W-:Y:S01]  /*8cd0*/  IADD3 R24, P2, P5, R14, R24, R18.reuse ;  /* 0x000000180e187210 */ /* 0x108fe20007d5e012 */
[----:B------:R-:W-:Y:S01]  /*8ce0*/  @P4 IMAD.HI.U32 R14, R37, R32, RZ ;  /* 0x00000020250e4227 */ /* 0x000fe200078e00ff */
[----:B------:R-:W-:-:S04]  /*8cf0*/  SHF.R.S32.HI R23, RZ, 0x1f, R18 ;  /* 0x0000001fff177819 */ /* 0x000fc80000011412 */
[----:B----4-:R-:W-:Y:S02]  /*8d00*/  @P4 SHF.R.U32.HI R15, RZ, R35, R14 ;  /* 0x00000023ff0f4219 */ /* 0x010fe4000001160e */
[----:B------:R-:W-:-:S03]  /*8d10*/  IADD3.X R14, R33, R34, R23, P2, P5 ;  /* 0x00000022210e7210 */ /* 0x000fc600017ea417 */
[--C-:B-1----:R-:W-:Y:S01]  /*8d20*/  IMAD.MOV R26, RZ, RZ, -R15.reuse ;  /* 0x000000ffff1a7224 */ /* 0x102fe200078e0a0f */
[----:B------:R-:W-:Y:S02]  /*8d30*/  IADD3 R10, P2, P5, R15, R24, R10 ;  /* 0x000000180f0a7210 */ /* 0x000fe40007d5e00a */
[----:B------:R-:W-:Y:S01]  /*8d40*/  SHF.R.S32.HI R11, RZ, 0x1f, R15 ;  /* 0x0000001fff0b7819 */ /* 0x000fe2000001140f */
[----:B------:R-:W-:-:S03]  /*8d50*/  IMAD R15, R17, R26, R37 ;  /* 0x0000001a110f7224 */ /* 0x000fc600078e0225 */
[----:B------:R-:W-:Y:S01]  /*8d60*/  IADD3.X R11, R11, R14, R25, P2, P5 ;  /* 0x0000000e0b0b7210 */ /* 0x000fe200017ea419 */
[----:B0-----:R-:W-:Y:S01]  /*8d70*/  IMAD R13, R13, R15, RZ ;  /* 0x0000000f0d0d7224 */ /* 0x001fe200078e02ff */
[----:B------:R-:W-:-:S05]  /*8d80*/  SHF.R.S32.HI R25, RZ, 0x1f, R15 ;  /* 0x0000001fff197819 */ /* 0x000fca000001140f */
[C---:B------:R-:W-:Y:S02]  /*8d90*/  IMAD R25, R12.reuse, R25, R13 ;  /* 0x000000190c197224 */ /* 0x040fe400078e020d */
[----:B------:R-:W-:-:S04]  /*8da0*/  IMAD.WIDE.U32 R12, R12, R15, R10 ;  /* 0x0000000f0c0c7225 */ /* 0x000fc800078e000a */
[----:B------:R-:W-:Y:S01]  /*8db0*/  IMAD.IADD R10, R13, 0x1, R25 ;  /* 0x000000010d0a7824 */ /* 0x000fe200078e0219 */
[----:B------:R-:W-:-:S04]  /*8dc0*/  LEA R13, P2, R12, R8, 0x2 ;  /* 0x000000080c0d7211 */ /* 0x000fc800078410ff */
[----:B--2---:R-:W-:Y:S01]  /*8dd0*/  LEA.HI.X R12, R12, R9, R10, 0x2, P2 ;  /* 0x000000090c0c7211 */ /* 0x004fe200010f140a */
[----:B------:R-:W-:Y:S08]  /*8de0*/  @P1 BRA `(.L_x_2060) ;  /* 0x0000000000101947 */ /* 0x000ff00003800000 */
[----:B------:R-:W-:Y:S05]  /*8df0*/  @!P0 BRA `(.L_x_2060) ;  /* 0x00000000000c8947 */ /* 0x000fea0003800000 */
[----:B------:R-:W2:Y:S04]  /*8e00*/  LDG.E R9, desc[UR40][R30.64] ;  /* 0x000000281e097981 */ /* 0x000ea8000c1e1900 */
[----:B-----5:R-:W2:Y:S02]  /*8e10*/  LDG.E R4, desc[UR40][R30.64+0x4] ;  /* 0x000004281e047981 */ /* 0x020ea4000c1e1900 */
[----:B--2---:R-:W-:-:S07]  /*8e20*/  IMAD.IADD R4, R4, 0x1, -R9 ;  /* 0x0000000104047824 */ /* 0x004fce00078e0a09 */
.L_x_2060:
        /* <DEDUP_REMOVED lines=13> */
[----:B--2---:R-:W-:-:S04]  /*8f00*/  IMAD.IADD R15, R15, 0x1, R16 ;  /* 0x000000010f0f7824 */ /* 0x004fc800078e0210 */
[C---:B------:R-:W-:Y:S01]  /*8f10*/  VIADD R25, R15.reuse, 0x8 ;  /* 0x000000080f197836 */ /* 0x040fe20000000000 */
[----:B------:R-:W-:-:S04]  /*8f20*/  ISETP.GE.OR P1, PT, R15, R4, P0 ;  /* 0x000000040f00720c */ /* 0x000fc80000726670 */
[----:B------:R-:W-:-:S09]  /*8f30*/  ISETP.GE.OR P0, PT, R25, R4, P0 ;  /* 0x000000041900720c */ /* 0x000fd20000706670 */
[----:B0-----:R0:W-:Y:S04]  /*8f40*/  @!P1 ST.E desc[UR40][R8.64], R29 ;  /* 0x0000001d08009985 */ /* 0x0011e8000c101928 */
[----:B------:R0:W-:Y:S01]  /*8f50*/  @!P0 ST.E desc[UR40][R10.64], R28 ;  /* 0x0000001c0a008985 */ /* 0x0001e2000c101928 */
[----:B------:R-:W-:Y:S05]  /*8f60*/  @P3 BRA `(.L_x_2061) ;  /* 0x0000000400b83947 */ /* 0x000fea0003800000 */
[----:B------:R-:W1:Y:S01]  /*8f70*/  S2R R14, SR_TID.X ;  /* 0x00000000000e7919 */ /* 0x000e620000002100 */
[----:B------:R-:W2:Y:S01]  /*8f80*/  @P4 LDC R33, c[0x0][0xbec] ;  /* 0x0002fb00ff214b82 */ /* 0x000ea20000000800 */
[----:B------:R-:W-:-:S07]  /*8f90*/  ULDC.64 UR4, c[0x0][0xaa0] ;  /* 0x0002a80000047ab9 */ /* 0x000fce0000000a00 */
[----:B------:R-:W3:Y:S01]  /*8fa0*/  @P4 LDC R35, c[0x0][0xbf0] ;  /* 0x0002fc00ff234b82 */ /* 0x000ee20000000800 */
[----:B-1----:R-:W-:-:S05]  /*8fb0*/  VIADD R14, R14, 0xffffff80 ;  /* 0xffffff800e0e7836 */ /* 0x002fca0000000000 */
[----:B------:R-:W-:-:S04]  /*8fc0*/  SHF.R.S32.HI R36, RZ, 0x1f, R14 ;  /* 0x0000001fff247819 */ /* 0x000fc8000001140e */
[----:B------:R-:W-:-:S04]  /*8fd0*/  LEA.HI R36, R36, R14, RZ, 0x3 ;  /* 0x0000000e24247211 */ /* 0x000fc800078f18ff */
[----:B------:R-:W-:-:S05]  /*8fe0*/  SHF.R.S32.HI R36, RZ, 0x3, R36 ;  /* 0x00000003ff247819 */ /* 0x000fca0000011424 */
[----:B------:R-:W-:-:S04]  /*8ff0*/  IMAD R3, R36, 0x40, R157 ;  /* 0x0000004024037824 */ /* 0x000fc800078e029d */
[----:B------:R-:W-:-:S03]  /*9000*/  IMAD.WIDE R20, R3, 0x2, R20 ;  /* 0x0000000203147825 */ /* 0x000fc600078e0214 */
[C---:B------:R-:W-:Y:S02]  /*9010*/  IADD3 R25, P0, R20.reuse, 0x1800, RZ ;  /* 0x0000180014197810 */ /* 0x040fe40007f1e0ff */
[C---:B0-----:R-:W-:Y:S02]  /*9020*/  IADD3 R29, P1, R20.reuse, 0x3000, RZ ;  /* 0x00003000141d7810 */ /* 0x041fe40007f3e0ff */
        /* <DEDUP_REMOVED lines=12> */
[----:B------:R-:W4:Y:S04]  /*90f0*/  LD.E.128 R12, desc[UR40][R12.64] ;  /* 0x000000280c0c7980 */ /* 0x000f28000c101d00 */
[----:B------:R-:W4:Y:S04]  /*9100*/  LD.E.128 R24, desc[UR40][R24.64] ;  /* 0x0000002818187980 */ /* 0x000f28000c101d00 */
[----:B------:R-:W4:Y:S01]  /*9110*/  LD.E.128 R28, desc[UR40][R28.64] ;  /* 0x000000281c1c7980 */ /* 0x000f22000c101d00 */
[----:B------:R-:W-:-:S04]  /*9120*/  IADD3 R3, P0, R20, 0x4800, RZ ;  /* 0x0000480014037810 */ /* 0x000fc80007f1e0ff */
[----:B------:R-:W-:Y:S01]  /*9130*/  LOP3.LUT R2, R3, 0x380, RZ, 0xc0, !PT ;  /* 0x0000038003027812 */ /* 0x000fe200078ec0ff */
[----:B------:R-:W-:Y:S02]  /*9140*/  IMAD R23, R23, UR4, RZ ;  /* 0x0000000417177c24 */ /* 0x000fe4000f8e02ff */
[----:B------:R-:W-:Y:S01]  /*9150*/  IMAD.X R9, RZ, RZ, R21, P0 ;  /* 0x000000ffff097224 */ /* 0x000fe200000e0615 */
[----:B------:R-:W-:Y:S01]  /*9160*/  SHF.R.U64 R2, R2, 0x3, RZ ;  /* 0x0000000302027819 */ /* 0x000fe200000012ff */
[----:B------:R-:W-:-:S03]  /*9170*/  IMAD R23, R18, UR5, R23 ;  /* 0x0000000512177c24 */ /* 0x000fc6000f8e0217 */
[----:B------:R-:W-:Y:S01]  /*9180*/  LOP3.LUT R8, R2, R3, RZ, 0x3c, !PT ;  /* 0x0000000302087212 */ /* 0x000fe200078e3cff */
[----:B------:R-:W-:Y:S01]  /*9190*/  IMAD.WIDE.U32 R2, R18, UR4, RZ ;  /* 0x0000000412027c25 */ /* 0x000fe2000f8e00ff */
[----:B------:R-:W-:-:S03]  /*91a0*/  ULDC.64 UR4, c[0x0][0xae8] ;  /* 0x0002ba0000047ab9 */ /* 0x000fc60000000a00 */
[----:B------:R-:W-:Y:S01]  /*91b0*/  IMAD R21, R156, 0x30, R36 ;  /* 0x000000309c157824 */ /* 0x000fe200078e0224 */
[----:B------:R-:W-:Y:S01]  /*91c0*/  SHF.R.S32.HI R20, RZ, 0x1f, R153 ;  /* 0x0000001fff147819 */ /* 0x000fe20000011499 */
[----:B------:R-:W-:Y:S01]  /*91d0*/  IMAD.IADD R3, R3, 0x1, R23 ;  /* 0x0000000103037824 */ /* 0x000fe200078e0217 */
[----:B------:R-:W5:Y:S01]  /*91e0*/  LD.E.128 R8, desc[UR40][R8.64] ;  /* 0x0000002808087980 */ /* 0x000f62000c101d00 */
[----:B------:R-:W-:Y:S01]  /*91f0*/  IMAD.IADD R32, R16, 0x1, R21 ;  /* 0x0000000110207824 */ /* 0x000fe200078e0215 */
[----:B------:R-:W-:Y:S01]  /*9200*/  SHF.R.S32.HI R41, RZ, 0x1f, R157 ;  /* 0x0000001fff297819 */ /* 0x000fe2000001149d */
[----:B------:R-:W-:Y:S01]  /*9210*/  IMAD.WIDE.U32 R2, R154, UR4, R2 ;  /* 0x000000049a027c25 */ /* 0x000fe2000f8e0002 */
[----:B------:R-:W-:Y:S01]  /*9220*/  @!PT LDS RZ, [RZ] ;  /* 0x00000000fffff984 */ /* 0x000fe20000000800 */
[----:B------:R-:W-:Y:S01]  /*9230*/  @!PT LDS RZ, [RZ] ;  /* 0x00000000fffff984 */ /* 0x000fe20000000800 */
[----:B------:R-:W-:Y:S01]  /*9240*/  @!PT LDS RZ, [RZ] ;  /* 0x00000000fffff984 */ /* 0x000fe20000000800 */
[----:B------:R-:W-:Y:S01]  /*9250*/  @!PT LDS RZ, [RZ] ;  /* 0x00000000fffff984 */ /* 0x000fe20000000800 */
[----:B------:R0:W-:Y:S06]  /*9260*/  MEMBAR.ALL.CTA ;  /* 0x0000000000007992 */ /* 0x0001ec0000008000 */
[----:B0-----:R-:W0:Y:S01]  /*9270*/  FENCE.VIEW.ASYNC.S ;  /* 0x00000000000073c6 */ /* 0x001e220000000000 */
[----:B--2---:R-:W-:-:S04]  /*9280*/  @P4 IMAD.HI.U32 R18, R32, R33, RZ ;  /* 0x0000002120124227 */ /* 0x004fc800078e00ff */
[----:B------:R-:W-:Y:S01]  /*9290*/  IMAD R3, R154, UR5, R3 ;  /* 0x000000059a037c24 */ /* 0x000fe2000f8e0203 */
[----:B------:R-:W-:Y:S01]  /*92a0*/  ULDC.64 UR4, c[0x0][0xaf0] ;  /* 0x0002bc0000047ab9 */ /* 0x000fe20000000a00 */
[----:B------:R-:W-:Y:S01]  /*92b0*/  IMAD.MOV.U32 R21, RZ, RZ, R32 ;  /* 0x000000ffff157224 */ /* 0x000fe200078e0020 */
[----:B---3--:R-:W-:Y:S01]  /*92c0*/  @P4 SHF.R.U32.HI R21, RZ, R35, R18 ;  /* 0x00000023ff154219 */ /* 0x008fe20000011612 */
[----:B------:R-:W-:Y:S02]  /*92d0*/  IMAD R20, R20, UR4, RZ ;  /* 0x0000000414147c24 */ /* 0x000fe4000f8e02ff */
[----:B------:R-:W-:Y:S01]  /*92e0*/  IMAD.WIDE.U32 R2, R153, UR4, R2 ;  /* 0x0000000499027c25 */ /* 0x000fe2000f8e0002 */
[----:B------:R-:W-:-:S03]  /*92f0*/  SHF.R.S32.HI R18, RZ, 0x1f, R21 ;  /* 0x0000001fff127819 */ /* 0x000fc60000011415 */
[----:B------:R-:W-:Y:S01]  /*9300*/  IMAD R23, R153, UR5, R20 ;  /* 0x0000000599177c24 */ /* 0x000fe2000f8e0214 */
[----:B------:R-:W-:Y:S01]  /*9310*/  ULDC.64 UR4, c[0x0][0xae0] ;  /* 0x0002b80000047ab9 */ /* 0x000fe20000000a00 */
[----:B------:R-:W-:Y:S02]  /*9320*/  IMAD.MOV R20, RZ, RZ, -R21 ;  /* 0x000000ffff147224 */ /* 0x000fe400078e0a15 */
[----:B------:R-:W-:Y:S02]  /*9330*/  IMAD R18, R18, UR4, RZ ;  /* 0x0000000412127c24 */ /* 0x000fe4000f8e02ff */
[----:B------:R-:W-:Y:S02]  /*9340*/  IMAD R17, R17, R20, R32 ;  /* 0x0000001411117224 */ /* 0x000fe400078e0220 */
[----:B------:R-:W-:Y:S02]  /*9350*/  IMAD.IADD R3, R3, 0x1, R23 ;  /* 0x0000000103037824 */ /* 0x000fe400078e0217 */
[C---:B------:R-:W-:Y:S01]  /*9360*/  IMAD R23, R21.reuse, UR5, R18 ;  /* 0x0000000515177c24 */ /* 0x040fe2000f8e0212 */
[----:B------:R-:W-:Y:S01]  /*9370*/  SHF.R.S32.HI R18, RZ, 0x1f, R17 ;  /* 0x0000001fff127819 */ /* 0x000fe20000011411 */
[----:B------:R-:W-:Y:S01]  /*9380*/  IMAD.WIDE.U32 R2, R21, UR4, R2 ;  /* 0x0000000415027c25 */ /* 0x000fe2000f8e0002 */
[----:B------:R-:W-:-:S03]  /*9390*/  ULDC.64 UR4, c[0x0][0xad8] ;  /* 0x0002b60000047ab9 */ /* 0x000fc60000000a00 */
[----:B------:R-:W-:Y:S02]  /*93a0*/  IMAD.IADD R3, R3, 0x1, R23 ;  /* 0x0000000103037824 */ /* 0x000fe400078e0217 */
[----:B------:R-:W-:Y:S02]  /*93b0*/  IMAD R18, R18, UR4, RZ ;  /* 0x0000000412127c24 */ /* 0x000fe4000f8e02ff */
[----:B------:R-:W-:-:S04]  /*93c0*/  IMAD.WIDE.U32 R2, R17, UR4, R2 ;  /* 0x0000000411027c25 */ /* 0x000fc8000f8e0002 */
[----:B------:R-:W-:Y:S01]  /*93d0*/  IMAD R21, R17, UR5, R18 ;  /* 0x0000000511157c24 */ /* 0x000fe2000f8e0212 */
[----:B------:R-:W-:Y:S01]  /*93e0*/  ULDC.64 UR4, c[0x0][0xa80] ;  /* 0x0002a00000047ab9 */ /* 0x000fe20000000a00 */
[----:B------:R-:W-:Y:S01]  /*93f0*/  IMAD.IADD R23, R36, 0x1, R16 ;  /* 0x0000000124177824 */ /* 0x000fe200078e0210 */
[C---:B------:R-:W-:Y:S01]  /*9400*/  LEA R18, P0, R2.reuse, UR4, 0x1 ;  /* 0x0000000402127c11 */ /* 0x040fe2000f8008ff */
[----:B------:R-:W-:Y:S01]  /*9410*/  IMAD.IADD R3, R3, 0x1, R21 ;  /* 0x0000000103037824 */ /* 0x000fe200078e0215 */
[----:B------:R-:W-:Y:S01]  /*9420*/  ULDC UR4, c[0x0][0xac8] ;  /* 0x0002b20000047ab9 */ /* 0x000fe20000000800 */
[C---:B------:R-:W-:Y:S02]  /*9430*/  VIADD R17, R23.reuse, 0x60 ;  /* 0x0000006017117836 */ /* 0x040fe40000000000 */
[----:B0-----:R-:W0:Y:S01]  /*9440*/  SHFL.IDX PT, R20, R18, 0x1, 0x181f ;  /* 0x00381f0012147f89 */ /* 0x001e2200000e0000 */
[----:B------:R-:W-:Y:S01]  /*9450*/  LEA.HI.X R32, R2, UR5, R3, 0x1, P0 ;  /* 0x0000000502207c11 */ /* 0x000fe200080f0c03 */
[----:B------:R-:W-:Y:S01]  /*9460*/  VIADD R3, R23, 0x30 ;  /* 0x0000003017037836 */ /* 0x000fe20000000000 */
[----:B------:R-:W-:Y:S01]  /*9470*/  ISETP.GE.AND P0, PT, R157, UR4, PT ;  /* 0x000000049d007c0c */ /* 0x000fe2000bf06270 */
[----:B------:R-:W1:Y:S01]  /*9480*/  SHFL.IDX PT, R2, R18, RZ, 0x181f ;  /* 0x00181fff12027589 */ /* 0x000e6200000e0000 */
[----:B------:R-:W-:-:S02]  /*9490*/  VIADD R0, R0, 0x16820 ;  /* 0x0001682000007836 */ /* 0x000fc40000000000 */
[-C--:B------:R-:W-:Y:S01]  /*94a0*/  ISETP.GE.OR P1, PT, R23, R4.reuse, P0 ;  /* 0x000000041700720c */ /* 0x080fe20000726670 */
[----:B------:R-:W2:Y:S01]  /*94b0*/  SHFL.IDX PT, R40, R18, 0x2, 0x181f ;  /* 0x00581f0012287f89 */ /* 0x000ea200000e0000 */
[-C--:B------:R-:W-:Y:S01]  /*94c0*/  ISETP.GE.OR P2, PT, R3, R4.reuse, P0 ;  /* 0x000000040300720c */ /* 0x080fe20000746670 */
[----:B------:R-:W-:Y:S01]  /*94d0*/  VIADD R23, R23, 0x90 ;  /* 0x0000009017177836 */ /* 0x000fe20000000000 */
[-C--:B------:R-:W-:Y:S01]  /*94e0*/  ISETP.GE.OR P3, PT, R17, R4.reuse, P0 ;  /* 0x000000041100720c */ /* 0x080fe20000766670 */
[----:B------:R-:W3:Y:S01]  /*94f0*/  SHFL.IDX PT, R34, R32, RZ, 0x181f ;  /* 0x00181fff20227589 */ /* 0x000ee200000e0000 */
[----:B------:R-:W-:Y:S02]  /*9500*/  PRMT R0, RZ, 0x654, R0 ;  /* 0x00000654ff007816 */ /* 0x000fe40000000000 */
[----:B------:R-:W-:Y:S01]  /*9510*/  ISETP.GE.OR P0, PT, R23, R4, P0 ;  /* 0x000000041700720c */ /* 0x000fe20000706670 */
[----:B------:R-:W3:Y:S01]  /*9520*/  SHFL.IDX PT, R36, R32, 0x1, 0x181f ;  /* 0x00381f0020247f89 */ /* 0x000ee200000e0000 */
[----:B------:R1:W-:Y:S03]  /*9530*/  SYNCS.ARRIVE.TRANS64.RED.A1T0 RZ, [R0+URZ], RZ ;  /* 0x000000ff00ff79a7 */ /* 0x0003e6000810043f */
[----:B------:R-:W3:Y:S02]  /*9540*/  SHFL.IDX PT, R38, R32, 0x2, 0x181f ;  /* 0x00581f0020267f89 */ /* 0x000ee400000e0000 */
[----:B0-----:R-:W-:-:S02]  /*9550*/  @!P2 LEA R16, P5, R157, R20, 0x1 ;  /* 0x000000149d10a211 */ /* 0x001fc400078a08ff */
[----:B------:R-:W0:Y:S01]  /*9560*/  SHFL.IDX PT, R18, R18, 0x3, 0x181f ;  /* 0x00781f0012127f89 */ /* 0x000e2200000e0000 */
[----:B-1----:R-:W-:-:S03]  /*9570*/  @!P1 LEA R2, P4, R157, R2, 0x1 ;  /* 0x000000029d029211 */ /* 0x002fc600078808ff */
[----:B------:R-:W1:Y:S01]  /*9580*/  SHFL.IDX PT, R32, R32, 0x3, 0x181f ;  /* 0x00781f0020207f89 */ /* 0x000e6200000e0000 */
[C---:B--2---:R-:W-:Y:S02]  /*9590*/  @!P3 LEA R20, P6, R157.reuse, R40, 0x1 ;  /* 0x000000289d14b211 */ /* 0x044fe400078c08ff */
[C-C-:B---3--:R-:W-:Y:S02]  /*95a0*/  @!P1 LEA.HI.X R3, R157.reuse, R34, R41.reuse, 0x1, P4 ;  /* 0x000000229d039211 */ /* 0x148fe400020f0c29 */
[C-C-:B------:R-:W-:Y:S02]  /*95b0*/  @!P2 LEA.HI.X R17, R157.reuse, R36, R41.reuse, 0x1, P5 ;  /* 0x000000249d11a211 */ /* 0x140fe400028f0c29 */
[----:B------:R-:W-:Y:S01]  /*95c0*/  @!P3 LEA.HI.X R21, R157, R38, R41, 0x1, P6 ;  /* 0x000000269d15b211 */ /* 0x000fe200030f0c29 */
[----:B----4-:R2:W-:Y:S04]  /*95d0*/  @!P1 ST.E.128 desc[UR40][R2.64], R12 ;  /* 0x0000000c02009985 */ /* 0x0105e8000c101d28 */
[----:B------:R2:W-:Y:S04]  /*95e0*/  @!P2 ST.E.128 desc[UR40][R16.64], R24 ;  /* 0x000000181000a985 */ /* 0x0005e8000c101d28 */
[----:B------:R2:W-:Y:S01]  /*95f0*/  @!P3 ST.E.128 desc[UR40][R20.64], R28 ;  /* 0x0000001c1400b985 */ /* 0x0005e2000c101d28 */
[----:B01----:R-:W-:Y:S05]  /*9600*/  @P0 BRA `(.L_x_2062) ;  /* 0x0000001000b00947 */ /* 0x003fea0003800000 */
[----:B--2---:R-:W-:-:S04]  /*9610*/  LEA R2, P0, R157, R18, 0x1 ;  /* 0x000000129d027211 */ /* 0x004fc800078008ff */
[----:B------:R-:W-:-:S05]  /*9620*/  LEA.HI.X R3, R157, R32, R41, 0x1, P0 ;  /* 0x000000209d037211 */ /* 0x000fca00000f0c29 */
[----:B-----5:R0:W-:Y:S01]  /*9630*/  ST.E.128 desc[UR40][R2.64], R8 ;  /* 0x0000000802007985 */ /* 0x0201e2000c101d28 */
[----:B------:R-:W-:Y:S05]  /*9640*/  BRA `(.L_x_2062) ;  /* 0x0000001000a07947 */ /* 0x000fea0003800000 */
.L_x_2061:
[----:B------:R-:W1:Y:S01]  /*9650*/  @P4 LDC R12, c[0x0][0xbec] ;  /* 0x0002fb00ff0c4b82 */ /* 0x000e620000000800 */
[----:B------:R-:W-:Y:S01]  /*9660*/  ULDC.64 UR4, c[0x0][0xb08] ;  /* 0x0002c20000047ab9 */ /* 0x000fe20000000a00 */
[----:B0-----:R-:W-:Y:S01]  /*9670*/  SHF.R.S32.HI R10, RZ, 0x1f, R153 ;  /* 0x0000001fff0a7819 */ /* 0x001fe20000011499 */
[----:B------:R-:W-:Y:S01]  /*9680*/  IMAD R23, R23, UR4, RZ ;  /* 0x0000000417177c24 */ /* 0x000fe2000f8e02ff */
[----:B------:R-:W-:Y:S01]  /*9690*/  ULDC.64 UR6, c[0x0][0xb30] ;  /* 0x0002cc0000067ab9 */ /* 0x000fe20000000a00 */
[C---:B------:R-:W-:Y:S01]  /*96a0*/  IMAD.WIDE.U32 R8, R18.reuse, UR4, RZ ;  /* 0x0000000412087c25 */ /* 0x040fe2000f8e00ff */
[----:B------:R-:W-:Y:S01]  /*96b0*/  ISETP.GE.AND P0, PT, R15, R4, PT ;  /* 0x000000040f00720c */ /* 0x000fe20003f06270 */
[----:B------:R-:W-:Y:S01]  /*96c0*/  BSSY B1, `(.L_x_2063) ;  /* 0x000005d000017945 */ /* 0x000fe20003800000 */
[----:B------:R-:W0:Y:S01]  /*96d0*/  @P4 LDC R21, c[0x0][0xbf0] ;  /* 0x0002fc00ff154b82 */ /* 0x000e220000000800 */
[----:B------:R-:W-:Y:S01]  /*96e0*/  IMAD R23, R18, UR5, R23 ;  /* 0x0000000512177c24 */ /* 0x000fe2000f8e0217 */
[----:B------:R-:W-:Y:S01]  /*96f0*/  ULDC.64 UR4, c[0x0][0xb38] ;  /* 0x0002ce0000047ab9 */ /* 0x000fe20000000a00 */
[----:B------:R-:W-:-:S02]  /*9700*/  IMAD.MOV.U32 R11, RZ, RZ, R37 ;  /* 0x000000ffff0b7224 */ /* 0x000fc400078e0025 */
[----:B------:R-:W-:Y:S02]  /*9710*/  IMAD.IADD R9, R9, 0x1, R23 ;  /* 0x0000000109097824 */ /* 0x000fe400078e0217 */
[----:B------:R-:W-:Y:S02]  /*9720*/  VIADD R24, R22, 0x38 ;  /* 0x0000003816187836 */ /* 0x000fe40000000000 */
[----:B------:R-:W-:-:S03]  /*9730*/  IMAD.WIDE.U32 R8, R154, UR4, R8 ;  /* 0x000000049a087c25 */ /* 0x000fc6000f8e0008 */
[----:B------:R-:W-:Y:S01]  /*9740*/  SHF.R.S32.HI R24, RZ, 0x1f, R24 ;  /* 0x0000001fff187819 */ /* 0x000fe20000011418 */
[----:B------:R-:W-:Y:S01]  /*9750*/  IMAD R9, R154, UR5, R9 ;  /* 0x000000059a097c24 */ /* 0x000fe2000f8e0209 */
[----:B------:R-:W-:Y:S01]  /*9760*/  ULDC.64 UR4, c[0x0][0xb40] ;  /* 0x0002d00000047ab9 */ /* 0x000fe20000000a00 */
[----:B------:R-:W-:Y:S02]  /*9770*/  VIADD R27, R22, 0x30 ;  /* 0x00000030161b7836 */ /* 0x000fe40000000000 */
[----:B------:R-:W-:Y:S02]  /*9780*/  IMAD R10, R10, UR4, RZ ;  /* 0x000000040a0a7c24 */ /* 0x000fe4000f8e02ff */
[----:B-1----:R-:W-:Y:S01]  /*9790*/  @P4 IMAD.HI.U32 R12, R37, R12, RZ ;  /* 0x0000000c250c4227 */ /* 0x002fe200078e00ff */
[----:B------:R-:W-:-:S03]  /*97a0*/  SHF.R.S32.HI R27, RZ, 0x1f, R27 ;  /* 0x0000001fff1b7819 */ /* 0x000fc6000001141b */
[C---:B------:R-:W-:Y:S01]  /*97b0*/  IMAD R13, R153.reuse, UR5, R10 ;  /* 0x00000005990d7c24 */ /* 0x040fe2000f8e020a */
[----:B0-----:R-:W-:Y:S01]  /*97c0*/  @P4 SHF.R.U32.HI R11, RZ, R21, R12 ;  /* 0x00000015ff0b4219 */ /* 0x001fe2000001160c */
[----:B------:R-:W-:Y:S01]  /*97d0*/  IMAD.WIDE.U32 R8, R153, UR4, R8 ;  /* 0x0000000499087c25 */ /* 0x000fe2000f8e0008 */
[----:B------:R-:W-:Y:S02]  /*97e0*/  ULDC.64 UR4, c[0x0][0xb48] ;  /* 0x0002d20000047ab9 */ /* 0x000fe40000000a00 */
[----:B------:R-:W-:Y:S01]  /*97f0*/  SHF.R.S32.HI R10, RZ, 0x1f, R11 ;  /* 0x0000001fff0a7819 */ /* 0x000fe2000001140b */
[----:B------:R-:W-:Y:S02]  /*9800*/  IMAD.IADD R9, R9, 0x1, R13 ;  /* 0x0000000109097824 */ /* 0x000fe400078e020d */
[----:B------:R-:W-:Y:S02]  /*9810*/  IMAD.MOV R12, RZ, RZ, -R11 ;  /* 0x000000ffff0c7224 */ /* 0x000fe400078e0a0b */
[----:B------:R-:W-:-:S04]  /*9820*/  IMAD.WIDE.U32 R8, R39, UR4, R8 ;  /* 0x0000000427087c25 */ /* 0x000fc8000f8e0008 */
[----:B------:R-:W-:Y:S02]  /*9830*/  IMAD R17, R17, R12, R37 ;  /* 0x0000000c11117224 */ /* 0x000fe400078e0225 */
[----:B------:R-:W-:Y:S02]  /*9840*/  IMAD R10, R10, UR6, RZ ;  /* 0x000000060a0a7c24 */ /* 0x000fe4000f8e02ff */
[----:B------:R-:W-:Y:S01]  /*9850*/  IMAD R9, R39, UR5, R9 ;  /* 0x0000000527097c24 */ /* 0x000fe2000f8e0209 */
[----:B------:R-:W-:Y:S01]  /*9860*/  ULDC.64 UR4, c[0x0][0xb28] ;  /* 0x0002ca0000047ab9 */ /* 0x000fe20000000a00 */
        /* <DEDUP_REMOVED lines=10> */
[----:B------:R-:W-:Y:S02]  /*9910*/  IMAD.IADD R9, R9, 0x1, R11 ;  /* 0x0000000109097824 */ /* 0x000fe400078e020b */
[C---:B------:R-:W-:Y:S01]  /*9920*/  VIADD R29, R22.reuse, 0x28 ;  /* 0x00000028161d7836 */ /* 0x040fe20000000000 */
[----:B------:R-:W-:Y:S01]  /*9930*/  PRMT R10, RZ, 0x654, R10 ;  /* 0x00000654ff0a7816 */ /* 0x000fe2000000000a */
[----:B------:R-:W-:Y:S01]  /*9940*/  VIADD R31, R22, 0x20 ;  /* 0x00000020161f7836 */ /* 0x000fe20000000000 */
[----:B------:R-:W-:Y:S01]  /*9950*/  LEA.HI.X R18, R8, UR5, R9, 0x2, P1 ;  /* 0x0000000508127c11 */ /* 0x000fe200088f1409 */
[C---:B------:R-:W-:Y:S01]  /*9960*/  VIADD R21, R22.reuse, 0x18 ;  /* 0x0000001816157836 */ /* 0x040fe20000000000 */
[----:B------:R0:W-:Y:S01]  /*9970*/  SYNCS.ARRIVE.TRANS64.RED.A1T0 RZ, [R10+URZ], RZ ;  /* 0x000000ff0aff79a7 */ /* 0x0001e2000810043f */
[C---:B------:R-:W-:Y:S01]  /*9980*/  VIADD R33, R22.reuse, 0x10 ;  /* 0x0000001016217836 */ /* 0x040fe20000000000 */
[----:B------:R-:W-:Y:S01]  /*9990*/  SHF.R.S32.HI R29, RZ, 0x1f, R29 ;  /* 0x0000001fff1d7819 */ /* 0x000fe2000001141d */
[C---:B------:R-:W-:Y:S01]  /*99a0*/  VIADD R35, R22.reuse, 0x8 ;  /* 0x0000000816237836 */ /* 0x040fe20000000000 */
[----:B------:R1:W2:Y:S01]  /*99b0*/  SHFL.IDX PT, R11, R18, RZ, 0x1c1f ;  /* 0x001c1fff120b7589 */ /* 0x0002a200000e0000 */
[C---:B------:R-:W-:Y:S01]  /*99c0*/  VIADD R23, R22.reuse, 0x38 ;  /* 0x0000003816177836 */ /* 0x040fe20000000000 */
[----:B------:R-:W-:Y:S01]  /*99d0*/  SHF.R.S32.HI R31, RZ, 0x1f, R31 ;  /* 0x0000001fff1f7819 */ /* 0x000fe2000001141f */
[C---:B------:R-:W-:Y:S01]  /*99e0*/  VIADD R26, R22.reuse, 0x30 ;  /* 0x00000030161a7836 */ /* 0x040fe20000000000 */
[----:B0-----:R1:W0:Y:S01]  /*99f0*/  SHFL.IDX PT, R10, R0, RZ, 0x1c1f ;  /* 0x001c1fff000a7589 */ /* 0x00122200000e0000 */
[C---:B------:R-:W-:Y:S01]  /*9a00*/  VIADD R28, R22.reuse, 0x28 ;  /* 0x00000028161c7836 */ /* 0x040fe20000000000 */
[----:B------:R-:W-:Y:S01]  /*9a10*/  SHF.R.S32.HI R21, RZ, 0x1f, R21 ;  /* 0x0000001fff157819 */ /* 0x000fe20000011415 */
[C---:B------:R-:W-:Y:S01]  /*9a20*/  VIADD R30, R22.reuse, 0x20 ;  /* 0x00000020161e7836 */ /* 0x040fe20000000000 */
[----:B------:R-:W-:Y:S01]  /*9a30*/  SHF.R.S32.HI R33, RZ, 0x1f, R33 ;  /* 0x0000001fff217819 */ /* 0x000fe20000011421 */
[C---:B------:R-:W-:Y:S01]  /*9a40*/  VIADD R20, R22.reuse, 0x18 ;  /* 0x0000001816147836 */ /* 0x040fe20000000000 */
[----:B------:R-:W-:Y:S01]  /*9a50*/  SHF.R.S32.HI R35, RZ, 0x1f, R35 ;  /* 0x0000001fff237819 */ /* 0x000fe20000011423 */
[----:B------:R-:W-:-:S02]  /*9a60*/  VIADD R32, R22, 0x10 ;  /* 0x0000001016207836 */ /* 0x000fc40000000000 */
[----:B------:R-:W-:Y:S01]  /*9a70*/  VIADD R34, R22, 0x8 ;  /* 0x0000000816227836 */ /* 0x000fe20000000000 */
[----:B-1----:R-:W-:Y:S06]  /*9a80*/  @P0 BRA `(.L_x_2064) ;  /* 0x0000000000800947 */ /* 0x002fec0003800000 */
[----:B------:R-:W-:Y:S02]  /*9a90*/  ULDC UR4, c[0x0][0xac8] ;  /* 0x0002b20000047ab9 */ /* 0x000fe40000000800 */
[----:B------:R-:W-:Y:S02]  /*9aa0*/  ISETP.GE.AND P1, PT, R34, UR4, PT ;  /* 0x0000000422007c0c */ /* 0x000fe4000bf26270 */
        /* <DEDUP_REMOVED lines=14> */
[-C--:B------:R-:W-:Y:S01]  /*9b90*/  @!P3 LEA R16, P6, R20, R10.reuse, 0x2 ;  /* 0x0000000a1410b211 */ /* 0x080fe200078c10ff */
[----:B------:R3:W-:Y:S01]  /*9ba0*/  @!P5 ST.E.64 desc[UR40][R14.64], R96 ;  /* 0x000000600e00d985 */ /* 0x0007e2000c101b28 */
[----:B0-----:R-:W-:Y:S02]  /*9bb0*/  @!P2 LEA R2, P5, R30, R10, 0x2 ;  /* 0x0000000a1e02a211 */ /* 0x001fe400078a10ff */
[----:B------:R-:W-:-:S03]  /*9bc0*/  @!P3 LEA.HI.X R17, R20, R11, R21, 0x2, P6 ;  /* 0x0000000b1411b211 */ /* 0x000fc600030f1415 */
[-C--:B------:R-:W-:Y:S02]  /*9bd0*/  @!P1 LEA R8, P6, R28, R10.reuse, 0x2 ;  /* 0x0000000a1c089211 */ /* 0x080fe400078c10ff */
[-C--:B------:R-:W-:Y:S01]  /*9be0*/  @!P2 LEA.HI.X R3, R30, R11.reuse, R31, 0x2, P5 ;  /* 0x0000000b1e03a211 */ /* 0x080fe200028f141f */
[----:B------:R3:W-:Y:S01]  /*9bf0*/  @!P3 ST.E.64 desc[UR40][R16.64], R100 ;  /* 0x000000641000b985 */ /* 0x0007e2000c101b28 */
[-C--:B-1----:R-:W-:Y:S02]  /*9c00*/  @!P0 LEA R12, P3, R26, R10.reuse, 0x2 ;  /* 0x0000000a1a0c8211 */ /* 0x082fe400078610ff */
        /* <DEDUP_REMOVED lines=8> */
.L_x_2064:
[----:B------:R-:W-:Y:S05]  /*9c90*/  BSYNC B1 ;  /* 0x0000000000017941 */ /* 0x000fea0003800000 */
.L_x_2063:
[----:B------:R-:W-:Y:S01]  /*9ca0*/  ISETP.GE.AND P0, PT, R25, R4, PT ;  /* 0x000000041900720c */ /* 0x000fe20003f06270 */
[----:B---3--:R1:W3:Y:S04]  /*9cb0*/  SHFL.IDX PT, R9, R18, 0x1, 0x1c1f ;  /* 0x003c1f0012097f89 */ /* 0x0082e800000e0000 */
[----:B------:R1:W4:Y:S08]  /*9cc0*/  SHFL.IDX PT, R8, R0, 0x1, 0x1c1f ;  /* 0x003c1f0000087f89 */ /* 0x00033000000e0000 */
[----:B-1----:R-:W-:Y:S05]  /*9cd0*/  @P0 BRA `(.L_x_2062) ;  /* 0x0000000800fc0947 */ /* 0x002fea0003800000 */
[----:B------:R-:W-:Y:S02]  /*9ce0*/  ULDC UR4, c[0x0][0xac8] ;  /* 0x0002b20000047ab9 */ /* 0x000fe40000000800 */
[----:B------:R-:W-:Y:S02]  /*9cf0*/  ISETP.GE.AND P0, PT, R22, UR4, PT ;  /* 0x0000000416007c0c */ /* 0x000fe4000bf06270 */
[----:B------:R-:W-:Y:S02]  /*9d00*/  ISETP.GE.AND P5, PT, R34, UR4, PT ;  /* 0x0000000422007c0c */ /* 0x000fe4000bfa6270 */
[----:B------:R-:W-:Y:S02]  /*9d10*/  ISETP.GE.AND P3, PT, R32, UR4, PT ;  /* 0x0000000420007c0c */ /* 0x000fe4000bf66270 */
[----:B------:R-:W-:Y:S02]  /*9d20*/  ISETP.GE.AND P2, PT, R20, UR4, PT ;  /* 0x0000000414007c0c */ /* 0x000fe4000bf46270 */
[----:B------:R-:W-:-:S05]  /*9d30*/  ISETP.GE.AND P1, PT, R30, UR4, PT ;  /* 0x000000041e007c0c */ /* 0x000fca000bf26270 */
[----:B---34-:R-:W-:Y:S02]  /*9d40*/  @!P0 IMAD.WIDE R2, R22, 0x4, R8 ;  /* 0x0000000416028825 */ /* 0x018fe400078e0208 */
[-C--:B0-----:R-:W-:Y:S02]  /*9d50*/  @!P5 LEA R10, P4, R34, R8.reuse, 0x2 ;  /* 0x00000008220ad211 */ /* 0x081fe400078810ff */
[----:B------:R-:W-:Y:S01]  /*9d60*/  @!P3 LEA R12, P6, R32, R8, 0x2 ;  /* 0x00000008200cb211 */ /* 0x000fe200078c10ff */
[----:B------:R0:W-:Y:S01]  /*9d70*/  @!P0 ST.E.64 desc[UR40][R2.64], R90 ;  /* 0x0000005a02008985 */ /* 0x0001e2000c101b28 */
[----:B------:R-:W-:Y:S02]  /*9d80*/  ISETP.GE.AND P0, PT, R28, UR4, PT ;  /* 0x000000041c007c0c */ /* 0x000fe4000bf06270 */
[----:B--2---:R-:W-:Y:S02]  /*9d90*/  @!P5 LEA.HI.X R11, R34, R9, R35, 0x2, P4 ;  /* 0x00000009220bd211 */ /* 0x004fe400020f1423 */
        /* <DEDUP_REMOVED lines=22> */
.L_x_2059:
        /* <DEDUP_REMOVED lines=11> */
[----:B0-----:R-:W-:Y:S01]  /*9fb0*/  IMAD.U32 R0, RZ, RZ, UR4 ;  /* 0x00000004ff007e24 */ /* 0x001fe2000f8e00ff */
[----:B------:R0:W5:Y:S01]  /*9fc0*/  @P0 LDG.E R17, desc[UR40][R10.64] ;  /* 0x000000280a110981 */ /* 0x000162000c1e1900 */
[----:B-1----:R-:W1:Y:S01]  /*9fd0*/  S2R R4, SR_TID.X ;  /* 0x0000000000047919 */ /* 0x002e620000002100 */
[----:B--2---:R-:W-:-:S05]  /*9fe0*/  @P1 IMAD.WIDE R2, R153, 0x4, R8 ;  /* 0x0000000499021825 */ /* 0x004fca00078e0208 */
[----:B------:R0:W5:Y:S01]  /*9ff0*/  @P1 LDG.E R0, desc[UR40][R2.64] ;  /* 0x0000002802001981 */ /* 0x000162000c1e1900 */
[----:B------:R-:W-:-:S13]  /*a000*/  ISETP.NE.AND P2, PT, R155, RZ, PT ;  /* 0x000000ff9b00720c */ /* 0x000fda0003f45270 */
[----:B------:R-:W2:Y:S01]  /*a010*/  @!P2 LDC R155, c[0x0][0xad4] ;  /* 0x0002b500ff9bab82 */ /* 0x000ea20000000800 */
[----:B-1----:R-:W-:-:S05]  /*a020*/  VIADD R26, R4, 0xffffff80 ;  /* 0xffffff80041a7836 */ /* 0x002fca0000000000 */
[----:B------:R-:W-:Y:S02]  /*a030*/  ISETP.GT.AND P3, PT, R26, 0xbf, PT ;  /* 0x000000bf1a00780c */ /* 0x000fe40003f64270 */
[----:B--2---:R-:W-:Y:S01]  /*a040*/  ISETP.GT.AND P2, PT, R155, 0x1, PT ;  /* 0x000000019b00780c */ /* 0x004fe20003f44270 */
[----:B0-----:R-:W-:-:S12]  /*a050*/  @P1 BRA `(.L_x_2065) ;  /* 0x0000000000101947 */ /* 0x001fd80003800000 */
[----:B------:R-:W-:Y:S05]  /*a060*/  @!P0 BRA `(.L_x_2065) ;  /* 0x00000000000c8947 */ /* 0x000fea0003800000 */
[----:B------:R-:W2:Y:S04]  /*a070*/  LDG.E R3, desc[UR40][R10.64] ;  /* 0x000000280a037981 */ /* 0x000ea8000c1e1900 */
[----:B-----5:R-:W2:Y:S02]  /*a080*/  LDG.E R0, desc[UR40][R10.64+0x4] ;  /* 0x000004280a007981 */ /* 0x020ea4000c1e1900 */
[----:B--2---:R-:W-:-:S07]  /*a090*/  IMAD.IADD R0, R0, 0x1, -R3 ;  /* 0x0000000100007824 */ /* 0x004fce00078e0a03 */
.L_x_2065:
[----:B------:R-:W2:Y:S01]  /*a0a0*/  LDL.LU R2, [R1] ;  /* 0x0000000001027983 */ /* 0x000ea20000300800 */
[----:B------:R-:W-:Y:S01]  /*a0b0*/  BSSY B1, `(.L_x_2066) ;  /* 0x0000036000017945 */ /* 0x000fe20003800000 */
[----:B------:R-:W-:Y:S02]  /*a0c0*/  SEL R153, R153, RZ, !P0 ;  /* 0x000000ff99997207 */ /* 0x000fe40004000000 */
[----:B-----5:R-:W-:Y:S02]  /*a0d0*/  SHF.R.S32.HI R20, RZ, 0x1f, R17 ;  /* 0x0000001fff147819 */ /* 0x020fe40000011411 */
[----:B--2---:R-:W-:Y:S01]  /*a0e0*/  SEL R24, R2, RZ, !P0 ;  /* 0x000000ff02187207 */ /* 0x004fe20004000000 */
[----:B------:R-:W-:Y:S06]  /*a0f0*/  @P3 BRA `(.L_x_2067) ;  /* 0x0000000000c43947 */ /* 0x000fec0003800000 */
[----:B------:R-:W0:Y:S01]  /*a100*/  LDC R31, c[0x0][0xbe8] ;  /* 0x0002fa00ff1f7b82 */ /* 0x000e220000000800 */
[----:B------:R-:W-:Y:S01]  /*a110*/  IADD3 R27, R16, -0x80, R4 ;  /* 0xffffff80101b7810 */ /* 0x000fe20007ffe004 */
[----:B0-----:R-:W-:-:S05]  /*a120*/  IMAD R2, R0, R31, RZ ;  /* 0x0000001f00027224 */ /* 0x001fca00078e02ff */
        /* <DEDUP_REMOVED lines=42> */
[----:B------:R-:W-:-:S05]  /*a3d0*/  IMAD.IADD R3, R3, 0x1, R11 ;  /* 0x0000000103037824 */ /* 0x000fca00078e020b */
[----:B----4-:R-:W-:Y:S01]  /*a3e0*/  LEA.HI.X R9, R2, R29, R3, 0x2, P0 ;  /* 0x0000001d02097211 */ /* 0x010fe200000f1403 */
[----:B------:R-:W-:-:S05]  /*a3f0*/  IMAD.MOV.U32 R3, RZ, RZ, -0x800000 ;  /* 0xff800000ff037424 */ /* 0x000fca00078e00ff */
[----:B------:R0:W-:Y:S02]  /*a400*/  STG.E desc[UR40][R8.64], R3 ;  /* 0x0000000308007986 */ /* 0x0001e4000c101928 */
.L_x_2067:
[----:B------:R-:W-:Y:S05]  /*a410*/  BSYNC B1 ;  /* 0x0000000000017941 */ /* 0x000fea0003800000 */
.L_x_2066:
[----:B------:R-:W-:Y:S05]  /*a420*/  @P2 BRA `(.L_x_2062) ;  /* 0x0000000400282947 */ /* 0x000fea0003800000 */
[----:B------:R-:W1:Y:S01]  /*a430*/  LDC R15, c[0x0][0xbe8] ;  /* 0x0002fa00ff0f7b82 */ /* 0x000e620000000800 */
[----:B------:R-:W-:Y:S01]  /*a440*/  SHF.R.S32.HI R14, RZ, 0x1f, R26 ;  /* 0x0000001fff0e7819 */ /* 0x000fe2000001141a */
[----:B------:R-:W-:Y:S01]  /*a450*/  ULDC.64 UR4, c[0x0][0xaa0] ;  /* 0x0002a80000047ab9 */ /* 0x000fe20000000a00 */
[----:B------:R-:W-:Y:S01]  /*a460*/  ULDC.64 UR6, c[0x0][0xaf0] ;  /* 0x0002bc0000067ab9 */ /* 0x000fe20000000a00 */
[----:B------:R-:W-:Y:S01]  /*a470*/  IMAD R2, R20, UR4, RZ ;  /* 0x0000000414027c24 */ /* 0x000fe2000f8e02ff */
[----:B------:R-:W-:Y:S01]  /*a480*/  LEA.HI R14, R14, R26, RZ, 0x3 ;  /* 0x0000001a0e0e7211 */ /* 0x000fe200078f18ff */
[----:B0-----:R-:W-:Y:S01]  /*a490*/  IMAD R8, R24, UR6, RZ ;  /* 0x0000000618087c24 */ /* 0x001fe2000f8e02ff */
[----:B------:R-:W-:Y:S01]  /*a4a0*/  SHF.R.S32.HI R23, RZ, 0x1f, R157 ;  /* 0x0000001fff177819 */ /* 0x000fe2000001149d */
[C---:B------:R-:W-:Y:S01]  /*a4b0*/  IMAD R9, R17.reuse, UR5, R2 ;  /* 0x0000000511097c24 */ /* 0x040fe2000f8e0202 */
[----:B------:R-:W-:Y:S01]  /*a4c0*/  SHF.R.S32.HI R14, RZ, 0x3, R14 ;  /* 0x00000003ff0e7819 */ /* 0x000fe2000001140e */
[----:B------:R-:W-:Y:S01]  /*a4d0*/  IMAD.WIDE.U32 R2, R17, UR4, RZ ;  /* 0x0000000411027c25 */ /* 0x000fe2000f8e00ff */
[----:B------:R-:W-:-:S03]  /*a4e0*/  ULDC.64 UR4, c[0x0][0xae8] ;  /* 0x0002ba0000047ab9 */ /* 0x000fc60000000a00 */
[----:B------:R-:W-:Y:S02]  /*a4f0*/  IMAD R11, R156, 0x30, R14 ;  /* 0x000000309c0b7824 */ /* 0x000fe400078e020e */
[----:B------:R-:W-:Y:S02]  /*a500*/  IMAD.IADD R3, R3, 0x1, R9 ;  /* 0x0000000103037824 */ /* 0x000fe400078e0209 */
[----:B------:R-:W-:Y:S02]  /*a510*/  IMAD.IADD R10, R16, 0x1, R11 ;  /* 0x00000001100a7824 */ /* 0x000fe400078e020b */
[----:B------:R-:W-:Y:S01]  /*a520*/  IMAD.WIDE.U32 R2, R154, UR4, R2 ;  /* 0x000000049a027c25 */ /* 0x000fe2000f8e0002 */
[----:B-1----:R-:W-:-:S03]  /*a530*/  ISETP.NE.AND P0, PT, R15, 0x1, PT ;  /* 0x000000010f00780c */ /* 0x002fc60003f05270 */
[----:B------:R-:W-:Y:S02]  /*a540*/  IMAD.MOV.U32 R9, RZ, RZ, R10 ;  /* 0x000000ffff097224 */ /* 0x000fe400078e000a */
[----:B------:R-:W-:Y:S01]  /*a550*/  IMAD R3, R154, UR5, R3 ;  /* 0x000000059a037c24 */ /* 0x000fe2000f8e0203 */
[----:B------:R-:W-:Y:S01]  /*a560*/  ULDC.64 UR4, c[0x0][0xae0] ;  /* 0x0002b80000047ab9 */ /* 0x000fe20000000a00 */
[----:B------:R-:W-:Y:S02]  /*a570*/  IMAD.IADD R28, R14, 0x1, R16 ;  /* 0x000000010e1c7824 */ /* 0x000fe400078e0210 */
[----:B------:R-:W-:-:S04]  /*a580*/  IMAD.WIDE.U32 R2, R153, UR6, R2 ;  /* 0x0000000699027c25 */ /* 0x000fc8000f8e0002 */
[----:B------:R-:W0:Y:S08]  /*a590*/  @P0 LDC R13, c[0x0][0xbec] ;  /* 0x0002fb00ff0d0b82 */ /* 0x000e300000000800 */
[----:B------:R-:W1:Y:S01]  /*a5a0*/  @P0 LDC R21, c[0x0][0xbf0] ;  /* 0x0002fc00ff150b82 */ /* 0x000e620000000800 */
[----:B0-----:R-:W-:-:S04]  /*a5b0*/  @P0 IMAD.HI.U32 R4, R10, R13, RZ ;  /* 0x0000000d0a040227 */ /* 0x001fc800078e00ff */
[----:B------:R-:W-:Y:S01]  /*a5c0*/  IMAD R13, R153, UR7, R8 ;  /* 0x00000007990d7c24 */ /* 0x000fe2000f8e0208 */
[----:B-1----:R-:W-:-:S03]  /*a5d0*/  @P0 SHF.R.U32.HI R9, RZ, R21, R4 ;  /* 0x00000015ff090219 */ /* 0x002fc60000011604 */
[----:B------:R-:W-:Y:S01]  /*a5e0*/  IMAD.IADD R3, R3, 0x1, R13 ;  /* 0x0000000103037824 */ /* 0x000fe200078e020d */
[--C-:B------:R-:W-:Y:S01]  /*a5f0*/  SHF.R.S32.HI R4, RZ, 0x1f, R9.reuse ;  /* 0x0000001fff047819 */ /* 0x100fe20000011409 */
[----:B------:R-:W-:Y:S02]  /*a600*/  IMAD.MOV R11, RZ, RZ, -R9 ;  /* 0x000000ffff0b7224 */ /* 0x000fe400078e0a09 */
[----:B------:R-:W-:-:S04]  /*a610*/  IMAD.WIDE.U32 R2, R9, UR4, R2 ;  /* 0x0000000409027c25 */ /* 0x000fc8000f8e0002 */
[----:B------:R-:W-:Y:S02]  /*a620*/  IMAD R11, R15, R11, R10 ;  /* 0x0000000b0f0b7224 */ /* 0x000fe400078e020a */
[----:B------:R-:W-:Y:S02]  /*a630*/  IMAD R4, R4, UR4, RZ ;  /* 0x0000000404047c24 */ /* 0x000fe4000f8e02ff */
[----:B------:R-:W-:Y:S02]  /*a640*/  IMAD R15, R0, R15, RZ ;  /* 0x0000000f000f7224 */ /* 0x000fe400078e02ff */
[----:B------:R-:W-:Y:S01]  /*a650*/  IMAD R13, R9, UR5, R4 ;  /* 0x00000005090d7c24 */ /* 0x000fe2000f8e0204 */
[----:B------:R-:W-:Y:S01]  /*a660*/  SHF.R.S32.HI R4, RZ, 0x1f, R11 ;  /* 0x0000001fff047819 */ /* 0x000fe2000001140b */
[----:B------:R-:W-:Y:S01]  /*a670*/  ULDC.64 UR4, c[0x0][0xad8] ;  /* 0x0002b60000047ab9 */ /* 0x000fe20000000a00 */
[----:B------:R-:W-:Y:S02]  /*a680*/  VIADD R0, R28, 0x30 ;  /* 0x000000301c007836 */ /* 0x000fe40000000000 */
[----:B------:R-:W-:-:S02]  /*a690*/  IMAD.IADD R3, R3, 0x1, R13 ;  /* 0x0000000103037824 */ /* 0x000fc400078e020d */
[----:B------:R-:W-:Y:S02]  /*a6a0*/  IMAD R4, R4, UR4, RZ ;  /* 0x0000000404047c24 */ /* 0x000fe4000f8e02ff */
[----:B------:R-:W-:-:S04]  /*a6b0*/  IMAD.WIDE.U32 R2, R11, UR4, R2 ;  /* 0x000000040b027c25 */ /* 0x000fc8000f8e0002 */
[----:B------:R-:W-:Y:S01]  /*a6c0*/  IMAD R9, R11, UR5, R4 ;  /* 0x000000050b097c24 */ /* 0x000fe2000f8e0204 */
[----:B------:R-:W-:Y:S02]  /*a6d0*/  ULDC.64 UR4, c[0x0][0xa80] ;  /* 0x0002a00000047ab9 */ /* 0x000fe40000000a00 */
[----:B------:R-:W-:Y:S01]  /*a6e0*/  LEA R4, P0, R2, UR4, 0x1 ;  /* 0x0000000402047c11 */ /* 0x000fe2000f8008ff */
[----:B------:R-:W-:Y:S01]  /*a6f0*/  IMAD.IADD R3, R3, 0x1, R9 ;  /* 0x0000000103037824 */ /* 0x000fe200078e0209 */
[----:B------:R-:W-:-:S03]  /*a700*/  ULDC UR4, c[0x0][0xac8] ;  /* 0x0002b20000047ab9 */ /* 0x000fc60000000800 */
[----:B------:R-:W0:Y:S01]  /*a710*/  SHFL.IDX PT, R8, R4, RZ, 0x181f ;  /* 0x00181fff04087589 */ /* 0x000e2200000e0000 */
[----:B------:R-:W-:Y:S01]  /*a720*/  LEA.HI.X R12, R2, UR5, R3, 0x1, P0 ;  /* 0x00000005020c7c11 */ /* 0x000fe200080f0c03 */
[C---:B------:R-:W-:Y:S01]  /*a730*/  VIADD R2, R28.reuse, 0x60 ;  /* 0x000000601c027836 */ /* 0x040fe20000000000 */
[----:B------:R-:W-:Y:S01]  /*a740*/  ISETP.GE.AND P0, PT, R157, UR4, PT ;  /* 0x000000049d007c0c */ /* 0x000fe2000bf06270 */
[----:B------:R-:W1:Y:S01]  /*a750*/  SHFL.IDX PT, R10, R4, 0x1, 0x181f ;  /* 0x00381f00040a7f89 */ /* 0x000e6200000e0000 */
[C---:B------:R-:W-:Y:S02]  /*a760*/  VIADD R3, R28.reuse, 0x90 ;  /* 0x000000901c037836 */ /* 0x040fe40000000000 */
[-C--:B------:R-:W-:Y:S01]  /*a770*/  ISETP.GE.OR P3, PT, R28, R15.reuse, P0 ;  /* 0x0000000f1c00720c */ /* 0x080fe20000766670 */
[----:B------:R-:W2:Y:S01]  /*a780*/  SHFL.IDX PT, R20, R4, 0x2, 0x181f ;  /* 0x00581f0004147f89 */ /* 0x000ea200000e0000 */
[-C--:B------:R-:W-:Y:S02]  /*a790*/  ISETP.GE.OR P2, PT, R0, R15.reuse, P0 ;  /* 0x0000000f0000720c */ /* 0x080fe40000746670 */
[-C--:B------:R-:W-:Y:S01]  /*a7a0*/  ISETP.GE.OR P1, PT, R2, R15.reuse, P0 ;  /* 0x0000000f0200720c */ /* 0x080fe20000726670 */
[----:B------:R-:W3:Y:S01]  /*a7b0*/  SHFL.IDX PT, R14, R12, RZ, 0x181f ;  /* 0x00181fff0c0e7589 */ /* 0x000ee200000e0000 */
[----:B------:R-:W-:-:S03]  /*a7c0*/  ISETP.GE.OR P0, PT, R3, R15, P0 ;  /* 0x0000000f0300720c */ /* 0x000fc60000706670 */
[----:B------:R-:W4:Y:S04]  /*a7d0*/  SHFL.IDX PT, R26, R4, 0x3, 0x181f ;  /* 0x00781f00041a7f89 */ /* 0x000f2800000e0000 */
        /* <DEDUP_REMOVED lines=15> */
.L_x_2062:
[----:B------:R-:W-:Y:S05]  /*a8d0*/  BSYNC B0 ;  /* 0x0000000000007941 */ /* 0x000fea0003800000 */
.L_x_2058:
[----:B------:R-:W-:Y:S02]  /*a8e0*/  ULDC UR4, c[0x0][0xc3c] ;  /* 0x00030f0000047ab9 */ /* 0x000fe40000000800 */
[----:B------:R-:W-:-:S13]  /*a8f0*/  ISETP.GE.AND P0, PT, R7, UR4, PT ;  /* 0x0000000407007c0c */ /* 0x000fda000bf06270 */
[----:B------:R-:W-:Y:S05]  /*a900*/  @!P0 BRA `(.L_x_2068) ;  /* 0xffffff64007c8947 */ /* 0x000fea000383ffff */
[----:B------:R-:W-:Y:S05]  /*a910*/  EXIT ;  /* 0x000000000000794d */ /* 0x000fea0003800000 */
.L_x_2021:
[----:B------:R-:W-:-:S08]  /*a920*/  NOP ;  /* 0x0000000000007918 */ /* 0x000fd00000000000 */
[----:B--2---:R-:W0:-:S00]  /*a930*/  USETMAXREG.DEALLOC.CTAPOOL 0x20 ;  /* 0x00000020000079c8 */ /* 0x004e0000080e0500 */
[----:B0-----:R-:W-:Y:S01]  /*a940*/  LOP3.LUT R0, R0, 0x3, RZ, 0xc0, !PT ;  /* 0x0000000300007812 */ /* 0x001fe200078ec0ff */
[----:B------:R-:W-:-:S05]  /*a950*/  IMAD.MOV.U32 R25, RZ, RZ, RZ ;  /* 0x000000ffff197224 */ /* 0x000fca00078e00ff */
[----:B------:R-:W0:Y:S02]  /*a960*/  SHFL.IDX PT, R0, R0, RZ, 0x1f ;  /* 0x00001fff00007589 */ /* 0x000e2400000e0000 */
[----:B0-----:R-:W-:-:S04]  /*a970*/  ISETP.NE.AND P0, PT, R0, RZ, PT ;  /* 0x000000ff0000720c */ /* 0x001fc80003f05270 */
[----:B------:R-:W-:-:S05]  /*a980*/  P2R R0, PR, RZ, 0x1 ;  /* 0x00000001ff007803 */ /* 0x000fca0000000000 */
[----:B------:R0:W-:Y:S04]  /*a990*/  STL [R1+0x3c], R0 ;  /* 0x00003c0001007387 */ /* 0x0001e80000100800 */
        /* <DEDUP_REMOVED lines=8> */
.L_x_2069:
[----:B0-----:R-:W0:Y:S01]  /*aa20*/  S2R R0, SR_TID.X ;  /* 0x0000000000007919 */ /* 0x001e220000002100 */
        /* <DEDUP_REMOVED lines=43> */
.L_x_2073:
        /* <DEDUP_REMOVED lines=37> */
.L_x_2071:
        /* <DEDUP_REMOVED lines=13> */
.L_x_2074:
        /* <DEDUP_REMOVED lines=61> */
.L_x_2075:
        /* <DEDUP_REMOVED lines=60> */
.L_x_2076:
[----:B------:R-:W-:-:S05]  /*b790*/  LOP3.LUT R2, RZ, R2, RZ, 0x33, !PT ;  /* 0x00000002ff027212 */ /* 0x000fca00078e33ff */
[----:B------:R-:W-:Y:S01]  /*b7a0*/  IMAD.IADD R25, R25, 0x1, R2 ;  /* 0x0000000119197824 */ /* 0x000fe200078e0202 */
[----:B------:R-:W-:Y:S06]  /*b7b0*/  BRA `(.L_x_2077) ;  /* 0x00000000000c7947 */ /* 0x000fec0003800000 */
.L_x_2072:
[----:B------:R-:W-:Y:S02]  /*b7c0*/  IMAD.MOV.U32 R25, RZ, RZ, RZ ;  /* 0x000000ffff197224 */ /* 0x000fe400078e00ff */
[----:B------:R-:W-:Y:S02]  /*b7d0*/  IMAD.U32 R24, RZ, RZ, UR6 ;  /* 0x00000006ff187e24 */ /* 0x000fe4000f8e00ff */
[----:B------:R-:W-:-:S07]  /*b7e0*/  IMAD.MOV.U32 R26, RZ, RZ, RZ ;  /* 0x000000ffff1a7224 */ /* 0x000fce00078e00ff */
.L_x_2077:
[----:B------:R-:W-:-:S13]  /*b7f0*/  ISETP.NE.AND P0, PT, R0, RZ, PT ;  /* 0x000000ff0000720c */ /* 0x000fda0003f05270 */
[----:B------:R-:W0:Y:S01]  /*b800*/  @!P0 S2R R3, SR_CgaCtaId ;  /* 0x0000000000038919 */ /* 0x000e220000008800 */
[----:B------:R-:W-:-:S04]  /*b810*/  @!P0 MOV R0, 0x400 ;  /* 0x0000040000008802 */ /* 0x000fc80000000f00 */
[----:B0-----:R-:W-:-:S05]  /*b820*/  @!P0 LEA R0, R3, R0, 0x18 ;  /* 0x0000000003008211 */ /* 0x001fca00078ec0ff */
[----:B------:R0:W-:Y:S01]  /*b830*/  @!P0 STS.128 [R0+0x168d0], R24 ;  /* 0x0168d01800008388 */ /* 0x0001e20000000c00 */
[----:B------:R-:W-:Y:S06]  /*b840*/  BAR.ARV 0x5, 0x200 ;  /* 0x0148000000007b1d */ /* 0x000fec0000002000 */
.L_x_2070:
        /* <DEDUP_REMOVED lines=17> */
[C---:B-1----:R-:W-:Y:S01]  /*b960*/  LOP3.LUT R4, R5.reuse, 0x7f, RZ, 0xc0, !PT ;  /* 0x0000007f05047812 */ /* 0x042fe200078ec0ff */
[----:B0-----:R-:W-:-:S04]  /*b970*/  IMAD.SHL.U32 R0, R5, 0x8, RZ ;  /* 0x0000000805007824 */ /* 0x001fc800078e00ff */
        /* <DEDUP_REMOVED lines=9> */
.L_x_2170:
        /* <DEDUP_REMOVED lines=48> */
[----:B------:R-:W-:Y:S01]  /*bd10*/  IMAD.MOV.U32 R10, RZ, RZ, R9 ;  /* 0x000000ffff0a7224 */ /* 0x000fe200078e0009 */
[----:B------:R-:W-:Y:S06]  /*bd20*/  @P2 BRA `(.L_x_2079) ;  /* 0x0000000000142947 */ /* 0x000fec0003800000 */
[----:B------:R-:W-:Y:S05]  /*bd30*/  @!P1 BRA `(.L_x_2079) ;  /* 0x0000000000109947 */ /* 0x000fea0003800000 */
[----:B------:R-:W2:Y:S04]  /*bd40*/  LDG.E R6, desc[UR40][R2.64] ;  /* 0x0000002802067981 */ /* 0x000ea8000c1e1900 */
[----:B0-----:R-:W2:Y:S02]  /*bd50*/  LDG.E R9, desc[UR40][R2.64+0x4] ;  /* 0x0000042802097981 */ /* 0x001ea4000c1e1900 */
[----:B--2---:R-:W-:-:S05]  /*bd60*/  IMAD.IADD R10, R9, 0x1, -R6 ;  /* 0x00000001090a7824 */ /* 0x004fca00078e0a06 */
[----:B------:R1:W-:Y:S02]  /*bd70*/  STL [R1+0x20], R10 ;  /* 0x0000200a01007387 */ /* 0x0003e40000100800 */
.L_x_2079:
[----:B------:R-:W-:Y:S01]  /*bd80*/  ULDC.64 UR4, c[0x0][0xa20] ;  /* 0x0002880000047ab9 */ /* 0x000fe20000000a00 */
[C---:B------:R-:W-:Y:S01]  /*bd90*/  LOP3.LUT R6, R26.reuse, 0xff000000, RZ, 0xc0, !PT ;  /* 0xff0000001a067812 */ /* 0x040fe200078ec0ff */
[----:B------:R-:W-:Y:S01]  /*bda0*/  IMAD.MOV.U32 R23, RZ, RZ, R11 ;  /* 0x000000ffff177224 */ /* 0x000fe200078e000b */
        /* <DEDUP_REMOVED lines=12> */
.L_x_2080:
[----:B------:R-:W-:Y:S05]  /*be70*/  @!P0 BRA `(.L_x_2081) ;  /* 0x00000000000c8947 */ /* 0x000fea0003800000 */
[----:B------:R-:W2:Y:S04]  /*be80*/  LDG.E R7, desc[UR40][R4.64] ;  /* 0x0000002804077981 */ /* 0x000ea8000c1e1900 */
[----:B------:R-:W2:Y:S02]  /*be90*/  LDG.E R2, desc[UR40][R4.64+0x4] ;  /* 0x0000042804027981 */ /* 0x000ea4000c1e1900 */
[----:B--2---:R-:W-:-:S07]  /*bea0*/  IMAD.IADD R7, R2, 0x1, -R7 ;  /* 0x0000000102077824 */ /* 0x004fce00078e0a07 */
.L_x_2081:
[----:B-----5:R-:W-:Y:S01]  /*beb0*/  IMAD.IADD R7, R7, 0x1, -R0 ;  /* 0x0000000107077824 */ /* 0x020fe200078e0a00 */
[----:B0-----:R-:W-:Y:S01]  /*bec0*/  LOP3.LUT R9, R6, 0xff, RZ, 0xc0, !PT ;  /* 0x000000ff06097812 */ /* 0x001fe200078ec0ff */
[----:B------:R-:W0:Y:S01]  /*bed0*/  LDC R0, c[0x0][0x448] ;  /* 0x00011200ff007b82 */ /* 0x000e220000000800 */
[----:B--2---:R-:W-:Y:S01]  /*bee0*/  IMAD R2, R25, 0xc0, RZ ;  /* 0x000000c019027824 */ /* 0x004fe200078e02ff */
[----:B------:R-:W-:Y:S01]  /*bef0*/  BSSY B0, `(.L_x_2082) ;  /* 0x0000036000007945 */ /* 0x000fe20003800000 */
[----:B------:R-:W-:Y:S02]  /*bf00*/  IMAD.MOV.U32 R4, RZ, RZ, RZ ;  /* 0x000000ffff047224 */ /* 0x000fe400078e00ff */
[----:B------:R-:W-:Y:S01]  /*bf10*/  VIADD R2, R2, 0xbf ;  /* 0x000000bf02027836 */ /* 0x000fe20000000000 */
[----:B0-----:R-:W-:-:S13]  /*bf20*/  ISETP.NE.AND P0, PT, R0, 0x1, PT ;  /* 0x000000010000780c */ /* 0x001fda0003f05270 */
[----:B------:R-:W0:Y:S08]  /*bf30*/  @P0 LDC R3, c[0x0][0x44c] ;  /* 0x00011300ff030b82 */ /* 0x000e300000000800 */
[----:B------:R-:W2:Y:S01]  /*bf40*/  @P0 LDC R0, c[0x0][0x450] ;  /* 0x00011400ff000b82 */ /* 0x000ea20000000800 */
[----:B0-----:R-:W-:-:S05]  /*bf50*/  @P0 IMAD.HI.U32 R3, R2, R3, RZ ;  /* 0x0000000302030227 */ /* 0x001fca00078e00ff */
[----:B--2---:R-:W-:Y:S02]  /*bf60*/  @P0 SHF.R.U32.HI R2, RZ, R0, R3 ;  /* 0x00000000ff020219 */ /* 0x004fe40000011603 */
[C---:B------:R-:W-:Y:S01]  /*bf70*/  IADD3 R3, R7.reuse, 0x80, -R10 ;  /* 0x0000008007037810 */ /* 0x040fe20007ffe80a */
        /* <DEDUP_REMOVED lines=8> */
[----:B------:R-:W-:Y:S01]  /*c000*/  VIMNMX R8, R7, R0, PT ;  /* 0x0000000007087248 */ /* 0x000fe20003fe0100 */
[----:B------:R-:W-:Y:S01]  /*c010*/  IMAD.MOV.U32 R7, RZ, RZ, R4 ;  /* 0x000000ffff077224 */ /* 0x000fe200078e0004 */
[----:B------:R-:W-:Y:S02]  /*c020*/  SHF.R.U32.HI R0, RZ, 0x10, R6 ;  /* 0x00000010ff007819 */ /* 0x000fe40000011606 */
[----:B------:R-:W-:Y:S01]  /*c030*/  ISETP.GE.AND P1, PT, R8, 0x1, PT ;  /* 0x000000010800780c */ /* 0x000fe20003f26270 */
[----:B------:R0:W-:Y:S01]  /*c040*/  STL [R1+0x14], R8 ;  /* 0x0000140801007387 */ /* 0x0001e20000100800 */
[----:B------:R-:W-:-:S03]  /*c050*/  ISETP.NE.AND P0, PT, R0, RZ, PT ;  /* 0x000000ff0000720c */ /* 0x000fc60003f05270 */
[----:B------:R0:W-:Y:S04]  /*c060*/  STL [R1+0x1c], R4 ;  /* 0x00001c0401007387 */ /* 0x0001e80000100800 */
[----:B------:R0:W-:Y:S06]  /*c070*/  STL [R1+0x38], R9 ;  /* 0x0000380901007387 */ /* 0x0001ec0000100800 */
[----:B------:R-:W2:Y:S01]  /*c080*/  @!P0 LDC R0, c[0x0][0x9f0] ;  /* 0x00027c00ff008b82 */ /* 0x000ea20000000800 */
[----:B------:R-:W-:Y:S05]  /*c090*/  @!P1 BRA `(.L_x_2083) ;  /* 0x00000000006c9947 */ /* 0x000fea0003800000 */
[-C--:B0-2---:R-:W-:Y:S02]  /*c0a0*/  IABS R4, R0.reuse ;  /* 0x0000000000047213 */ /* 0x085fe40000000000 */
        /* <DEDUP_REMOVED lines=26> */
.L_x_2083:
[----:B------:R-:W-:Y:S05]  /*c250*/  BSYNC B0 ;  /* 0x0000000000007941 */ /* 0x000fea0003800000 */
.L_x_2082:
[----:B--2---:R-:W-:Y:S01]  /*c260*/  IMAD.MOV.U32 R0, RZ, RZ, R7 ;  /* 0x000000ffff007224 */ /* 0x004fe200078e0007 */
[----:B------:R-:W-:Y:S03]  /*c270*/  BSSY B7, `(.L_x_2084) ;  /* 0x0000358000077945 */ /* 0x000fe60003800000 */
[----:B------:R-:W-:-:S05]  /*c280*/  IMAD R2, R9, R0, RZ ;  /* 0x0000000009027224 */ /* 0x000fca00078e02ff */
[----:B------:R-:W-:Y:S01]  /*c290*/  VIADDMNMX R0, R2, R0, R8, PT ;  /* 0x0000000002007246 */ /* 0x000fe20003800108 */
[----:B------:R2:W-:Y:S03]  /*c2a0*/  STL [R1+0x4], R2 ;  /* 0x0000040201007387 */ /* 0x0005e60000100800 */
[----:B------:R-:W-:Y:S01]  /*c2b0*/  ISETP.GT.AND P0, PT, R0, R2, PT ;  /* 0x000000020000720c */ /* 0x000fe20003f04270 */
[----:B------:R2:W-:-:S12]  /*c2c0*/  STL [R1+0x18], R0 ;  /* 0x0000180001007387 */ /* 0x0005d80000100800 */
[----:B------:R-:W-:Y:S05]  /*c2d0*/  @P0 BRA `(.L_x_2085) ;  /* 0x0000000000440947 */ /* 0x000fea0003800000 */
[----:B--2---:R-:W2:Y:S02]  /*c2e0*/  S2R R0, SR_TID.X ;  /* 0x0000000000007919 */ /* 0x004ea40000002100 */
[----:B--2---:R-:W-:-:S04]  /*c2f0*/  LOP3.LUT R0, R0, 0x7f, RZ, 0xc0, !PT ;  /* 0x0000007f00007812 */ /* 0x004fc800078ec0ff */
[----:B------:R-:W-:-:S13]  /*c300*/  ISETP.NE.AND P0, PT, R0, RZ, PT ;  /* 0x000000ff0000720c */ /* 0x000fda0003f05270 */
[----:B------:R-:W-:Y:S05]  /*c310*/  @P0 BRA `(.L_x_2086) ;  /* 0x0000003400340947 */ /* 0x000fea0003800000 */
[----:B------:R-:W2:Y:S01]  /*c320*/  S2R R5, SR_LANEID ;  /* 0x0000000000057919 */ /* 0x000ea20000000000 */
[----:B------:R-:W-:Y:S01]  /*c330*/  VOTEU.ANY UR4, UPT, PT ;  /* 0x0000000000047886 */ /* 0x000fe200038e0100 */
[----:B------:R-:W4:Y:S01]  /*c340*/  LDC.64 R2, c[0x0][0xc60] ;  /* 0x00031800ff027b82 */ /* 0x000f220000000a00 */
[----:B------:R-:W2:Y:S02]  /*c350*/  FLO.U32 R0, UR4 ;  /* 0x0000000400007d00 */ /* 0x000ea400080e0000 */
[----:B--2---:R-:W-:-:S06]  /*c360*/  ISETP.EQ.U32.AND P0, PT, R0, R5, PT ;  /* 0x000000050000720c */ /* 0x004fcc0003f02070 */
[----:B------:R-:W4:Y:S07]  /*c370*/  POPC R5, UR4 ;  /* 0x0000000400057d09 */ /* 0x000f2e0008000000 */
[----:B----4-:R-:W2:Y:S01]  /*c380*/  @P0 ATOMG.E.ADD.STRONG.GPU PT, R3, desc[UR40][R2.64], R5 ;  /* 0x00000005020309a8 */ /* 0x010ea200081ee1e8 */
[----:B0-----:R-:W0:Y:S02]  /*c390*/  S2R R4, SR_LTMASK ;  /* 0x0000000000047919 */ /* 0x001e240000003900 */
[----:B0-----:R-:W-:-:S04]  /*c3a0*/  LOP3.LUT R4, R4, UR4, RZ, 0xc0, !PT ;  /* 0x0000000404047c12 */ /* 0x001fc8000f8ec0ff */
[----:B---3--:R-:W0:Y:S01]  /*c3b0*/  POPC R7, R4 ;  /* 0x0000000400077309 */ /* 0x008e220000000000 */
[----:B--2---:R-:W0:Y:S02]  /*c3c0*/  SHFL.IDX PT, R0, R3, R0, 0x1f ;  /* 0x00001f0003007589 */ /* 0x004e2400000e0000 */
[----:B0-----:R-:W-:Y:S01]  /*c3d0*/  IADD3 R24, R0, UR36, R7 ;  /* 0x0000002400187c10 */ /* 0x001fe2000fffe007 */
[----:B------:R-:W-:Y:S06]  /*c3e0*/  BRA `(.L_x_2086) ;  /* 0x0000003400007947 */ /* 0x000fec0003800000 */
.L_x_2085:
[----:B--2---:R-:W-:Y:S01]  /*c3f0*/  VIADD R0, R17, 0xe400 ;  /* 0x0000e40011007836 */ /* 0x004fe20000000000 */
[----:B------:R-:W-:Y:S04]  /*c400*/  BSSY B6, `(.L_x_2087) ;  /* 0x0000013000067945 */ /* 0x000fe80003800000 */
[----:B------:R-:W-:-:S13]  /*c410*/  LOP3.LUT P0, RZ, R0, 0x3ff, RZ, 0xc0, !PT ;  /* 0x000003ff00ff7812 */ /* 0x000fda000780c0ff */
[----:B------:R-:W-:Y:S05]  /*c420*/  @!P0 BRA `(.L_x_2088) ;  /* 0x0000000000408947 */ /* 0x000fea0003800000 */
[----:B------:R-:W-:Y:S01]  /*c430*/  MOV R2, 0x0 ;  /* 0x0000000000027802 */ /* 0x000fe20000000f00 */
[----:B------:R-:W-:Y:S01]  /*c440*/  ULDC.64 UR6, c[0x4][0xa8] ;  /* 0x01002a0000067ab9 */ /* 0x000fe20000000a00 */
[----:B------:R-:W-:Y:S01]  /*c450*/  ULDC.64 UR8, c[0x4][0xb0] ;  /* 0x01002c0000087ab9 */ /* 0x000fe20000000a00 */
[----:B------:R-:W-:Y:S01]  /*c460*/  ULDC.64 UR4, c[0x4][0x8] ;  /* 0x0100020000047ab9 */ /* 0x000fe20000000a00 */
[----:B0-----:R-:W-:Y:S02]  /*c470*/  IMAD.U32 R4, RZ, RZ, UR6 ;  /* 0x00000006ff047e24 */ /* 0x001fe4000f8e00ff */
[----:B------:R-:W0:Y:S01]  /*c480*/  LDC.64 R2, c[0x4][R2] ;  /* 0x0100000002027b82 */ /* 0x000e220000000a00 */
[----:B------:R-:W-:Y:S02]  /*c490*/  IMAD.U32 R5, RZ, RZ, UR7 ;  /* 0x00000007ff057e24 */ /* 0x000fe4000f8e00ff */
[----:B------:R-:W-:Y:S02]  /*c4a0*/  IMAD.U32 R6, RZ, RZ, UR8 ;  /* 0x00000008ff067e24 */ /* 0x000fe4000f8e00ff */
[----:B---3--:R-:W-:-:S02]  /*c4b0*/  IMAD.U32 R7, RZ, RZ, UR9 ;  /* 0x00000009ff077e24 */ /* 0x008fc4000f8e00ff */
[----:B-1----:R-:W-:Y:S02]  /*c4c0*/  IMAD.U32 R10, RZ, RZ, UR4 ;  /* 0x00000004ff0a7e24 */ /* 0x002fe4000f8e00ff */
[----:B------:R-:W-:Y:S02]  /*c4d0*/  IMAD.U32 R11, RZ, RZ, UR5 ;  /* 0x00000005ff0b7e24 */ /* 0x000fe4000f8e00ff */
[----:B------:R-:W-:Y:S02]  /*c4e0*/  IMAD.MOV.U32 R8, RZ, RZ, 0x70 ;  /* 0x00000070ff087424 */ /* 0x000fe400078e00ff */
[----:B------:R-:W-:Y:S02]  /*c4f0*/  IMAD.MOV.U32 R12, RZ, RZ, 0x1 ;  /* 0x00000001ff0c7424 */ /* 0x000fe400078e00ff */
[----:B------:R-:W-:-:S07]  /*c500*/  IMAD.MOV.U32 R13, RZ, RZ, RZ ;  /* 0x000000ffff0d7224 */ /* 0x000fce00078e00ff */
[----:B------:R-:W-:-:S07]  /*c510*/  LEPC R20, `(.L_x_2088) ;  /* 0x000000001014794e */ /* 0x000fce0000000000 */
[----:B0-----:R-:W-:Y:S05]  /*c520*/  CALL.ABS.NOINC R2 ;  /* 0x0000000002007343 */ /* 0x001fea0003c00000 */
.L_x_2088:
[----:B------:R-:W-:Y:S05]  /*c530*/  BSYNC B6 ;  /* 0x0000000000067941 */ /* 0x000fea0003800000 */
.L_x_2087:
        /* <DEDUP_REMOVED lines=9> */
[----:B0-----:R-:W-:Y:S02]  /*c5d0*/  IMAD.U32 R4, RZ, RZ, UR6 ;  /* 0x00000006ff047e24 */ /* 0x001fe4000f8e00ff */
[----:B------:R-:W-:Y:S02]  /*c5e0*/  IMAD.U32 R5, RZ, RZ, UR7 ;  /* 0x00000007ff057e24 */ /* 0x000fe4000f8e00ff */
[----:B------:R-:W-:Y:S02]  /*c5f0*/  IMAD.U32 R6, RZ, RZ, UR8 ;  /* 0x00000008ff067e24 */ /* 0x000fe4000f8e00ff */
[----:B---3--:R-:W-:-:S02]  /*c600*/  IMAD.U32 R7, RZ, RZ, UR9 ;  /* 0x00000009ff077e24 */ /* 0x008fc4000f8e00ff */
[----:B-1----:R-:W-:Y:S02]  /*c610*/  IMAD.U32 R10, RZ, RZ, UR4 ;  /* 0x00000004ff0a7e24 */ /* 0x002fe4000f8e00ff */
[----:B------:R-:W-:Y:S02]  /*c620*/  IMAD.U32 R11, RZ, RZ, UR5 ;  /* 0x00000005ff0b7e24 */ /* 0x000fe4000f8e00ff */
[----:B------:R-:W-:Y:S02]  /*c630*/  IMAD.MOV.U32 R8, RZ, RZ, 0x70 ;  /* 0x00000070ff087424 */ /* 0x000fe400078e00ff */
[----:B------:R-:W-:Y:S02]  /*c640*/  IMAD.MOV.U32 R12, RZ, RZ, 0x1 ;  /* 0x00000001ff0c7424 */ /* 0x000fe400078e00ff */
[----:B--2---:R-:W-:-:S07]  /*c650*/  IMAD.MOV.U32 R13, RZ, RZ, RZ ;  /* 0x000000ffff0d7224 */ /* 0x004fce00078e00ff */
[----:B------:R-:W-:-:S07]  /*c660*/  LEPC R20, `(.L_x_2091) ;  /* 0x000000001014794e */ /* 0x000fce0000000000 */
[----:B----4-:R-:W-:Y:S05]  /*c670*/  CALL.ABS.NOINC R2 ;  /* 0x0000000002007343 */ /* 0x010fea0003c00000 */
.L_x_2091:
        /* <DEDUP_REMOVED lines=15> */
.L_x_2090:
[----:B------:R-:W-:Y:S05]  /*c770*/  BSYNC B6 ;  /* 0x0000000000067941 */ /* 0x000fea0003800000 */
.L_x_2089:
[----:B------:R-:W-:Y:S01]  /*c780*/  ULDC.64 UR4, c[0x0][0x9f8] ;  /* 0x00027e0000047ab9 */ /* 0x000fe20000000a00 */
[----:B------:R-:W2:Y:S01]  /*c790*/  LDL R20, [R1+0x18] ;  /* 0x0000180001147983 */ /* 0x000ea20000100800 */
        /* <DEDUP_REMOVED lines=10> */
[----:B--2---:R-:W-:Y:S01]  /*c840*/  VIADD R22, R20, 0xffffffff ;  /* 0xffffffff14167836 */ /* 0x004fe20000000000 */
[----:B-----5:R-:W-:Y:S02]  /*c850*/  SHF.R.S32.HI R29, RZ, 0x1f, R23 ;  /* 0x0000001fff1d7819 */ /* 0x020fe40000011417 */
[----:B------:R-:W-:Y:S01]  /*c860*/  SEL R19, R23, RZ, !P0 ;  /* 0x000000ff17137207 */ /* 0x000fe20004000000 */
[----:B------:R-:W-:Y:S08]  /*c870*/  BRA.DIV UR4, `(.L_x_2092) ;  /* 0x0000004604807947 */ /* 0x000ff0000b800000 */
[----:B------:R-:W2:Y:S02]  /*c880*/  S2R R0, SR_TID.X ;  /* 0x0000000000007919 */ /* 0x000ea40000002100 */
[----:B--2---:R-:W-:-:S04]  /*c890*/  SHF.R.U32.HI R0, RZ, 0x5, R0 ;  /* 0x00000005ff007819 */ /* 0x004fc80000011600 */
[----:B------:R-:W-:-:S05]  /*c8a0*/  LOP3.LUT R0, R0, 0x3, RZ, 0xc0, !PT ;  /* 0x0000000300007812 */ /* 0x000fca00078ec0ff */
[----:B------:R2:W4:Y:S02]  /*c8b0*/  SHFL.IDX PT, R14, R0, RZ, 0x1f ;  /* 0x00001fff000e7589 */ /* 0x00052400000e0000 */
.L_x_2186:
[----:B------:R-:W-:Y:S02]  /*c8c0*/  PLOP3.LUT P1, PT, PT, PT, PT, 0x8, 0x0 ;  /* 0x000000000000781c */ /* 0x000fe40003f2e170 */
[----:B----4-:R-:W-:Y:S02]  /*c8d0*/  ISETP.NE.AND P0, PT, R14, RZ, PT ;  /* 0x000000ff0e00720c */ /* 0x010fe40003f05270 */
[----:B--2---:R-:W-:-:S05]  /*c8e0*/  P2R R0, PR, RZ, 0x2 ;  /* 0x00000002ff007803 */ /* 0x004fca0000000000 */
[----:B------:R2:W-:Y:S06]  /*c8f0*/  STL [R1], R0 ;  /* 0x0000000001007387 */ /* 0x0005ec0000100800 */
[----:B------:R-:W-:Y:S05]  /*c900*/  @P0 BRA `(.L_x_2093) ;  /* 0x0000000000ec0947 */ /* 0x000fea0003800000 */
[----:B------:R-:W-:-:S03]  /*c910*/  UMOV UR4, 0xffffffff ;  /* 0xffffffff00047882 */ /* 0x000fc60000000000 */
[----:B------:R-:W-:Y:S05]  /*c920*/  BRA.DIV UR4, `(.L_x_2094) ;  /* 0x0000004604887947 */ /* 0x000fea000b800000 */
[----:B------:R-:W-:-:S13]  /*c930*/  ELECT P6, URZ, PT ;  /* 0x00000000003f782f */ /* 0x000fda00038c0000 */
.L_x_2189:
[----:B------:R-:W-:Y:S05]  /*c940*/  @!P6 BRA `(.L_x_2093) ;  /* 0x0000000000dce947 */ /* 0x000fea0003800000 */
[----:B------:R-:W-:-:S04]  /*c950*/  ISETP.NE.U32.AND P0, PT, R2, RZ, PT ;  /* 0x000000ff0200720c */ /* 0x000fc80003f05070 */
[----:B------:R-:W-:-:S13]  /*c960*/  ISETP.NE.AND.EX P0, PT, R3, RZ, PT, P0 ;  /* 0x000000ff0300720c */ /* 0x000fda0003f05300 */
[----:B------:R-:W-:Y:S05]  /*c970*/  @!P0 BRA `(.L_x_2095) ;  /* 0x0000000000448947 */ /* 0x000fea0003800000 */
[----:B------:R-:W4:Y:S01]  /*c980*/  LDC R6, c[0x0][0x43c] ;  /* 0x00010f00ff067b82 */ /* 0x000f220000000800 */
[----:B------:R-:W-:Y:S01]  /*c990*/  ULDC.64 UR4, c[0x0][0x428] ;  /* 0x00010a0000047ab9 */ /* 0x000fe20000000a00 */
[----:B----4-:R-:W-:-:S13]  /*c9a0*/  ISETP.NE.AND P0, PT, R6, 0x1, PT ;  /* 0x000000010600780c */ /* 0x010fda0003f05270 */
[----:B0-----:R-:W2:Y:S02]  /*c9b0*/  @P0 LDC.64 R4, c[0x0][0x440] ;  /* 0x00011000ff040b82 */ /* 0x001ea40000000a00 */
[----:B--2---:R-:W-:-:S04]  /*c9c0*/  @P0 IMAD.HI.U32 R0, R22, R4, RZ ;  /* 0x0000000416000227 */ /* 0x004fc800078e00ff */
        /* <DEDUP_REMOVED lines=12> */
.L_x_2095:
[----:B--2---:R-:W-:Y:S01]  /*ca90*/  IMAD R0, R18, 0x8, R17 ;  /* 0x0000000812007824 */ /* 0x004fe200078e0211 */
[----:B----4-:R-:W-:-:S04]  /*caa0*/  SHF.L.U32 R2, R28, 0x1f, RZ ;  /* 0x0000001f1c027819 */ /* 0x010fc800000006ff */
[----:B------:R-:W2:Y:S02]  /*cab0*/  SYNCS.PHASECHK.TRANS64.TRYWAIT P0, [R0+URZ+0x16840], R2 ;  /* 0x01684002000075a7 */ /* 0x000ea4000800017f */
[----:B--2---:R-:W-:Y:S05]  /*cac0*/  @!P0 BRA `(.L_x_2096) ;  /* 0x0000004400408947 */ /* 0x004fea0003800000 */
.L_x_2190:
[----:B------:R-:W4:Y:S02]  /*cad0*/  S2R R3, SR_TID.X ;  /* 0x0000000000037919 */ /* 0x000f240000002100 */
[----:B----4-:R-:W-:-:S04]  /*cae0*/  LOP3.LUT R3, R3, 0x7f, RZ, 0xc0, !PT ;  /* 0x0000007f03037812 */ /* 0x010fc800078ec0ff */
[----:B------:R-:W-:-:S13]  /*caf0*/  ISETP.NE.AND P0, PT, R3, RZ, PT ;  /* 0x000000ff0300720c */ /* 0x000fda0003f05270 */
[----:B------:R-:W-:Y:S05]  /*cb00*/  @P0 BRA `(.L_x_2097) ;  /* 0x00000000001c0947 */ /* 0x000fea0003800000 */
[----:B------:R-:W4:Y:S01]  /*cb10*/  S2R R3, SR_TID.X ;  /* 0x0000000000037919 */ /* 0x000f220000002100 */
[----:B--2---:R-:W-:-:S04]  /*cb20*/  IMAD.MOV.U32 R2, RZ, RZ, 0x4000 ;  /* 0x00004000ff027424 */ /* 0x004fc800078e00ff */
[----:B------:R2:W-:Y:S01]  /*cb30*/  SYNCS.ARRIVE.TRANS64 RZ, [R0+URZ+0x16830], R2 ;  /* 0x0168300200ff79a7 */ /* 0x0005e2000800003f */
[----:B----4-:R-:W-:-:S04]  /*cb40*/  LOP3.LUT R3, R3, 0x1f, RZ, 0xc0, !PT ;  /* 0x0000001f03037812 */ /* 0x010fc800078ec0ff */
[----:B------:R-:W-:-:S13]  /*cb50*/  ISETP.NE.AND P0, PT, R3, RZ, PT ;  /* 0x000000ff0300720c */ /* 0x000fda0003f05270 */
[----:B--2---:R-:W-:Y:S05]  /*cb60*/  @!P0 BRA `(.L_x_2097) ;  /* 0x0000000000048947 */ /* 0x004fea0003800000 */
[----:B------:R-:W-:Y:S01]  /*cb70*/  BPT.TRAP 0x1 ;  /* 0x000000040000795c */ /* 0x000fe20000300000 */
.L_x_2097:
        /* <DEDUP_REMOVED lines=12> */
[----:B------:R-:W-:-:S03]  /*cc40*/  UIADD3 UR9, UR9, 0x16830, URZ ;  /* 0x0001683009097890 */ /* 0x000fc6000fffe03f */
[----:B------:R-:W-:Y:S01]  /*cc50*/  P2R R0, PR, RZ, 0x1 ;  /* 0x00000001ff007803 */ /* 0x000fe20000000000 */
[----:B------:R-:W-:Y:S02]  /*cc60*/  ULEA UR11, UR11, UR4, 0x7 ;  /* 0x000000040b0b7291 */ /* 0x000fe4000f8e383f */
[----:B------:R-:W-:Y:S01]  /*cc70*/  UIADD3 UR8, UR8, 0xe400, URZ ;  /* 0x0000e40008087890 */ /* 0x000fe2000fffe03f */
[----:B------:R-:W-:Y:S01]  /*cc80*/  UMOV UR4, 0x0 ;  /* 0x0000000000047882 */ /* 0x000fe20000000000 */
[----:B------:R4:W-:Y:S07]  /*cc90*/  STL [R1], R0 ;  /* 0x0000000001007387 */ /* 0x0009ee0000100800 */
[----:B------:R4:W-:Y:S01]  /*cca0*/  UTMALDG.4D [UR8], [UR6], desc[UR4] ;  /* 0x00000408060075b4 */ /* 0x0009e20008019000 */
[----:B------:R-:W-:-:S02]  /*ccb0*/  NOP ;  /* 0x0000000000007918 */ /* 0x000fc40000000000 */
.L_x_2093:
[----:B0-----:R-:W5:Y:S04]  /*ccc0*/  LDL.LU R4, [R1+0x10] ;  /* 0x0000100001047983 */ /* 0x001f680000300800 */
[----:B------:R-:W3:Y:S04]  /*ccd0*/  LDL.LU R6, [R1+0xc] ;  /* 0x00000c0001067983 */ /* 0x000ee80000300800 */
[----:B------:R-:W3:Y:S01]  /*cce0*/  LDL.LU R3, [R1+0x24] ;  /* 0x0000240001037983 */ /* 0x000ee20000300800 */
[----:B------:R-:W-:Y:S05]  /*ccf0*/  WARPSYNC.ALL ;  /* 0x0000000000007948 */ /* 0x000fea0003800000 */
[----:B----4-:R-:W-:Y:S01]  /*cd00*/  ULDC.64 UR6, c[0x0][0xa00] ;  /* 0x0002800000067ab9 */ /* 0x010fe20000000a00 */
[----:B------:R-:W-:Y:S01]  /*cd10*/  ULDC.64 UR4, c[0x0][0x298] ;  /* 0x0000a60000047ab9 */ /* 0x000fe20000000a00 */
[----:B--2---:R-:W-:Y:S01]  /*cd20*/  VIADD R0, R17, 0x8400 ;  /* 0x0000840011007836 */ /* 0x004fe20000000000 */
[----:B------:R-:W-:Y:S01]  /*cd30*/  BAR.SYNC.DEFER_BLOCKING 0x8, 0x200 ;  /* 0x0208000000007b1d */ /* 0x000fe20000010000 */
[----:B------:R-:W-:-:S03]  /*cd40*/  ISETP.NE.U32.AND P0, PT, RZ, UR6, PT ;  /* 0x00000006ff007c0c */ /* 0x000fc6000bf05070 */
[----:B------:R-:W-:Y:S02]  /*cd50*/  LOP3.LUT P1, RZ, R0, 0x3ff, RZ, 0xc0, !PT ;  /* 0x000003ff00ff7812 */ /* 0x000fe4000782c0ff */
[----:B------:R-:W-:Y:S01]  /*cd60*/  ISETP.NE.AND.EX P0, PT, RZ, UR7, PT, P0 ;  /* 0x00000007ff007c0c */ /* 0x000fe2000bf05300 */
[----:B------:R-:W-:Y:S01]  /*cd70*/  BSSY B6, `(.L_x_2098) ;  /* 0x000001d000067945 */ /* 0x000fe20003800000 */
[----:B-----5:R-:W-:Y:S02]  /*cd80*/  SHF.R.S32.HI R2, RZ, 0x1f, R4 ;  /* 0x0000001fff027819 */ /* 0x020fe40000011404 */
[----:B---3--:R-:W-:-:S03]  /*cd90*/  SEL R6, R6, RZ, !P0 ;  /* 0x000000ff06067207 */ /* 0x008fc60004000000 */
[----:B------:R-:W-:-:S04]  /*cda0*/  IMAD R2, R2, UR4, RZ ;  /* 0x0000000402027c24 */ /* 0x000fc8000f8e02ff */
[C---:B------:R-:W-:Y:S01]  /*cdb0*/  IMAD R0, R4.reuse, UR5, R2 ;  /* 0x0000000504007c24 */ /* 0x040fe2000f8e0202 */
[----:B------:R-:W-:Y:S01]  /*cdc0*/  SEL R2, R3, RZ, !P0 ;  /* 0x000000ff03027207 */ /* 0x000fe20004000000 */
[----:B------:R-:W-:-:S04]  /*cdd0*/  IMAD.WIDE.U32 R4, R4, UR4, RZ ;  /* 0x0000000404047c25 */ /* 0x000fc8000f8e00ff */
[----:B------:R-:W-:Y:S01]  /*cde0*/  IMAD.IADD R0, R5, 0x1, R0 ;  /* 0x0000000105007824 */ /* 0x000fe200078e0200 */
        /* <DEDUP_REMOVED lines=14> */
[----:B-1----:R-:W-:Y:S02]  /*ced0*/  IMAD.U32 R10, RZ, RZ, UR4 ;  /* 0x00000004ff0a7e24 */ /* 0x002fe4000f8e00ff */
[----:B------:R-:W-:Y:S02]  /*cee0*/  IMAD.U32 R11, RZ, RZ, UR5 ;  /* 0x00000005ff0b7e24 */ /* 0x000fe4000f8e00ff */
[----:B------:R-:W-:Y:S02]  /*cef0*/  IMAD.MOV.U32 R8, RZ, RZ, 0x70 ;  /* 0x00000070ff087424 */ /* 0x000fe400078e00ff */
[----:B------:R-:W-:Y:S02]  /*cf00*/  IMAD.MOV.U32 R12, RZ, RZ, 0x1 ;  /* 0x00000001ff0c7424 */ /* 0x000fe400078e00ff */
[----:B------:R-:W-:-:S07]  /*cf10*/  IMAD.MOV.U32 R13, RZ, RZ, RZ ;  /* 0x000000ffff0d7224 */ /* 0x000fce00078e00ff */
[----:B------:R-:W-:-:S07]  /*cf20*/  LEPC R20, `(.L_x_2099) ;  /* 0x000000001014794e */ /* 0x000fce0000000000 */
[----:B0-----:R-:W-:Y:S05]  /*cf30*/  CALL.ABS.NOINC R2 ;  /* 0x0000000002007343 */ /* 0x001fea0003c00000 */
.L_x_2099:
[----:B------:R-:W-:Y:S05]  /*cf40*/  BSYNC B6 ;  /* 0x0000000000067941 */ /* 0x000fea0003800000 */
.L_x_2098:
[----:B------:R-:W2:Y:S01]  /*cf50*/  LDL.LU R20, [R1+0x10] ;  /* 0x0000100001147983 */ /* 0x000ea20000300800 */
[----:B------:R-:W3:Y:S01]  /*cf60*/  LDC R9, c[0x0][0x448] ;  /* 0x00011200ff097b82 */ /* 0x000ee20000000800 */
[----:B------:R-:W-:Y:S01]  /*cf70*/  ULDC.64 UR4, c[0x0][0x2d8] ;  /* 0x0000b60000047ab9 */ /* 0x000fe20000000a00 */
[----:B------:R-:W-:Y:S01]  /*cf80*/  ULDC.64 UR6, c[0x0][0x2e0] ;  /* 0x0000b80000067ab9 */ /* 0x000fe20000000a00 */
[----:B0-----:R-:W2:Y:S01]  /*cf90*/  LDL.LU.64 R2, [R1+0x30] ;  /* 0x0000300001027983 */ /* 0x001ea20000300a00 */
[----:B------:R-:W-:-:S03]  /*cfa0*/  ULDC.64 UR8, c[0x0][0x280] ;  /* 0x0000a00000087ab9 */ /* 0x000fc60000000a00 */
[----:B------:R-:W4:Y:S04]  /*cfb0*/  LDL.LU R21, [R1+0x24] ;  /* 0x0000240001157983 */ /* 0x000f280000300800 */
[----:B------:R-:W4:Y:S04]  /*cfc0*/  LDL.LU R4, [R1+0xc] ;  /* 0x00000c0001047983 */ /* 0x000f280000300800 */
[----:B-1----:R0:W5:Y:S01]  /*cfd0*/  LDL R10, [R1+0x8] ;  /* 0x00000800010a7983 */ /* 0x0021620000100800 */
[----:B---3--:R-:W-:-:S13]  /*cfe0*/  ISETP.NE.AND P1, PT, R9, 0x1, PT ;  /* 0x000000010900780c */ /* 0x008fda0003f25270 */
[----:B------:R-:W1:Y:S08]  /*cff0*/  @P1 LDC R5, c[0x0][0x450] ;  /* 0x00011400ff051b82 */ /* 0x000e700000000800 */
[----:B------:R-:W3:Y:S01]  /*d000*/  @P1 LDC R8, c[0x0][0x450] ;  /* 0x00011400ff081b82 */ /* 0x000ee20000000800 */
[----:B------:R-:W0:Y:S01]  /*d010*/  S2R R11, SR_TID.X ;  /* 0x00000000000b7919 */ /* 0x000e220000002100 */
        /* <DEDUP_REMOVED lines=18> */
[----:B-1----:R-:W-:-:S04]  /*d140*/  @P1 SHF.R.U32.HI R4, RZ, R5, R0 ;  /* 0x00000005ff041219 */ /* 0x002fc80000011600 */
[----:B------:R-:W-:-:S05]  /*d150*/  SHF.R.S32.HI R0, RZ, 0x1f, R4 ;  /* 0x0000001fff007819 */ /* 0x000fca0000011404 */
[----:B------:R-:W-:-:S04]  /*d160*/  IMAD R0, R0, UR4, RZ ;  /* 0x0000000400007c24 */ /* 0x000fc8000f8e02ff */
[C---:B------:R-:W-:Y:S02]  /*d170*/  IMAD R7, R4.reuse, UR5, R0 ;  /* 0x0000000504077c24 */ /* 0x040fe4000f8e0200 */
        /* <DEDUP_REMOVED lines=12> */
[----:B------:R-:W-:-:S04]  /*d240*/  VIADD R5, R6, 0x80 ;  /* 0x0000008006057836 */ /* 0x000fc80000000000 */
[----:B------:R-:W-:Y:S02]  /*d250*/  IMAD.MOV.U32 R6, RZ, RZ, R5 ;  /* 0x000000ffff067224 */ /* 0x000fe400078e0005 */
[----:B-1----:R-:W-:-:S05]  /*d260*/  @P1 IMAD.HI.U32 R7, R5, R7, RZ ;  /* 0x0000000705071227 */ /* 0x002fca00078e00ff */
[----:B---3--:R-:W-:-:S05]  /*d270*/  @P1 SHF.R.U32.HI R6, RZ, R8, R7 ;  /* 0x00000008ff061219 */ /* 0x008fca0000011607 */
        /* <DEDUP_REMOVED lines=8> */
[----:B0-----:R-:W-:Y:S02]  /*d300*/  IMAD.SHL.U32 R20, R11, 0x8, RZ ;  /* 0x000000080b147824 */ /* 0x001fe400078e00ff */
        /* <DEDUP_REMOVED lines=119> */
.L_x_2215:
        /* <DEDUP_REMOVED lines=11> */
.L_x_2101:
        /* <DEDUP_REMOVED lines=18> */
.L_x_2216:
[----:B------:R-:W-:Y:S05]  /*dc50*/  BSYNC B0 ;  /* 0x0000000000007941 */ /* 0x000fea0003800000 */
.L_x_2102:
        /* <DEDUP_REMOVED lines=27> */
[----:B--2---:R-:W-:-:S13]  /*de10*/  ISETP.NE.AND P1, PT, R3, RZ, PT ;  /* 0x000000ff0300720c */ /* 0x004fda0003f25270 */
        /* <DEDUP_REMOVED lines=21> */
[----:B------:R-:W-:-:S06]  /*df70*/  LEA.HI.X R5, R2, UR5, R3, 0x2, P0 ;  /* 0x0000000502057c11 */ /* 0x000fcc00080f1403 */
[----:B------:R0:W5:Y:S03]  /*df80*/  LDG.E R5, desc[UR40][R4.64] ;  /* 0x0000002804057981 */ /* 0x000166000c1e1900 */
.L_x_2110:
[----:B0-----:R-:W-:Y:S01]  /*df90*/  IMAD R4, R6, 0x8, R17 ;  /* 0x0000000806047824 */ /* 0x001fe200078e0211 */
[----:B------:R-:W-:Y:S01]  /*dfa0*/  SHF.L.U32 R2, R10, 0x1f, RZ ;  /* 0x0000001f0a027819 */ /* 0x000fe200000006ff */
[----:B------:R-:W-:Y:S03]  /*dfb0*/  BSSY B3, `(.L_x_2111) ;  /* 0x0000003000037945 */ /* 0x000fe60003800000 */
[----:B------:R-:W0:Y:S02]  /*dfc0*/  SYNCS.PHASECHK.TRANS64.TRYWAIT P0, [R4+URZ+0x16840], R2 ;  /* 0x01684002040075a7 */ /* 0x000e24000800017f */
[----:B0-----:R-:W-:Y:S05]  /*dfd0*/  @!P0 BRA `(.L_x_2112) ;  /* 0x00000040000c8947 */ /* 0x001fea0003800000 */
.L_x_2217:
[----:B------:R-:W-:Y:S05]  /*dfe0*/  BSYNC B3 ;  /* 0x0000000000037941 */ /* 0x000fea0003800000 */
.L_x_2111:
[----:B------:R-:W1:Y:S01]  /*dff0*/  S2R R3, SR_TID.X ;  /* 0x0000000000037919 */ /* 0x000e620000002100 */
[----:B------:R-:W-:Y:S01]  /*e000*/  BSSY B3, `(.L_x_2113) ;  /* 0x000000b000037945 */ /* 0x000fe20003800000 */
[----:B-1----:R-:W-:-:S04]  /*e010*/  LOP3.LUT R3, R3, 0x7f, RZ, 0xc0, !PT ;  /* 0x0000007f03037812 */ /* 0x002fc800078ec0ff */
[----:B------:R-:W-:-:S13]  /*e020*/  ISETP.NE.AND P1, PT, R3, RZ, PT ;  /* 0x000000ff0300720c */ /* 0x000fda0003f25270 */
        /* <DEDUP_REMOVED lines=8> */
.L_x_2114:
[----:B------:R-:W-:Y:S05]  /*e0b0*/  BSYNC B3 ;  /* 0x0000000000037941 */ /* 0x000fea0003800000 */
.L_x_2113:
[----:B------:R-:W-:Y:S01]  /*e0c0*/  IMAD.MOV.U32 R11, RZ, RZ, RZ ;  /* 0x000000ffff0b7224 */ /* 0x000fe200078e00ff */
[----:B------:R-:W-:Y:S01]  /*e0d0*/  UIADD3 UR4, UP0, UR38, 0x370, URZ ;  /* 0x0000037026047890 */ /* 0x000fe2000ff1e03f */
[----:B------:R-:W-:Y:S01]  /*e0e0*/  IMAD R3, R6, 0x4000, R17 ;  /* 0x0000400006037824 */ /* 0x000fe200078e0211 */
[----:B------:R-:W-:Y:S01]  /*e0f0*/  PLOP3.LUT P0, PT, PT, PT, PT, 0x80, 0x0 ;  /* 0x000000000000781c */ /* 0x000fe20003f0f070 */
[----:B0-----:R-:W-:Y:S01]  /*e100*/  VIADD R4, R4, 0x16830 ;  /* 0x0001683004047836 */ /* 0x001fe20000000000 */
[----:B------:R-:W-:Y:S01]  /*e110*/  R2UR UR10, R11 ;  /* 0x000000000b0a72ca */ /* 0x000fe200000e0000 */
[----:B------:R-:W-:Y:S01]  /*e120*/  VIADD R3, R3, 0xe400 ;  /* 0x0000e40003037836 */ /* 0x000fe20000000000 */
[----:B------:R-:W-:Y:S01]  /*e130*/  UIADD3.X UR5, URZ, UR39, URZ, UP0, !UPT ;  /* 0x000000273f057290 */ /* 0x000fe200087fe43f */
[----:B------:R-:W-:Y:S01]  /*e140*/  IMAD R2, R0, 0x80, R26 ;  /* 0x0000008000027824 */ /* 0x000fe200078e021a */
[----:B------:R-:W-:Y:S01]  /*e150*/  UMOV UR6, 0x0 ;  /* 0x0000000000067882 */ /* 0x000fe20000000000 */
[----:B------:R-:W-:-:S10]  /*e160*/  UMOV UR7, 0x14f00000 ;  /* 0x14f0000000077882 */ /* 0x000fd40000000000 */
.L_x_2115:
        /* <DEDUP_REMOVED lines=15> */
.L_x_2218:
[----:B------:R-:W-:Y:S05]  /*e260*/  BSYNC B3 ;  /* 0x0000000000037941 */ /* 0x000fea0003800000 */
.L_x_2116:
        /* <DEDUP_REMOVED lines=12> */
.L_x_2119:
[----:B------:R-:W-:Y:S05]  /*e330*/  BSYNC B3 ;  /* 0x0000000000037941 */ /* 0x000fea0003800000 */
.L_x_2118:
        /* <DEDUP_REMOVED lines=11> */
.L_x_2120:
        /* <DEDUP_REMOVED lines=12> */
.L_x_2109:
[----:B------:R-:W-:Y:S05]  /*e4b0*/  BSYNC B1 ;  /* 0x0000000000017941 */ /* 0x000fea0003800000 */
.L_x_2108:
[----:B------:R-:W2:Y:S01]  /*e4c0*/  LDL.LU R0, [R1+0x18] ;  /* 0x0000180001007983 */ /* 0x000ea20000300800 */
[----:B------:R-:W-:Y:S02]  /*e4d0*/  IMAD.MOV.U32 R28, RZ, RZ, R10 ;  /* 0x000000ffff1c7224 */ /* 0x000fe400078e000a */
[----:B------:R-:W-:Y:S02]  /*e4e0*/  IMAD.MOV.U32 R18, RZ, RZ, R6 ;  /* 0x000000ffff127224 */ /* 0x000fe400078e0006 */
[----:B--2---:R-:W-:-:S07]  /*e4f0*/  VIADD R0, R0, 0xfffffffd ;  /* 0xfffffffd00007836 */ /* 0x004fce0000000000 */
.L_x_2107:
[----:B------:R-:W-:Y:S05]  /*e500*/  BSYNC B2 ;  /* 0x0000000000027941 */ /* 0x000fea0003800000 */
.L_x_2106:
[----:B------:R-:W-:Y:S01]  /*e510*/  VIADD R7, R7, 0xfffffffe ;  /* 0xfffffffe07077836 */ /* 0x000fe20000000000 */
[----:B------:R-:W-:-:S04]  /*e520*/  LOP3.LUT R2, RZ, R9, RZ, 0x33, !PT ;  /* 0x00000009ff027212 */ /* 0x000fc800078e33ff */
[----:B------:R-:W-:-:S13]  /*e530*/  ISETP.NE.AND P0, PT, R7, R2, PT ;  /* 0x000000020700720c */ /* 0x000fda0003f05270 */
[----:B------:R-:W-:Y:S05]  /*e540*/  @!P0 BRA `(.L_x_2105) ;  /* 0x0000000c00a08947 */ /* 0x000fea0003800000 */
[----:B------:R-:W-:-:S07]  /*e550*/  IMAD.MOV.U32 R4, RZ, RZ, R19 ;  /* 0x000000ffff047224 */ /* 0x000fce00078e0013 */
.L_x_2147:
        /* <DEDUP_REMOVED lines=32> */
.L_x_2123:
[----:B------:R-:W-:Y:S01]  /*e760*/  IMAD R2, R6, 0x8, R17 ;  /* 0x0000000806027824 */ /* 0x000fe200078e0211 */
[----:B------:R-:W-:Y:S01]  /*e770*/  SHF.L.U32 R3, R7, 0x1f, RZ ;  /* 0x0000001f07037819 */ /* 0x000fe200000006ff */
[----:B------:R-:W-:Y:S03]  /*e780*/  BSSY B2, `(.L_x_2124) ;  /* 0x0000003000027945 */ /* 0x000fe60003800000 */
[----:B------:R-:W1:Y:S02]  /*e790*/  SYNCS.PHASECHK.TRANS64.TRYWAIT P0, [R2+URZ+0x16840], R3 ;  /* 0x01684003020075a7 */ /* 0x000e64000800017f */
[----:B-1----:R-:W-:Y:S05]  /*e7a0*/  @!P0 BRA `(.L_x_2125) ;  /* 0x0000003800408947 */ /* 0x002fea0003800000 */
.L_x_2219:
[----:B------:R-:W-:Y:S05]  /*e7b0*/  BSYNC B2 ;  /* 0x0000000000027941 */ /* 0x000fea0003800000 */
.L_x_2124:
        /* <DEDUP_REMOVED lines=12> */
.L_x_2127:
[----:B------:R-:W-:Y:S05]  /*e880*/  BSYNC B2 ;  /* 0x0000000000027941 */ /* 0x000fea0003800000 */
.L_x_2126:
        /* <DEDUP_REMOVED lines=11> */
.L_x_2128:
        /* <DEDUP_REMOVED lines=15> */
.L_x_2220:
[----:B------:R-:W-:Y:S05]  /*ea30*/  BSYNC B2 ;  /* 0x0000000000027941 */ /* 0x000fea0003800000 */
.L_x_2129:
        /* <DEDUP_REMOVED lines=11> */
.L_x_2132:
[----:B------:R-:W-:Y:S05]  /*eaf0*/  BSYNC B2 ;  /* 0x0000000000027941 */ /* 0x000fea0003800000 */
.L_x_2131:
        /* <DEDUP_REMOVED lines=10> */
.L_x_2133:
        /* <DEDUP_REMOVED lines=12> */
.L_x_2122:
[----:B------:R-:W-:Y:S05]  /*ec60*/  BSYNC B1 ;  /* 0x0000000000017941 */ /* 0x000fea0003800000 */
.L_x_2121:
        /* <DEDUP_REMOVED lines=32> */
.L_x_2136:
[----:B------:R-:W-:Y:S01]  /*ee70*/  IMAD R2, R18, 0x8, R17 ;  /* 0x0000000812027824 */ /* 0x000fe200078e0211 */
[----:B------:R-:W-:Y:S01]  /*ee80*/  SHF.L.U32 R3, R28, 0x1f, RZ ;  /* 0x0000001f1c037819 */ /* 0x000fe200000006ff */
[----:B------:R-:W-:Y:S03]  /*ee90*/  BSSY B2, `(.L_x_2137) ;  /* 0x0000003000027945 */ /* 0x000fe60003800000 */
[----:B------:R-:W1:Y:S02]  /*eea0*/  SYNCS.PHASECHK.TRANS64.TRYWAIT P0, [R2+URZ+0x16840], R3 ;  /* 0x01684003020075a7 */ /* 0x000e64000800017f */
[----:B-1----:R-:W-:Y:S05]  /*eeb0*/  @!P0 BRA `(.L_x_2138) ;  /* 0x0000003000a48947 */ /* 0x002fea0003800000 */
.L_x_2221:
[----:B------:R-:W-:Y:S05]  /*eec0*/  BSYNC B2 ;  /* 0x0000000000027941 */ /* 0x000fea0003800000 */
.L_x_2137:
        /* <DEDUP_REMOVED lines=12> */
.L_x_2140:
[----:B------:R-:W-:Y:S05]  /*ef90*/  BSYNC B2 ;  /* 0x0000000000027941 */ /* 0x000fea0003800000 */
.L_x_2139:
[----:B------:R-:W-:Y:S01]  /*efa0*/  IMAD.MOV.U32 R5, RZ, RZ, RZ ;  /* 0x000000ffff057224 */ /* 0x000fe200078e00ff */
[----:B------:R-:W-:Y:S01]  /*efb0*/  UIADD3 UR4, UP0, UR38, 0x370, URZ ;  /* 0x0000037026047890 */ /* 0x000fe2000ff1e03f */
[C---:B------:R-:W-:Y:S01]  /*efc0*/  IMAD R11, R18.reuse, 0x4000, R17 ;  /* 0x00004000120b7824 */ /* 0x040fe200078e0211 */
[----:B------:R-:W-:Y:S01]  /*efd0*/  PLOP3.LUT P0, PT, PT, PT, PT, 0x80, 0x0 ;  /* 0x000000000000781c */ /* 0x000fe20003f0f070 */
[----:B-1----:R-:W-:Y:S01]  /*efe0*/  IMAD R3, R18, 0x8, R8 ;  /* 0x0000000812037824 */ /* 0x002fe200078e0208 */
[----:B------:R-:W-:Y:S01]  /*eff0*/  R2UR UR10, R5 ;  /* 0x00000000050a72ca */ /* 0x000fe200000e0000 */
[----:B------:R-:W-:Y:S01]  /*f000*/  VIADD R11, R11, 0xe400 ;  /* 0x0000e4000b0b7836 */ /* 0x000fe20000000000 */
[----:B------:R-:W-:Y:S01]  /*f010*/  UIADD3.X UR5, URZ, UR39, URZ, UP0, !UPT ;  /* 0x000000273f057290 */ /* 0x000fe200087fe43f */
[----:B------:R-:W-:Y:S01]  /*f020*/  VIADD R3, R3, 0x30 ;  /* 0x0000003003037836 */ /* 0x000fe20000000000 */
[----:B------:R-:W-:Y:S01]  /*f030*/  UMOV UR6, 0x0 ;  /* 0x0000000000067882 */ /* 0x000fe20000000000 */
[----:B------:R-:W-:Y:S01]  /*f040*/  IMAD R2, R10, 0x80, R26 ;  /* 0x000000800a027824 */ /* 0x000fe200078e021a */
[----:B------:R-:W-:-:S09]  /*f050*/  UMOV UR7, 0x14f00000 ;  /* 0x14f0000000077882 */ /* 0x000fd20000000000 */
.L_x_2141:
        /* <DEDUP_REMOVED lines=15> */
.L_x_2222:
[----:B------:R-:W-:Y:S05]  /*f150*/  BSYNC B2 ;  /* 0x0000000000027941 */ /* 0x000fea0003800000 */
.L_x_2142:
        /* <DEDUP_REMOVED lines=11> */
.L_x_2145:
[----:B------:R-:W-:Y:S05]  /*f210*/  BSYNC B2 ;  /* 0x0000000000027941 */ /* 0x000fea0003800000 */
.L_x_2144:
        /* <DEDUP_REMOVED lines=10> */
.L_x_2146:
        /* <DEDUP_REMOVED lines=12> */
.L_x_2135:
[----:B------:R-:W-:Y:S05]  /*f380*/  BSYNC B1 ;  /* 0x0000000000017941 */ /* 0x000fea0003800000 */
.L_x_2134:
[----:B------:R-:W2:Y:S01]  /*f390*/  LDL R2, [R1+0x4] ;  /* 0x0000040001027983 */ /* 0x000ea20000100800 */
[----:B------:R-:W-:Y:S01]  /*f3a0*/  VIADD R0, R0, 0xfffffffe ;  /* 0xfffffffe00007836 */ /* 0x000fe20000000000 */
[----:B--2---:R-:W-:-:S13]  /*f3b0*/  ISETP.GT.AND P0, PT, R9, R2, PT ;  /* 0x000000020900720c */ /* 0x004fda0003f04270 */
[----:B------:R-:W-:Y:S05]  /*f3c0*/  @P0 BRA `(.L_x_2147) ;  /* 0xfffffff000640947 */ /* 0x000fea000383ffff */
.L_x_2105:
[----:B------:R-:W-:Y:S05]  /*f3d0*/  BSYNC B0 ;  /* 0x0000000000007941 */ /* 0x000fea0003800000 */
.L_x_2104:
        /* <DEDUP_REMOVED lines=17> */
.L_x_2149:
[----:B------:R-:W-:Y:S05]  /*f4f0*/  BSYNC B0 ;  /* 0x0000000000007941 */ /* 0x000fea0003800000 */
.L_x_2148:
[----:B------:R-:W2:Y:S01]  /*f500*/  LDL.LU R0, [R1] ;  /* 0x0000000001007983 */ /* 0x000ea20000300800 */
[----:B------:R-:W-:Y:S01]  /*f510*/  BSSY B0, `(.L_x_2150) ;  /* 0x0000028000007945 */ /* 0x000fe20003800000 */
[----:B--2---:R-:W-:-:S13]  /*f520*/  ISETP.NE.AND P0, PT, R0, RZ, PT ;  /* 0x000000ff0000720c */ /* 0x004fda0003f05270 */
[----:B------:R-:W-:Y:S05]  /*f530*/  @!P0 BRA `(.L_x_2151) ;  /* 0x0000000000948947 */ /* 0x000fea0003800000 */
[----:B------:R-:W-:Y:S01]  /*f540*/  IMAD R3, R18, 0x8, R17 ;  /* 0x0000000812037824 */ /* 0x000fe200078e0211 */
[----:B------:R-:W-:Y:S01]  /*f550*/  SHF.L.U32 R0, R28, 0x1f, RZ ;  /* 0x0000001f1c007819 */ /* 0x000fe200000006ff */
[----:B------:R-:W-:Y:S01]  /*f560*/  BSSY B1, `(.L_x_2152) ;  /* 0x0000004000017945 */ /* 0x000fe20003800000 */
[----:B------:R-:W-:Y:S02]  /*f570*/  ISETP.NE.AND P1, PT, R6, RZ, PT ;  /* 0x000000ff0600720c */ /* 0x000fe40003f25270 */
[----:B------:R-:W0:Y:S02]  /*f580*/  SYNCS.PHASECHK.TRANS64.TRYWAIT P0, [R3+URZ+0x16860], R0 ;  /* 0x01686000030075a7 */ /* 0x000e24000800017f */
[----:B0-----:R-:W-:Y:S09]  /*f590*/  @!P0 BRA `(.L_x_2153) ;  /* 0x0000002c00148947 */ /* 0x001ff20003800000 */
.L_x_2223:
[----:B------:R-:W-:Y:S05]  /*f5a0*/  BSYNC B1 ;  /* 0x0000000000017941 */ /* 0x000fea0003800000 */
.L_x_2152:
        /* <DEDUP_REMOVED lines=9> */
.L_x_2155:
[----:B------:R-:W-:Y:S05]  /*f640*/  BSYNC B1 ;  /* 0x0000000000017941 */ /* 0x000fea0003800000 */
.L_x_2154:
        /* <DEDUP_REMOVED lines=10> */
.L_x_2156:
        /* <DEDUP_REMOVED lines=10> */
.L_x_2151:
[----:B------:R-:W-:Y:S05]  /*f790*/  BSYNC B0 ;  /* 0x0000000000007941 */ /* 0x000fea0003800000 */
.L_x_2150:
[----:B------:R-:W-:-:S05]  /*f7a0*/  VIADD R18, R18, 0x1 ;  /* 0x0000000112127836 */ /* 0x000fca0000000000 */
[----:B------:R-:W-:-:S04]  /*f7b0*/  ISETP.NE.AND P0, PT, R18, 0x2, PT ;  /* 0x000000021200780c */ /* 0x000fc80003f05270 */
[----:B------:R-:W-:Y:S02]  /*f7c0*/  SEL R3, RZ, 0x1, P0 ;  /* 0x00000001ff037807 */ /* 0x000fe40000000000 */
[----:B------:R-:W-:Y:S02]  /*f7d0*/  SEL R18, R18, RZ, P0 ;  /* 0x000000ff12127207 */ /* 0x000fe40000000000 */
[----:B------:R-:W-:-:S07]  /*f7e0*/  LOP3.LUT R28, R28, R3, RZ, 0x3c, !PT ;  /* 0x000000031c1c7212 */ /* 0x000fce00078e3cff */
.L_x_2086:
[----:B------:R-:W-:Y:S05]  /*f7f0*/  BSYNC B7 ;  /* 0x0000000000077941 */ /* 0x000fea0003800000 */
.L_x_2084:
[----:B------:R-:W2:Y:S02]  /*f800*/  LDL R0, [R1+0x3c] ;  /* 0x00003c0001007983 */ /* 0x000ea40000100800 */
[----:B--2---:R-:W-:-:S13]  /*f810*/  ISETP.NE.AND P0, PT, R0, RZ, PT ;  /* 0x000000ff0000720c */ /* 0x004fda0003f05270 */
[----:B------:R-:W-:Y:S05]  /*f820*/  @!P0 BRA `(.L_x_2157) ;  /* 0x0000000000248947 */ /* 0x000fea0003800000 */
[----:B------:R-:W-:Y:S05]  /*f830*/  WARPSYNC.ALL ;  /* 0x0000000000007948 */ /* 0x000fea0003800000 */
[----:B------:R-:W2:Y:S08]  /*f840*/  S2UR UR5, SR_CgaCtaId ;  /* 0x00000000000579c3 */ /* 0x000eb00000008800 */
[----:B------:R-:W-:Y:S06]  /*f850*/  BAR.SYNC.DEFER_BLOCKING 0x5, 0x200 ;  /* 0x0148000000007b1d */ /* 0x000fec0000010000 */
[----:B------:R-:W-:-:S02]  /*f860*/  UMOV UR4, 0x400 ;  /* 0x0000040000047882 */ /* 0x000fc40000000000 */
[----:B--2---:R-:W-:-:S06]  /*f870*/  ULEA UR4, UR5, UR4, 0x18 ;  /* 0x0000000405047291 */ /* 0x004fcc000f8ec03f */
[----:B------:R-:W-:-:S05]  /*f880*/  IMAD.U32 R17, RZ, RZ, UR4 ;  /* 0x00000004ff117e24 */ /* 0x000fca000f8e00ff */
[----:B------:R2:W4:Y:S01]  /*f890*/  LDS.128 R24, [R17+0x168d0] ;  /* 0x0168d00011187984 */ /* 0x0005220000000c00 */
[----:B------:R-:W-:Y:S06]  /*f8a0*/  BAR.ARV 0x4, 0x200 ;  /* 0x0108000000007b1d */ /* 0x000fec0000002000 */
[----:B------:R-:W-:Y:S05]  /*f8b0*/  BRA `(.L_x_2158) ;  /* 0x0000000c00d47947 */ /* 0x000fea0003800000 */
.L_x_2157:
        /* <DEDUP_REMOVED lines=9> */
[----:B------:R-:W2:Y:S01]  /*f950*/  @!P1 LDC.64 R4, c[0x0][0xc78] ;  /* 0x00031e00ff049b82 */ /* 0x000ea20000000a00 */
[----:B0-----:R-:W-:-:S05]  /*f960*/  @!P1 IMAD.WIDE R2, R9, 0x4, R2 ;  /* 0x0000000409029825 */ /* 0x001fca00078e0202 */
[----:B---3--:R2:W3:Y:S02]  /*f970*/  @!P1 LDG.E R7, desc[UR40][R2.64] ;  /* 0x0000002802079981 */ /* 0x0084e4000c1e1900 */
        /* <DEDUP_REMOVED lines=11> */
[----:B---3--:R-:W-:Y:S02]  /*fa30*/  @!P1 IMAD.MOV.U32 R25, RZ, RZ, R7 ;  /* 0x000000ffff199224 */ /* 0x008fe400078e0007 */
[----:B--2---:R-:W-:Y:S01]  /*fa40*/  @!P1 IMAD.MOV.U32 R5, RZ, RZ, R4 ;  /* 0x000000ffff059224 */ /* 0x004fe200078e0004 */
        /* <DEDUP_REMOVED lines=17> */
[----:B------:R0:W2:Y:S02]  /*fb60*/  SHFL.IDX PT, R14, R3, 0x1f, 0x1f ;  /* 0x03e01f00030e7f89 */ /* 0x0000a400000e0000 */
.L_x_2233:
[----:B------:R-:W-:Y:S02]  /*fb70*/  ULDC UR4, c[0x0][0xc38] ;  /* 0x00030e0000047ab9 */ /* 0x000fe40000000800 */
[----:B------:R-:W-:-:S04]  /*fb80*/  IMAD.U32 R4, RZ, RZ, UR4 ;  /* 0x00000004ff047e24 */ /* 0x000fc8000f8e00ff */
[----:B--2---:R-:W-:-:S04]  /*fb90*/  IMAD R7, R14, R4, RZ ;  /* 0x000000040e077224 */ /* 0x004fc800078e02ff */
[----:B------:R-:W-:-:S05]  /*fba0*/  IMAD.IADD R6, R6, 0x1, R7 ;  /* 0x0000000106067824 */ /* 0x000fca00078e0207 */
[----:B------:R-:W-:-:S13]  /*fbb0*/  ISETP.GT.AND P6, PT, R6, R0, PT ;  /* 0x000000000600720c */ /* 0x000fda0003fc4270 */
[----:B------:R-:W-:Y:S05]  /*fbc0*/  @P6 BRA `(.L_x_2160) ;  /* 0x0000000000a46947 */ /* 0x000fea0003800000 */
.L_x_2163:
[----:B------:R-:W2:Y:S01]  /*fbd0*/  LDC R2, c[0x0][0xc3c] ;  /* 0x00030f00ff027b82 */ /* 0x000ea20000000800 */
[----:B------:R-:W-:-:S05]  /*fbe0*/  VIADD R27, R27, 0x1f ;  /* 0x0000001f1b1b7836 */ /* 0x000fca0000000000 */
[----:B--2---:R-:W-:-:S13]  /*fbf0*/  ISETP.GE.AND P6, PT, R27, R2, PT ;  /* 0x000000021b00720c */ /* 0x004fda0003fc6270 */
[----:B------:R-:W-:Y:S05]  /*fc00*/  @P6 BRA `(.L_x_2161) ;  /* 0x0000000800bc6947 */ /* 0x000fea0003800000 */
[----:B0-----:R-:W0:Y:S01]  /*fc10*/  S2R R3, SR_TID.X ;  /* 0x0000000000037919 */ /* 0x001e220000002100 */
[----:B------:R-:W-:Y:S01]  /*fc20*/  IMAD.MOV.U32 R25, RZ, RZ, RZ ;  /* 0x000000ffff197224 */ /* 0x000fe200078e00ff */
[----:B0-----:R-:W-:-:S05]  /*fc30*/  LOP3.LUT R3, R3, 0x1f, RZ, 0xc0, !PT ;  /* 0x0000001f03037812 */ /* 0x001fca00078ec0ff */
[----:B------:R-:W-:-:S05]  /*fc40*/  IMAD.IADD R7, R27, 0x1, R3 ;  /* 0x000000011b077824 */ /* 0x000fca00078e0203 */
[----:B------:R-:W-:-:S13]  /*fc50*/  ISETP.GE.OR P6, PT, R7, R2, !P0 ;  /* 0x000000020700720c */ /* 0x000fda00047c6670 */
[----:B------:R-:W0:Y:S08]  /*fc60*/  @!P6 LDC.64 R2, c[0x0][0xc80] ;  /* 0x00032000ff02eb82 */ /* 0x000e300000000a00 */
[----:B------:R-:W2:Y:S01]  /*fc70*/  @!P6 LDC.64 R4, c[0x0][0xc78] ;  /* 0x00031e00ff04eb82 */ /* 0x000ea20000000a00 */
[----:B0-----:R-:W-:-:S05]  /*fc80*/  @!P6 IMAD.WIDE R2, R7, 0x4, R2 ;  /* 0x000000040702e825 */ /* 0x001fca00078e0202 */
[----:B------:R2:W3:Y:S02]  /*fc90*/  @!P6 LDG.E R25, desc[UR40][R2.64] ;  /* 0x000000280219e981 */ /* 0x0004e4000c1e1900 */
[----:B--2---:R-:W-:-:S04]  /*fca0*/  @!P6 IMAD.WIDE R2, R7, 0x4, R4 ;  /* 0x000000040702e825 */ /* 0x004fc800078e0204 */
[----:B------:R-:W-:-:S06]  /*fcb0*/  IMAD.MOV.U32 R5, RZ, RZ, RZ ;  /* 0x000000ffff057224 */ /* 0x000fcc00078e00ff */
        /* <DEDUP_REMOVED lines=20> */
.L_x_2241:
[----:B------:R-:W-:Y:S02]  /*fe00*/  ULDC UR4, c[0x0][0xc38] ;  /* 0x00030e0000047ab9 */ /* 0x000fe40000000800 */
[----:B------:R-:W-:-:S04]  /*fe10*/  IMAD.U32 R4, RZ, RZ, UR4 ;  /* 0x00000004ff047e24 */ /* 0x000fc8000f8e00ff */
[----:B--2---:R-:W-:-:S04]  /*fe20*/  IMAD R7, R14, R4, RZ ;  /* 0x000000040e077224 */ /* 0x004fc800078e02ff */
[----:B------:R-:W-:-:S05]  /*fe30*/  IMAD.IADD R6, R7, 0x1, R6 ;  /* 0x0000000107067824 */ /* 0x000fca00078e0206 */
[----:B------:R-:W-:-:S13]  /*fe40*/  ISETP.GT.AND P6, PT, R6, R0, PT ;  /* 0x000000000600720c */ /* 0x000fda0003fc4270 */
[----:B------:R-:W-:Y:S05]  /*fe50*/  @!P6 BRA `(.L_x_2163) ;  /* 0xfffffffc005ce947 */ /* 0x000fea000383ffff */
.L_x_2160:
[----:B------:R-:W-:Y:S01]  /*fe60*/  IMAD.IADD R7, R6, 0x1, -R7 ;  /* 0x0000000106077824 */ /* 0x000fe200078e0a07 */
[----:B------:R-:W-:-:S03]  /*fe70*/  UMOV UR4, 0xffffffff ;  /* 0xffffffff00047882 */ /* 0x000fc60000000000 */
[----:B------:R-:W-:-:S05]  /*fe80*/  IMAD R9, R3, R4, R7 ;  /* 0x0000000403097224 */ /* 0x000fca00078e0207 */
[----:B------:R-:W-:Y:S01]  /*fe90*/  ISETP.GT.AND P6, PT, R9, R0, PT ;  /* 0x000000000900720c */ /* 0x000fe20003fc4270 */
[----:B------:R-:W-:-:S12]  /*fea0*/  BRA.DIV UR4, `(.L_x_2164) ;  /* 0x0000002a04d47947 */ /* 0x000fd8000b800000 */
[----:B------:R-:W-:-:S04]  /*feb0*/  VOTE.ANY R2, PT, !P6 ;  /* 0x0000000000027806 */ /* 0x000fc800070e0100 */
[----:B------:R-:W2:Y:S02]  /*fec0*/  POPC R12, R2 ;  /* 0x00000002000c7309 */ /* 0x000ea40000000000 */
[----:B--2---:R2:W3:Y:S01]  /*fed0*/  SHFL.IDX PT, R25, R25, R12, 0x1f ;  /* 0x00001f0c19197589 */ /* 0x0044e200000e0000 */
[----:B------:R-:W-:-:S03]  /*fee0*/  IMAD.IADD R27, R12, 0x1, R27 ;  /* 0x000000010c1b7824 */ /* 0x000fc600078e021b */
[----:B------:R2:W4:Y:S04]  /*fef0*/  SHFL.IDX PT, R5, R5, R12, 0x1f ;  /* 0x00001f0c05057589 */ /* 0x00052800000e0000 */
.L_x_2246:
[----:B------:R-:W-:-:S13]  /*ff00*/  ISETP.NE.AND P0, PT, R2, RZ, PT ;  /* 0x000000ff0200720c */ /* 0x000fda0003f05270 */
[----:B------:R-:W-:Y:S05]  /*ff10*/  @!P0 BRA `(.L_x_2165) ;  /* 0x0000000000108947 */ /* 0x000fea0003800000 */
[----:B------:R-:W-:Y:S01]  /*ff20*/  UMOV UR4, 0xffffffff ;  /* 0xffffffff00047882 */ /* 0x000fe20000000000 */
[----:B--2---:R-:W-:Y:S02]  /*ff30*/  VIADD R12, R12, 0xffffffff ;  /* 0xffffffff0c0c7836 */ /* 0x004fe40000000000 */
[----:B------:R-:W-:Y:S05]  /*ff40*/  BRA.DIV UR4, `(.L_x_2166) ;  /* 0x0000002e04087947 */ /* 0x000fea000b800000 */
[----:B------:R2:W0:Y:S02]  /*ff50*/  SHFL.IDX PT, R24, R3, R12, 0x1f ;  /* 0x00001f0c03187589 */ /* 0x00042400000e0000 */
.L_x_2165:
[----:B----4-:R-:W-:Y:S01]  /*ff60*/  ISETP.NE.AND P0, PT, R5, 0x1, PT ;  /* 0x000000010500780c */ /* 0x010fe20003f05270 */
[----:B0-----:R-:W-:-:S04]  /*ff70*/  IMAD R24, R24, R4, R7 ;  /* 0x0000000418187224 */ /* 0x001fc800078e0207 */
[----:B------:R-:W-:-:S08]  /*ff80*/  IMAD.IADD R0, R0, 0x1, -R24 ;  /* 0x0000000100007824 */ /* 0x000fd000078e0a18 */
[----:B------:R-:W-:Y:S05]  /*ff90*/  @!P0 BRA `(.L_x_2167) ;  /* 0x0000000000dc8947 */ /* 0x000fea0003800000 */
[----:B---3--:R-:W-:Y:S02]  /*ffa0*/  IABS R4, R25 ;  /* 0x0000001900047213 */ /* 0x008fe40000000000 */
[----:B------:R-:W-:Y:S02]  /*ffb0*/  IABS R6, R5 ;  /* 0x0000000500067213 */ /* 0x000fe40000000000 */
[----:B------:R-:W0:Y:S08]  /*ffc0*/  I2F.RP R7, R4 ;  /* 0x0000000400077306 */ /* 0x000e300000209400 */
[----:B------:R-:W3:Y:S08]  /*ffd0*/  I2F.RP R8, R6 ;  /* 0x0000000600087306 */ /* 0x000ef00000209400 */
[----:B0-----:R-:W0:Y:S08]  /*ffe0*/  MUFU.RCP R7, R7 ;  /* 0x0000000700077308 */ /* 0x001e300000001000 */
[----:B---3--:R-:W-:Y:S01]  /*fff0*/  MUFU.RCP R8, R8 ;  /* 0x0000000800087308 */ /* 0x008fe20000001000 */
[----:B0-----:R-:W-:Y:S01]  /*10000*/  VIADD R2, R7, 0xffffffe ;  /* 0x0ffffffe07027836 */ /* 0x001fe20000000000 */
[----:B------:R-:W-:-:S06]  /*10010*/  IABS R7, R25 ;  /* 0x0000001900077213 */ /* 0x000fcc0000000000 */
[----:B--2---:R0:W2:Y:S02]  /*10020*/  F2I.FTZ.U32.TRUNC.NTZ R3, R2 ;  /* 0x0000000200037305 */ /* 0x0040a4000021f000 */
[----:B0-----:R-:W-:Y:S02]  /*10030*/  IMAD.MOV.U32 R2, RZ, RZ, RZ ;  /* 0x000000ffff027224 */ /* 0x001fe400078e00ff */
[----:B--2---:R-:W-:-:S04]  /*10040*/  IMAD.MOV R9, RZ, RZ, -R3 ;  /* 0x000000ffff097224 */ /* 0x004fc800078e0a03 */
[----:B------:R-:W-:-:S04]  /*10050*/  IMAD R9, R9, R4, RZ ;  /* 0x0000000409097224 */ /* 0x000fc800078e02ff */
[----:B------:R-:W-:Y:S01]  /*10060*/  IMAD.HI.U32 R3, R3, R9, R2 ;  /* 0x0000000903037227 */ /* 0x000fe200078e0002 */
[----:B------:R-:W-:-:S03]  /*10070*/  IABS R2, R0 ;  /* 0x0000000000027213 */ /* 0x000fc60000000000 */
[----:B------:R-:W-:Y:S02]  /*10080*/  IMAD.MOV R9, RZ, RZ, -R7 ;  /* 0x000000ffff097224 */ /* 0x000fe400078e0a07 */
[----:B------:R-:W-:-:S04]  /*10090*/  IMAD.HI.U32 R7, R3, R2, RZ ;  /* 0x0000000203077227 */ /* 0x000fc800078e00ff */
[----:B------:R-:W-:Y:S02]  /*100a0*/  IMAD R9, R7, R9, R2 ;  /* 0x0000000907097224 */ /* 0x000fe400078e0202 */
[----:B------:R-:W-:Y:S02]  /*100b0*/  VIADD R3, R8, 0xffffffe ;  /* 0x0ffffffe08037836 */ /* 0x000fe40000000000 */
[----:B------:R-:W-:Y:S01]  /*100c0*/  IMAD.MOV.U32 R2, RZ, RZ, RZ ;  /* 0x000000ffff027224 */ /* 0x000fe200078e00ff */
[----:B------:R-:W-:-:S03]  /*100d0*/  ISETP.GT.U32.AND P1, PT, R4, R9, PT ;  /* 0x000000090400720c */ /* 0x000fc60003f24070 */
[----:B------:R-:W0:Y:S10]  /*100e0*/  F2I.FTZ.U32.TRUNC.NTZ R3, R3 ;  /* 0x0000000300037305 */ /* 0x000e34000021f000 */
[----:B------:R-:W-:-:S02]  /*100f0*/  @!P1 IMAD.IADD R9, R9, 0x1, -R4 ;  /* 0x0000000109099824 */ /* 0x000fc400078e0a04 */
[----:B------:R-:W-:Y:S01]  /*10100*/  @!P1 VIADD R7, R7, 0x1 ;  /* 0x0000000107079836 */ /* 0x000fe20000000000 */
[----:B------:R-:W-:Y:S02]  /*10110*/  ISETP.NE.AND P1, PT, R25, RZ, PT ;  /* 0x000000ff1900720c */ /* 0x000fe40003f25270 */
[----:B------:R-:W-:Y:S01]  /*10120*/  ISETP.GE.U32.AND P0, PT, R9, R4, PT ;  /* 0x000000040900720c */ /* 0x000fe20003f06070 */
[----:B0-----:R-:W-:-:S04]  /*10130*/  IMAD.MOV R9, RZ, RZ, -R3 ;  /* 0x000000ffff097224 */ /* 0x001fc800078e0a03 */
[----:B------:R-:W-:-:S04]  /*10140*/  IMAD R9, R9, R6, RZ ;  /* 0x0000000609097224 */ /* 0x000fc800078e02ff */
[----:B------:R-:W-:Y:S01]  /*10150*/  IMAD.HI.U32 R4, R3, R9, R2 ;  /* 0x0000000903047227 */ /* 0x000fe200078e0002 */
[----:B------:R-:W-:-:S03]  /*10160*/  LOP3.LUT R2, R0, R25, RZ, 0x3c, !PT ;  /* 0x0000001900027212 */ /* 0x000fc600078e3cff */
[----:B------:R-:W-:Y:S01]  /*10170*/  @P0 VIADD R7, R7, 0x1 ;  /* 0x0000000107070836 */ /* 0x000fe20000000000 */
[----:B------:R-:W-:Y:S02]  /*10180*/  ISETP.GE.AND P2, PT, R2, RZ, PT ;  /* 0x000000ff0200720c */ /* 0x000fe40003f46270 */
[----:B------:R-:W-:-:S05]  /*10190*/  IABS R2, R5 ;  /* 0x0000000500027213 */ /* 0x000fca0000000000 */
[----:B------:R-:W-:-:S06]  /*101a0*/  IMAD.MOV R2, RZ, RZ, -R2 ;  /* 0x000000ffff027224 */ /* 0x000fcc00078e0a02 */
[----:B------:R-:W-:Y:S01]  /*101b0*/  @!P2 IMAD.MOV R7, RZ, RZ, -R7 ;  /* 0x000000ffff07a224 */ /* 0x000fe200078e0a07 */
[----:B------:R-:W-:-:S04]  /*101c0*/  @!P1 LOP3.LUT R7, RZ, R25, RZ, 0x33, !PT ;  /* 0x00000019ff079212 */ /* 0x000fc800078e33ff */
[----:B------:R-:W-:-:S05]  /*101d0*/  IABS R3, R7 ;  /* 0x0000000700037213 */ /* 0x000fca0000000000 */
        /* <DEDUP_REMOVED lines=9> */
[----:B------:R-:W-:-:S04]  /*10270*/  IMAD.MOV R3, RZ, RZ, -R7 ;  /* 0x000000ffff037224 */ /* 0x000fc800078e0a07 */
[----:B------:R-:W-:-:S08]  /*10280*/  IMAD R3, R25, R3, R0 ;  /* 0x0000000319037224 */ /* 0x000fd000078e0200 */
[----:B------:R-:W-:-:S04]  /*10290*/  @P0 VIADD R4, R4, 0x1 ;  /* 0x0000000104040836 */ /* 0x000fc80000000000 */
[----:B------:R-:W-:Y:S01]  /*102a0*/  @!P2 IMAD.MOV R4, RZ, RZ, -R4 ;  /* 0x000000ffff04a224 */ /* 0x000fe200078e0a04 */
[----:B------:R-:W-:-:S05]  /*102b0*/  @!P1 LOP3.LUT R4, RZ, R5, RZ, 0x33, !PT ;  /* 0x00000005ff049212 */ /* 0x000fca00078e33ff */
[--C-:B------:R-:W-:Y:S02]  /*102c0*/  IMAD.MOV R2, RZ, RZ, -R4.reuse ;  /* 0x000000ffff027224 */ /* 0x100fe400078e0a04 */
[C---:B------:R-:W-:Y:S02]  /*102d0*/  IMAD R4, R5.reuse, 0x1000000, R4 ;  /* 0x0100000005047824 */ /* 0x040fe400078e0204 */
[----:B------:R-:W-:-:S04]  /*102e0*/  IMAD R5, R5, R2, R7 ;  /* 0x0000000205057224 */ /* 0x000fc800078e0207 */
[----:B------:R-:W-:Y:S01]  /*102f0*/  IMAD R26, R5, 0x10000, R4 ;  /* 0x00010000051a7824 */ /* 0x000fe200078e0204 */
[----:B------:R-:W-:Y:S06]  /*10300*/  BRA `(.L_x_2168) ;  /* 0x0000000000f07947 */ /* 0x000fec0003800000 */
.L_x_2167:
[----:B--2---:R-:W0:Y:S02]  /*10310*/  LDC.64 R2, c[0x0][0xc90] ;  /* 0x00032400ff027b82 */ /* 0x004e240000000a00 */
[----:B0-----:R-:W-:-:S05]  /*10320*/  IMAD.WIDE R2, R27, 0x4, R2 ;  /* 0x000000041b027825 */ /* 0x001fca00078e0202 */
[----:B------:R0:W3:Y:S02]  /*10330*/  LDG.E R6, desc[UR40][R2.64] ;  /* 0x0000002802067981 */ /* 0x0000e4000c1e1900 */
[----:B0-----:R-:W-:Y:S02]  /*10340*/  IMAD.MOV.U32 R2, RZ, RZ, RZ ;  /* 0x000000ffff027224 */ /* 0x001fe400078e00ff */
[----:B---3--:R-:W-:-:S05]  /*10350*/  IMAD R5, R25, R6, RZ ;  /* 0x0000000619057224 */ /* 0x008fca00078e02ff */
[----:B------:R-:W-:-:S04]  /*10360*/  IABS R7, R5 ;  /* 0x0000000500077213 */ /* 0x000fc80000000000 */
[----:B------:R-:W0:Y:S08]  /*10370*/  I2F.RP R8, R7 ;  /* 0x0000000700087306 */ /* 0x000e300000209400 */
[----:B0-----:R-:W0:Y:S02]  /*10380*/  MUFU.RCP R8, R8 ;  /* 0x0000000800087308 */ /* 0x001e240000001000 */
[----:B0-----:R-:W-:-:S06]  /*10390*/  VIADD R9, R8, 0xffffffe ;  /* 0x0ffffffe08097836 */ /* 0x001fcc0000000000 */
[----:B------:R-:W1:Y:S02]  /*103a0*/  F2I.FTZ.U32.TRUNC.NTZ R3, R9 ;  /* 0x0000000900037305 */ /* 0x000e64000021f000 */
[----:B-1----:R-:W-:-:S04]  /*103b0*/  IMAD.MOV R10, RZ, RZ, -R3 ;  /* 0x000000ffff0a7224 */ /* 0x002fc800078e0a03 */
        /* <DEDUP_REMOVED lines=49> */
.L_x_2168:
[----:B------:R-:W-:-:S05]  /*106d0*/  LOP3.LUT R0, RZ, R3, RZ, 0x33, !PT ;  /* 0x00000003ff007212 */ /* 0x000fca00078e33ff */
[----:B------:R-:W-:Y:S01]  /*106e0*/  IMAD.IADD R25, R25, 0x1, R0 ;  /* 0x0000000119197824 */ /* 0x000fe200078e0200 */
[----:B------:R-:W-:Y:S06]  /*106f0*/  BRA `(.L_x_2169) ;  /* 0x00000000001c7947 */ /* 0x000fec0003800000 */
.L_x_2161:
[----:B------:R-:W-:Y:S01]  /*10700*/  UMOV UR4, URZ ;  /* 0x0000003f00047c82 */ /* 0x000fe20008000000 */
[----:B------:R-:W-:Y:S01]  /*10710*/  UMOV UR5, URZ ;  /* 0x0000003f00057c82 */ /* 0x000fe20008000000 */
[----:B------:R-:W-:Y:S01]  /*10720*/  ULDC UR6, c[0x0][0xc3c] ;  /* 0x00030f0000067ab9 */ /* 0x000fe20000000800 */
[----:B------:R-:W-:Y:S02]  /*10730*/  IMAD.MOV.U32 R24, RZ, RZ, R0 ;  /* 0x000000ffff187224 */ /* 0x000fe400078e0000 */
[----:B------:R-:W-:Y:S02]  /*10740*/  IMAD.U32 R25, RZ, RZ, UR4 ;  /* 0x00000004ff197e24 */ /* 0x000fe4000f8e00ff */
[----:B------:R-:W-:Y:S02]  /*10750*/  IMAD.U32 R26, RZ, RZ, UR5 ;  /* 0x00000005ff1a7e24 */ /* 0x000fe4000f8e00ff */
[----:B------:R-:W-:-:S07]  /*10760*/  IMAD.U32 R27, RZ, RZ, UR6 ;  /* 0x00000006ff1b7e24 */ /* 0x000fce000f8e00ff */
.L_x_2169:
        /* <DEDUP_REMOVED lines=10> */
.L_x_2158:
[----:B------:R-:W-:Y:S02]  /*10810*/  ULDC UR4, c[0x0][0xc3c] ;  /* 0x00030f0000047ab9 */ /* 0x000fe40000000800 */
[----:B----4-:R-:W-:-:S13]  /*10820*/  ISETP.GE.AND P0, PT, R27, UR4, PT ;  /* 0x000000041b007c0c */ /* 0x010fda000bf06270 */
[----:B------:R-:W-:Y:S05]  /*10830*/  @!P0 BRA `(.L_x_2170) ;  /* 0xffffffb000748947 */ /* 0x000fea000383ffff */
[----:B------:R-:W-:Y:S05]  /*10840*/  BSYNC B8 ;  /* 0x0000000000087941 */ /* 0x000fea0003800000 */
.L_x_2078:
[----:B0-----:R-:W4:Y:S01]  /*10850*/  LDL.LU R0, [R1+0x28] ;  /* 0x0000280001007983 */ /* 0x001f220000300800 */
[----:B------:R-:W-:Y:S01]  /*10860*/  BSSY B0, `(.L_x_2171) ;  /* 0x000000b000007945 */ /* 0x000fe20003800000 */
[----:B------:R-:W0:Y:S01]  /*10870*/  S2R R5, SR_CgaCtaId ;  /* 0x0000000000057919 */ /* 0x000e220000008800 */
[----:B----4-:R-:W-:-:S05]  /*10880*/  VIADD R0, R0, 0x1 ;  /* 0x0000000100007836 */ /* 0x010fca0000000000 */
        /* <DEDUP_REMOVED lines=8> */
.L_x_2249:
[----:B------:R-:W-:Y:S05]  /*10910*/  BSYNC B0 ;  /* 0x0000000000007941 */ /* 0x000fea0003800000 */
.L_x_2171:
[----:B------:R-:W-:-:S03]  /*10920*/  UMOV UR4, 0xffffffff ;  /* 0xffffffff00047882 */ /* 0x000fc60000000000 */
[----:B------:R-:W-:Y:S05]  /*10930*/  BRA.DIV UR4, `(.L_x_2173) ;  /* 0x0000002204c87947 */ /* 0x000fea000b800000 */
[----:B0-----:R-:W0:Y:S02]  /*10940*/  S2R R0, SR_TID.X ;  /* 0x0000000000007919 */ /* 0x001e240000002100 */
[----:B0-----:R-:W-:-:S04]  /*10950*/  SHF.R.U32.HI R0, RZ, 0x5, R0 ;  /* 0x00000005ff007819 */ /* 0x001fc80000011600 */
[----:B------:R-:W-:-:S05]  /*10960*/  LOP3.LUT R0, R0, 0x3, RZ, 0xc0, !PT ;  /* 0x0000000300007812 */ /* 0x000fca00078ec0ff */
[----:B------:R0:W4:Y:S02]  /*10970*/  SHFL.IDX PT, R14, R0, RZ, 0x1f ;  /* 0x00001fff000e7589 */ /* 0x00012400000e0000 */
.L_x_2252:
[----:B----4-:R-:W-:Y:S01]  /*10980*/  ISETP.NE.AND P0, PT, R14, RZ, PT ;  /* 0x000000ff0e00720c */ /* 0x010fe20003f05270 */
[----:B------:R-:W-:-:S12]  /*10990*/  BSSY B0, `(.L_x_2174) ;  /* 0x0000024000007945 */ /* 0x000fd80003800000 */
[----:B------:R-:W-:Y:S05]  /*109a0*/  @P0 BRA `(.L_x_2175) ;  /* 0x0000000000880947 */ /* 0x000fea0003800000 */
[----:B------:R-:W-:-:S03]  /*109b0*/  UMOV UR4, 0xffffffff ;  /* 0xffffffff00047882 */ /* 0x000fc60000000000 */
[----:B------:R-:W-:Y:S05]  /*109c0*/  BRA.DIV UR4, `(.L_x_2176) ;  /* 0x0000002204d87947 */ /* 0x000fea000b800000 */
[----:B------:R-:W-:-:S13]  /*109d0*/  ELECT P6, URZ, PT ;  /* 0x00000000003f782f */ /* 0x000fda00038c0000 */
.L_x_2255:
[----:B------:R-:W-:Y:S05]  /*109e0*/  @!P6 BRA `(.L_x_2175) ;  /* 0x000000000078e947 */ /* 0x000fea0003800000 */
[----:B0-----:R-:W4:Y:S02]  /*109f0*/  LDL.LU R0, [R1+0x40] ;  /* 0x0000400001007983 */ /* 0x001f240000300800 */
[----:B----4-:R-:W-:-:S04]  /*10a00*/  LOP3.LUT R0, R0, 0x2, RZ, 0xfc, !PT ;  /* 0x0000000200007812 */ /* 0x010fc800078efcff */
[----:B------:R-:W-:-:S13]  /*10a10*/  ISETP.NE.AND P2, PT, R0, 0x3, PT ;  /* 0x000000030000780c */ /* 0x000fda0003f45270 */
[----:B------:R-:W-:Y:S05]  /*10a20*/  @!P2 BRA `(.L_x_2177) ;  /* 0x000000000004a947 */ /* 0x000fea0003800000 */
[----:B------:R-:W-:Y:S01]  /*10a30*/  BPT.TRAP 0x1 ;  /* 0x000000040000795c */ /* 0x000fe20000300000 */
.L_x_2177:
[----:B------:R-:W-:Y:S01]  /*10a40*/  VIADD R3, R9, 0x16840 ;  /* 0x0001684009037836 */ /* 0x000fe20000000000 */
[----:B------:R-:W-:Y:S01]  /*10a50*/  SHF.L.U32 R2, R28, 0x1f, RZ ;  /* 0x0000001f1c027819 */ /* 0x000fe200000006ff */
[C---:B------:R-:W-:Y:S02]  /*10a60*/  VIADD R0, R18.reuse, 0x1 ;  /* 0x0000000112007836 */ /* 0x040fe40000000000 */
[----:B---3--:R-:W-:-:S03]  /*10a70*/  IMAD R7, R18, 0x8, R3 ;  /* 0x0000000812077824 */ /* 0x008fc600078e0203 */
        /* <DEDUP_REMOVED lines=8> */
.L_x_2256:
[----:B------:R-:W3:Y:S02]  /*10b00*/  SYNCS.PHASECHK.TRANS64.TRYWAIT P0, [R3+URZ], R0 ;  /* 0x00000000030075a7 */ /* 0x000ee4000800017f */
[----:B---3--:R-:W-:Y:S05]  /*10b10*/  @!P0 BRA `(.L_x_2179) ;  /* 0x0000002000b88947 */ /* 0x008fea0003800000 */
.L_x_2257:
[----:B------:R-:W-:Y:S05]  /*10b20*/  @!P2 BRA `(.L_x_2180) ;  /* 0x000000000004a947 */ /* 0x000fea0003800000 */
[----:B------:R-:W-:Y:S01]  /*10b30*/  BPT.TRAP 0x1 ;  /* 0x000000040000795c */ /* 0x000fe20000300000 */
.L_x_2180:
[----:B---3--:R-:W-:-:S04]  /*10b40*/  VIADD R3, R9, 0x16860 ;  /* 0x0001686009037836 */ /* 0x008fc80000000000 */
[----:B------:R-:W-:-:S04]  /*10b50*/  IMAD R5, R18, 0x8, R3 ;  /* 0x0000000812057824 */ /* 0x000fc800078e0203 */
[----:B------:R-:W3:Y:S02]  /*10b60*/  SYNCS.PHASECHK.TRANS64.TRYWAIT P0, [R5+URZ], R2 ;  /* 0x00000002050075a7 */ /* 0x000ee4000800017f */
[----:B---3--:R-:W-:Y:S05]  /*10b70*/  @!P0 BRA `(.L_x_2181) ;  /* 0x0000002000b48947 */ /* 0x008fea0003800000 */
.L_x_2258:
[----:B------:R-:W-:-:S07]  /*10b80*/  IMAD R3, R4, 0x8, R3 ;  /* 0x0000000804037824 */ /* 0x000fce00078e0203 */
.L_x_2182:
[----:B----4-:R4:W0:Y:S02]  /*10b90*/  SYNCS.PHASECHK.TRANS64.TRYWAIT P0, [R3+URZ], R0 ;  /* 0x00000000030075a7 */ /* 0x010824000800017f */
[----:B0-----:R-:W-:Y:S05]  /*10ba0*/  @!P0 NANOSLEEP.SYNCS 0x989680 ;  /* 0x009896800000895d */ /* 0x001fea0003900000 */
[----:B------:R-:W0:Y:S02]  /*10bb0*/  @!P0 SYNCS.PHASECHK.TRANS64 P0, [R3+URZ], R0 ;  /* 0x00000000030085a7 */ /* 0x000e24000800007f */
[----:B0-----:R-:W-:Y:S05]  /*10bc0*/  @!P0 BRA `(.L_x_2182) ;  /* 0xfffffffc00f08947 */ /* 0x001fea000383ffff */
.L_x_2175:
[----:B------:R-:W-:Y:S05]  /*10bd0*/  BSYNC B0 ;  /* 0x0000000000007941 */ /* 0x000fea0003800000 */
.L_x_2174:
[----:B------:R-:W-:Y:S05]  /*10be0*/  EXIT ;  /* 0x000000000000794d */ /* 0x000fea0003800000 */
.L_x_2029:
[----:B0-----:R-:W-:-:S04]  /*10bf0*/  IMAD.U32 R3, RZ, RZ, UR38 ;  /* 0x00000026ff037e24 */ /* 0x001fc8000f8e00ff */
[----:B------:R0:W1:Y:S03]  /*10c00*/  SYNCS.PHASECHK.TRANS64.TRYWAIT P1, [R3+URZ+0x16800], R0 ;  /* 0x01680000030075a7 */ /* 0x000066000802017f */
[----:B-1----:R-:W-:Y:S05]  /*10c10*/  @!P1 NANOSLEEP.SYNCS 0x989680 ;  /* 0x009896800000995d */ /* 0x002fea0003900000 */
[----:B------:R-:W1:Y:S02]  /*10c20*/  @!P1 SYNCS.PHASECHK.TRANS64 P1, [R3+URZ+0x16800], R0 ;  /* 0x01680000030095a7 */ /* 0x000e64000802007f */
[----:B-1----:R-:W-:Y:S05]  /*10c30*/  @!P1 BRA `(.L_x_2029) ;  /* 0xfffffffc00ec9947 */ /* 0x002fea000383ffff */
[----:B------:R-:W-:Y:S05]  /*10c40*/  BRA `(.L_x_2183) ;  /* 0xffffff0c00787947 */ /* 0x000fea000383ffff */
.L_x_2033:
[----:B-1----:R1:W2:Y:S02]  /*10c50*/  SYNCS.PHASECHK.TRANS64.TRYWAIT P2, [R3+URZ+0x16830], R0 ;  /* 0x01683000030075a7 */ /* 0x0022a4000804017f */
[----:B--2---:R-:W-:Y:S05]  /*10c60*/  @!P2 NANOSLEEP.SYNCS 0x989680 ;  /* 0x009896800000a95d */ /* 0x004fea0003900000 */
[----:B------:R-:W2:Y:S02]  /*10c70*/  @!P2 SYNCS.PHASECHK.TRANS64 P2, [R3+URZ+0x16830], R0 ;  /* 0x016830000300a5a7 */ /* 0x000ea4000804007f */
[----:B--2---:R-:W-:Y:S05]  /*10c80*/  @!P2 BRA `(.L_x_2033) ;  /* 0xfffffffc00f0a947 */ /* 0x004fea000383ffff */
[----:B------:R-:W-:Y:S05]  /*10c90*/  BRA `(.L_x_2032) ;  /* 0xffffff0c009c7947 */ /* 0x000fea000383ffff */
.L_x_2038:
[----:B-1----:R-:W-:-:S04]  /*10ca0*/  IMAD.U32 R11, RZ, RZ, UR10 ;  /* 0x0000000aff0b7e24 */ /* 0x002fc8000f8e00ff */
[----:B------:R1:W2:Y:S03]  /*10cb0*/  SYNCS.PHASECHK.TRANS64.TRYWAIT P3, [R11+URZ+0x16830], R0 ;  /* 0x016830000b0075a7 */ /* 0x0002a6000806017f */
[----:B--2---:R-:W-:Y:S05]  /*10cc0*/  @!P3 NANOSLEEP.SYNCS 0x989680 ;  /* 0x009896800000b95d */ /* 0x004fea0003900000 */
[----:B------:R-:W2:Y:S02]  /*10cd0*/  @!P3 SYNCS.PHASECHK.TRANS64 P3, [R11+URZ+0x16830], R0 ;  /* 0x016830000b00b5a7 */ /* 0x000ea4000806007f */
[----:B--2---:R-:W-:Y:S05]  /*10ce0*/  @!P3 BRA `(.L_x_2038) ;  /* 0xfffffffc00ecb947 */ /* 0x004fea000383ffff */
[----:B------:R-:W-:Y:S05]  /*10cf0*/  BRA `(.L_x_2035) ;  /* 0xffffff2c00d47947 */ /* 0x000fea000383ffff */
.L_x_2042:
[----:B-1----:R-:W-:-:S04]  /*10d00*/  IMAD.U32 R2, RZ, RZ, UR10 ;  /* 0x0000000aff027e24 */ /* 0x002fc8000f8e00ff */
[----:B------:R1:W2:Y:S03]  /*10d10*/  SYNCS.PHASECHK.TRANS64.TRYWAIT P3, [R2+URZ+0x16850], R0 ;  /* 0x01685000020075a7 */ /* 0x0002a6000806017f */
[----:B--2---:R-:W-:Y:S05]  /*10d20*/  @!P3 NANOSLEEP.SYNCS 0x989680 ;  /* 0x009896800000b95d */ /* 0x004fea0003900000 */
[----:B------:R-:W2:Y:S02]  /*10d30*/  @!P3 SYNCS.PHASECHK.TRANS64 P3, [R2+URZ+0x16850], R0 ;  /* 0x016850000200b5a7 */ /* 0x000ea4000806007f */
[----:B--2---:R-:W-:Y:S05]  /*10d40*/  @!P3 BRA `(.L_x_2042) ;  /* 0xfffffffc00ecb947 */ /* 0x004fea000383ffff */
[----:B------:R-:W-:Y:S05]  /*10d50*/  BRA `(.L_x_2039) ;  /* 0xffffff3000547947 */ /* 0x000fea000383ffff */
.L_x_2048:
[----:B-1----:R-:W-:-:S04]  /*10d60*/  IMAD.U32 R7, RZ, RZ, UR10 ;  /* 0x0000000aff077e24 */ /* 0x002fc8000f8e00ff */
[----:B------:R1:W2:Y:S03]  /*10d70*/  SYNCS.PHASECHK.TRANS64.TRYWAIT P2, [R7+URZ+0x16830], R0 ;  /* 0x01683000070075a7 */ /* 0x0002a6000804017f */
[----:B--2---:R-:W-:Y:S05]  /*10d80*/  @!P2 NANOSLEEP.SYNCS 0x989680 ;  /* 0x009896800000a95d */ /* 0x004fea0003900000 */
[----:B------:R-:W2:Y:S02]  /*10d90*/  @!P2 SYNCS.PHASECHK.TRANS64 P2, [R7+URZ+0x16830], R0 ;  /* 0x016830000700a5a7 */ /* 0x000ea4000804007f */
[----:B--2---:R-:W-:Y:S05]  /*10da0*/  @!P2 BRA `(.L_x_2048) ;  /* 0xfffffffc00eca947 */ /* 0x004fea000383ffff */
[----:B------:R-:W-:Y:S05]  /*10db0*/  BRA `(.L_x_2045) ;  /* 0xffffff5400347947 */ /* 0x000fea000383ffff */
.L_x_2052:
[----:B-1----:R-:W-:-:S04]  /*10dc0*/  IMAD.U32 R2, RZ, RZ, UR10 ;  /* 0x0000000aff027e24 */ /* 0x002fc8000f8e00ff */
[----:B------:R1:W2:Y:S03]  /*10dd0*/  SYNCS.PHASECHK.TRANS64.TRYWAIT P2, [R2+URZ+0x16850], R0 ;  /* 0x01685000020075a7 */ /* 0x0002a6000804017f */
[----:B--2---:R-:W-:Y:S05]  /*10de0*/  @!P2 NANOSLEEP.SYNCS 0x989680 ;  /* 0x009896800000a95d */ /* 0x004fea0003900000 */
[----:B------:R-:W2:Y:S02]  /*10df0*/  @!P2 SYNCS.PHASECHK.TRANS64 P2, [R2+URZ+0x16850], R0 ;  /* 0x016850000200a5a7 */ /* 0x000ea4000804007f */
[----:B--2---:R-:W-:Y:S05]  /*10e00*/  @!P2 BRA `(.L_x_2052) ;  /* 0xfffffffc00eca947 */ /* 0x004fea000383ffff */
[----:B------:R-:W-:Y:S05]  /*10e10*/  BRA `(.L_x_2049) ;  /* 0xffffff5400b47947 */ /* 0x000fea000383ffff */
.L_x_2057:
[----:B-1----:R-:W-:-:S04]  /*10e20*/  IMAD.U32 R6, RZ, RZ, UR5 ;  /* 0x00000005ff067e24 */ /* 0x002fc8000f8e00ff */
[----:B------:R1:W2:Y:S03]  /*10e30*/  SYNCS.PHASECHK.TRANS64.TRYWAIT P0, [R6+URZ+0x16850], R5 ;  /* 0x01685005060075a7 */ /* 0x0002a6000800017f */
[----:B--2---:R-:W-:Y:S05]  /*10e40*/  @!P0 NANOSLEEP.SYNCS 0x989680 ;  /* 0x009896800000895d */ /* 0x004fea0003900000 */
[----:B------:R-:W2:Y:S02]  /*10e50*/  @!P0 SYNCS.PHASECHK.TRANS64 P0, [R6+URZ+0x16850], R5 ;  /* 0x01685005060085a7 */ /* 0x000ea4000800007f */
[----:B--2---:R-:W-:Y:S05]  /*10e60*/  @!P0 BRA `(.L_x_2057) ;  /* 0xfffffffc00ec8947 */ /* 0x004fea000383ffff */
[----:B------:R-:W-:Y:S05]  /*10e70*/  BRA `(.L_x_2056) ;  /* 0xffffff7000187947 */ /* 0x000fea000383ffff */
.L_x_2092:
        /* <DEDUP_REMOVED lines=11> */
.L_x_2185:
[----:B------:R-:W-:Y:S05]  /*10f30*/  BSYNC B0 ;  /* 0x0000000000007941 */ /* 0x000fea0003800000 */
.L_x_2184:
[----:B------:R-:W-:Y:S05]  /*10f40*/  BRA `(.L_x_2186) ;  /* 0xffffffb8005c7947 */ /* 0x000fea000383ffff */
.L_x_2094:
[----:B------:R-:W-:Y:S01]  /*10f50*/  BSSY B0, `(.L_x_2187) ;  /* 0x0000006000007945 */ /* 0x000fe20003800000 */
[----:B------:R-:W-:-:S07]  /*10f60*/  IMAD.MOV.U32 R15, RZ, RZ, -0x1 ;  /* 0xffffffffff0f7424 */ /* 0x000fce00078e00ff */
[----:B0123--:R-:W-:Y:S05]  /*10f70*/  WARPSYNC.COLLECTIVE R15, `(.L_x_2188) ;  /* 0x000000000f0c7348 */ /* 0x00ffea0003c00000 */
[----:B------:R-:W-:Y:S02]  /*10f80*/  ELECT P6, UR62, PT ;  /* 0x00000000003e782f */ /* 0x000fe400038c0000 */
[----:B------:R-:W-:Y:S01]  /*10f90*/  MOV R14, UR62 ;  /* 0x0000003e000e7c02 */ /* 0x000fe20008000f00 */
[----:B0123--:R-:W-:Y:S10]  /*10fa0*/  ENDCOLLECTIVE ;  /* 0x000000000000791b */ /* 0x00fff40003800000 */
.L_x_2188:
[----:B------:R-:W-:Y:S05]  /*10fb0*/  BSYNC B0 ;  /* 0x0000000000007941 */ /* 0x000fea0003800000 */
.L_x_2187:
[----:B------:R-:W-:Y:S05]  /*10fc0*/  BRA `(.L_x_2189) ;  /* 0xffffffb8005c7947 */ /* 0x000fea000383ffff */
.L_x_2096:
[----:B--2---:R2:W4:Y:S02]  /*10fd0*/  SYNCS.PHASECHK.TRANS64.TRYWAIT P0, [R0+URZ+0x16840], R2 ;  /* 0x01684002000075a7 */ /* 0x004524000800017f */
[----:B----4-:R-:W-:Y:S05]  /*10fe0*/  @!P0 NANOSLEEP.SYNCS 0x989680 ;  /* 0x009896800000895d */ /* 0x010fea0003900000 */
[----:B------:R-:W4:Y:S02]  /*10ff0*/  @!P0 SYNCS.PHASECHK.TRANS64 P0, [R0+URZ+0x16840], R2 ;  /* 0x01684002000085a7 */ /* 0x000f24000800007f */
[----:B----4-:R-:W-:Y:S05]  /*11000*/  @!P0 BRA `(.L_x_2096) ;  /* 0xfffffffc00f08947 */ /* 0x010fea000383ffff */
[----:B------:R-:W-:Y:S05]  /*11010*/  BRA `(.L_x_2190) ;  /* 0xffffffb800ac7947 */ /* 0x000fea000383ffff */
.L_x_2100:
        /* <DEDUP_REMOVED lines=12> */
.L_x_2191:
[----:B------:R-:W-:Y:S02]  /*110e0*/  IMAD.MOV.U32 R13, RZ, RZ, R0 ;  /* 0x000000ffff0d7224 */ /* 0x000fe400078e0000 */
[----:B------:R-:W-:-:S07]  /*110f0*/  IMAD.MOV.U32 R6, RZ, RZ, R14 ;  /* 0x000000ffff067224 */ /* 0x000fce00078e000e */
[----:B------:R-:W-:Y:S05]  /*11100*/  WARPSYNC.COLLECTIVE R15, `(.L_x_2192) ;  /* 0x000000000f087348 */ /* 0x000fea0003c00000 */
[----:B------:R0:W1:Y:S02]  /*11110*/  SHFL.IDX P6, R14, R13, R12, R11 ;  /* 0x0000000c0d0e7389 */ /* 0x00006400000c000b */
[----:B01----:R-:W-:Y:S01]  /*11120*/  ENDCOLLECTIVE ;  /* 0x000000000000791b */ /* 0x003fe20003800000 */
.L_x_2192:
[----:B------:R-:W-:Y:S02]  /*11130*/  IMAD.MOV.U32 R13, RZ, RZ, R4 ;  /* 0x000000ffff0d7224 */ /* 0x000fe400078e0004 */
[----:B------:R-:W-:Y:S02]  /*11140*/  IMAD.MOV.U32 R12, RZ, RZ, 0x1 ;  /* 0x00000001ff0c7424 */ /* 0x000fe400078e00ff */
[----:B------:R-:W-:-:S07]  /*11150*/  IMAD.MOV.U32 R7, RZ, RZ, R14 ;  /* 0x000000ffff077224 */ /* 0x000fce00078e000e */
[----:B------:R-:W-:Y:S05]  /*11160*/  WARPSYNC.COLLECTIVE R15, `(.L_x_2193) ;  /* 0x000000000f087348 */ /* 0x000fea0003c00000 */
[----:B------:R0:W1:Y:S02]  /*11170*/  SHFL.IDX P6, R14, R13, R12, R11 ;  /* 0x0000000c0d0e7389 */ /* 0x00006400000c000b */
[----:B01----:R-:W-:Y:S01]  /*11180*/  ENDCOLLECTIVE ;  /* 0x000000000000791b */ /* 0x003fe20003800000 */
.L_x_2193:
        /* <DEDUP_REMOVED lines=15> */
.L_x_2194:
[----:B------:R-:W-:Y:S02]  /*11280*/  IMAD.MOV.U32 R13, RZ, RZ, R4 ;  /* 0x000000ffff0d7224 */ /* 0x000fe400078e0004 */
[----:B------:R-:W-:Y:S02]  /*11290*/  IMAD.MOV.U32 R12, RZ, RZ, 0x2 ;  /* 0x00000002ff0c7424 */ /* 0x000fe400078e00ff */
[----:B------:R-:W-:-:S07]  /*112a0*/  IMAD.MOV.U32 R7, RZ, RZ, R14 ;  /* 0x000000ffff077224 */ /* 0x000fce00078e000e */
[----:B------:R-:W-:Y:S05]  /*112b0*/  WARPSYNC.COLLECTIVE R15, `(.L_x_2195) ;  /* 0x000000000f087348 */ /* 0x000fea0003c00000 */
[----:B------:R0:W1:Y:S02]  /*112c0*/  SHFL.IDX P6, R14, R13, R12, R11 ;  /* 0x0000000c0d0e7389 */ /* 0x00006400000c000b */
[----:B01----:R-:W-:Y:S01]  /*112d0*/  ENDCOLLECTIVE ;  /* 0x000000000000791b */ /* 0x003fe20003800000 */
.L_x_2195:
        /* <DEDUP_REMOVED lines=16> */
.L_x_2196:
[----:B------:R-:W-:Y:S02]  /*113e0*/  IMAD.MOV.U32 R13, RZ, RZ, R4 ;  /* 0x000000ffff0d7224 */ /* 0x000fe400078e0004 */
[----:B------:R-:W-:Y:S02]  /*113f0*/  IMAD.MOV.U32 R12, RZ, RZ, 0x3 ;  /* 0x00000003ff0c7424 */ /* 0x000fe400078e00ff */
[----:B------:R-:W-:-:S07]  /*11400*/  IMAD.MOV.U32 R7, RZ, RZ, R14 ;  /* 0x000000ffff077224 */ /* 0x000fce00078e000e */
[----:B------:R-:W-:Y:S05]  /*11410*/  WARPSYNC.COLLECTIVE R15, `(.L_x_2197) ;  /* 0x000000000f087348 */ /* 0x000fea0003c00000 */
[----:B------:R0:W1:Y:S02]  /*11420*/  SHFL.IDX P6, R14, R13, R12, R11 ;  /* 0x0000000c0d0e7389 */ /* 0x00006400000c000b */
[----:B01----:R-:W-:Y:S01]  /*11430*/  ENDCOLLECTIVE ;  /* 0x000000000000791b */ /* 0x003fe20003800000 */
.L_x_2197:
        /* <DEDUP_REMOVED lines=16> */
.L_x_2198:
[----:B------:R-:W-:Y:S02]  /*11540*/  IMAD.MOV.U32 R13, RZ, RZ, R4 ;  /* 0x000000ffff0d7224 */ /* 0x000fe400078e0004 */
[----:B------:R-:W-:Y:S02]  /*11550*/  IMAD.MOV.U32 R12, RZ, RZ, 0x4 ;  /* 0x00000004ff0c7424 */ /* 0x000fe400078e00ff */
[----:B------:R-:W-:-:S07]  /*11560*/  IMAD.MOV.U32 R7, RZ, RZ, R14 ;  /* 0x000000ffff077224 */ /* 0x000fce00078e000e */
[----:B------:R-:W-:Y:S05]  /*11570*/  WARPSYNC.COLLECTIVE R15, `(.L_x_2199) ;  /* 0x000000000f087348 */ /* 0x000fea0003c00000 */
[----:B------:R0:W1:Y:S02]  /*11580*/  SHFL.IDX P6, R14, R13, R12, R11 ;  /* 0x0000000c0d0e7389 */ /* 0x00006400000c000b */
[----:B01----:R-:W-:Y:S01]  /*11590*/  ENDCOLLECTIVE ;  /* 0x000000000000791b */ /* 0x003fe20003800000 */
.L_x_2199:
        /* <DEDUP_REMOVED lines=16> */
.L_x_2200:
[----:B------:R-:W-:Y:S02]  /*116a0*/  IMAD.MOV.U32 R13, RZ, RZ, R4 ;  /* 0x000000ffff0d7224 */ /* 0x000fe400078e0004 */
[----:B------:R-:W-:Y:S02]  /*116b0*/  IMAD.MOV.U32 R12, RZ, RZ, 0x5 ;  /* 0x00000005ff0c7424 */ /* 0x000fe400078e00ff */
[----:B------:R-:W-:-:S07]  /*116c0*/  IMAD.MOV.U32 R7, RZ, RZ, R14 ;  /* 0x000000ffff077224 */ /* 0x000fce00078e000e */
[----:B------:R-:W-:Y:S05]  /*116d0*/  WARPSYNC.COLLECTIVE R15, `(.L_x_2201) ;  /* 0x000000000f087348 */ /* 0x000fea0003c00000 */
[----:B------:R0:W1:Y:S02]  /*116e0*/  SHFL.IDX P6, R14, R13, R12, R11 ;  /* 0x0000000c0d0e7389 */ /* 0x00006400000c000b */
[----:B01----:R-:W-:Y:S01]  /*116f0*/  ENDCOLLECTIVE ;  /* 0x000000000000791b */ /* 0x003fe20003800000 */
.L_x_2201:
        /* <DEDUP_REMOVED lines=16> */
.L_x_2202:
[----:B------:R-:W-:Y:S02]  /*11800*/  IMAD.MOV.U32 R13, RZ, RZ, R4 ;  /* 0x000000ffff0d7224 */ /* 0x000fe400078e0004 */
[----:B------:R-:W-:Y:S02]  /*11810*/  IMAD.MOV.U32 R12, RZ, RZ, 0x6 ;  /* 0x00000006ff0c7424 */ /* 0x000fe400078e00ff */
[----:B------:R-:W-:-:S07]  /*11820*/  IMAD.MOV.U32 R7, RZ, RZ, R14 ;  /* 0x000000ffff077224 */ /* 0x000fce00078e000e */
[----:B------:R-:W-:Y:S05]  /*11830*/  WARPSYNC.COLLECTIVE R15, `(.L_x_2203) ;  /* 0x000000000f087348 */ /* 0x000fea0003c00000 */
[----:B------:R0:W1:Y:S02]  /*11840*/  SHFL.IDX P6, R14, R13, R12, R11 ;  /* 0x0000000c0d0e7389 */ /* 0x00006400000c000b */
[----:B01----:R-:W-:Y:S01]  /*11850*/  ENDCOLLECTIVE ;  /* 0x000000000000791b */ /* 0x003fe20003800000 */
.L_x_2203:
        /* <DEDUP_REMOVED lines=16> */
.L_x_2204:
[----:B------:R-:W-:Y:S02]  /*11960*/  IMAD.MOV.U32 R13, RZ, RZ, R4 ;  /* 0x000000ffff0d7224 */ /* 0x000fe400078e0004 */
[----:B------:R-:W-:Y:S02]  /*11970*/  IMAD.MOV.U32 R12, RZ, RZ, 0x7 ;  /* 0x00000007ff0c7424 */ /* 0x000fe400078e00ff */
[----:B------:R-:W-:-:S07]  /*11980*/  IMAD.MOV.U32 R7, RZ, RZ, R14 ;  /* 0x000000ffff077224 */ /* 0x000fce00078e000e */
[----:B------:R-:W-:Y:S05]  /*11990*/  WARPSYNC.COLLECTIVE R15, `(.L_x_2205) ;  /* 0x000000000f087348 */ /* 0x000fea0003c00000 */
[----:B------:R0:W1:Y:S02]  /*119a0*/  SHFL.IDX P6, R14, R13, R12, R11 ;  /* 0x0000000c0d0e7389 */ /* 0x00006400000c000b */
[----:B01----:R-:W-:Y:S01]  /*119b0*/  ENDCOLLECTIVE ;  /* 0x000000000000791b */ /* 0x003fe20003800000 */
.L_x_2205:
        /* <DEDUP_REMOVED lines=11> */
.L_x_2206:
        /* <DEDUP_REMOVED lines=13> */
.L_x_2207:
        /* <DEDUP_REMOVED lines=13> */
.L_x_2208:
[----:B------:R-:W-:Y:S02]  /*11c10*/  IMAD.MOV.U32 R13, RZ, RZ, R2 ;  /* 0x000000ffff0d7224 */ /* 0x000fe400078e0002 */
[----:B------:R-:W-:Y:S02]  /*11c20*/  IMAD.MOV.U32 R12, RZ, RZ, 0x1 ;  /* 0x00000001ff0c7424 */ /* 0x000fe400078e00ff */
[----:B------:R-:W-:-:S07]  /*11c30*/  IMAD.MOV.U32 R8, RZ, RZ, R14 ;  /* 0x000000ffff087224 */ /* 0x000fce00078e000e */
[----:B------:R-:W-:Y:S05]  /*11c40*/  WARPSYNC.COLLECTIVE R15, `(.L_x_2209) ;  /* 0x000000000f087348 */ /* 0x000fea0003c00000 */
[----:B------:R0:W1:Y:S02]  /*11c50*/  SHFL.IDX P6, R14, R13, R12, R11 ;  /* 0x0000000c0d0e7389 */ /* 0x00006400000c000b */
[----:B01----:R-:W-:Y:S01]  /*11c60*/  ENDCOLLECTIVE ;  /* 0x000000000000791b */ /* 0x003fe20003800000 */
.L_x_2209:
        /* <DEDUP_REMOVED lines=14> */
.L_x_2210:
[----:B------:R-:W-:Y:S02]  /*11d50*/  IMAD.MOV.U32 R13, RZ, RZ, R2 ;  /* 0x000000ffff0d7224 */ /* 0x000fe400078e0002 */
[----:B------:R-:W-:Y:S02]  /*11d60*/  IMAD.MOV.U32 R12, RZ, RZ, 0x2 ;  /* 0x00000002ff0c7424 */ /* 0x000fe400078e00ff */
[----:B------:R-:W-:-:S07]  /*11d70*/  IMAD.MOV.U32 R6, RZ, RZ, R14 ;  /* 0x000000ffff067224 */ /* 0x000fce00078e000e */
[----:B------:R-:W-:Y:S05]  /*11d80*/  WARPSYNC.COLLECTIVE R15, `(.L_x_2211) ;  /* 0x000000000f087348 */ /* 0x000fea0003c00000 */
[----:B------:R0:W1:Y:S02]  /*11d90*/  SHFL.IDX P6, R14, R13, R12, R11 ;  /* 0x0000000c0d0e7389 */ /* 0x00006400000c000b */
[----:B01----:R-:W-:Y:S01]  /*11da0*/  ENDCOLLECTIVE ;  /* 0x000000000000791b */ /* 0x003fe20003800000 */
.L_x_2211:
        /* <DEDUP_REMOVED lines=13> */
.L_x_2212:
[----:B------:R-:W-:Y:S02]  /*11e80*/  IMAD.MOV.U32 R13, RZ, RZ, R2 ;  /* 0x000000ffff0d7224 */ /* 0x000fe400078e0002 */
[----:B------:R-:W-:Y:S02]  /*11e90*/  IMAD.MOV.U32 R12, RZ, RZ, 0x3 ;  /* 0x00000003ff0c7424 */ /* 0x000fe400078e00ff */
[----:B------:R-:W-:-:S07]  /*11ea0*/  IMAD.MOV.U32 R6, RZ, RZ, R14 ;  /* 0x000000ffff067224 */ /* 0x000fce00078e000e */
[----:B------:R-:W-:Y:S05]  /*11eb0*/  WARPSYNC.COLLECTIVE R15, `(.L_x_2213) ;  /* 0x000000000f087348 */ /* 0x000fea0003c00000 */
[----:B------:R0:W1:Y:S02]  /*11ec0*/  SHFL.IDX P6, R14, R13, R12, R11 ;  /* 0x0000000c0d0e7389 */ /* 0x00006400000c000b */
[----:B01----:R-:W-:Y:S01]  /*11ed0*/  ENDCOLLECTIVE ;  /* 0x000000000000791b */ /* 0x003fe20003800000 */
.L_x_2213:
        /* <DEDUP_REMOVED lines=12> */
.L_x_2214:
[----:B------:R-:W-:Y:S01]  /*11fa0*/  IMAD.MOV.U32 R2, RZ, RZ, R14 ;  /* 0x000000ffff027224 */ /* 0x000fe200078e000e */
[----:B------:R-:W-:Y:S06]  /*11fb0*/  BRA `(.L_x_2215) ;  /* 0xffffffb800b07947 */ /* 0x000fec000383ffff */
.L_x_2103:
[----:B0-----:R0:W1:Y:S02]  /*11fc0*/  SYNCS.PHASECHK.TRANS64.TRYWAIT P0, [R17+URZ+0x16820], R0 ;  /* 0x01682000110075a7 */ /* 0x001064000800017f */
[----:B-1----:R-:W-:Y:S05]  /*11fd0*/  @!P0 NANOSLEEP.SYNCS 0x989680 ;  /* 0x009896800000895d */ /* 0x002fea0003900000 */
[----:B------:R-:W1:Y:S02]  /*11fe0*/  @!P0 SYNCS.PHASECHK.TRANS64 P0, [R17+URZ+0x16820], R0 ;  /* 0x01682000110085a7 */ /* 0x000e64000800007f */
[----:B-1----:R-:W-:Y:S05]  /*11ff0*/  @!P0 BRA `(.L_x_2103) ;  /* 0xfffffffc00f08947 */ /* 0x002fea000383ffff */
[----:B------:R-:W-:Y:S05]  /*12000*/  BRA `(.L_x_2216) ;  /* 0xffffffbc00107947 */ /* 0x000fea000383ffff */
.L_x_2112:
[----:B0-----:R0:W1:Y:S02]  /*12010*/  SYNCS.PHASECHK.TRANS64.TRYWAIT P0, [R4+URZ+0x16840], R2 ;  /* 0x01684002040075a7 */ /* 0x001064000800017f */
[----:B-1----:R-:W-:Y:S05]  /*12020*/  @!P0 NANOSLEEP.SYNCS 0x989680 ;  /* 0x009896800000895d */ /* 0x002fea0003900000 */
[----:B------:R-:W1:Y:S02]  /*12030*/  @!P0 SYNCS.PHASECHK.TRANS64 P0, [R4+URZ+0x16840], R2 ;  /* 0x01684002040085a7 */ /* 0x000e64000800007f */
[----:B-1----:R-:W-:Y:S05]  /*12040*/  @!P0 BRA `(.L_x_2112) ;  /* 0xfffffffc00f08947 */ /* 0x002fea000383ffff */
[----:B------:R-:W-:Y:S05]  /*12050*/  BRA `(.L_x_2217) ;  /* 0xffffffbc00e07947 */ /* 0x000fea000383ffff */
.L_x_2117:
[----:B0-----:R0:W1:Y:S02]  /*12060*/  SYNCS.PHASECHK.TRANS64.TRYWAIT P0, [R3+URZ+0x60], R2 ;  /* 0x00006002030075a7 */ /* 0x001064000800017f */
[----:B-1----:R-:W-:Y:S05]  /*12070*/  @!P0 NANOSLEEP.SYNCS 0x989680 ;  /* 0x009896800000895d */ /* 0x002fea0003900000 */
[----:B------:R-:W1:Y:S02]  /*12080*/  @!P0 SYNCS.PHASECHK.TRANS64 P0, [R3+URZ+0x60], R2 ;  /* 0x00006002030085a7 */ /* 0x000e64000800007f */
[----:B-1----:R-:W-:Y:S05]  /*12090*/  @!P0 BRA `(.L_x_2117) ;  /* 0xfffffffc00f08947 */ /* 0x002fea000383ffff */
[----:B------:R-:W-:Y:S05]  /*120a0*/  BRA `(.L_x_2218) ;  /* 0xffffffc0006c7947 */ /* 0x000fea000383ffff */
.L_x_2125:
[----:B-1----:R1:W2:Y:S02]  /*120b0*/  SYNCS.PHASECHK.TRANS64.TRYWAIT P0, [R2+URZ+0x16840], R3 ;  /* 0x01684003020075a7 */ /* 0x0022a4000800017f */
[----:B--2---:R-:W-:Y:S05]  /*120c0*/  @!P0 NANOSLEEP.SYNCS 0x989680 ;  /* 0x009896800000895d */ /* 0x004fea0003900000 */
[----:B------:R-:W2:Y:S02]  /*120d0*/  @!P0 SYNCS.PHASECHK.TRANS64 P0, [R2+URZ+0x16840], R3 ;  /* 0x01684003020085a7 */ /* 0x000ea4000800007f */
[----:B--2---:R-:W-:Y:S05]  /*120e0*/  @!P0 BRA `(.L_x_2125) ;  /* 0xfffffffc00f08947 */ /* 0x004fea000383ffff */
[----:B------:R-:W-:Y:S05]  /*120f0*/  BRA `(.L_x_2219) ;  /* 0xffffffc400ac7947 */ /* 0x000fea000383ffff */
.L_x_2130:
[----:B0-----:R0:W1:Y:S02]  /*12100*/  SYNCS.PHASECHK.TRANS64.TRYWAIT P0, [R10+URZ+0x60], R28 ;  /* 0x0000601c0a0075a7 */ /* 0x001064000800017f */
[----:B-1----:R-:W-:Y:S05]  /*12110*/  @!P0 NANOSLEEP.SYNCS 0x989680 ;  /* 0x009896800000895d */ /* 0x002fea0003900000 */
[----:B------:R-:W1:Y:S02]  /*12120*/  @!P0 SYNCS.PHASECHK.TRANS64 P0, [R10+URZ+0x60], R28 ;  /* 0x0000601c0a0085a7 */ /* 0x000e64000800007f */
[----:B-1----:R-:W-:Y:S05]  /*12130*/  @!P0 BRA `(.L_x_2130) ;  /* 0xfffffffc00f08947 */ /* 0x002fea000383ffff */
[----:B------:R-:W-:Y:S05]  /*12140*/  BRA `(.L_x_2220) ;  /* 0xffffffc800387947 */ /* 0x000fea000383ffff */
.L_x_2138:
[----:B-1----:R1:W2:Y:S02]  /*12150*/  SYNCS.PHASECHK.TRANS64.TRYWAIT P0, [R2+URZ+0x16840], R3 ;  /* 0x01684003020075a7 */ /* 0x0022a4000800017f */
[----:B--2---:R-:W-:Y:S05]  /*12160*/  @!P0 NANOSLEEP.SYNCS 0x989680 ;  /* 0x009896800000895d */ /* 0x004fea0003900000 */
[----:B------:R-:W2:Y:S02]  /*12170*/  @!P0 SYNCS.PHASECHK.TRANS64 P0, [R2+URZ+0x16840], R3 ;  /* 0x01684003020085a7 */ /* 0x000ea4000800007f */
[----:B--2---:R-:W-:Y:S05]  /*12180*/  @!P0 BRA `(.L_x_2138) ;  /* 0xfffffffc00f08947 */ /* 0x004fea000383ffff */
[----:B------:R-:W-:Y:S05]  /*12190*/  BRA `(.L_x_2221) ;  /* 0xffffffcc00487947 */ /* 0x000fea000383ffff */
.L_x_2143:
[----:B0-----:R0:W1:Y:S02]  /*121a0*/  SYNCS.PHASECHK.TRANS64.TRYWAIT P0, [R7+URZ+0x60], R2 ;  /* 0x00006002070075a7 */ /* 0x001064000800017f */
[----:B-1----:R-:W-:Y:S05]  /*121b0*/  @!P0 NANOSLEEP.SYNCS 0x989680 ;  /* 0x009896800000895d */ /* 0x002fea0003900000 */
[----:B------:R-:W1:Y:S02]  /*121c0*/  @!P0 SYNCS.PHASECHK.TRANS64 P0, [R7+URZ+0x60], R2 ;  /* 0x00006002070085a7 */ /* 0x000e64000800007f */
[----:B-1----:R-:W-:Y:S05]  /*121d0*/  @!P0 BRA `(.L_x_2143) ;  /* 0xfffffffc00f08947 */ /* 0x002fea000383ffff */
[----:B------:R-:W-:Y:S05]  /*121e0*/  BRA `(.L_x_2222) ;  /* 0xffffffcc00d87947 */ /* 0x000fea000383ffff */
.L_x_2153:
[----:B0-----:R0:W1:Y:S02]  /*121f0*/  SYNCS.PHASECHK.TRANS64.TRYWAIT P0, [R3+URZ+0x16860], R0 ;  /* 0x01686000030075a7 */ /* 0x001064000800017f */
[----:B-1----:R-:W-:Y:S05]  /*12200*/  @!P0 NANOSLEEP.SYNCS 0x989680 ;  /* 0x009896800000895d */ /* 0x002fea0003900000 */
[----:B------:R-:W1:Y:S02]  /*12210*/  @!P0 SYNCS.PHASECHK.TRANS64 P0, [R3+URZ+0x16860], R0 ;  /* 0x01686000030085a7 */ /* 0x000e64000800007f */
[----:B-1----:R-:W-:Y:S05]  /*12220*/  @!P0 BRA `(.L_x_2153) ;  /* 0xfffffffc00f08947 */ /* 0x002fea000383ffff */
[----:B------:R-:W-:Y:S05]  /*12230*/  BRA `(.L_x_2223) ;  /* 0xffffffd000d87947 */ /* 0x000fea000383ffff */
.L_x_2159:
[----:B------:R-:W-:Y:S01]  /*12240*/  BSSY B0, `(.L_x_2224) ;  /* 0x0000008000007945 */ /* 0x000fe20003800000 */
[----:B------:R-:W-:Y:S02]  /*12250*/  IMAD.MOV.U32 R13, RZ, RZ, R24 ;  /* 0x000000ffff0d7224 */ /* 0x000fe400078e0018 */
[----:B------:R-:W-:Y:S02]  /*12260*/  IMAD.MOV.U32 R12, RZ, RZ, RZ ;  /* 0x000000ffff0c7224 */ /* 0x000fe400078e00ff */
[----:B------:R-:W-:Y:S02]  /*12270*/  IMAD.MOV.U32 R11, RZ, RZ, 0x1f ;  /* 0x0000001fff0b7424 */ /* 0x000fe400078e00ff */
[----:B------:R-:W-:-:S07]  /*12280*/  IMAD.MOV.U32 R15, RZ, RZ, -0x1 ;  /* 0xffffffffff0f7424 */ /* 0x000fce00078e00ff */
[----:B-1-3--:R-:W-:Y:S05]  /*12290*/  WARPSYNC.COLLECTIVE R15, `(.L_x_2225) ;  /* 0x000000000f087348 */ /* 0x00afea0003c00000 */
[----:B------:R0:W2:Y:S02]  /*122a0*/  SHFL.IDX P6, R14, R13, R12, R11 ;  /* 0x0000000c0d0e7389 */ /* 0x0000a400000c000b */
[----:B0123--:R-:W-:Y:S01]  /*122b0*/  ENDCOLLECTIVE ;  /* 0x000000000000791b */ /* 0x00ffe20003800000 */
.L_x_2225:
[----:B------:R-:W-:Y:S05]  /*122c0*/  BSYNC B0 ;  /* 0x0000000000007941 */ /* 0x000fea0003800000 */
.L_x_2224:
        /* <DEDUP_REMOVED lines=9> */
.L_x_2226:
        /* <DEDUP_REMOVED lines=23> */
.L_x_2227:
[----:B------:R-:W-:Y:S01]  /*124d0*/  IMAD.MOV.U32 R12, RZ, RZ, 0x2 ;  /* 0x00000002ff0c7424 */ /* 0x000fe200078e00ff */
[----:B------:R-:W-:-:S05]  /*124e0*/  SEL R4, R14, RZ, P1 ;  /* 0x000000ff0e047207 */ /* 0x000fca0000800000 */
[----:B------:R-:W-:-:S04]  /*124f0*/  IMAD.IADD R4, R13, 0x1, R4 ;  /* 0x000000010d047824 */ /* 0x000fc800078e0204 */
[----:B------:R-:W-:-:S07]  /*12500*/  IMAD.MOV.U32 R13, RZ, RZ, R4 ;  /* 0x000000ffff0d7224 */ /* 0x000fce00078e0004 */
[----:B------:R-:W-:Y:S05]  /*12510*/  WARPSYNC.COLLECTIVE R15, `(.L_x_2228) ;  /* 0x000000000f087348 */ /* 0x000fea0003c00000 */
[----:B------:R0:W1:Y:S02]  /*12520*/  SHFL.UP P6, R14, R13, R12, R11 ;  /* 0x0400000c0d0e7389 */ /* 0x00006400000c000b */
[----:B01----:R-:W-:Y:S01]  /*12530*/  ENDCOLLECTIVE ;  /* 0x000000000000791b */ /* 0x003fe20003800000 */
.L_x_2228:
[----:B------:R-:W-:Y:S01]  /*12540*/  IMAD.MOV.U32 R12, RZ, RZ, 0x4 ;  /* 0x00000004ff0c7424 */ /* 0x000fe200078e00ff */
[----:B------:R-:W-:-:S05]  /*12550*/  SEL R3, R14, RZ, P2 ;  /* 0x000000ff0e037207 */ /* 0x000fca0001000000 */
[----:B------:R-:W-:-:S04]  /*12560*/  IMAD.IADD R2, R4, 0x1, R3 ;  /* 0x0000000104027824 */ /* 0x000fc800078e0203 */
[----:B------:R-:W-:-:S07]  /*12570*/  IMAD.MOV.U32 R13, RZ, RZ, R2 ;  /* 0x000000ffff0d7224 */ /* 0x000fce00078e0002 */
[----:B------:R-:W-:Y:S05]  /*12580*/  WARPSYNC.COLLECTIVE R15, `(.L_x_2229) ;  /* 0x000000000f087348 */ /* 0x000fea0003c00000 */
[----:B------:R0:W1:Y:S02]  /*12590*/  SHFL.UP P6, R14, R13, R12, R11 ;  /* 0x0400000c0d0e7389 */ /* 0x00006400000c000b */
[----:B01----:R-:W-:Y:S01]  /*125a0*/  ENDCOLLECTIVE ;  /* 0x000000000000791b */ /* 0x003fe20003800000 */
.L_x_2229:
[----:B------:R-:W-:Y:S01]  /*125b0*/  IMAD.MOV.U32 R12, RZ, RZ, 0x8 ;  /* 0x00000008ff0c7424 */ /* 0x000fe200078e00ff */
[----:B------:R-:W-:-:S05]  /*125c0*/  SEL R3, R14, RZ, P3 ;  /* 0x000000ff0e037207 */ /* 0x000fca0001800000 */
[----:B------:R-:W-:-:S04]  /*125d0*/  IMAD.IADD R3, R2, 0x1, R3 ;  /* 0x0000000102037824 */ /* 0x000fc800078e0203 */
[----:B------:R-:W-:-:S07]  /*125e0*/  IMAD.MOV.U32 R13, RZ, RZ, R3 ;  /* 0x000000ffff0d7224 */ /* 0x000fce00078e0003 */
[----:B------:R-:W-:Y:S05]  /*125f0*/  WARPSYNC.COLLECTIVE R15, `(.L_x_2230) ;  /* 0x000000000f087348 */ /* 0x000fea0003c00000 */
[----:B------:R0:W1:Y:S02]  /*12600*/  SHFL.UP P6, R14, R13, R12, R11 ;  /* 0x0400000c0d0e7389 */ /* 0x00006400000c000b */
[----:B01----:R-:W-:Y:S01]  /*12610*/  ENDCOLLECTIVE ;  /* 0x000000000000791b */ /* 0x003fe20003800000 */
.L_x_2230:
[----:B------:R-:W-:Y:S01]  /*12620*/  IMAD.MOV.U32 R12, RZ, RZ, 0x10 ;  /* 0x00000010ff0c7424 */ /* 0x000fe200078e00ff */
[----:B------:R-:W-:-:S05]  /*12630*/  SEL R4, R14, RZ, P4 ;  /* 0x000000ff0e047207 */ /* 0x000fca0002000000 */
[----:B------:R-:W-:-:S04]  /*12640*/  IMAD.IADD R4, R3, 0x1, R4 ;  /* 0x0000000103047824 */ /* 0x000fc800078e0204 */
[----:B------:R-:W-:-:S07]  /*12650*/  IMAD.MOV.U32 R13, RZ, RZ, R4 ;  /* 0x000000ffff0d7224 */ /* 0x000fce00078e0004 */
[----:B------:R-:W-:Y:S05]  /*12660*/  WARPSYNC.COLLECTIVE R15, `(.L_x_2231) ;  /* 0x000000000f087348 */ /* 0x000fea0003c00000 */
[----:B------:R0:W1:Y:S02]  /*12670*/  SHFL.UP P6, R14, R13, R12, R11 ;  /* 0x0400000c0d0e7389 */ /* 0x00006400000c000b */
[----:B01----:R-:W-:Y:S01]  /*12680*/  ENDCOLLECTIVE ;  /* 0x000000000000791b */ /* 0x003fe20003800000 */
.L_x_2231:
        /* <DEDUP_REMOVED lines=8> */
.L_x_2232:
[----:B------:R-:W-:Y:S05]  /*12710*/  BRA `(.L_x_2233) ;  /* 0xffffffd400147947 */ /* 0x000fea000383ffff */
.L_x_2162:
[----:B------:R-:W-:Y:S01]  /*12720*/  BSSY B0, `(.L_x_2234) ;  /* 0x0000007000007945 */ /* 0x000fe20003800000 */
[----:B------:R-:W-:Y:S02]  /*12730*/  IMAD.MOV.U32 R12, RZ, RZ, 0x1 ;  /* 0x00000001ff0c7424 */ /* 0x000fe400078e00ff */
[----:B------:R-:W-:Y:S02]  /*12740*/  IMAD.MOV.U32 R11, RZ, RZ, RZ ;  /* 0x000000ffff0b7224 */ /* 0x000fe400078e00ff */
[----:B------:R-:W-:-:S07]  /*12750*/  IMAD.MOV.U32 R15, RZ, RZ, -0x1 ;  /* 0xffffffffff0f7424 */ /* 0x000fce00078e00ff */
[----:B-1----:R-:W-:Y:S05]  /*12760*/  WARPSYNC.COLLECTIVE R15, `(.L_x_2235) ;  /* 0x000000000f087348 */ /* 0x002fea0003c00000 */
[----:B------:R0:W2:Y:S02]  /*12770*/  SHFL.UP P6, R14, R13, R12, R11 ;  /* 0x0400000c0d0e7389 */ /* 0x0000a400000c000b */
[----:B012---:R-:W-:Y:S01]  /*12780*/  ENDCOLLECTIVE ;  /* 0x000000000000791b */ /* 0x007fe20003800000 */
.L_x_2235:
[----:B------:R-:W-:Y:S05]  /*12790*/  BSYNC B0 ;  /* 0x0000000000007941 */ /* 0x000fea0003800000 */
.L_x_2234:
        /* <DEDUP_REMOVED lines=8> */
.L_x_2236:
[----:B------:R-:W-:Y:S01]  /*12820*/  IMAD.MOV.U32 R12, RZ, RZ, 0x4 ;  /* 0x00000004ff0c7424 */ /* 0x000fe200078e00ff */
[----:B------:R-:W-:-:S05]  /*12830*/  SEL R2, R14, RZ, P2 ;  /* 0x000000ff0e027207 */ /* 0x000fca0001000000 */
[----:B------:R-:W-:-:S04]  /*12840*/  IMAD.IADD R2, R13, 0x1, R2 ;  /* 0x000000010d027824 */ /* 0x000fc800078e0202 */
[----:B------:R-:W-:-:S07]  /*12850*/  IMAD.MOV.U32 R13, RZ, RZ, R2 ;  /* 0x000000ffff0d7224 */ /* 0x000fce00078e0002 */
[----:B------:R-:W-:Y:S05]  /*12860*/  WARPSYNC.COLLECTIVE R15, `(.L_x_2237) ;  /* 0x000000000f087348 */ /* 0x000fea0003c00000 */
[----:B------:R0:W1:Y:S02]  /*12870*/  SHFL.UP P6, R14, R13, R12, R11 ;  /* 0x0400000c0d0e7389 */ /* 0x00006400000c000b */
[----:B01----:R-:W-:Y:S01]  /*12880*/  ENDCOLLECTIVE ;  /* 0x000000000000791b */ /* 0x003fe20003800000 */
.L_x_2237:
[----:B------:R-:W-:Y:S01]  /*12890*/  IMAD.MOV.U32 R12, RZ, RZ, 0x8 ;  /* 0x00000008ff0c7424 */ /* 0x000fe200078e00ff */
[----:B------:R-:W-:-:S05]  /*128a0*/  SEL R3, R14, RZ, P3 ;  /* 0x000000ff0e037207 */ /* 0x000fca0001800000 */
[----:B------:R-:W-:-:S04]  /*128b0*/  IMAD.IADD R3, R2, 0x1, R3 ;  /* 0x0000000102037824 */ /* 0x000fc800078e0203 */
[----:B------:R-:W-:-:S07]  /*128c0*/  IMAD.MOV.U32 R13, RZ, RZ, R3 ;  /* 0x000000ffff0d7224 */ /* 0x000fce00078e0003 */
[----:B------:R-:W-:Y:S05]  /*128d0*/  WARPSYNC.COLLECTIVE R15, `(.L_x_2238) ;  /* 0x000000000f087348 */ /* 0x000fea0003c00000 */
[----:B------:R0:W1:Y:S02]  /*128e0*/  SHFL.UP P6, R14, R13, R12, R11 ;  /* 0x0400000c0d0e7389 */ /* 0x00006400000c000b */
[----:B01----:R-:W-:Y:S01]  /*128f0*/  ENDCOLLECTIVE ;  /* 0x000000000000791b */ /* 0x003fe20003800000 */
.L_x_2238:
[----:B------:R-:W-:Y:S01]  /*12900*/  IMAD.MOV.U32 R12, RZ, RZ, 0x10 ;  /* 0x00000010ff0c7424 */ /* 0x000fe200078e00ff */
[----:B------:R-:W-:-:S05]  /*12910*/  SEL R4, R14, RZ, P4 ;  /* 0x000000ff0e047207 */ /* 0x000fca0002000000 */
[----:B------:R-:W-:-:S04]  /*12920*/  IMAD.IADD R4, R3, 0x1, R4 ;  /* 0x0000000103047824 */ /* 0x000fc800078e0204 */
[----:B------:R-:W-:-:S07]  /*12930*/  IMAD.MOV.U32 R13, RZ, RZ, R4 ;  /* 0x000000ffff0d7224 */ /* 0x000fce00078e0004 */
[----:B------:R-:W-:Y:S05]  /*12940*/  WARPSYNC.COLLECTIVE R15, `(.L_x_2239) ;  /* 0x000000000f087348 */ /* 0x000fea0003c00000 */
[----:B------:R0:W1:Y:S02]  /*12950*/  SHFL.UP P6, R14, R13, R12, R11 ;  /* 0x0400000c0d0e7389 */ /* 0x00006400000c000b */
[----:B01----:R-:W-:Y:S01]  /*12960*/  ENDCOLLECTIVE ;  /* 0x000000000000791b */ /* 0x003fe20003800000 */
.L_x_2239:
        /* <DEDUP_REMOVED lines=8> */
.L_x_2240:
[----:B------:R-:W-:Y:S05]  /*129f0*/  BRA `(.L_x_2241) ;  /* 0xffffffd400007947 */ /* 0x000fea000383ffff */
.L_x_2164:
[----:B------:R-:W-:Y:S01]  /*12a00*/  BSSY B0, `(.L_x_2242) ;  /* 0x0000006000007945 */ /* 0x000fe20003800000 */
[----:B------:R-:W-:Y:S01]  /*12a10*/  PLOP3.LUT P6, PT, P6, PT, PT, 0x8, 0x0 ;  /* 0x000000000000781c */ /* 0x000fe200037ce170 */
[----:B------:R-:W-:-:S12]  /*12a20*/  IMAD.MOV.U32 R15, RZ, RZ, -0x1 ;  /* 0xffffffffff0f7424 */ /* 0x000fd800078e00ff */
[----:B01----:R-:W-:Y:S05]  /*12a30*/  WARPSYNC.COLLECTIVE R15, `(.L_x_2243) ;  /* 0x000000000f087348 */ /* 0x003fea0003c00000 */
[----:B------:R-:W-:Y:S01]  /*12a40*/  VOTE.ANY R14, PT, P6 ;  /* 0x00000000000e7806 */ /* 0x000fe200030e0100 */
[----:B01----:R-:W-:Y:S06]  /*12a50*/  ENDCOLLECTIVE ;  /* 0x000000000000791b */ /* 0x003fec0003800000 */
.L_x_2243:
[----:B------:R-:W-:Y:S05]  /*12a60*/  BSYNC B0 ;  /* 0x0000000000007941 */ /* 0x000fea0003800000 */
.L_x_2242:
        /* <DEDUP_REMOVED lines=8> */
.L_x_2244:
[----:B------:R-:W-:Y:S02]  /*12af0*/  IMAD.IADD R27, R12, 0x1, R27 ;  /* 0x000000010c1b7824 */ /* 0x000fe400078e021b */
[----:B------:R-:W-:Y:S02]  /*12b00*/  IMAD.MOV.U32 R13, RZ, RZ, R5 ;  /* 0x000000ffff0d7224 */ /* 0x000fe400078e0005 */
[----:B------:R-:W-:-:S07]  /*12b10*/  IMAD.MOV.U32 R25, RZ, RZ, R14 ;  /* 0x000000ffff197224 */ /* 0x000fce00078e000e */
[----:B------:R-:W-:Y:S05]  /*12b20*/  WARPSYNC.COLLECTIVE R15, `(.L_x_2245) ;  /* 0x000000000f087348 */ /* 0x000fea0003c00000 */
[----:B------:R0:W1:Y:S02]  /*12b30*/  SHFL.IDX P6, R14, R13, R12, R11 ;  /* 0x0000000c0d0e7389 */ /* 0x00006400000c000b */
[----:B01----:R-:W-:Y:S01]  /*12b40*/  ENDCOLLECTIVE ;  /* 0x000000000000791b */ /* 0x003fe20003800000 */
.L_x_2245:
[----:B------:R-:W-:Y:S01]  /*12b50*/  IMAD.MOV.U32 R5, RZ, RZ, R14 ;  /* 0x000000ffff057224 */ /* 0x000fe200078e000e */
[----:B------:R-:W-:Y:S06]  /*12b60*/  BRA `(.L_x_2246) ;  /* 0xffffffd000e47947 */ /* 0x000fec000383ffff */
.L_x_2166:
[----:B------:R-:W-:Y:S01]  /*12b70*/  BSSY B0, `(.L_x_2247) ;  /* 0x0000007000007945 */ /* 0x000fe20003800000 */
[----:B------:R-:W-:Y:S02]  /*12b80*/  IMAD.MOV.U32 R13, RZ, RZ, R3 ;  /* 0x000000ffff0d7224 */ /* 0x000fe400078e0003 */
[----:B------:R-:W-:Y:S02]  /*12b90*/  IMAD.MOV.U32 R11, RZ, RZ, 0x1f ;  /* 0x0000001fff0b7424 */ /* 0x000fe400078e00ff */
[----:B------:R-:W-:-:S07]  /*12ba0*/  IMAD.MOV.U32 R15, RZ, RZ, -0x1 ;  /* 0xffffffffff0f7424 */ /* 0x000fce00078e00ff */
[----:B01-34-:R-:W-:Y:S05]  /*12bb0*/  WARPSYNC.COLLECTIVE R15, `(.L_x_2248) ;  /* 0x000000000f087348 */ /* 0x01bfea0003c00000 */
[----:B------:R2:W0:Y:S02]  /*12bc0*/  SHFL.IDX P6, R14, R13, R12, R11 ;  /* 0x0000000c0d0e7389 */ /* 0x00042400000c000b */
[----:B01234-:R-:W-:Y:S01]  /*12bd0*/  ENDCOLLECTIVE ;  /* 0x000000000000791b */ /* 0x01ffe20003800000 */
.L_x_2248:
[----:B------:R-:W-:Y:S05]  /*12be0*/  BSYNC B0 ;  /* 0x0000000000007941 */ /* 0x000fea0003800000 */
.L_x_2247:
[----:B------:R-:W-:Y:S01]  /*12bf0*/  IMAD.MOV.U32 R24, RZ, RZ, R14 ;  /* 0x000000ffff187224 */ /* 0x000fe200078e000e */
[----:B------:R-:W-:Y:S06]  /*12c00*/  BRA `(.L_x_2165) ;  /* 0xffffffd000d47947 */ /* 0x000fec000383ffff */
.L_x_2172:
[----:B0-----:R0:W4:Y:S02]  /*12c10*/  SYNCS.PHASECHK.TRANS64.TRYWAIT P0, [R9+URZ+0x16820], R0 ;  /* 0x01682000090075a7 */ /* 0x001124000800017f */
[----:B----4-:R-:W-:Y:S05]  /*12c20*/  @!P0 NANOSLEEP.SYNCS 0x989680 ;  /* 0x009896800000895d */ /* 0x010fea0003900000 */
[----:B------:R-:W4:Y:S02]  /*12c30*/  @!P0 SYNCS.PHASECHK.TRANS64 P0, [R9+URZ+0x16820], R0 ;  /* 0x01682000090085a7 */ /* 0x000f24000800007f */
[----:B----4-:R-:W-:Y:S05]  /*12c40*/  @!P0 BRA `(.L_x_2172) ;  /* 0xfffffffc00f08947 */ /* 0x010fea000383ffff */
[----:B------:R-:W-:Y:S05]  /*12c50*/  BRA `(.L_x_2249) ;  /* 0xffffffdc002c7947 */ /* 0x000fea000383ffff */
.L_x_2173:
[----:B------:R-:W4:Y:S01]  /*12c60*/  S2R R2, SR_TID.X ;  /* 0x0000000000027919 */ /* 0x000f220000002100 */
[----:B------:R-:W-:Y:S01]  /*12c70*/  BSSY B0, `(.L_x_2250) ;  /* 0x000000a000007945 */ /* 0x000fe20003800000 */
[----:B------:R-:W-:Y:S02]  /*12c80*/  IMAD.MOV.U32 R12, RZ, RZ, RZ ;  /* 0x000000ffff0c7224 */ /* 0x000fe400078e00ff */
[----:B------:R-:W-:Y:S02]  /*12c90*/  IMAD.MOV.U32 R11, RZ, RZ, 0x1f ;  /* 0x0000001fff0b7424 */ /* 0x000fe400078e00ff */
[----:B------:R-:W-:Y:S01]  /*12ca0*/  IMAD.MOV.U32 R15, RZ, RZ, -0x1 ;  /* 0xffffffffff0f7424 */ /* 0x000fe200078e00ff */
[----:B----4-:R-:W-:-:S04]  /*12cb0*/  SHF.R.U32.HI R2, RZ, 0x5, R2 ;  /* 0x00000005ff027819 */ /* 0x010fc80000011602 */
[----:B------:R-:W-:-:S05]  /*12cc0*/  LOP3.LUT R2, R2, 0x3, RZ, 0xc0, !PT ;  /* 0x0000000302027812 */ /* 0x000fca00078ec0ff */
[----:B------:R-:W-:-:S07]  /*12cd0*/  IMAD.MOV.U32 R13, RZ, RZ, R2 ;  /* 0x000000ffff0d7224 */ /* 0x000fce00078e0002 */
[----:B0123--:R-:W-:Y:S05]  /*12ce0*/  WARPSYNC.COLLECTIVE R15, `(.L_x_2251) ;  /* 0x000000000f087348 */ /* 0x00ffea0003c00000 */
[----:B------:R4:W0:Y:S02]  /*12cf0*/  SHFL.IDX P6, R14, R13, R12, R11 ;  /* 0x0000000c0d0e7389 */ /* 0x00082400000c000b */
[----:B01234-:R-:W-:Y:S01]  /*12d00*/  ENDCOLLECTIVE ;  /* 0x000000000000791b */ /* 0x01ffe20003800000 */
.L_x_2251:
[----:B------:R-:W-:Y:S05]  /*12d10*/  BSYNC B0 ;  /* 0x0000000000007941 */ /* 0x000fea0003800000 */
.L_x_2250:
[----:B------:R-:W-:Y:S05]  /*12d20*/  BRA `(.L_x_2252) ;  /* 0xffffffdc00147947 */ /* 0x000fea000383ffff */
.L_x_2176:
[----:B------:R-:W-:Y:S01]  /*12d30*/  BSSY B1, `(.L_x_2253) ;  /* 0x0000006000017945 */ /* 0x000fe20003800000 */
[----:B------:R-:W-:-:S07]  /*12d40*/  IMAD.MOV.U32 R15, RZ, RZ, -0x1 ;  /* 0xffffffffff0f7424 */ /* 0x000fce00078e00ff */
[----:B0123--:R-:W-:Y:S05]  /*12d50*/  WARPSYNC.COLLECTIVE R15, `(.L_x_2254) ;  /* 0x000000000f0c7348 */ /* 0x00ffea0003c00000 */
[----:B------:R-:W-:Y:S02]  /*12d60*/  ELECT P6, UR62, PT ;  /* 0x00000000003e782f */ /* 0x000fe400038c0000 */
[----:B------:R-:W-:Y:S01]  /*12d70*/  MOV R14, UR62 ;  /* 0x0000003e000e7c02 */ /* 0x000fe20008000f00 */
[----:B0123--:R-:W-:Y:S10]  /*12d80*/  ENDCOLLECTIVE ;  /* 0x000000000000791b */ /* 0x00fff40003800000 */
.L_x_2254:
[----:B------:R-:W-:Y:S05]  /*12d90*/  BSYNC B1 ;  /* 0x0000000000017941 */ /* 0x000fea0003800000 */
.L_x_2253:
[----:B------:R-:W-:Y:S05]  /*12da0*/  BRA `(.L_x_2255) ;  /* 0xffffffdc000c7947 */ /* 0x000fea000383ffff */
.L_x_2178:
[----:B0-----:R0:W3:Y:S02]  /*12db0*/  SYNCS.PHASECHK.TRANS64.TRYWAIT P0, [R7+URZ], R2 ;  /* 0x00000002070075a7 */ /* 0x0010e4000800017f */
[----:B---3--:R-:W-:Y:S05]  /*12dc0*/  @!P0 NANOSLEEP.SYNCS 0x989680 ;  /* 0x009896800000895d */ /* 0x008fea0003900000 */
[----:B------:R-:W3:Y:S02]  /*12dd0*/  @!P0 SYNCS.PHASECHK.TRANS64 P0, [R7+URZ], R2 ;  /* 0x00000002070085a7 */ /* 0x000ee4000800007f */
[----:B---3--:R-:W-:Y:S05]  /*12de0*/  @!P0 BRA `(.L_x_2178) ;  /* 0xfffffffc00f08947 */ /* 0x008fea000383ffff */
[----:B------:R-:W-:Y:S05]  /*12df0*/  BRA `(.L_x_2256) ;  /* 0xffffffdc00407947 */ /* 0x000fea000383ffff */
.L_x_2179:
[----:B---3--:R3:W4:Y:S02]  /*12e00*/  SYNCS.PHASECHK.TRANS64.TRYWAIT P0, [R3+URZ], R0 ;  /* 0x00000000030075a7 */ /* 0x008724000800017f */
[----:B----4-:R-:W-:Y:S05]  /*12e10*/  @!P0 NANOSLEEP.SYNCS 0x989680 ;  /* 0x009896800000895d */ /* 0x010fea0003900000 */
[----:B------:R-:W4:Y:S02]  /*12e20*/  @!P0 SYNCS.PHASECHK.TRANS64 P0, [R3+URZ], R0 ;  /* 0x00000000030085a7 */ /* 0x000f24000800007f */
[----:B----4-:R-:W-:Y:S05]  /*12e30*/  @!P0 BRA `(.L_x_2179) ;  /* 0xfffffffc00f08947 */ /* 0x010fea000383ffff */
[----:B------:R-:W-:Y:S05]  /*12e40*/  BRA `(.L_x_2257) ;  /* 0xffffffdc00347947 */ /* 0x000fea000383ffff */
.L_x_2181:
[----:B---3--:R3:W4:Y:S02]  /*12e50*/  SYNCS.PHASECHK.TRANS64.TRYWAIT P0, [R5+URZ], R2 ;  /* 0x00000002050075a7 */ /* 0x008724000800017f */
[----:B----4-:R-:W-:Y:S05]  /*12e60*/  @!P0 NANOSLEEP.SYNCS 0x989680 ;  /* 0x009896800000895d */ /* 0x010fea0003900000 */
[----:B------:R-:W4:Y:S02]  /*12e70*/  @!P0 SYNCS.PHASECHK.TRANS64 P0, [R5+URZ], R2 ;  /* 0x00000002050085a7 */ /* 0x000f24000800007f */
[----:B----4-:R-:W-:Y:S05]  /*12e80*/  @!P0 BRA `(.L_x_2181) ;  /* 0xfffffffc00f08947 */ /* 0x010fea000383ffff */
[----:B------:R-:W-:Y:S05]  /*12e90*/  BRA `(.L_x_2258) ;  /* 0xffffffdc00387947 */ /* 0x000fea000383ffff */
.L_x_2259:
        /* <DEDUP_REMOVED lines=14> */
.L_x_2709:


//--------------------- .text._ZN7cutlass13device_kernelIN5flash11enable_sm90INS1_16FlashAttnFwdSm90INS1_25CollectiveMainloopFwdSm90ILi2EN4cute5tupleIJNS5_1CILi1EEES8_S8_EEENS6_IJNS7_ILi192EEENS7_ILi128EEENS7_ILi64EEEEEELi64ENS_6half_tEfNS_4arch4Sm90ELb1ELb0ELb0ELb1ELb0ELb1ELb0ELb1ELb1ELb1ELb1ELb0EEENS1_21CollectiveEpilogueFwdINS6_IJSA_SC_SB_EEES9_SE_SG_Li384ELb1ELb1ELb1ELb0EEENS1_36VarlenDynamicPersistentTileSchedulerILi192ELi128ELi384ELi128ELb1ELb1ELb1ELb1ELb1ELb1EEEEEEEEEvNT_6ParamsE --------------------------
	.section	.text._ZN7cutlass13device_kernelIN5flash11enable_sm90INS1_16FlashAttnFwdSm90INS1_25CollectiveMainloopFwdSm90ILi2EN4cute5tupleIJNS5_1CILi1EEES8_S8_EEENS6_IJNS7_ILi192EEENS7_ILi128EEENS7_ILi64EEEEEELi64ENS_6half_tEfNS_4arch4Sm90ELb1ELb0ELb0ELb1ELb0ELb1ELb0ELb1ELb1ELb1ELb1ELb0EEENS1_21CollectiveEpilogueFwdINS6_IJSA_SC_SB_EEES9_SE_SG_Li384ELb1ELb1ELb1ELb0EEENS1_36VarlenDynamicPersistentTileSchedulerILi192ELi128ELi384ELi128ELb1ELb1ELb1ELb1ELb1ELb1EEEEEEEEEvNT_6ParamsE,"ax",@progbits
	.align	128
.text._ZN7cutlass13device_kernelIN5flash11enable_sm90INS1_16FlashAttnFwdSm90INS1_25CollectiveMainloopFwdSm90ILi2EN4cute5tupleIJNS5_1CILi1EEES8_S8_EEENS6_IJNS7_ILi192EEENS7_ILi128EEENS7_ILi64EEEEEELi64ENS_6half_tEfNS_4arch4Sm90ELb1ELb0ELb0ELb1ELb0ELb1ELb0ELb1ELb1ELb1ELb1ELb0EEENS1_21CollectiveEpilogueFwdINS6_IJSA_SC_SB_EEES9_SE_SG_Li384ELb1ELb1ELb1ELb0EEENS1_36VarlenDynamicPersistentTileSchedulerILi192ELi128ELi384ELi128ELb1ELb1ELb1ELb1ELb1ELb1EEEEEEEEEvNT_6ParamsE:
        .type           _ZN7cutlass13device_kernelIN5flash11enable_sm90INS1_16FlashAttnFwdSm90INS1_25CollectiveMainloopFwdSm90ILi2EN4cute5tupleIJNS5_1CILi1EEES8_S8_EEENS6_IJNS7_ILi192EEENS7_ILi128EEENS7_ILi64EEEEEELi64ENS_6half_tEfNS_4arch4Sm90ELb1ELb0ELb0ELb1ELb0ELb1ELb0ELb1ELb1ELb1ELb1ELb0EEENS1_21CollectiveEpilogueFwdINS6_IJSA_SC_SB_EEES9_SE_SG_Li384ELb1ELb1ELb1ELb0EEENS1_36VarlenDynamicPersistentTileSchedulerILi192ELi128ELi384ELi128ELb1ELb1ELb1ELb1ELb1ELb1EEEEEEEEEvNT_6ParamsE,@function
        .size           _ZN7cutlass13device_kernelIN5flash11enable_sm90INS1_16FlashAttnFwdSm90INS1_25CollectiveMainloopFwdSm90ILi2EN4cute5tupleIJNS5_1CILi1EEES8_S8_EEENS6_IJNS7_ILi192EEENS7_ILi128EEENS7_ILi64EEEEEELi64ENS_6half_tEfNS_4arch4Sm90ELb1ELb0ELb0ELb1ELb0ELb1ELb0ELb1ELb1ELb1ELb1ELb0EEENS1_21CollectiveEpilogueFwdINS6_IJSA_SC_SB_EEES9_SE_SG_Li384ELb1ELb1ELb1ELb0EEENS1_36VarlenDynamicPersistentTileSchedulerILi192ELi128ELi384ELi128ELb1ELb1ELb1ELb1ELb1ELb1EEEEEEEEEvNT_6ParamsE,(.L_x_2710 - _ZN7cutlass13device_kernelIN5flash11enable_sm90INS1_16FlashAttnFwdSm90INS1_25CollectiveMainloopFwdSm90ILi2EN4cute5tupleIJNS5_1CILi1EEES8_S8_EEENS6_IJNS7_ILi192EEENS7_ILi128EEENS7_ILi64EEEEEELi64ENS_6half_tEfNS_4arch4Sm90ELb1ELb0ELb0ELb1ELb0ELb1ELb0ELb1ELb1ELb1ELb1ELb0EEENS1_21CollectiveEpilogueFwdINS6_IJSA_SC_SB_EEES9_SE_SG_Li384ELb1ELb1ELb1ELb0EEENS1_36VarlenDynamicPersistentTileSchedulerILi192ELi128ELi384ELi128ELb1ELb1ELb1ELb1ELb1ELb1EEEEEEEEEvNT_6ParamsE)
        .other          _ZN7cutlass13device_kernelIN5flash11enable_sm90INS1_16FlashAttnFwdSm90INS1_25CollectiveMainloopFwdSm90ILi2EN4cute5tupleIJNS5_1CILi1EEES8_S8_EEENS6_IJNS7_ILi192EEENS7_ILi128EEENS7_ILi64EEEEEELi64ENS_6half_tEfNS_4arch4Sm90ELb1ELb0ELb0ELb1ELb0ELb1ELb0ELb1ELb1ELb1ELb1ELb0EEENS1_21CollectiveEpilogueFwdINS6_IJSA_SC_SB_EEES9_SE_SG_Li384ELb1ELb1ELb1ELb0EEENS1_36VarlenDynamicPersistentTileSchedulerILi192ELi128ELi384ELi128ELb1ELb1ELb1ELb1ELb1ELb1EEEEEEEEEvNT_6ParamsE,@"STO_CUDA_ENTRY STV_DEFAULT"
_ZN7cutlass13device_kernelIN5flash11enable_sm90INS1_16FlashAttnFwdSm90INS1_25CollectiveMainloopFwdSm90ILi2EN4cute5tupleIJNS5_1CILi1EEES8_S8_EEENS6_IJNS7_ILi192EEENS7_ILi128EEENS7_ILi64EEEEEELi64ENS_6half_tEfNS_4arch4Sm90ELb1ELb0ELb0ELb1ELb0ELb1ELb0ELb1ELb1ELb1ELb1ELb0EEENS1_21CollectiveEpilogueFwdINS6_IJSA_SC_SB_EEES9_SE_SG_Li384ELb1ELb1ELb1ELb0EEENS1_36VarlenDynamicPersistentTileSchedulerILi192ELi128ELi384ELi128ELb1ELb1ELb1ELb1ELb1ELb1EEEEEEEEEvNT_6ParamsE:
        /* <DEDUP_REMOVED lines=23> */
.L_x_2261:
[----:B------:R-:W-:Y:S05]  /*0170*/  BSYNC B0 ;  /* 0x0000000000007941 */ /* 0x000fea0003800000 */
.L_x_2260:
        /* <DEDUP_REMOVED lines=40> */
.L_x_2262:
        /* <DEDUP_REMOVED lines=22> */
.L_x_2263:
        /* <DEDUP_REMOVED lines=18> */
.L_x_2264:
        /* <DEDUP_REMOVED lines=22> */
.L_x_2265:
        /* <DEDUP_REMOVED lines=22> */
.L_x_2266:
        /* <DEDUP_REMOVED lines=9> */
.L_x_2269:
        /* <DEDUP_REMOVED lines=28> */
[----:B------:R-:W-:-:S05]  /*0b90*/  LOP3.LUT R4, R3, 0xffffff80, RZ, 0xc0, !PT ;  /* 0xffffff8003047812 */ /* 0x000fca00078ec0ff */
[----:B------:R-:W-:Y:S01]  /*0ba0*/  IMAD.IADD R11, R12, 0x1, -R4 ;  /* 0x000000010c0b7824 */ /* 0x000fe200078e0a04 */
[-C--:B------:R-:W-:Y:S02]  /*0bb0*/  LEA.HI R4, R0, R12.reuse, RZ, 0x4 ;  /* 0x0000000c00047211 */ /* 0x080fe400078f20ff */
[----:B------:R-:W-:Y:S02]  /*0bc0*/  SHF.R.S32.HI R14, RZ, 0x7, R3 ;  /* 0x00000007ff0e7819 */ /* 0x000fe40000011403 */
[----:B------:R-:W-:Y:S02]  /*0bd0*/  SHF.R.S32.HI R7, RZ, 0x4, R4 ;  /* 0x00000004ff077819 */ /* 0x000fe40000011404 */
[----:B------:R-:W-:Y:S02]  /*0be0*/  SHF.R.S32.HI R6, RZ, 0x1f, R11 ;  /* 0x0000001fff067819 */ /* 0x000fe4000001140b */
[----:B------:R-:W-:Y:S02]  /*0bf0*/  LOP3.LUT R3, R4, 0x3fffff0, RZ, 0xc0, !PT ;  /* 0x03fffff004037812 */ /* 0x000fe400078ec0ff */
[----:B------:R-:W-:-:S02]  /*0c00*/  LEA.HI R5, R0, R12, RZ, 0x5 ;  /* 0x0000000c00057211 */ /* 0x000fc400078f28ff */
[----:B------:R-:W-:Y:S02]  /*0c10*/  LEA.HI R4, R4, R7, RZ, 0x1 ;  /* 0x0000000704047211 */ /* 0x000fe400078f08ff */
[----:B------:R-:W-:Y:S01]  /*0c20*/  LEA.HI R8, R6, R11, RZ, 0x2 ;  /* 0x0000000b06087211 */ /* 0x000fe200078f10ff */
[----:B------:R-:W-:Y:S01]  /*0c30*/  IMAD.IADD R3, R12, 0x1, -R3 ;  /* 0x000000010c037824 */ /* 0x000fe200078e0a03 */
[----:B------:R-:W-:Y:S02]  /*0c40*/  SHF.R.S32.HI R15, RZ, 0x5, R5 ;  /* 0x00000005ff0f7819 */ /* 0x000fe40000011405 */
[----:B------:R-:W-:Y:S02]  /*0c50*/  LOP3.LUT R4, R4, 0x1ffffffe, RZ, 0xc0, !PT ;  /* 0x1ffffffe04047812 */ /* 0x000fe400078ec0ff */
[--C-:B------:R-:W-:Y:S02]  /*0c60*/  SHF.R.S32.HI R9, RZ, 0x2, R8.reuse ;  /* 0x00000002ff097819 */ /* 0x100fe40000011408 */
[----:B------:R-:W-:Y:S01]  /*0c70*/  SHF.R.S32.HI R10, RZ, 0x1f, R8 ;  /* 0x0000001fff0a7819 */ /* 0x000fe20000011408 */
[----:B------:R-:W-:-:S02]  /*0c80*/  IMAD.IADD R4, R7, 0x1, -R4 ;  /* 0x0000000107047824 */ /* 0x000fc400078e0a04 */
[----:B------:R-:W-:Y:S01]  /*0c90*/  IMAD R3, R15, 0x10, R3 ;  /* 0x000000100f037824 */ /* 0x000fe200078e0203 */
[----:B------:R-:W-:Y:S01]  /*0ca0*/  LEA.HI R10, R10, R9, RZ, 0x3 ;  /* 0x000000090a0a7211 */ /* 0x000fe200078f18ff */
[----:B------:R-:W-:Y:S01]  /*0cb0*/  IMAD.HI R5, R14, 0x55555556, RZ ;  /* 0x555555560e057827 */ /* 0x000fe200078e02ff */
[----:B------:R-:W-:Y:S02]  /*0cc0*/  LEA.HI R6, R6, R11, RZ, 0x5 ;  /* 0x0000000b06067211 */ /* 0x000fe400078f28ff */
[----:B------:R-:W-:Y:S01]  /*0cd0*/  LOP3.LUT R10, R10, 0xfffffff8, RZ, 0xc0, !PT ;  /* 0xfffffff80a0a7812 */ /* 0x000fe200078ec0ff */
[----:B------:R-:W-:Y:S01]  /*0ce0*/  IMAD R7, R3, 0x8, R4 ;  /* 0x0000000803077824 */ /* 0x000fe200078e0204 */
[CC--:B------:R-:W-:Y:S02]  /*0cf0*/  LEA.HI R3, R0.reuse, R12.reuse, RZ, 0x3 ;  /* 0x0000000c00037211 */ /* 0x0c0fe400078f18ff */
[----:B------:R-:W-:Y:S01]  /*0d00*/  LEA.HI R0, R0, R12, RZ, 0x2 ;  /* 0x0000000c00007211 */ /* 0x000fe200078f10ff */
[----:B------:R-:W-:Y:S01]  /*0d10*/  IMAD.IADD R9, R9, 0x1, -R10 ;  /* 0x0000000109097824 */ /* 0x000fe200078e0a0a */
[----:B------:R-:W-:-:S02]  /*0d20*/  LEA.HI R5, R5, R5, RZ, 0x1 ;  /* 0x0000000505057211 */ /* 0x000fc400078f08ff */
[----:B------:R-:W-:Y:S02]  /*0d30*/  SHF.R.S32.HI R6, RZ, 0x5, R6 ;  /* 0x00000005ff067819 */ /* 0x000fe40000011406 */
[----:B------:R-:W-:Y:S01]  /*0d40*/  SHF.R.S32.HI R19, RZ, 0x2, R0 ;  /* 0x00000002ff137819 */ /* 0x000fe20000011400 */
[----:B------:R-:W-:Y:S01]  /*0d50*/  IMAD R5, R5, -0x3, R14 ;  /* 0xfffffffd05057824 */ /* 0x000fe200078e020e */
[----:B------:R-:W-:Y:S02]  /*0d60*/  LEA R6, R6, R9, 0x4 ;  /* 0x0000000906067211 */ /* 0x000fe400078e20ff */
[----:B------:R-:W-:Y:S01]  /*0d70*/  SHF.R.S32.HI R4, RZ, 0x1f, R0 ;  /* 0x0000001fff047819 */ /* 0x000fe20000011400 */
[----:B------:R-:W-:Y:S01]  /*0d80*/  VIADD R9, R19, 0x60 ;  /* 0x0000006013097836 */ /* 0x000fe20000000000 */
[----:B------:R-:W-:Y:S01]  /*0d90*/  LOP3.LUT R3, R3, 0xfffffff8, RZ, 0xc0, !PT ;  /* 0xfffffff803037812 */ /* 0x000fe200078ec0ff */
[----:B------:R-:W-:Y:S01]  /*0da0*/  IMAD R10, R5, 0x40, R6 ;  /* 0x00000040050a7824 */ /* 0x000fe200078e0206 */
[----:B------:R-:W-:-:S02]  /*0db0*/  LOP3.LUT R0, R0, 0xfffffffc, RZ, 0xc0, !PT ;  /* 0xfffffffc00007812 */ /* 0x000fc400078ec0ff */
[----:B------:R-:W-:Y:S02]  /*0dc0*/  LEA.HI R4, R4, R19, RZ, 0x3 ;  /* 0x0000001304047211 */ /* 0x000fe400078f18ff */
[----:B------:R-:W-:Y:S01]  /*0dd0*/  SHF.R.S32.HI R5, RZ, 0x1f, R9 ;  /* 0x0000001fff057819 */ /* 0x000fe20000011409 */
[----:B------:R-:W-:Y:S01]  /*0de0*/  IMAD.IADD R3, R12, 0x1, -R3 ;  /* 0x000000010c037824 */ /* 0x000fe200078e0a03 */
[----:B------:R-:W-:Y:S01]  /*0df0*/  LOP3.LUT R4, R4, 0xfffffff8, RZ, 0xc0, !PT ;  /* 0xfffffff804047812 */ /* 0x000fe200078ec0ff */
[----:B------:R-:W-:Y:S01]  /*0e00*/  IMAD.IADD R6, R12, 0x1, -R0 ;  /* 0x000000010c067824 */ /* 0x000fe200078e0a00 */
[----:B------:R-:W-:Y:S01]  /*0e10*/  LEA.HI R5, R5, R9, RZ, 0x3 ;  /* 0x0000000905057211 */ /* 0x000fe200078f18ff */
[----:B------:R-:W-:Y:S01]  /*0e20*/  IMAD.SHL.U32 R3, R9, 0x40, RZ ;  /* 0x0000004009037824 */ /* 0x000fe200078e00ff */
[----:B------:R-:W-:Y:S01]  /*0e30*/  SHF.R.S32.HI R0, RZ, 0x1f, R19 ;  /* 0x0000001fff007819 */ /* 0x000fe20000011413 */
[----:B------:R-:W-:Y:S01]  /*0e40*/  IMAD.IADD R4, R19, 0x1, -R4 ;  /* 0x0000000113047824 */ /* 0x000fe200078e0a04 */
[C---:B------:R-:W-:Y:S01]  /*0e50*/  LEA.HI R0, R6.reuse, R6, RZ, 0x1 ;  /* 0x0000000606007211 */ /* 0x040fe200078f08ff */
[----:B------:R-:W-:Y:S01]  /*0e60*/  IMAD.SHL.U32 R16, R6, 0x8, RZ ;  /* 0x0000000806107824 */ /* 0x000fe200078e00ff */
[----:B------:R-:W-:Y:S01]  /*0e70*/  LOP3.LUT R3, R3, 0x1c0, RZ, 0xc0, !PT ;  /* 0x000001c003037812 */ /* 0x000fe200078ec0ff */
[----:B------:R-:W-:Y:S01]  /*0e80*/  IMAD.SHL.U32 R5, R5, 0x40, RZ ;  /* 0x0000004005057824 */ /* 0x000fe200078e00ff */
[----:B------:R-:W-:Y:S01]  /*0e90*/  STL [R1+0x64], R10 ;  /* 0x0000640a01007387 */ /* 0x000fe20000100800 */
[----:B------:R-:W-:-:S02]  /*0ea0*/  LOP3.LUT R8, R8, 0x7ffffffc, RZ, 0xc0, !PT ;  /* 0x7ffffffc08087812 */ /* 0x000fc400078ec0ff */
[----:B------:R-:W-:Y:S01]  /*0eb0*/  SHF.R.U32.HI R9, RZ, 0x3, R3 ;  /* 0x00000003ff097819 */ /* 0x000fe20000011603 */
[----:B------:R-:W-:Y:S01]  /*0ec0*/  STL [R1+0x58], RZ ;  /* 0x000058ff01007387 */ /* 0x000fe20000100800 */
[----:B------:R-:W-:Y:S02]  /*0ed0*/  LOP3.LUT R0, R0, 0x1ffffffe, RZ, 0xc0, !PT ;  /* 0x1ffffffe00007812 */ /* 0x000fe400078ec0ff */
[----:B------:R-:W-:Y:S01]  /*0ee0*/  LOP3.LUT R3, R3, 0x38, R16, 0xf8, !PT ;  /* 0x0000003803037812 */ /* 0x000fe200078ef810 */
[----:B------:R0:W-:Y:S01]  /*0ef0*/  STL [R1+0x40], R4 ;  /* 0x0000400401007387 */ /* 0x0001e20000100800 */
[----:B------:R-:W-:Y:S02]  /*0f00*/  IMAD.IADD R8, R11, 0x1, -R8 ;  /* 0x000000010b087824 */ /* 0x000fe400078e0a08 */
[----:B------:R-:W-:Y:S01]  /*0f10*/  IMAD.IADD R0, R6, 0x1, -R0 ;  /* 0x0000000106007824 */ /* 0x000fe200078e0a00 */
[----:B0-----:R-:W-:Y:S01]  /*0f20*/  LOP3.LUT R4, R5, 0xfffffe00, RZ, 0xc0, !PT ;  /* 0xfffffe0005047812 */ /* 0x001fe200078ec0ff */
[----:B------:R-:W-:-:S03]  /*0f30*/  IMAD.SHL.U32 R5, R7, 0x8, RZ ;  /* 0x0000000807057824 */ /* 0x000fc600078e00ff */
[----:B------:R-:W-:Y:S01]  /*0f40*/  LOP3.LUT R3, R4, R3, R9, 0xf6, !PT ;  /* 0x0000000304037212 */ /* 0x000fe200078ef609 */
[----:B------:R0:W-:Y:S01]  /*0f50*/  STL [R1+0x44], R4 ;  /* 0x0000440401007387 */ /* 0x0001e20000100800 */
[----:B------:R-:W-:-:S03]  /*0f60*/  IMAD R0, R0, 0x8, R10 ;  /* 0x0000000800007824 */ /* 0x000fc600078e020a */
[----:B------:R-:W-:Y:S01]  /*0f70*/  IMAD R3, R3, 0x2, R2 ;  /* 0x0000000203037824 */ /* 0x000fe200078e0202 */
[----:B------:R1:W-:Y:S01]  /*0f80*/  STL [R1+0x68], R5 ;  /* 0x0000680501007387 */ /* 0x0003e20000100800 */
[----:B0-----:R-:W-:-:S05]  /*0f90*/  IMAD.SHL.U32 R4, R8, 0x2, RZ ;  /* 0x0000000208047824 */ /* 0x001fca00078e00ff */
[----:B------:R1:W-:Y:S04]  /*0fa0*/  STL [R1+0x30], R4 ;  /* 0x0000300401007387 */ /* 0x0003e80000100800 */
[----:B------:R1:W-:Y:S04]  /*0fb0*/  STL [R1+0x48], R0 ;  /* 0x0000480001007387 */ /* 0x0003e80000100800 */
[----:B------:R1:W-:Y:S01]  /*0fc0*/  STL [R1+0x60], R3 ;  /* 0x0000600301007387 */ /* 0x0003e20000100800 */
[----:B------:R-:W-:Y:S02]  /*0fd0*/  SHF.L.U32 R152, R6, 0x2, RZ ;  /* 0x0000000206987819 */ /* 0x000fe400000006ff */
[----:B------:R-:W-:Y:S01]  /*0fe0*/  CS2R R22, SRZ ;  /* 0x0000000000167805 */ /* 0x000fe2000001ff00 */
[----:B------:R-:W-:-:S02]  /*0ff0*/  IMAD.MOV.U32 R154, RZ, RZ, RZ ;  /* 0x000000ffff9a7224 */ /* 0x000fc400078e00ff */
[----:B------:R-:W-:Y:S02]  /*1000*/  IMAD.MOV.U32 R18, RZ, RZ, RZ ;  /* 0x000000ffff127224 */ /* 0x000fe400078e00ff */
[----:B------:R-:W-:Y:S01]  /*1010*/  VIADD R155, R152, 0x10 ;  /* 0x00000010989b7836 */ /* 0x000fe20000000000 */
[----:B-12---:R-:W-:-:S07]  /*1020*/  LOP3.LUT R156, R13, 0x1, RZ, 0xfc, !PT ;  /* 0x000000010d9c7812 */ /* 0x006fce00078efcff */
.L_x_2413:
[----:B01-3--:R-:W0:Y:S02]  /*1030*/  LDC.64 R4, c[0x0][0xc88] ;  /* 0x00032200ff047b82 */ /* 0x00be240000000a00 */
[----:B0-----:R-:W-:-:S05]  /*1040*/  IMAD.WIDE R4, R31, 0x4, R4 ;  /* 0x000000041f047825 */ /* 0x001fca00078e0204 */
[----:B--2---:R-:W2:Y:S01]  /*1050*/  LDG.E R35, desc[UR40][R4.64] ;  /* 0x0000002804237981 */ /* 0x004ea2000c1e1900 */
[----:B------:R-:W-:Y:S05]  /*1060*/  YIELD ;  /* 0x0000000000007946 */ /* 0x000fea0003800000 */
[----:B------:R-:W-:Y:S01]  /*1070*/  ULDC.64 UR4, c[0x0][0xa28] ;  /* 0x00028a0000047ab9 */ /* 0x000fe20000000a00 */
[----:B------:R-:W-:Y:S01]  /*1080*/  ULDC.64 UR8, c[0x0][0xa18] ;  /* 0x0002860000087ab9 */ /* 0x000fe20000000a00 */
[----:B------:R-:W-:Y:S01]  /*1090*/  ISETP.NE.U32.AND P1, PT, RZ, UR4, PT ;  /* 0x00000004ff007c0c */ /* 0x000fe2000bf25070 */
[----:B------:R-:W-:Y:S01]  /*10a0*/  IMAD.MOV.U32 R11, RZ, RZ, RZ ;  /* 0x000000ffff0b7224 */ /* 0x000fe200078e00ff */
[----:B------:R-:W-:Y:S01]  /*10b0*/  ULDC.64 UR6, c[0x0][0xa08] ;  /* 0x0002820000067ab9 */ /* 0x000fe20000000a00 */
[----:B------:R-:W-:Y:S01]  /*10c0*/  IMAD.MOV.U32 R31, RZ, RZ, RZ ;  /* 0x000000ffff1f7224 */ /* 0x000fe200078e00ff */
[----:B------:R-:W-:-:S02]  /*10d0*/  ISETP.NE.AND.EX P1, PT, RZ, UR5, PT, P1 ;  /* 0x00000005ff007c0c */ /* 0x000fc4000bf25310 */
[----:B------:R-:W-:-:S04]  /*10e0*/  ISETP.NE.U32.AND P0, PT, RZ, UR6, PT ;  /* 0x00000006ff007c0c */ /* 0x000fc8000bf05070 */
[----:B------:R-:W-:Y:S02]  /*10f0*/  ISETP.NE.AND.EX P0, PT, RZ, UR7, PT, P0 ;  /* 0x00000007ff007c0c */ /* 0x000fe4000bf05300 */
[----:B--2---:R-:W-:Y:S01]  /*1100*/  SHF.R.S32.HI R0, RZ, 0x1f, R35 ;  /* 0x0000001fff007819 */ /* 0x004fe20000011423 */
[----:B------:R0:W-:Y:S04]  /*1110*/  STL [R1+0x50], R35 ;  /* 0x0000502301007387 */ /* 0x0001e80000100800 */
[C---:B------:R-:W-:Y:S02]  /*1120*/  @P1 LEA R6, P2, R35.reuse, UR4, 0x2 ;  /* 0x0000000423061c11 */ /* 0x040fe4000f8410ff */
[C---:B------:R-:W-:Y:S02]  /*1130*/  SHF.L.U32 R33, R35.reuse, 0x2, RZ ;  /* 0x0000000223217819 */ /* 0x040fe400000006ff */
[----:B------:R-:W-:-:S02]  /*1140*/  @P1 LEA.HI.X R7, R35, UR5, R0, 0x2, P2 ;  /* 0x0000000523071c11 */ /* 0x000fc400090f1400 */
[----:B------:R-:W-:Y:S01]  /*1150*/  ISETP.NE.U32.AND P2, PT, RZ, UR8, PT ;  /* 0x00000008ff007c0c */ /* 0x000fe2000bf45070 */
[----:B------:R-:W-:Y:S01]  /*1160*/  ULDC UR4, c[0x0][0x288] ;  /* 0x0000a20000047ab9 */ /* 0x000fe20000000800 */
[----:B------:R-:W-:Y:S01]  /*1170*/  SHF.L.U64.HI R34, R35, 0x2, R0 ;  /* 0x0000000223227819 */ /* 0x000fe20000010200 */
[----:B------:R0:W5:Y:S01]  /*1180*/  @P1 LDG.E R11, desc[UR40][R6.64] ;  /* 0x00000028060b1981 */ /* 0x000162000c1e1900 */
[----:B------:R-:W-:Y:S01]  /*1190*/  ISETP.NE.AND.EX P2, PT, RZ, UR9, PT, P2 ;  /* 0x00000009ff007c0c */ /* 0x000fe2000bf45320 */
[----:B----4-:R-:W-:Y:S01]  /*11a0*/  IMAD.U32 R3, RZ, RZ, UR4 ;  /* 0x00000004ff037e24 */ /* 0x010fe2000f8e00ff */
[----:B------:R-:W-:Y:S01]  /*11b0*/  IADD3 R8, P3, R33, UR6, RZ ;  /* 0x0000000621087c10 */ /* 0x000fe2000ff7e0ff */
[----:B------:R-:W-:-:S03]  /*11c0*/  ULDC.64 UR4, c[0x0][0x418] ;  /* 0x0001060000047ab9 */ /* 0x000fc60000000a00 */
[----:B------:R-:W-:-:S05]  /*11d0*/  IADD3.X R9, R34, UR7, RZ, P3, !PT ;  /* 0x0000000722097c10 */ /* 0x000fca0009ffe4ff */
[----:B------:R0:W5:Y:S02]  /*11e0*/  @P0 LDG.E R31, desc[UR40][R8.64] ;  /* 0x00000028081f0981 */ /* 0x000164000c1e1900 */
[----:B------:R-:W-:-:S04]  /*11f0*/  @P2 IADD3 R4, P1, R33, UR8, RZ ;  /* 0x0000000821042c10 */ /* 0x000fc8000ff3e0ff */
[----:B------:R-:W-:-:S05]  /*1200*/  @P2 IADD3.X R5, R34, UR9, RZ, P1, !PT ;  /* 0x0000000922052c10 */ /* 0x000fca0008ffe4ff */
[----:B------:R-:W2:Y:S01]  /*1210*/  @P2 LDG.E R3, desc[UR40][R4.64] ;  /* 0x0000002804032981 */ /* 0x000ea2000c1e1900 */
        /* <DEDUP_REMOVED lines=9> */
[----:B--2---:R0:W-:Y:S01]  /*12b0*/  STL [R1+0x20], R3 ;  /* 0x0000200301007387 */ /* 0x0041e20000100800 */
[----:B------:R-:W-:Y:S01]  /*12c0*/  IMAD.MOV.U32 R13, RZ, RZ, R3 ;  /* 0x000000ffff0d7224 */ /* 0x000fe200078e0003 */
[----:B------:R-:W-:Y:S06]  /*12d0*/  @P2 BRA `(.L_x_2271) ;  /* 0x0000000000282947 */ /* 0x000fec0003800000 */
[----:B------:R-:W-:Y:S02]  /*12e0*/  ULDC.64 UR4, c[0x0][0xa00] ;  /* 0x0002800000047ab9 */ /* 0x000fe40000000a00 */
[----:B------:R-:W-:-:S04]  /*12f0*/  ISETP.NE.U32.AND P1, PT, RZ, UR4, PT ;  /* 0x00000004ff007c0c */ /* 0x000fc8000bf25070 */
[----:B------:R-:W-:-:S13]  /*1300*/  ISETP.NE.AND.EX P1, PT, RZ, UR5, PT, P1 ;  /* 0x00000005ff007c0c */ /* 0x000fda000bf25310 */
[----:B------:R-:W-:Y:S05]  /*1310*/  @!P1 BRA `(.L_x_2271) ;  /* 0x0000000000189947 */ /* 0x000fea0003800000 */
[----:B------:R-:W1:Y:S02]  /*1320*/  LDC.64 R4, c[0x0][0xa00] ;  /* 0x00028000ff047b82 */ /* 0x000e640000000a00 */
[----:B-1----:R-:W-:-:S05]  /*1330*/  IMAD.WIDE R4, R35, 0x4, R4 ;  /* 0x0000000423047825 */ /* 0x002fca00078e0204 */
[----:B------:R-:W2:Y:S04]  /*1340*/  LDG.E R0, desc[UR40][R4.64] ;  /* 0x0000002804007981 */ /* 0x000ea8000c1e1900 */
[----:B0-----:R-:W2:Y:S02]  /*1350*/  LDG.E R3, desc[UR40][R4.64+0x4] ;  /* 0x0000042804037981 */ /* 0x001ea4000c1e1900 */
[----:B--2---:R-:W-:-:S05]  /*1360*/  IMAD.IADD R13, R3, 0x1, -R0 ;  /* 0x00000001030d7824 */ /* 0x004fca00078e0a00 */
[----:B------:R1:W-:Y:S02]  /*1370*/  STL [R1+0x20], R13 ;  /* 0x0000200d01007387 */ /* 0x0003e40000100800 */
.L_x_2271:
[C---:B------:R-:W-:Y:S01]  /*1380*/  LOP3.LUT R37, R30.reuse, 0xffff, RZ, 0xc0, !PT ;  /* 0x0000ffff1e257812 */ /* 0x040fe200078ec0ff */
[----:B------:R-:W-:Y:S01]  /*1390*/  ULDC.64 UR4, c[0x0][0xa20] ;  /* 0x0002880000047ab9 */ /* 0x000fe20000000a00 */
[C---:B0-----:R-:W-:Y:S02]  /*13a0*/  LOP3.LUT R3, R30.reuse, 0xff000000, RZ, 0xc0, !PT ;  /* 0xff0000001e037812 */ /* 0x041fe400078ec0ff */
[----:B------:R-:W-:Y:S01]  /*13b0*/  ISETP.NE.U32.AND P1, PT, RZ, UR4, PT ;  /* 0x00000004ff007c0c */ /* 0x000fe2000bf25070 */
[----:B------:R0:W-:Y:S01]  /*13c0*/  STL [R1+0x4c], R37 ;  /* 0x00004c2501007387 */ /* 0x0001e20000100800 */
[----:B------:R-:W-:Y:S02]  /*13d0*/  LOP3.LUT R0, R30, 0xff0000, RZ, 0xc0, !PT ;  /* 0x00ff00001e007812 */ /* 0x000fe400078ec0ff */
[----:B------:R-:W-:Y:S02]  /*13e0*/  ISETP.NE.AND.EX P1, PT, RZ, UR5, PT, P1 ;  /* 0x00000005ff007c0c */ /* 0x000fe4000bf25310 */
[----:B------:R-:W-:-:S04]  /*13f0*/  SHF.R.U32.HI R3, RZ, 0x8, R3 ;  /* 0x00000008ff037819 */ /* 0x000fc80000011603 */
[----:B------:R-:W-:-:S07]  /*1400*/  LEA.HI R10, R0, R3, RZ, 0x10 ;  /* 0x00000003000a7211 */ /* 0x000fce00078f80ff */
[----:B0-----:R-:W-:Y:S05]  /*1410*/  @!P1 BRA `(.L_x_2272) ;  /* 0x0000000000109947 */ /* 0x001fea0003800000 */
[----:B------:R-:W-:-:S04]  /*1420*/  IADD3 R4, P0, R33, UR4, RZ ;  /* 0x0000000421047c10 */ /* 0x000fc8000ff1e0ff */
[----:B------:R-:W-:-:S05]  /*1430*/  IADD3.X R5, R34, UR5, RZ, P0, !PT ;  /* 0x0000000522057c10 */ /* 0x000fca00087fe4ff */
[----:B------:R0:W5:Y:S01]  /*1440*/  LDG.E R32, desc[UR40][R4.64] ;  /* 0x0000002804207981 */ /* 0x000162000c1e1900 */
[----:B------:R-:W-:Y:S05]  /*1450*/  BRA `(.L_x_2273) ;  /* 0x0000000000107947 */ /* 0x000fea0003800000 */
.L_x_2272:
[----:B------:R-:W-:Y:S05]  /*1460*/  @!P0 BRA `(.L_x_2273) ;  /* 0x00000000000c8947 */ /* 0x000fea0003800000 */
[----:B------:R-:W2:Y:S04]  /*1470*/  LDG.E R3, desc[UR40][R8.64] ;  /* 0x0000002808037981 */ /* 0x000ea8000c1e1900 */
[----:B------:R-:W2:Y:S02]  /*1480*/  LDG.E R32, desc[UR40][R8.64+0x4] ;  /* 0x0000042808207981 */ /* 0x000ea4000c1e1900 */
[----:B--2---:R-:W-:-:S07]  /*1490*/  IMAD.IADD R32, R32, 0x1, -R3 ;  /* 0x0000000120207824 */ /* 0x004fce00078e0a03 */
.L_x_2273:
[----:B------:R-:W-:Y:S01]  /*14a0*/  ULDC.64 UR4, c[0x0][0xa10] ;  /* 0x0002840000047ab9 */ /* 0x000fe20000000a00 */
[----:B------:R-:W2:Y:S01]  /*14b0*/  LDC R8, c[0x0][0x448] ;  /* 0x00011200ff087b82 */ /* 0x000ea20000000800 */
[----:B------:R-:W-:-:S04]  /*14c0*/  ISETP.NE.U32.AND P0, PT, RZ, UR4, PT ;  /* 0x00000004ff007c0c */ /* 0x000fc8000bf05070 */
[----:B------:R-:W-:Y:S01]  /*14d0*/  ISETP.NE.AND.EX P0, PT, RZ, UR5, PT, P0 ;  /* 0x00000005ff007c0c */ /* 0x000fe2000bf05300 */
[----:B------:R-:W-:-:S12]  /*14e0*/  ULDC.64 UR4, c[0x0][0xa30] ;  /* 0x00028c0000047ab9 */ /* 0x000fd80000000a00 */
[----:B0-----:R-:W0:Y:S02]  /*14f0*/  @P0 LDC.64 R4, c[0x0][0xa10] ;  /* 0x00028400ff040b82 */ /* 0x001e240000000a00 */
[----:B0-----:R-:W-:-:S05]  /*1500*/  @P0 IMAD.WIDE R4, R35, 0x4, R4 ;  /* 0x0000000423040825 */ /* 0x001fca00078e0204 */
[----:B------:R-:W3:Y:S04]  /*1510*/  @P0 LDG.E R0, desc[UR40][R4.64] ;  /* 0x0000002804000981 */ /* 0x000ee8000c1e1900 */
[----:B------:R0:W3:Y:S01]  /*1520*/  @P0 LDG.E R3, desc[UR40][R4.64+0x4] ;  /* 0x0000042804030981 */ /* 0x0000e2000c1e1900 */
[----:B------:R-:W-:Y:S01]  /*1530*/  ISETP.NE.U32.AND P1, PT, RZ, UR4, PT ;  /* 0x00000004ff007c0c */ /* 0x000fe2000bf25070 */
[----:B-----5:R-:W-:-:S03]  /*1540*/  IMAD.MOV.U32 R24, RZ, RZ, R32 ;  /* 0x000000ffff187224 */ /* 0x020fc600078e0020 */
[----:B------:R-:W-:-:S13]  /*1550*/  ISETP.NE.AND.EX P1, PT, RZ, UR5, PT, P1 ;  /* 0x00000005ff007c0c */ /* 0x000fda000bf25310 */
[----:B------:R-:W-:-:S04]  /*1560*/  @P1 IADD3 R6, P2, R33, UR4, RZ ;  /* 0x0000000421061c10 */ /* 0x000fc8000ff5e0ff */
[----:B------:R-:W-:-:S05]  /*1570*/  @P1 IADD3.X R7, R34, UR5, RZ, P2, !PT ;  /* 0x0000000522071c10 */ /* 0x000fca00097fe4ff */
[----:B------:R4:W5:Y:S01]  /*1580*/  @P1 LDG.E R24, desc[UR40][R6.64] ;  /* 0x0000002806181981 */ /* 0x000962000c1e1900 */
[----:B--2---:R-:W-:Y:S01]  /*1590*/  ISETP.NE.AND P1, PT, R8, 0x1, PT ;  /* 0x000000010800780c */ /* 0x004fe20003f25270 */
[----:B------:R-:W-:Y:S01]  /*15a0*/  IMAD R12, R29, 0xc0, RZ ;  /* 0x000000c01d0c7824 */ /* 0x000fe200078e02ff */
[----:B------:R-:W-:Y:S04]  /*15b0*/  BSSY B0, `(.L_x_2274) ;  /* 0x0000039000007945 */ /* 0x000fe80003800000 */
[----:B------:R2:W-:Y:S01]  /*15c0*/  STL [R1+0x24], R12 ;  /* 0x0000240c01007387 */ /* 0x0005e20000100800 */
[----:B0-----:R-:W-:-:S06]  /*15d0*/  IADD3 R4, R12, 0xbf, RZ ;  /* 0x000000bf0c047810 */ /* 0x001fcc0007ffe0ff */
[----:B------:R-:W0:Y:S01]  /*15e0*/  @P1 LDC R9, c[0x0][0x44c] ;  /* 0x00011300ff091b82 */ /* 0x000e220000000800 */
[----:B--2---:R-:W-:-:S07]  /*15f0*/  IMAD.IADD R12, R32, 0x1, -R11 ;  /* 0x00000001200c7824 */ /* 0x004fce00078e0a0b */
[----:B------:R-:W2:Y:S01]  /*1600*/  @P1 LDC R5, c[0x0][0x450] ;  /* 0x00011400ff051b82 */ /* 0x000ea20000000800 */
[----:B---3--:R-:W-:Y:S02]  /*1610*/  @P0 IMAD.IADD R25, R3, 0x1, -R0 ;  /* 0x0000000103190824 */ /* 0x008fe400078e0a00 */
[----:B0-----:R-:W-:-:S04]  /*1620*/  @P1 IMAD.HI.U32 R0, R4, R9, RZ ;  /* 0x0000000904001227 */ /* 0x001fc800078e00ff */
[----:B----4-:R-:W-:Y:S01]  /*1630*/  IMAD.IADD R6, R12, 0x1, R25 ;  /* 0x000000010c067824 */ /* 0x010fe200078e0219 */
[----:B--2---:R-:W-:-:S03]  /*1640*/  @P1 SHF.R.U32.HI R4, RZ, R5, R0 ;  /* 0x00000005ff041219 */ /* 0x004fc60000011600 */
[C---:B------:R-:W-:Y:S01]  /*1650*/  VIADD R0, R6.reuse, 0x7f ;  /* 0x0000007f06007836 */ /* 0x040fe20000000000 */
[----:B------:R-:W-:Y:S01]  /*1660*/  IADD3 R91, R6, 0x80, -R13 ;  /* 0x00000080065b7810 */ /* 0x000fe20007ffe80d */
[----:B------:R0:W-:Y:S01]  /*1670*/  STL [R1+0x2c], R6 ;  /* 0x00002c0601007387 */ /* 0x0001e20000100800 */
[----:B-1----:R-:W-:Y:S02]  /*1680*/  LOP3.LUT R13, R10, 0xff, RZ, 0xc0, !PT ;  /* 0x000000ff0a0d7812 */ /* 0x002fe400078ec0ff */
[----:B------:R-:W-:Y:S01]  /*1690*/  SHF.R.S32.HI R3, RZ, 0x1f, R0 ;  /* 0x0000001fff037819 */ /* 0x000fe20000011400 */
[----:B------:R-:W-:Y:S02]  /*16a0*/  IMAD.IADD R4, R91, 0x1, R4 ;  /* 0x000000015b047824 */ /* 0x000fe400078e0204 */
[----:B------:R1:W-:Y:S01]  /*16b0*/  STL [R1+0x5c], R13 ;  /* 0x00005c0d01007387 */ /* 0x0003e20000100800 */
[----:B------:R-:W-:Y:S01]  /*16c0*/  LEA.HI R3, R3, R0, RZ, 0x7 ;  /* 0x0000000003037211 */ /* 0x000fe200078f38ff */
[----:B------:R-:W-:Y:S01]  /*16d0*/  IMAD.MOV.U32 R0, RZ, RZ, RZ ;  /* 0x000000ffff007224 */ /* 0x000fe200078e00ff */
[----:B------:R-:W-:-:S02]  /*16e0*/  SHF.R.S32.HI R5, RZ, 0x1f, R4 ;  /* 0x0000001fff057819 */ /* 0x000fc40000011404 */
[----:B0-----:R-:W-:Y:S02]  /*16f0*/  SHF.R.U32.HI R6, RZ, 0x10, R10 ;  /* 0x00000010ff067819 */ /* 0x001fe4000001160a */
[----:B------:R-:W-:Y:S02]  /*1700*/  LEA.HI R5, R5, R4, RZ, 0x7 ;  /* 0x0000000405057211 */ /* 0x000fe400078f38ff */
[----:B------:R-:W-:Y:S01]  /*1710*/  SHF.R.S32.HI R92, RZ, 0x7, R3 ;  /* 0x00000007ff5c7819 */ /* 0x000fe20000011403 */
[----:B------:R1:W-:Y:S01]  /*1720*/  STL [R1+0x54], R6 ;  /* 0x0000540601007387 */ /* 0x0003e20000100800 */
[----:B------:R-:W-:-:S04]  /*1730*/  SHF.R.S32.HI R5, RZ, 0x7, R5 ;  /* 0x00000007ff057819 */ /* 0x000fc80000011405 */
[----:B------:R-:W-:-:S04]  /*1740*/  VIMNMX R9, R92, R5, PT ;  /* 0x000000055c097248 */ /* 0x000fc80003fe0100 */
[----:B------:R-:W-:-:S13]  /*1750*/  ISETP.GE.AND P0, PT, R9, 0x1, PT ;  /* 0x000000010900780c */ /* 0x000fda0003f06270 */
[----:B-1----:R-:W-:Y:S05]  /*1760*/  @!P0 BRA `(.L_x_2275) ;  /* 0x0000000000748947 */ /* 0x002fea0003800000 */
[----:B------:R-:W-:Y:S01]  /*1770*/  ISETP.NE.AND P0, PT, R6, RZ, PT ;  /* 0x000000ff0600720c */ /* 0x000fe20003f05270 */
[----:B------:R-:W-:-:S03]  /*1780*/  ULDC UR4, c[0x0][0x9f0] ;  /* 0x00027c0000047ab9 */ /* 0x000fc60000000800 */
[----:B------:R-:W-:-:S04]  /*1790*/  SEL R10, R6, UR4, P0 ;  /* 0x00000004060a7c07 */ /* 0x000fc80008000000 */
[-C--:B------:R-:W-:Y:S02]  /*17a0*/  IABS R6, R10.reuse ;  /* 0x0000000a00067213 */ /* 0x080fe40000000000 */
[----:B------:R-:W-:Y:S02]  /*17b0*/  IADD3 R0, R10, -0x1, R9 ;  /* 0xffffffff0a007810 */ /* 0x000fe40007ffe009 */
[----:B------:R-:W0:Y:S01]  /*17c0*/  I2F.RP R3, R6 ;  /* 0x0000000600037306 */ /* 0x000e220000209400 */
[----:B------:R-:W-:Y:S02]  /*17d0*/  IABS R11, R10 ;  /* 0x0000000a000b7213 */ /* 0x000fe40000000000 */
[----:B------:R-:W-:Y:S02]  /*17e0*/  IABS R8, R0 ;  /* 0x0000000000087213 */ /* 0x000fe40000000000 */
[----:B------:R-:W-:-:S04]  /*17f0*/  LOP3.LUT R0, R0, R10, RZ, 0x3c, !PT ;  /* 0x0000000a00007212 */ /* 0x000fc800078e3cff */
[----:B------:R-:W-:Y:S01]  /*1800*/  ISETP.GE.AND P2, PT, R0, RZ, PT ;  /* 0x000000ff0000720c */ /* 0x000fe20003f46270 */
[----:B0-----:R-:W0:Y:S02]  /*1810*/  MUFU.RCP R3, R3 ;  /* 0x0000000300037308 */ /* 0x001e240000001000 */
[----:B0-----:R-:W-:Y:S02]  /*1820*/  VIADD R4, R3, 0xffffffe ;  /* 0x0ffffffe03047836 */ /* 0x001fe40000000000 */
[----:B------:R-:W-:-:S04]  /*1830*/  IMAD.MOV R3, RZ, RZ, -R11 ;  /* 0x000000ffff037224 */ /* 0x000fc800078e0a0b */
[----:B------:R0:W1:Y:S02]  /*1840*/  F2I.FTZ.U32.TRUNC.NTZ R5, R4 ;  /* 0x0000000400057305 */ /* 0x000064000021f000 */
[----:B0-----:R-:W-:Y:S01]  /*1850*/  MOV R4, RZ ;  /* 0x000000ff00047202 */ /* 0x001fe20000000f00 */
        /* <DEDUP_REMOVED lines=14> */
.L_x_2275:
[----:B------:R-:W-:Y:S05]  /*1940*/  BSYNC B0 ;  /* 0x0000000000007941 */ /* 0x000fea0003800000 */
.L_x_2274:
[----:B------:R-:W-:-:S05]  /*1950*/  IMAD R3, R13, R0, RZ ;  /* 0x000000000d037224 */ /* 0x000fca00078e02ff */
        /* <DEDUP_REMOVED lines=35> */
.L_x_2278:
[----:B------:R-:W-:Y:S05]  /*1b90*/  BSYNC B6 ;  /* 0x0000000000067941 */ /* 0x000fea0003800000 */
.L_x_2277:
        /* <DEDUP_REMOVED lines=20> */
.L_x_2280:
[----:B------:R-:W-:Y:S05]  /*1ce0*/  BSYNC B6 ;  /* 0x0000000000067941 */ /* 0x000fea0003800000 */
.L_x_2279:
[----:B------:R-:W-:Y:S01]  /*1cf0*/  ULDC.64 UR4, c[0x0][0x9f8] ;  /* 0x00027e0000047ab9 */ /* 0x000fe20000000a00 */
[----:B------:R-:W-:Y:S01]  /*1d00*/  MOV R0, R35 ;  /* 0x0000002300007202 */ /* 0x000fe20000000f00 */
[----:B------:R-:W2:Y:S01]  /*1d10*/  LDL R14, [R1+0x40] ;  /* 0x00004000010e7983 */ /* 0x000ea20000100800 */
[----:B------:R-:W-:Y:S01]  /*1d20*/  ISETP.NE.U32.AND P0, PT, RZ, UR4, PT ;  /* 0x00000004ff007c0c */ /* 0x000fe2000bf05070 */
[----:B------:R-:W0:Y:S03]  /*1d30*/  LDC.64 R72, c[0x0][0x300] ;  /* 0x0000c000ff487b82 */ /* 0x000e260000000a00 */
[----:B------:R-:W-:Y:S01]  /*1d40*/  ISETP.NE.AND.EX P0, PT, RZ, UR5, PT, P0 ;  /* 0x00000005ff007c0c */ /* 0x000fe2000bf05300 */
[----:B------:R-:W1:Y:S01]  /*1d50*/  S2R R20, SR_TID.X ;  /* 0x0000000000147919 */ /* 0x000e620000002100 */
[----:B------:R-:W-:-:S03]  /*1d60*/  IMAD.IADD R10, R31, 0x1, R32 ;  /* 0x000000011f0a7824 */ /* 0x000fc600078e0220 */
[----:B------:R-:W3:Y:S08]  /*1d70*/  LDC R63, c[0x0][0x3f4] ;  /* 0x0000fd00ff3f7b82 */ /* 0x000ef00000000800 */
[----:B------:R-:W-:Y:S01]  /*1d80*/  @P0 IADD3 R4, P1, R33, UR4, RZ ;  /* 0x0000000421040c10 */ /* 0x000fe2000ff3e0ff */
[----:B------:R-:W4:Y:S01]  /*1d90*/  LDC.64 R70, c[0x0][0x3f8] ;  /* 0x0000fe00ff467b82 */ /* 0x000f220000000a00 */
[----:B------:R-:W2:Y:S02]  /*1da0*/  LDL.LU R33, [R1] ;  /* 0x0000000001217983 */ /* 0x000ea40000300800 */
[----:B------:R-:W-:Y:S01]  /*1db0*/  @P0 IADD3.X R5, R34, UR5, RZ, P1, !PT ;  /* 0x0000000522050c10 */ /* 0x000fe20008ffe4ff */
[----:B------:R-:W-:Y:S01]  /*1dc0*/  ULDC.64 UR4, c[0x0][0xa08] ;  /* 0x0002820000047ab9 */ /* 0x000fe20000000a00 */
[----:B------:R-:W2:Y:S04]  /*1dd0*/  LDL R12, [R1+0x44] ;  /* 0x00004400010c7983 */ /* 0x000ea80000100800 */
[----:B------:R1:W3:Y:S01]  /*1de0*/  @P0 LDG.E R0, desc[UR40][R4.64] ;  /* 0x0000002804000981 */ /* 0x0002e2000c1e1900 */
[----:B------:R-:W-:Y:S01]  /*1df0*/  SHF.R.S32.HI R15, RZ, 0x1f, R10 ;  /* 0x0000001fff0f7819 */ /* 0x000fe2000001140a */
[----:B0-----:R-:W-:Y:S01]  /*1e00*/  IMAD.WIDE.U32 R6, R10, R72, RZ ;  /* 0x000000480a067225 */ /* 0x001fe200078e00ff */
[----:B------:R-:W-:-:S02]  /*1e10*/  ISETP.NE.U32.AND P0, PT, RZ, UR4, PT ;  /* 0x00000004ff007c0c */ /* 0x000fc4000bf05070 */
[----:B------:R-:W-:Y:S01]  /*1e20*/  SHF.R.S32.HI R35, RZ, 0x1f, R19 ;  /* 0x0000001fff237819 */ /* 0x000fe20000011413 */
[----:B------:R-:W-:Y:S01]  /*1e30*/  IMAD R8, R15, R72, RZ ;  /* 0x000000480f087224 */ /* 0x000fe200078e02ff */
[----:B------:R-:W-:Y:S01]  /*1e40*/  ISETP.NE.AND.EX P0, PT, RZ, UR5, PT, P0 ;  /* 0x00000005ff007c0c */ /* 0x000fe2000bf05300 */
[----:B------:R-:W-:Y:S01]  /*1e50*/  ULDC.64 UR4, c[0x0][0x308] ;  /* 0x0000c20000047ab9 */ /* 0x000fe20000000a00 */
[----:B------:R-:W-:Y:S01]  /*1e60*/  SHF.R.S32.HI R17, RZ, 0x1f, R16 ;  /* 0x0000001fff117819 */ /* 0x000fe20000011410 */
[----:B------:R-:W-:Y:S01]  /*1e70*/  IMAD R3, R10, R73, R8 ;  /* 0x000000490a037224 */ /* 0x000fe200078e0208 */
[----:B-1----:R-:W-:-:S03]  /*1e80*/  SHF.R.U32.HI R36, RZ, 0x7, R20 ;  /* 0x00000007ff247819 */ /* 0x002fc60000011614 */
[----:B------:R-:W-:Y:S01]  /*1e90*/  IMAD.IADD R7, R7, 0x1, R3 ;  /* 0x0000000107077824 */ /* 0x000fe200078e0203 */
[----:B------:R-:W-:Y:S01]  /*1ea0*/  ISETP.NE.AND P6, PT, R36, 0x1, PT ;  /* 0x000000012400780c */ /* 0x000fe20003fc5270 */
[----:B------:R-:W0:Y:S01]  /*1eb0*/  S2R R32, SR_TID.X ;  /* 0x0000000000207919 */ /* 0x000e220000002100 */
[----:B------:R-:W-:-:S04]  /*1ec0*/  IMAD.WIDE.U32 R4, R37, UR4, R6 ;  /* 0x0000000425047c25 */ /* 0x000fc8000f8e0006 */
[----:B------:R-:W-:Y:S01]  /*1ed0*/  IMAD R5, R37, UR5, R5 ;  /* 0x0000000525057c24 */ /* 0x000fe2000f8e0205 */
[----:B------:R-:W-:Y:S01]  /*1ee0*/  ULDC.64 UR4, c[0x0][0x310] ;  /* 0x0000c40000047ab9 */ /* 0x000fe20000000a00 */
[----:B------:R-:W-:Y:S01]  /*1ef0*/  IMAD.WIDE.U32 R6, R19, R72, R16 ;  /* 0x0000004813067225 */ /* 0x000fe200078e0010 */
[----:B------:R-:W-:-:S03]  /*1f00*/  SHF.R.S32.HI R153, RZ, 0x1f, R152 ;  /* 0x0000001fff997819 */ /* 0x000fc60000011498 */
[----:B----4-:R-:W-:-:S04]  /*1f10*/  IMAD.WIDE.U32 R48, R19, R70, R16 ;  /* 0x0000004613307225 */ /* 0x010fc800078e0010 */
[----:B------:R-:W-:-:S04]  /*1f20*/  IMAD.WIDE.U32 R50, R19, R70, R152 ;  /* 0x0000004613327225 */ /* 0x000fc800078e0098 */
[----:B------:R-:W-:Y:S02]  /*1f30*/  VIADD R65, R16, 0x20 ;  /* 0x0000002010417836 */ /* 0x000fe40000000000 */
[----:B------:R-:W-:Y:S01]  /*1f40*/  VIADD R90, R36, 0x8 ;  /* 0x00000008245a7836 */ /* 0x000fe20000000000 */
[----:B---3--:R-:W-:Y:S02]  /*1f50*/  SHF.R.S32.HI R3, RZ, 0x1f, R0 ;  /* 0x0000001fff037819 */ /* 0x008fe40000011400 */
[----:B------:R-:W-:Y:S02]  /*1f60*/  SEL R53, R0, RZ, !P0 ;  /* 0x000000ff00357207 */ /* 0x000fe40004000000 */
[----:B------:R-:W-:-:S03]  /*1f70*/  SEL R3, R3, RZ, !P0 ;  /* 0x000000ff03037207 */ /* 0x000fc60004000000 */
[----:B------:R-:W-:Y:S02]  /*1f80*/  IMAD.WIDE.U32 R54, R53, UR4, R4 ;  /* 0x0000000435367c25 */ /* 0x000fe4000f8e0004 */
[----:B------:R-:W1:Y:S02]  /*1f90*/  LDC.64 R4, c[0x0][0x408] ;  /* 0x00010200ff047b82 */ /* 0x000e640000000a00 */
[----:B------:R-:W-:Y:S01]  /*1fa0*/  IMAD R0, R3, UR4, RZ ;  /* 0x0000000403007c24 */ /* 0x000fe2000f8e02ff */
[----:B------:R-:W-:-:S03]  /*1fb0*/  IADD3 R76, P0, R54, R6, RZ ;  /* 0x00000006364c7210 */ /* 0x000fc60007f1e0ff */
[----:B------:R-:W-:Y:S01]  /*1fc0*/  IMAD R75, R53, UR5, R0 ;  /* 0x00000005354b7c24 */ /* 0x000fe2000f8e0200 */
[----:B------:R-:W-:Y:S05]  /*1fd0*/  @!P6 WARPSYNC.ALL ;  /* 0x000000000000e948 */ /* 0x000fea0003800000 */
[----:B------:R-:W-:Y:S01]  /*1fe0*/  IMAD R0, R35, R72, RZ ;  /* 0x0000004823007224 */ /* 0x000fe200078e02ff */
[----:B------:R-:W-:Y:S01]  /*1ff0*/  ULDC.64 UR4, c[0x0][0x330] ;  /* 0x0000cc0000047ab9 */ /* 0x000fe20000000a00 */
[----:B------:R-:W-:Y:S02]  /*2000*/  IMAD.IADD R75, R55, 0x1, R75 ;  /* 0x00000001374b7824 */ /* 0x000fe400078e024b */
[----:B------:R-:W-:-:S04]  /*2010*/  IMAD.WIDE.U32 R8, R37, UR4, R16 ;  /* 0x0000000425087c25 */ /* 0x000fc8000f8e0010 */
[----:B------:R-:W-:Y:S02]  /*2020*/  IMAD R0, R19, R73, R0 ;  /* 0x0000004913007224 */ /* 0x000fe400078e0200 */
[----:B------:R-:W-:Y:S01]  /*2030*/  IMAD R9, R37, UR5, R9 ;  /* 0x0000000525097c24 */ /* 0x000fe2000f8e0209 */
[----:B------:R-:W-:Y:S02]  /*2040*/  ULDC.64 UR4, c[0x0][0x338] ;  /* 0x0000ce0000047ab9 */ /* 0x000fe40000000a00 */
[----:B------:R-:W-:Y:S01]  /*2050*/  IADD3.X R74, R75, R7, R0, P0, !PT ;  /* 0x000000074b4a7210 */ /* 0x000fe200007fe400 */
[----:B------:R-:W-:Y:S01]  /*2060*/  IMAD R3, R3, UR4, RZ ;  /* 0x0000000403037c24 */ /* 0x000fe2000f8e02ff */
[----:B------:R-:W-:Y:S01]  /*2070*/  ISETP.GE.AND P0, PT, R16, R63, PT ;  /* 0x0000003f1000720c */ /* 0x000fe20003f06270 */
[----:B------:R-:W-:Y:S02]  /*2080*/  IMAD R0, R35, R70, RZ ;  /* 0x0000004623007224 */ /* 0x000fe400078e02ff */
[----:B------:R-:W-:Y:S01]  /*2090*/  IMAD R13, R53, UR5, R3 ;  /* 0x00000005350d7c24 */ /* 0x000fe2000f8e0203 */
[----:B------:R-:W-:Y:S01]  /*20a0*/  SEL R3, R63, RZ, P0 ;  /* 0x000000ff3f037207 */ /* 0x000fe20000000000 */
[----:B------:R-:W-:Y:S01]  /*20b0*/  IMAD R7, R19, R71, R0 ;  /* 0x0000004713077224 */ /* 0x000fe200078e0200 */
[----:B--2---:R-:W-:Y:S01]  /*20c0*/  LOP3.LUT P1, RZ, R14, 0x4, RZ, 0xc0, !PT ;  /* 0x000000040eff7812 */ /* 0x004fe2000782c0ff */
[----:B0-----:R-:W-:-:S02]  /*20d0*/  VIADD R37, R32, 0xffffff80 ;  /* 0xffffff8020257836 */ /* 0x001fc40000000000 */
[-C--:B-1----:R-:W-:Y:S02]  /*20e0*/  IMAD R0, R35, R4.reuse, RZ ;  /* 0x0000000423007224 */ /* 0x082fe400078e02ff */
[----:B------:R-:W-:Y:S02]  /*20f0*/  IMAD.IADD R3, R16, 0x1, R3 ;  /* 0x0000000110037824 */ /* 0x000fe400078e0203 */
[----:B------:R-:W-:Y:S02]  /*2100*/  VIADD R32, R19, 0x60 ;  /* 0x0000006013207836 */ /* 0x000fe40000000000 */
[----:B------:R-:W-:Y:S01]  /*2110*/  IMAD.WIDE.U32 R52, R53, UR4, R8 ;  /* 0x0000000435347c25 */ /* 0x000fe2000f8e0008 */
[----:B------:R-:W-:Y:S01]  /*2120*/  SHF.L.U32 R69, R14, 0x6, RZ ;  /* 0x000000060e457819 */ /* 0x000fe200000006ff */
[----:B------:R-:W-:Y:S02]  /*2130*/  ULDC UR4, c[0x0][0x2f4] ;  /* 0x0000bd0000047ab9 */ /* 0x000fe40000000800 */
[----:B------:R-:W-:Y:S01]  /*2140*/  IMAD.WIDE.U32 R30, R19, R4, R152 ;  /* 0x00000004131e7225 */ /* 0x000fe200078e0098 */
[----:B------:R-:W-:-:S03]  /*2150*/  LOP3.LUT R33, R33, 0xfffffffb, RZ, 0xc0, !PT ;  /* 0xfffffffb21217812 */ /* 0x000fc600078ec0ff */
[C---:B------:R-:W-:Y:S01]  /*2160*/  IMAD R9, R19.reuse, R5, R0 ;  /* 0x0000000513097224 */ /* 0x040fe200078e0200 */
[----:B------:R-:W-:Y:S01]  /*2170*/  SHF.R.S32.HI R0, RZ, 0x1f, R3 ;  /* 0x0000001fff007819 */ /* 0x000fe20000011403 */
[----:B------:R-:W-:-:S04]  /*2180*/  IMAD.WIDE.U32 R20, R19, R4, R16 ;  /* 0x0000000413147225 */ /* 0x000fc800078e0010 */
[----:B------:R-:W-:Y:S02]  /*2190*/  IMAD.SHL.U32 R32, R32, 0x40, RZ ;  /* 0x0000004020207824 */ /* 0x000fe400078e00ff */
[----:B------:R-:W-:Y:S02]  /*21a0*/  IMAD.IADD R51, R51, 0x1, R7 ;  /* 0x0000000133337824 */ /* 0x000fe400078e0207 */
[----:B------:R-:W-:Y:S01]  /*21b0*/  IMAD.IADD R49, R7, 0x1, R49 ;  /* 0x0000000107317824 */ /* 0x000fe200078e0231 */
[----:B-----5:R-:W-:Y:S01]  /*21c0*/  SHF.R.S32.HI R7, RZ, 0x1f, R24 ;  /* 0x0000001fff077819 */ /* 0x020fe20000011418 */
[----:B------:R-:W-:Y:S01]  /*21d0*/  VIADD R14, R19, 0x60 ;  /* 0x00000060130e7836 */ /* 0x000fe20000000000 */
[----:B------:R-:W-:Y:S01]  /*21e0*/  LEA.HI R0, R0, R3, RZ, 0x3 ;  /* 0x0000000300007211 */ /* 0x000fe200078f18ff */
[----:B------:R-:W-:Y:S01]  /*21f0*/  IMAD.IADD R31, R31, 0x1, R9 ;  /* 0x000000011f1f7824 */ /* 0x000fe200078e0209 */
[----:B------:R-:W-:Y:S01]  /*2200*/  LOP3.LUT R32, R32, 0x1c0, RZ, 0xc0, !PT ;  /* 0x000001c020207812 */ /* 0x000fe200078ec0ff */
[----:B------:R-:W-:Y:S01]  /*2210*/  IMAD.IADD R21, R9, 0x1, R21 ;  /* 0x0000000109157824 */ /* 0x000fe200078e0215 */
[----:B------:R-:W-:Y:S01]  /*2220*/  @P1 LOP3.LUT R33, R33, 0x4, RZ, 0xfc, !PT ;  /* 0x0000000421211812 */ /* 0x000fe200078efcff */
[C---:B------:R-:W-:Y:S01]  /*2230*/  IMAD R3, R7.reuse, R70, RZ ;  /* 0x0000004607037224 */ /* 0x040fe200078e02ff */
[----:B------:R-:W-:Y:S01]  /*2240*/  SHF.R.S32.HI R64, RZ, 0x1f, R14 ;  /* 0x0000001fff407819 */ /* 0x000fe2000001140e */
[-C--:B------:R-:W-:Y:S01]  /*2250*/  IMAD R7, R7, R4.reuse, RZ ;  /* 0x0000000407077224 */ /* 0x080fe200078e02ff */
[----:B------:R-:W-:Y:S01]  /*2260*/  LOP3.LUT R69, R69, 0x1c0, RZ, 0xc0, !PT ;  /* 0x000001c045457812 */ /* 0x000fe200078ec0ff */
[----:B------:R-:W-:Y:S01]  /*2270*/  IMAD.WIDE.U32 R30, R24, R4, R30 ;  /* 0x00000004181e7225 */ /* 0x000fe200078e001e */
[----:B------:R-:W-:-:S02]  /*2280*/  SHF.L.U64.HI R68, R4, 0x7, R5 ;  /* 0x0000000704447819 */ /* 0x000fc40000010205 */
[----:B------:R-:W-:Y:S01]  /*2290*/  SHF.R.S32.HI R14, RZ, 0x1f, R37 ;  /* 0x0000001fff0e7819 */ /* 0x000fe20000011425 */
[----:B------:R-:W-:-:S04]  /*22a0*/  IMAD.WIDE.U32 R20, R24, R4, R20 ;  /* 0x0000000418147225 */ /* 0x000fc800078e0014 */
[----:B------:R-:W-:Y:S01]  /*22b0*/  IMAD.SHL.U32 R67, R4, 0x80, RZ ;  /* 0x0000008004437824 */ /* 0x000fe200078e00ff */
[----:B------:R-:W-:Y:S01]  /*22c0*/  LOP3.LUT R4, R32, 0x38, R0, 0xf8, !PT ;  /* 0x0000003820047812 */ /* 0x000fe200078ef800 */
[----:B------:R-:W-:Y:S01]  /*22d0*/  VIADD R32, R19, 0x60 ;  /* 0x0000006013207836 */ /* 0x000fe20000000000 */
[----:B------:R-:W-:Y:S01]  /*22e0*/  SHF.R.U32.HI R66, RZ, 0x3, R69 ;  /* 0x00000003ff427819 */ /* 0x000fe20000011645 */
[----:B------:R-:W-:Y:S01]  /*22f0*/  IMAD R9, R24, R71, R3 ;  /* 0x0000004718097224 */ /* 0x000fe200078e0203 */
[----:B------:R-:W-:Y:S01]  /*2300*/  LOP3.LUT R3, R69, 0x18, R16, 0xf8, !PT ;  /* 0x0000001845037812 */ /* 0x000fe200078ef810 */
[----:B------:R0:W-:Y:S01]  /*2310*/  STL [R1], R33 ;  /* 0x0000002101007387 */ /* 0x0001e20000100800 */
[----:B------:R-:W-:Y:S01]  /*2320*/  LEA.HI R14, R14, R37, RZ, 0x5 ;  /* 0x000000250e0e7211 */ /* 0x000fe200078f28ff */
[----:B------:R-:W-:Y:S01]  /*2330*/  IMAD.SHL.U32 R32, R32, 0x40, RZ ;  /* 0x0000004020207824 */ /* 0x000fe200078e00ff */
[----:B------:R-:W-:Y:S02]  /*2340*/  LOP3.LUT R3, R3, R66, RZ, 0x3c, !PT ;  /* 0x0000004203037212 */ /* 0x000fe400078e3cff */
[----:B------:R-:W-:-:S02]  /*2350*/  SHF.R.S32.HI R14, RZ, 0x5, R14 ;  /* 0x00000005ff0e7819 */ /* 0x000fc4000001140e */
[----:B------:R-:W-:-:S03]  /*2360*/  LOP3.LUT R32, R32, 0x1c0, RZ, 0xc0, !PT ;  /* 0x000001c020207812 */ /* 0x000fc600078ec0ff */
[----:B------:R-:W-:Y:S01]  /*2370*/  IMAD R62, R14, 0x200, R3 ;  /* 0x000002000e3e7824 */ /* 0x000fe200078e0203 */
[----:B------:R-:W-:Y:S02]  /*2380*/  LOP3.LUT R3, R69, 0x38, R0, 0xf8, !PT ;  /* 0x0000003845037812 */ /* 0x000fe400078ef800 */
[----:B------:R-:W-:Y:S01]  /*2390*/  SHF.R.U32.HI R32, RZ, 0x3, R32 ;  /* 0x00000003ff207819 */ /* 0x000fe20000011620 */
[C---:B------:R-:W-:Y:S01]  /*23a0*/  IMAD.WIDE.U32 R50, R24.reuse, R70, R50 ;  /* 0x0000004618327225 */ /* 0x040fe200078e0032 */
[----:B------:R-:W-:Y:S02]  /*23b0*/  IADD3 R6, P1, R19, R10, RZ ;  /* 0x0000000a13067210 */ /* 0x000fe40007f3e0ff */
[----:B------:R-:W-:Y:S01]  /*23c0*/  LOP3.LUT R3, R3, R66, RZ, 0x3c, !PT ;  /* 0x0000004203037212 */ /* 0x000fe200078e3cff */
[----:B------:R-:W-:Y:S01]  /*23d0*/  IMAD.WIDE.U32 R48, R24, R70, R48 ;  /* 0x0000004618307225 */ /* 0x000fe200078e0030 */
[----:B------:R-:W-:Y:S02]  /*23e0*/  LOP3.LUT R8, R4, R32, RZ, 0x3c, !PT ;  /* 0x0000002004087212 */ /* 0x000fe400078e3cff */
[----:B------:R-:W-:Y:S01]  /*23f0*/  LOP3.LUT R57, R0, 0xfffffff8, RZ, 0xc0, !PT ;  /* 0xfffffff800397812 */ /* 0x000fe200078ec0ff */
[----:B------:R-:W-:Y:S01]  /*2400*/  IMAD R11, R24, R5, R7 ;  /* 0x00000005180b7224 */ /* 0x000fe200078e0207 */
[----:B------:R-:W-:Y:S01]  /*2410*/  SHF.L.U64.HI R73, R72, 0x7, R73 ;  /* 0x0000000748497819 */ /* 0x000fe20000010249 */
[----:B------:R-:W-:Y:S01]  /*2420*/  IMAD.X R7, R35, 0x1, R15, P1 ;  /* 0x0000000123077824 */ /* 0x000fe200008e060f */
[----:B------:R-:W-:Y:S01]  /*2430*/  SHF.L.U64.HI R71, R70, 0x7, R71 ;  /* 0x0000000746477819 */ /* 0x000fe20000010247 */
[----:B------:R-:W-:Y:S01]  /*2440*/  IMAD R4, R14, 0x200, R3 ;  /* 0x000002000e047824 */ /* 0x000fe200078e0203 */
[----:B------:R-:W-:Y:S01]  /*2450*/  SHF.R.S32.HI R56, RZ, 0x3, R0 ;  /* 0x00000003ff387819 */ /* 0x000fe20000011400 */
[----:B------:R-:W-:Y:S01]  /*2460*/  IMAD.SHL.U32 R72, R72, 0x80, RZ ;  /* 0x0000008048487824 */ /* 0x000fe200078e00ff */
[----:B------:R-:W-:Y:S01]  /*2470*/  IADD3 R61, R51, R9, RZ ;  /* 0x00000009333d7210 */ /* 0x000fe20007ffe0ff */
[----:B------:R-:W-:Y:S01]  /*2480*/  IMAD.SHL.U32 R70, R70, 0x80, RZ ;  /* 0x0000008046467824 */ /* 0x000fe200078e00ff */
[----:B------:R-:W-:Y:S01]  /*2490*/  ISETP.GE.AND P1, PT, R16, UR4, PT ;  /* 0x0000000410007c0c */ /* 0x000fe2000bf26270 */
[----:B------:R-:W-:Y:S01]  /*24a0*/  IMAD.SHL.U32 R63, R63, 0x2, RZ ;  /* 0x000000023f3f7824 */ /* 0x000fe200078e00ff */
[----:B------:R-:W-:Y:S01]  /*24b0*/  @!P6 BAR.SYNC.DEFER_BLOCKING 0x9, 0x100 ;  /* 0x024400000000eb1d */ /* 0x000fe20000010000 */
[----:B------:R-:W-:Y:S01]  /*24c0*/  IMAD.IADD R60, R9, 0x1, R49 ;  /* 0x00000001093c7824 */ /* 0x000fe200078e0231 */
[----:B------:R-:W-:Y:S01]  /*24d0*/  ISETP.GE.AND P2, PT, R65, UR4, PT ;  /* 0x0000000441007c0c */ /* 0x000fe2000bf46270 */
[----:B------:R-:W-:Y:S01]  /*24e0*/  IMAD.IADD R59, R31, 0x1, R11 ;  /* 0x000000011f3b7824 */ /* 0x000fe200078e020b */
[----:B------:R-:W-:Y:S01]  /*24f0*/  SHF.R.S32.HI R5, RZ, 0x1f, R57 ;  /* 0x0000001fff057819 */ /* 0x000fe20000011439 */
[----:B------:R-:W-:Y:S01]  /*2500*/  IMAD.IADD R58, R11, 0x1, R21 ;  /* 0x000000010b3a7824 */ /* 0x000fe200078e0215 */
[----:B------:R-:W-:Y:S01]  /*2510*/  IADD3 R0, R53, R13, RZ ;  /* 0x0000000d35007210 */ /* 0x000fe20007ffe0ff */
[----:B0-----:R-:W-:-:S08]  /*2520*/  IMAD.IADD R3, R12, 0x1, R8 ;  /* 0x000000010c037824 */ /* 0x001fd000078e0208 */
.L_x_2330:
        /* <DEDUP_REMOVED lines=11> */
[----:B------:R-:W4:Y:S01]  /*25e0*/  LDC R86, c[0x0][0x3f4] ;  /* 0x0000fd00ff567b82 */ /* 0x000f220000000800 */
[----:B------:R-:W-:Y:S02]  /*25f0*/  IMAD.MOV.U32 R82, RZ, RZ, R10 ;  /* 0x000000ffff527224 */ /* 0x000fe400078e000a */
[----:B------:R-:W-:Y:S01]  /*2600*/  IMAD.IADD R83, R11, 0x1, R9 ;  /* 0x000000010b537824 */ /* 0x000fe200078e0209 */
[----:B------:R-:W-:Y:S01]  /*2610*/  IADD3 R11, P3, R76, R10, RZ ;  /* 0x0000000a4c0b7210 */ /* 0x000fe20007f7e0ff */
[----:B0-----:R-:W-:Y:S02]  /*2620*/  IMAD R13, R85, 0x60, RZ ;  /* 0x00000060550d7824 */ /* 0x001fe400078e02ff */
[----:B------:R-:W-:-:S04]  /*2630*/  IMAD.WIDE.U32 R8, R84, 0x60, R82 ;  /* 0x0000006054087825 */ /* 0x000fc800078e0052 */
[----:B------:R-:W-:Y:S01]  /*2640*/  IMAD.X R12, R83, 0x1, R74, P3 ;  /* 0x00000001530c7824 */ /* 0x000fe200018e064a */
[----:B------:R-:W-:Y:S01]  /*2650*/  IADD3 R8, P4, R76, R8, RZ ;  /* 0x000000084c087210 */ /* 0x000fe20007f9e0ff */
[----:B------:R-:W-:Y:S01]  /*2660*/  IMAD R81, R22, 0x2000, R62 ;  /* 0x0000200016517824 */ /* 0x000fe200078e023e */
[-C--:B-1----:R-:W-:Y:S02]  /*2670*/  LEA R34, P3, R11, R78.reuse, 0x1 ;  /* 0x0000004e0b227211 */ /* 0x082fe400078608ff */
[----:B------:R-:W-:Y:S01]  /*2680*/  IADD3.X R10, R74, R9, R13, P4, !PT ;  /* 0x000000094a0a7210 */ /* 0x000fe200027fe40d */
[----:B------:R-:W-:Y:S01]  /*2690*/  VIADD R9, R81, 0x20 ;  /* 0x0000002051097836 */ /* 0x000fe20000000000 */
[C---:B------:R-:W-:Y:S02]  /*26a0*/  LEA R32, P4, R8.reuse, R78, 0x1 ;  /* 0x0000004e08207211 */ /* 0x040fe400078808ff */
[-C--:B------:R-:W-:Y:S02]  /*26b0*/  LEA.HI.X R35, R11, R79.reuse, R12, 0x1, P3 ;  /* 0x0000004f0b237211 */ /* 0x080fe400018f0c0c */
[----:B------:R-:W-:-:S02]  /*26c0*/  LEA.HI.X R33, R8, R79, R10, 0x1, P4 ;  /* 0x0000004f08217211 */ /* 0x000fc400020f0c0a */
[----:B------:R-:W-:Y:S02]  /*26d0*/  ISETP.GT.AND P4, PT, R27, R28, PT ;  /* 0x0000001c1b00720c */ /* 0x000fe40003f84270 */
[----:B----4-:R-:W-:Y:S02]  /*26e0*/  ISETP.GE.AND P3, PT, R86, 0x1, PT ;  /* 0x000000015600780c */ /* 0x010fe40003f66270 */
[----:B--2---:R-:W-:Y:S02]  /*26f0*/  LOP3.LUT P5, RZ, R15, 0x4, RZ, 0xc0, !PT ;  /* 0x000000040fff7812 */ /* 0x004fe400078ac0ff */
[----:B---3--:R-:W-:-:S07]  /*2700*/  LOP3.LUT R14, R14, 0xfffffffd, RZ, 0xc0, !PT ;  /* 0xfffffffd0e0e7812 */ /* 0x008fce00078ec0ff */
[----:B------:R-:W-:-:S05]  /*2710*/  @P4 LOP3.LUT R14, R14, 0x2, RZ, 0xfc, !PT ;  /* 0x000000020e0e4812 */ /* 0x000fca00078efcff */
[----:B------:R0:W-:Y:S01]  /*2720*/  STL [R1], R14 ;  /* 0x0000000e01007387 */ /* 0x0001e20000100800 */
[C---:B------:R-:W-:Y:S02]  /*2730*/  @P5 VIADD R9, R81.reuse, 0xffffffe0 ;  /* 0xffffffe051095836 */ /* 0x040fe40000000000 */
[--C-:B------:R-:W-:Y:S02]  /*2740*/  IMAD R81, R81, 0x2, R26.reuse ;  /* 0x0000000251517824 */ /* 0x100fe400078e021a */
[----:B------:R-:W-:Y:S01]  /*2750*/  IMAD R80, R9, 0x2, R26 ;  /* 0x0000000209507824 */ /* 0x000fe200078e021a */
[----:B------:R-:W-:Y:S06]  /*2760*/  @!P3 BRA `(.L_x_2282) ;  /* 0x000000280058b947 */ /* 0x000fec0003800000 */
[----:B------:R-:W-:Y:S01]  /*2770*/  ULDC.U8 UR4, c[0x0][0x410] ;  /* 0x0001040000047ab9 */ /* 0x000fe20000000000 */
[-C--:B------:R-:W-:Y:S01]  /*2780*/  IMAD R9, R71, R27.reuse, RZ ;  /* 0x0000001b47097224 */ /* 0x080fe200078e02ff */
[----:B------:R-:W-:Y:S01]  /*2790*/  ISETP.NE.AND P3, PT, RZ, UR4, PT ;  /* 0x00000004ff007c0c */ /* 0x000fe2000bf65270 */
[-C--:B------:R-:W-:Y:S02]  /*27a0*/  IMAD R8, R68, R27.reuse, RZ ;  /* 0x0000001b44087224 */ /* 0x080fe400078e02ff */
[----:B------:R-:W-:Y:S02]  /*27b0*/  IMAD R9, R77, R70, R9 ;  /* 0x000000464d097224 */ /* 0x000fe400078e0209 */
[----:B------:R-:W-:Y:S02]  /*27c0*/  IMAD R88, R27, -0x80, R25 ;  /* 0xffffff801b587824 */ /* 0x000fe400078e0219 */
[----:B------:R-:W-:-:S03]  /*27d0*/  IMAD.WIDE.U32 R42, R70, R27, RZ ;  /* 0x0000001b462a7225 */ /* 0x000fc600078e00ff */
[----:B------:R-:W-:Y:S01]  /*27e0*/  VIMNMX R88, R88, 0x80, PT ;  /* 0x0000008058587848 */ /* 0x000fe20003fe0100 */
[----:B------:R-:W-:Y:S01]  /*27f0*/  IMAD R77, R77, R67, R8 ;  /* 0x000000434d4d7224 */ /* 0x000fe200078e0208 */
[----:B------:R-:W-:Y:S01]  /*2800*/  IADD3 R87, R43, R9, RZ ;  /* 0x000000092b577210 */ /* 0x000fe20007ffe0ff */
[----:B------:R-:W-:-:S04]  /*2810*/  IMAD.WIDE.U32 R40, R67, R27, RZ ;  /* 0x0000001b43287225 */ /* 0x000fc800078e00ff */
        /* <DEDUP_REMOVED lines=9> */
[----:B0-----:R-:W-:Y:S02]  /*28b0*/  CS2R R14, SRZ ;  /* 0x00000000000e7805 */ /* 0x001fe4000001ff00 */
        /* <DEDUP_REMOVED lines=23> */
.L_x_2285:
[----:B------:R-:W-:Y:S05]  /*2a30*/  BSYNC B1 ;  /* 0x0000000000017941 */ /* 0x000fea0003800000 */
.L_x_2284:
        /* <DEDUP_REMOVED lines=34> */
.L_x_2287:
[----:B------:R-:W-:Y:S05]  /*2c60*/  BSYNC B1 ;  /* 0x0000000000017941 */ /* 0x000fea0003800000 */
.L_x_2286:
        /* <DEDUP_REMOVED lines=15> */
[----:B------:R-:W-:-:S02]  /*2d60*/  IMAD.MOV.U32 R10, RZ, RZ, R36 ;  /* 0x000000ffff0a7224 */ /* 0x000fc400078e0024 */
[----:B------:R-:W-:Y:S01]  /*2d70*/  IMAD.MOV.U32 R11, RZ, RZ, R37 ;  /* 0x000000ffff0b7224 */ /* 0x000fe200078e0025 */
[----:B------:R-:W-:Y:S01]  /*2d80*/  PRMT R40, R8, 0x5410, R9 ;  /* 0x0000541008287816 */ /* 0x000fe20000000009 */
[----:B------:R-:W-:Y:S01]  /*2d90*/  IMAD.MOV.U32 R8, RZ, RZ, R14 ;  /* 0x000000ffff087224 */ /* 0x000fe200078e000e */
[----:B------:R-:W-:Y:S02]  /*2da0*/  MOV R9, R15 ;  /* 0x0000000f00097202 */ /* 0x000fe40000000f00 */
[----:B------:R-:W-:Y:S01]  /*2db0*/  PRMT R42, R10, 0x5410, R11 ;  /* 0x000054100a2a7816 */ /* 0x000fe2000000000b */
[----:B------:R-:W-:Y:S01]  /*2dc0*/  IMAD.MOV.U32 R10, RZ, RZ, R38 ;  /* 0x000000ffff0a7224 */ /* 0x000fe200078e0026 */
[----:B------:R-:W-:Y:S01]  /*2dd0*/  PRMT R41, R8, 0x5410, R9 ;  /* 0x0000541008297816 */ /* 0x000fe20000000009 */
[----:B------:R-:W-:-:S05]  /*2de0*/  IMAD.MOV.U32 R11, RZ, RZ, R39 ;  /* 0x000000ffff0b7224 */ /* 0x000fca00078e0027 */
[----:B------:R-:W-:Y:S01]  /*2df0*/  PRMT R43, R10, 0x5410, R11 ;  /* 0x000054100a2b7816 */ /* 0x000fe2000000000b */
[----:B------:R-:W-:Y:S06]  /*2e00*/  @!P3 BRA `(.L_x_2288) ;  /* 0x000000000004b947 */ /* 0x000fec0003800000 */
[----:B------:R-:W-:Y:S01]  /*2e10*/  BPT.TRAP 0x1 ;  /* 0x000000040000795c */ /* 0x000fe20000300000 */
.L_x_2288:
[----:B------:R-:W-:Y:S01]  /*2e20*/  IMAD R77, R22, 0x8, R2 ;  /* 0x00000008164d7824 */ /* 0x000fe200078e0202 */
[----:B------:R-:W-:Y:S01]  /*2e30*/  SHF.L.U32 R89, R154, 0x1f, RZ ;  /* 0x0000001f9a597819 */ /* 0x000fe200000006ff */
[----:B------:R-:W-:Y:S03]  /*2e40*/  BSSY B1, `(.L_x_2289) ;  /* 0x0000003000017945 */ /* 0x000fe60003800000 */
[----:B------:R-:W0:Y:S02]  /*2e50*/  SYNCS.PHASECHK.TRANS64.TRYWAIT P6, [R77+URZ+0x16890], R89 ;  /* 0x016890594d0075a7 */ /* 0x000e2400080c017f */
[----:B0-----:R-:W-:Y:S05]  /*2e60*/  @!P6 BRA `(.L_x_2290) ;  /* 0x0000016c0058e947 */ /* 0x001fea0003800000 */
.L_x_2560:
[----:B------:R-:W-:Y:S05]  /*2e70*/  BSYNC B1 ;  /* 0x0000000000017941 */ /* 0x000fea0003800000 */
.L_x_2289:
        /* <DEDUP_REMOVED lines=20> */
[----:B------:R-:W-:Y:S02]  /*2fc0*/  HADD2.F32 R11, -RZ, R11.H0_H0 ;  /* 0x2000000bff0b7230 */ /* 0x000fe40000004100 */
[----:B------:R-:W-:Y:S01]  /*2fd0*/  FMUL.FTZ R83, R9, R83 ;  /* 0x0000005309537220 */ /* 0x000fe20000410000 */
[----:B------:R-:W-:Y:S02]  /*2fe0*/  HADD2.F32 R94, -RZ, R94.H0_H0 ;  /* 0x2000005eff5e7230 */ /* 0x000fe40000004100 */
[----:B------:R-:W-:Y:S01]  /*2ff0*/  FMUL.FTZ R100, R79, R96 ;  /* 0x000000604f647220 */ /* 0x000fe20000410000 */
[----:B------:R-:W-:Y:S01]  /*3000*/  FFMA.FTZ R98, R9, R82, -R98 ;  /* 0x0000005209627223 */ /* 0x000fe20000010862 */
[----:B------:R-:W-:Y:S01]  /*3010*/  FMUL.FTZ R96, R11, R96 ;  /* 0x000000600b607220 */ /* 0x000fe20000410000 */
[----:B------:R-:W-:Y:S01]  /*3020*/  FFMA.FTZ R93, R10, R82, R83 ;  /* 0x000000520a5d7223 */ /* 0x000fe20000010053 */
[----:B------:R-:W-:-:S02]  /*3030*/  HADD2.F32 R82, -RZ, R99.H0_H0 ;  /* 0x20000063ff527230 */ /* 0x000fc40000004100 */
[-C--:B------:R-:W-:Y:S01]  /*3040*/  FFMA.FTZ R100, R11, R94.reuse, -R100 ;  /* 0x0000005e0b647223 */ /* 0x080fe20000010864 */
[----:B------:R-:W-:Y:S02]  /*3050*/  HADD2.F32 R83, -RZ, R99.H1_H1 ;  /* 0x30000063ff537230 */ /* 0x000fe40000004100 */
[----:B------:R-:W-:Y:S01]  /*3060*/  FFMA.FTZ R97, R79, R94, R96 ;  /* 0x0000005e4f617223 */ /* 0x000fe20000010060 */
[----:B------:R-:W-:Y:S02]  /*3070*/  HADD2.F32 R9, -RZ, R8.H1_H1 ;  /* 0x30000008ff097230 */ /* 0x000fe40000004100 */
[----:B------:R-:W-:Y:S02]  /*3080*/  HADD2.F32 R10, -RZ, R78.H1_H1 ;  /* 0x3000004eff0a7230 */ /* 0x000fe40000004100 */
[----:B------:R-:W-:Y:S02]  /*3090*/  HADD2.F32 R8, -RZ, R8.H0_H0 ;  /* 0x20000008ff087230 */ /* 0x000fe40000004100 */
[----:B------:R-:W-:Y:S01]  /*30a0*/  FMUL.FTZ R87, R9, R82 ;  /* 0x0000005209577220 */ /* 0x000fe20000410000 */
[----:B------:R-:W-:-:S02]  /*30b0*/  HADD2.F32 R78, -RZ, R78.H0_H0 ;  /* 0x2000004eff4e7230 */ /* 0x000fc40000004100 */
[--C-:B------:R-:W-:Y:S02]  /*30c0*/  HADD2.F32 R11, -RZ, R95.reuse.H0_H0 ;  /* 0x2000005fff0b7230 */ /* 0x100fe40000004100 */
[----:B------:R-:W-:Y:S01]  /*30d0*/  FMUL.FTZ R82, R8, R82 ;  /* 0x0000005208527220 */ /* 0x000fe20000410000 */
[----:B------:R-:W-:Y:S02]  /*30e0*/  HADD2.F32 R79, -RZ, R95.H1_H1 ;  /* 0x3000005fff4f7230 */ /* 0x000fe40000004100 */
[-C--:B------:R-:W-:Y:S01]  /*30f0*/  FMUL.FTZ R95, R10, R83.reuse ;  /* 0x000000530a5f7220 */ /* 0x080fe20000410000 */
        /* <DEDUP_REMOVED lines=9> */
.L_x_2296:
[----:B------:R-:W-:Y:S05]  /*3190*/  BSYNC B3 ;  /* 0x0000000000037941 */ /* 0x000fea0003800000 */
.L_x_2295:
[----:B--2---:R1:W-:Y:S02]  /*31a0*/  STG.E.128 desc[UR40][R34.64], R8 ;  /* 0x0000000822007986 */ /* 0x0043e4000c101d28 */
.L_x_2294:
[----:B------:R-:W-:Y:S05]  /*31b0*/  BSYNC B2 ;  /* 0x0000000000027941 */ /* 0x000fea0003800000 */
.L_x_2293:
[----:B------:R-:W-:Y:S05]  /*31c0*/  @P2 BRA `(.L_x_2292) ;  /* 0x0000000000bc2947 */ /* 0x000fea0003800000 */
[----:B-1----:R1:W2:Y:S01]  /*31d0*/  LDS.128 R8, [R80+0xe000] ;  /* 0x00e0000050087984 */ /* 0x0022a20000000c00 */
        /* <DEDUP_REMOVED lines=44> */
.L_x_2298:
[----:B------:R-:W-:Y:S05]  /*34a0*/  BSYNC B2 ;  /* 0x0000000000027941 */ /* 0x000fea0003800000 */
.L_x_2297:
[----:B--2---:R2:W-:Y:S02]  /*34b0*/  STG.E.128 desc[UR40][R34.64+0x40], R8 ;  /* 0x0000400822007986 */ /* 0x0045e4000c101d28 */
.L_x_2292:
[----:B------:R-:W-:Y:S05]  /*34c0*/  BSYNC B1 ;  /* 0x0000000000017941 */ /* 0x000fea0003800000 */
.L_x_2291:
        /* <DEDUP_REMOVED lines=48> */
.L_x_2303:
[----:B------:R-:W-:Y:S05]  /*37d0*/  BSYNC B2 ;  /* 0x0000000000027941 */ /* 0x000fea0003800000 */
.L_x_2302:
[----:B--2---:R3:W-:Y:S02]  /*37e0*/  STG.E.128 desc[UR40][R32.64], R8 ;  /* 0x0000000820007986 */ /* 0x0047e4000c101d28 */
.L_x_2301:
[----:B------:R-:W-:Y:S05]  /*37f0*/  BSYNC B1 ;  /* 0x0000000000017941 */ /* 0x000fea0003800000 */
.L_x_2300:
        /* <DEDUP_REMOVED lines=46> */
.L_x_2305:
[----:B------:R-:W-:Y:S05]  /*3ae0*/  BSYNC B1 ;  /* 0x0000000000017941 */ /* 0x000fea0003800000 */
.L_x_2304:
[----:B--2---:R4:W-:Y:S01]  /*3af0*/  STG.E.128 desc[UR40][R32.64+0x40], R8 ;  /* 0x0000400820007986 */ /* 0x0049e2000c101d28 */
[----:B------:R-:W-:Y:S05]  /*3b00*/  BRA `(.L_x_2299) ;  /* 0x0000001400d87947 */ /* 0x000fea0003800000 */
.L_x_2283:
[C---:B------:R-:W-:Y:S02]  /*3b10*/  ISETP.GE.AND P3, PT, R19.reuse, R88, PT ;  /* 0x000000581300720c */ /* 0x040fe40003f66270 */
[----:B0-----:R-:W-:Y:S02]  /*3b20*/  CS2R R14, SRZ ;  /* 0x00000000000e7805 */ /* 0x001fe4000001ff00 */
[----:B------:R-:W-:Y:S02]  /*3b30*/  CS2R R12, SRZ ;  /* 0x00000000000c7805 */ /* 0x000fe4000001ff00 */
[----:B------:R-:W-:Y:S02]  /*3b40*/  IADD3 R36, R19, 0x60, RZ ;  /* 0x0000006013247810 */ /* 0x000fe40007ffe0ff */
        /* <DEDUP_REMOVED lines=44> */
.L_x_2307:
[----:B------:R-:W-:Y:S05]  /*3e10*/  BSYNC B1 ;  /* 0x0000000000017941 */ /* 0x000fea0003800000 */
.L_x_2306:
[----:B-----5:R-:W-:Y:S01]  /*3e20*/  IMAD.MOV.U32 R40, RZ, RZ, R34 ;  /* 0x000000ffff287224 */ /* 0x020fe200078e0022 */
[----:B------:R-:W-:Y:S01]  /*3e30*/  ISETP.NE.AND P3, PT, R156, 0x3, PT ;  /* 0x000000039c00780c */ /* 0x000fe20003f65270 */
[----:B------:R-:W-:Y:S02]  /*3e40*/  IMAD.MOV.U32 R41, RZ, RZ, R35 ;  /* 0x000000ffff297224 */ /* 0x000fe400078e0023 */
        /* <DEDUP_REMOVED lines=28> */
.L_x_2308:
[----:B------:R-:W-:Y:S01]  /*4010*/  IMAD R77, R22, 0x8, R2 ;  /* 0x00000008164d7824 */ /* 0x000fe200078e0202 */
[----:B------:R-:W-:Y:S01]  /*4020*/  SHF.L.U32 R89, R154, 0x1f, RZ ;  /* 0x0000001f9a597819 */ /* 0x000fe200000006ff */
[----:B------:R-:W0:Y:S01]  /*4030*/  LDC R94, c[0x0][0x2f4] ;  /* 0x0000bd00ff5e7b82 */ /* 0x000e220000000800 */
[----:B------:R-:W-:Y:S02]  /*4040*/  BSSY B1, `(.L_x_2309) ;  /* 0x0000004000017945 */ /* 0x000fe40003800000 */
[----:B------:R-:W1:Y:S01]  /*4050*/  SYNCS.PHASECHK.TRANS64.TRYWAIT P5, [R77+URZ+0x16890], R89 ;  /* 0x016890594d0075a7 */ /* 0x000e6200080a017f */
[----:B0-----:R-:W-:Y:S01]  /*4060*/  IMAD.IADD R96, R94, 0x1, -R63 ;  /* 0x000000015e607824 */ /* 0x001fe200078e0a3f */
[----:B-1----:R-:W-:Y:S06]  /*4070*/  @!P5 BRA `(.L_x_2310) ;  /* 0x0000015800e8d947 */ /* 0x002fec0003800000 */
.L_x_2561:
[----:B------:R-:W-:Y:S05]  /*4080*/  BSYNC B1 ;  /* 0x0000000000017941 */ /* 0x000fea0003800000 */
.L_x_2309:
        /* <DEDUP_REMOVED lines=11> */
[----:B------:R-:W-:Y:S01]  /*4140*/  IMAD.IADD R100, R41, 0x1, R87 ;  /* 0x0000000129647824 */ /* 0x000fe200078e0257 */
[----:B------:R-:W-:-:S04]  /*4150*/  SHF.R.S32.HI R41, RZ, 0x1f, R40 ;  /* 0x0000001fff297819 */ /* 0x000fc80000011428 */
[----:B------:R-:W-:Y:S02]  /*4160*/  LEA.HI R41, R41, R40, RZ, 0x4 ;  /* 0x0000002829297211 */ /* 0x000fe400078f20ff */
[----:B------:R-:W-:Y:S02]  /*4170*/  IADD3.X R98, R75, R100, R5, P5, P6 ;  /* 0x000000644b627210 */ /* 0x000fe40002fec405 */
[----:B------:R-:W-:-:S05]  /*4180*/  LEA.HI.SX32 R41, R41, R56, 0x1c ;  /* 0x0000003829297211 */ /* 0x000fca00078fe2ff */
[----:B------:R-:W-:Y:S02]  /*4190*/  IMAD.SHL.U32 R95, R41, 0x8, RZ ;  /* 0x00000008295f7824 */ /* 0x000fe400078e00ff */
[----:B-1----:R-:W-:-:S03]  /*41a0*/  VIADD R43, R42, 0xffffff80 ;  /* 0xffffff802a2b7836 */ /* 0x002fc60000000000 */
[----:B------:R-:W-:Y:S02]  /*41b0*/  LOP3.LUT R41, R69, 0x38, R95, 0xf8, !PT ;  /* 0x0000003845297812 */ /* 0x000fe400078ef85f */
[----:B------:R-:W-:Y:S02]  /*41c0*/  SHF.R.S32.HI R42, RZ, 0x1f, R43 ;  /* 0x0000001fff2a7819 */ /* 0x000fe4000001142b */
[----:B------:R-:W-:Y:S02]  /*41d0*/  LOP3.LUT R41, R41, R66, RZ, 0x3c, !PT ;  /* 0x0000004229297212 */ /* 0x000fe400078e3cff */
[----:B------:R-:W-:-:S04]  /*41e0*/  LEA.HI R42, R42, R43, RZ, 0x5 ;  /* 0x0000002b2a2a7211 */ /* 0x000fc800078f28ff */
[----:B------:R-:W-:-:S05]  /*41f0*/  SHF.R.S32.HI R42, RZ, 0x5, R42 ;  /* 0x00000005ff2a7819 */ /* 0x000fca000001142a */
[----:B------:R-:W-:Y:S02]  /*4200*/  IMAD R43, R42, 0x200, R41 ;  /* 0x000002002a2b7824 */ /* 0x000fe400078e0229 */
[C---:B------:R-:W-:Y:S02]  /*4210*/  IMAD R41, R22.reuse, 0x2000, R4 ;  /* 0x0000200016297824 */ /* 0x040fe400078e0204 */
[----:B------:R-:W-:-:S03]  /*4220*/  IMAD R43, R22, 0x2000, R43 ;  /* 0x00002000162b7824 */ /* 0x000fc600078e022b */
[----:B------:R-:W-:Y:S01]  /*4230*/  LEA R41, R41, R2, 0x1 ;  /* 0x0000000229297211 */ /* 0x000fe200078e08ff */
[----:B------:R-:W-:-:S05]  /*4240*/  IMAD R44, R43, 0x2, R2 ;  /* 0x000000022b2c7824 */ /* 0x000fca00078e0202 */
        /* <DEDUP_REMOVED lines=8> */
[----:B------:R-:W-:Y:S01]  /*42d0*/  HADD2.F32 R104, -RZ, R104.H0_H0 ;  /* 0x20000068ff687230 */ /* 0x000fe20000004100 */
[----:B------:R-:W-:Y:S01]  /*42e0*/  SHF.R.U32.HI R13, RZ, 0x10, R13 ;  /* 0x00000010ff0d7819 */ /* 0x000fe2000001160d */
[----:B------:R-:W-:Y:S01]  /*42f0*/  HADD2.F32 R97, -RZ, R97.H0_H0 ;  /* 0x20000061ff617230 */ /* 0x000fe20000004100 */
[--C-:B------:R-:W-:Y:S02]  /*4300*/  SHF.R.U64 R10, R10, 0x10, R11.reuse ;  /* 0x000000100a0a7819 */ /* 0x100fe4000000120b */
[----:B------:R-:W-:Y:S01]  /*4310*/  SHF.R.U32.HI R12, RZ, 0x10, R11 ;  /* 0x00000010ff0c7819 */ /* 0x000fe2000001160b */
[----:B------:R-:W-:Y:S01]  /*4320*/  HADD2.F32 R13, -RZ, R13.H0_H0 ;  /* 0x2000000dff0d7230 */ /* 0x000fe20000004100 */
[----:B------:R-:W-:-:S02]  /*4330*/  SHF.R.U64 R11, R14, 0x10, R15 ;  /* 0x000000100e0b7819 */ /* 0x000fc4000000120f */
[----:B------:R-:W-:Y:S01]  /*4340*/  SHF.R.U32.HI R14, RZ, 0x10, R15 ;  /* 0x00000010ff0e7819 */ /* 0x000fe2000001160f */
[----:B------:R-:W-:Y:S02]  /*4350*/  HADD2.F32 R15, -RZ, R45.H0_H0 ;  /* 0x2000002dff0f7230 */ /* 0x000fe40000004100 */
[-C--:B------:R-:W-:Y:S01]  /*4360*/  FMUL.FTZ R114, R106, R13.reuse ;  /* 0x0000000d6a727220 */ /* 0x080fe20000410000 */
[--C-:B-1----:R-:W-:Y:S02]  /*4370*/  HADD2.F32 R45, -RZ, R41.reuse.H0_H0 ;  /* 0x20000029ff2d7230 */ /* 0x102fe40000004100 */
[----:B------:R-:W-:Y:S02]  /*4380*/  HADD2.F32 R41, -RZ, R41.H1_H1 ;  /* 0x30000029ff297230 */ /* 0x000fe40000004100 */
[-C--:B------:R-:W-:Y:S01]  /*4390*/  FMUL.FTZ R112, R15, R110.reuse ;  /* 0x0000006e0f707220 */ /* 0x080fe20000410000 */
[----:B------:R-:W-:Y:S02]  /*43a0*/  HADD2.F32 R14, -RZ, R14.H0_H0 ;  /* 0x2000000eff0e7230 */ /* 0x000fe40000004100 */
[----:B------:R-:W-:Y:S01]  /*43b0*/  FMUL.FTZ R110, R45, R110 ;  /* 0x0000006e2d6e7220 */ /* 0x000fe20000410000 */
[----:B------:R-:W-:Y:S01]  /*43c0*/  FMUL.FTZ R109, R41, R13 ;  /* 0x0000000d296d7220 */ /* 0x000fe20000410000 */
[----:B------:R-:W-:-:S02]  /*43d0*/  FFMA.FTZ R13, R45, R104, -R112 ;  /* 0x000000682d0d7223 */ /* 0x000fc40000010870 */
[----:B------:R-:W-:Y:S01]  /*43e0*/  FFMA.FTZ R15, R15, R104, R110 ;  /* 0x000000680f0f7223 */ /* 0x000fe2000001006e */
[-C--:B------:R-:W-:Y:S01]  /*43f0*/  FFMA.FTZ R104, R41, R97.reuse, -R114 ;  /* 0x0000006129687223 */ /* 0x080fe20000010872 */
[--C-:B------:R-:W-:Y:S02]  /*4400*/  HADD2.F32 R41, -RZ, R108.reuse.H1_H1 ;  /* 0x3000006cff297230 */ /* 0x100fe40000004100 */
[----:B------:R-:W-:Y:S01]  /*4410*/  FFMA.FTZ R106, R106, R97, R109 ;  /* 0x000000616a6a7223 */ /* 0x000fe2000001006d */
[----:B------:R-:W-:Y:S02]  /*4420*/  HADD2.F32 R45, -RZ, R108.H0_H0 ;  /* 0x2000006cff2d7230 */ /* 0x000fe40000004100 */
[----:B------:R-:W-:Y:S01]  /*4430*/  HADD2.F32 R110, -RZ, R47.H0_H0 ;  /* 0x2000002fff6e7230 */ /* 0x000fe20000004100 */
[----:B------:R-:W-:Y:S01]  /*4440*/  F2FP.F16.F32.PACK_AB R13, R104, R13 ;  /* 0x0000000d680d723e */ /* 0x000fe200000000ff */
[----:B------:R-:W-:Y:S01]  /*4450*/  HADD2.F32 R108, -RZ, R43.H0_H0 ;  /* 0x2000002bff6c7230 */ /* 0x000fe20000004100 */
[----:B------:R-:W-:Y:S01]  /*4460*/  F2FP.F16.F32.PACK_AB R15, R106, R15 ;  /* 0x0000000f6a0f723e */ /* 0x000fe200000000ff */
[----:B------:R-:W-:-:S02]  /*4470*/  HADD2.F32 R47, -RZ, R47.H1_H1 ;  /* 0x3000002fff2f7230 */ /* 0x000fc40000004100 */
[-C--:B------:R-:W-:Y:S01]  /*4480*/  FMUL.FTZ R97, R110, R45.reuse ;  /* 0x0000002d6e617220 */ /* 0x080fe20000410000 */
[----:B------:R-:W-:Y:S02]  /*4490*/  HADD2.F32 R43, -RZ, R43.H1_H1 ;  /* 0x3000002bff2b7230 */ /* 0x000fe40000004100 */
[C---:B------:R-:W-:Y:S01]  /*44a0*/  FMUL.FTZ R45, R108.reuse, R45 ;  /* 0x0000002d6c2d7220 */ /* 0x040fe20000410000 */
[----:B------:R-:W-:Y:S02]  /*44b0*/  HADD2.F32 R112, -RZ, R12.H0_H0 ;  /* 0x2000000cff707230 */ /* 0x000fe40000004100 */
[-C--:B------:R-:W-:Y:S01]  /*44c0*/  FMUL.FTZ R114, R47, R14.reuse ;  /* 0x0000000e2f727220 */ /* 0x080fe20000410000 */
[-C--:B------:R-:W-:Y:S01]  /*44d0*/  FFMA.FTZ R12, R108, R41.reuse, -R97 ;  /* 0x000000296c0c7223 */ /* 0x080fe20000010861 */
[----:B------:R-:W-:Y:S01]  /*44e0*/  FMUL.FTZ R116, R43, R14 ;  /* 0x0000000e2b747220 */ /* 0x000fe20000410000 */
[----:B------:R-:W-:Y:S01]  /*44f0*/  FFMA.FTZ R14, R110, R41, R45 ;  /* 0x000000296e0e7223 */ /* 0x000fe2000001002d */
[----:B------:R-:W-:-:S02]  /*4500*/  HADD2.F32 R110, -RZ, R107.H0_H0 ;  /* 0x2000006bff6e7230 */ /* 0x000fc40000004100 */
[-C--:B------:R-:W-:Y:S01]  /*4510*/  FFMA.FTZ R41, R43, R112.reuse, -R114 ;  /* 0x000000702b297223 */ /* 0x080fe20000010872 */
[----:B------:R-:W-:Y:S02]  /*4520*/  HADD2.F32 R97, -RZ, R9.H0_H0 ;  /* 0x20000009ff617230 */ /* 0x000fe40000004100 */
[----:B------:R-:W-:Y:S01]  /*4530*/  FFMA.FTZ R43, R47, R112, R116 ;  /* 0x000000702f2b7223 */ /* 0x000fe20000010074 */
[----:B------:R-:W-:Y:S02]  /*4540*/  HADD2.F32 R45, -RZ, R44.H0_H0 ;  /* 0x2000002cff2d7230 */ /* 0x000fe40000004100 */
[----:B------:R-:W-:Y:S02]  /*4550*/  HADD2.F32 R9, -RZ, R40.H0_H0 ;  /* 0x20000028ff097230 */ /* 0x000fe40000004100 */
[----:B------:R-:W-:Y:S02]  /*4560*/  HADD2.F32 R44, -RZ, R44.H1_H1 ;  /* 0x3000002cff2c7230 */ /* 0x000fe40000004100 */
[----:B------:R-:W-:-:S02]  /*4570*/  HADD2.F32 R40, -RZ, R40.H1_H1 ;  /* 0x30000028ff287230 */ /* 0x000fc40000004100 */
[----:B------:R-:W-:Y:S02]  /*4580*/  HADD2.F32 R108, -RZ, R107.H1_H1 ;  /* 0x3000006bff6c7230 */ /* 0x000fe40000004100 */
[-C--:B------:R-:W-:Y:S01]  /*4590*/  FMUL.FTZ R107, R44, R97.reuse ;  /* 0x000000612c6b7220 */ /* 0x080fe20000410000 */
[----:B------:R-:W-:Y:S02]  /*45a0*/  HADD2.F32 R47, -RZ, R8.H0_H0 ;  /* 0x20000008ff2f7230 */ /* 0x000fe40000004100 */
[-C--:B------:R-:W-:Y:S01]  /*45b0*/  FMUL.FTZ R8, R45, R110.reuse ;  /* 0x0000006e2d087220 */ /* 0x080fe20000410000 */
[C---:B------:R-:W-:Y:S01]  /*45c0*/  FMUL.FTZ R110, R9.reuse, R110 ;  /* 0x0000006e096e7220 */ /* 0x040fe20000410000 */
[C---:B------:R-:W-:Y:S02]  /*45d0*/  FMUL.FTZ R97, R40.reuse, R97 ;  /* 0x0000006128617220 */ /* 0x040fe40000410000 */
[-C--:B------:R-:W-:Y:S01]  /*45e0*/  FFMA.FTZ R8, R9, R108.reuse, -R8 ;  /* 0x0000006c09087223 */ /* 0x080fe20000010808 */
[----:B------:R-:W-:Y:S01]  /*45f0*/  FFMA.FTZ R9, R45, R108, R110 ;  /* 0x0000006c2d097223 */ /* 0x000fe2000001006e */
[-C--:B------:R-:W-:Y:S01]  /*4600*/  FFMA.FTZ R45, R40, R47.reuse, -R107 ;  /* 0x0000002f282d7223 */ /* 0x080fe2000001086b */
[----:B------:R-:W-:Y:S01]  /*4610*/  FFMA.FTZ R40, R44, R47, R97 ;  /* 0x0000002f2c287223 */ /* 0x000fe20000010061 */
[----:B------:R-:W-:-:S02]  /*4620*/  HADD2.F32 R47, -RZ, R105.H0_H0 ;  /* 0x20000069ff2f7230 */ /* 0x000fc40000004100 */
[----:B------:R-:W-:Y:S02]  /*4630*/  HADD2.F32 R105, -RZ, R105.H1_H1 ;  /* 0x30000069ff697230 */ /* 0x000fe40000004100 */
[----:B------:R-:W-:Y:S02]  /*4640*/  HADD2.F32 R107, -RZ, R11.H0_H0 ;  /* 0x2000000bff6b7230 */ /* 0x000fe40000004100 */
[----:B------:R-:W-:Y:S02]  /*4650*/  HADD2.F32 R44, -RZ, R46.H0_H0 ;  /* 0x2000002eff2c7230 */ /* 0x000fe40000004100 */
[----:B------:R-:W-:Y:S02]  /*4660*/  HADD2.F32 R11, -RZ, R42.H0_H0 ;  /* 0x2000002aff0b7230 */ /* 0x000fe40000004100 */
[----:B------:R-:W-:Y:S02]  /*4670*/  HADD2.F32 R46, -RZ, R46.H1_H1 ;  /* 0x3000002eff2e7230 */ /* 0x000fe40000004100 */
[----:B------:R-:W-:-:S02]  /*4680*/  HADD2.F32 R42, -RZ, R42.H1_H1 ;  /* 0x3000002aff2a7230 */ /* 0x000fc40000004100 */
[----:B------:R-:W-:Y:S02]  /*4690*/  HADD2.F32 R97, -RZ, R10.H0_H0 ;  /* 0x2000000aff617230 */ /* 0x000fe40000004100 */
        /* <DEDUP_REMOVED lines=18> */
.L_x_2314:
[----:B------:R-:W-:Y:S05]  /*47c0*/  BSYNC B2 ;  /* 0x0000000000027941 */ /* 0x000fea0003800000 */
.L_x_2313:
[----:B------:R-:W-:Y:S02]  /*47d0*/  ISETP.GE.AND P5, PT, R95, R94, PT ;  /* 0x0000005e5f00720c */ /* 0x000fe40003fa6270 */
[----:B------:R-:W-:-:S11]  /*47e0*/  P2R R9, PR, RZ, 0x1 ;  /* 0x00000001ff097803 */ /* 0x000fd60000000000 */
[--C-:B------:R-:W-:Y:S02]  /*47f0*/  @!P5 SHF.R.S32.HI R8, RZ, 0x1f, R95.reuse ;  /* 0x0000001fff08d819 */ /* 0x100fe4000001145f */
[----:B------:R-:W-:-:S04]  /*4800*/  @!P5 IADD3 R86, P0, P6, R54, R86, R95 ;  /* 0x000000563656d210 */ /* 0x000fc80007e1e05f */
[----:B------:R-:W-:Y:S02]  /*4810*/  @!P5 IADD3.X R100, R75, R100, R8, P0, P6 ;  /* 0x000000644b64d210 */ /* 0x000fe400007ec408 */
[-C--:B------:R-:W-:Y:S02]  /*4820*/  LEA R8, P6, R93, R78.reuse, 0x1 ;  /* 0x0000004e5d087211 */ /* 0x080fe400078c08ff */
[----:B------:R-:W-:Y:S02]  /*4830*/  ISETP.NE.AND P0, PT, R9, RZ, PT ;  /* 0x000000ff0900720c */ /* 0x000fe40003f05270 */
[----:B------:R-:W-:Y:S02]  /*4840*/  LEA.HI.X R9, R93, R79, R98, 0x1, P6 ;  /* 0x0000004f5d097211 */ /* 0x000fe400030f0c62 */
[----:B------:R-:W-:-:S03]  /*4850*/  @!P5 LEA R10, P6, R86, R78, 0x1 ;  /* 0x0000004e560ad211 */ /* 0x000fc600078c08ff */
[----:B-1----:R1:W-:Y:S01]  /*4860*/  STG.E.128 desc[UR40][R8.64], R40 ;  /* 0x0000002808007986 */ /* 0x0023e2000c101d28 */
[----:B------:R-:W-:-:S05]  /*4870*/  @!P5 LEA.HI.X R11, R86, R79, R100, 0x1, P6 ;  /* 0x0000004f560bd211 */ /* 0x000fca00030f0c64 */
[----:B--2---:R1:W-:Y:S04]  /*4880*/  @!P5 STG.E.128 desc[UR40][R10.64], R44 ;  /* 0x0000002c0a00d986 */ /* 0x0043e8000c101d28 */
.L_x_2312:
[----:B------:R-:W-:Y:S05]  /*4890*/  BSYNC B1 ;  /* 0x0000000000017941 */ /* 0x000fea0003800000 */
.L_x_2311:
        /* <DEDUP_REMOVED lines=13> */
[----:B------:R-:W-:Y:S01]  /*4970*/  BSSY B1, `(.L_x_2315) ;  /* 0x000006b000017945 */ /* 0x000fe20003800000 */
[----:B------:R-:W-:Y:S01]  /*4980*/  LEA R40, P5, R8, R78, 0x1 ;  /* 0x0000004e08287211 */ /* 0x000fe200078a08ff */
[----:B------:R-:W-:Y:S01]  /*4990*/  IMAD.SHL.U32 R12, R12, 0x40, RZ ;  /* 0x000000400c0c7824 */ /* 0x000fe200078e00ff */
[----:B------:R-:W-:-:S02]  /*49a0*/  SHF.L.U32 R11, R11, 0x6, RZ ;  /* 0x000000060b0b7819 */ /* 0x000fc400000006ff */
[----:B------:R-:W-:Y:S02]  /*49b0*/  LEA.HI.X R41, R8, R79, R9, 0x1, P5 ;  /* 0x0000004f08297211 */ /* 0x000fe400028f0c09 */
[----:B------:R-:W-:Y:S02]  /*49c0*/  SHF.R.S32.HI R9, RZ, 0x1f, R96 ;  /* 0x0000001fff097819 */ /* 0x000fe40000011460 */
[----:B------:R-:W-:Y:S02]  /*49d0*/  LOP3.LUT R11, R11, 0x1c0, RZ, 0xc0, !PT ;  /* 0x000001c00b0b7812 */ /* 0x000fe400078ec0ff */
[----:B------:R-:W-:Y:S02]  /*49e0*/  LEA.HI R9, R9, R96, RZ, 0x4 ;  /* 0x0000006009097211 */ /* 0x000fe400078f20ff */
[----:B------:R-:W-:Y:S02]  /*49f0*/  LOP3.LUT R12, R12, 0x1c0, RZ, 0xc0, !PT ;  /* 0x000001c00c0c7812 */ /* 0x000fe400078ec0ff */
[----:B------:R-:W-:-:S02]  /*4a00*/  LEA.HI.SX32 R9, R9, R56, 0x1c ;  /* 0x0000003809097211 */ /* 0x000fc400078fe2ff */
[----:B------:R-:W-:-:S03]  /*4a10*/  SHF.R.U32.HI R11, RZ, 0x3, R11 ;  /* 0x00000003ff0b7819 */ /* 0x000fc6000001160b */
[----:B------:R-:W-:Y:S02]  /*4a20*/  IMAD.SHL.U32 R43, R9, 0x8, RZ ;  /* 0x00000008092b7824 */ /* 0x000fe400078e00ff */
[----:B------:R-:W-:-:S03]  /*4a30*/  IMAD R9, R22, 0x2000, R3 ;  /* 0x0000200016097824 */ /* 0x000fc600078e0203 */
[----:B------:R-:W-:Y:S01]  /*4a40*/  LOP3.LUT R8, R12, 0x38, R43, 0xf8, !PT ;  /* 0x000000380c087812 */ /* 0x000fe200078ef82b */
[----:B------:R-:W-:-:S03]  /*4a50*/  IMAD R9, R9, 0x2, R2 ;  /* 0x0000000209097824 */ /* 0x000fc600078e0202 */
[----:B------:R-:W-:-:S05]  /*4a60*/  LOP3.LUT R8, R8, R11, RZ, 0x3c, !PT ;  /* 0x0000000b08087212 */ /* 0x000fca00078e3cff */
[----:B--2---:R-:W-:-:S04]  /*4a70*/  IMAD.IADD R11, R10, 0x1, R8 ;  /* 0x000000010a0b7824 */ /* 0x004fc800078e0208 */
[----:B------:R-:W-:-:S04]  /*4a80*/  IMAD R11, R22, 0x2000, R11 ;  /* 0x00002000160b7824 */ /* 0x000fc800078e020b */
[----:B------:R-:W-:Y:S02]  /*4a90*/  IMAD R12, R11, 0x2, R2 ;  /* 0x000000020b0c7824 */ /* 0x000fe400078e0202 */
[----:B------:R-:W1:Y:S04]  /*4aa0*/  LDS.128 R8, [R9+0xe400] ;  /* 0x00e4000009087984 */ /* 0x000e680000000c00 */
[----:B------:R-:W2:Y:S01]  /*4ab0*/  LDS.128 R12, [R12+0xe400] ;  /* 0x00e400000c0c7984 */ /* 0x000ea20000000c00 */
[----:B------:R-:W-:Y:S05]  /*4ac0*/  @P4 BRA `(.L_x_2316) ;  /* 0x0000000400544947 */ /* 0x000fea0003800000 */
[--C-:B------:R-:W-:Y:S01]  /*4ad0*/  SHF.R.U64 R32, R32, 0x10, R33.reuse ;  /* 0x0000001020207819 */ /* 0x100fe20000001221 */
[----:B------:R-:W-:Y:S01]  /*4ae0*/  HADD2.F32 R46, -RZ, R103.H1_H1 ;  /* 0x30000067ff2e7230 */ /* 0x000fe20000004100 */
[----:B------:R-:W-:Y:S01]  /*4af0*/  SHF.R.U32.HI R45, RZ, 0x10, R33 ;  /* 0x00000010ff2d7819 */ /* 0x000fe20000011621 */
[----:B------:R-:W-:Y:S01]  /*4b00*/  HADD2.F32 R44, -RZ, R101.H1_H1 ;  /* 0x30000065ff2c7230 */ /* 0x000fe20000004100 */
[----:B------:R-:W-:Y:S01]  /*4b10*/  SHF.R.U64 R33, R34, 0x10, R35 ;  /* 0x0000001022217819 */ /* 0x000fe20000001223 */
[----:B------:R-:W-:Y:S01]  /*4b20*/  HADD2.F32 R103, -RZ, R103.H0_H0 ;  /* 0x20000067ff677230 */ /* 0x000fe20000004100 */
[----:B------:R-:W-:Y:S01]  /*4b30*/  SHF.R.U64 R34, R38, 0x10, R39 ;  /* 0x0000001026227819 */ /* 0x000fe20000001227 */
[----:B------:R-:W-:Y:S01]  /*4b40*/  HADD2.F32 R45, -RZ, R45.H0_H0 ;  /* 0x2000002dff2d7230 */ /* 0x000fe20000004100 */
[----:B--2---:R-:W-:Y:S01]  /*4b50*/  MOV R38, R13 ;  /* 0x0000000d00267202 */ /* 0x004fe20000000f00 */
[----:B-1----:R-:W-:Y:S01]  /*4b60*/  IMAD.MOV.U32 R13, RZ, RZ, R11 ;  /* 0x000000ffff0d7224 */ /* 0x002fe200078e000b */
[----:B------:R-:W-:Y:S01]  /*4b70*/  SHF.R.U32.HI R47, RZ, 0x10, R37 ;  /* 0x00000010ff2f7819 */ /* 0x000fe20000011625 */
[----:B------:R-:W-:Y:S01]  /*4b80*/  HADD2.F32 R11, -RZ, R9.H0_H0 ;  /* 0x20000009ff0b7230 */ /* 0x000fe20000004100 */
[----:B------:R-:W-:Y:S01]  /*4b90*/  SHF.R.U32.HI R86, RZ, 0x10, R39 ;  /* 0x00000010ff567819 */ /* 0x000fe20000011627 */
[----:B------:R-:W-:Y:S01]  /*4ba0*/  IMAD.MOV.U32 R39, RZ, RZ, R15 ;  /* 0x000000ffff277224 */ /* 0x000fe200078e000f */
[----:B------:R-:W-:Y:S01]  /*4bb0*/  SHF.R.U64 R36, R36, 0x10, R37 ;  /* 0x0000001024247819 */ /* 0x000fe20000001225 */
[----:B------:R-:W-:Y:S01]  /*4bc0*/  HADD2.F32 R15, -RZ, R38.H0_H0 ;  /* 0x20000026ff0f7230 */ /* 0x000fe20000004100 */
[----:B------:R-:W-:Y:S01]  /*4bd0*/  SHF.R.U32.HI R37, RZ, 0x10, R35 ;  /* 0x00000010ff257819 */ /* 0x000fe20000011623 */
[----:B------:R-:W-:-:S02]  /*4be0*/  IMAD.MOV.U32 R35, RZ, RZ, R12 ;  /* 0x000000ffff237224 */ /* 0x000fc400078e000c */
[----:B------:R-:W-:Y:S02]  /*4bf0*/  HADD2.F32 R38, -RZ, R38.H1_H1 ;  /* 0x30000026ff267230 */ /* 0x000fe40000004100 */
[-C--:B------:R-:W-:Y:S01]  /*4c00*/  FMUL.FTZ R84, R15, R46.reuse ;  /* 0x0000002e0f547220 */ /* 0x080fe20000410000 */
[----:B------:R-:W-:Y:S02]  /*4c10*/  HADD2.F32 R47, -RZ, R47.H0_H0 ;  /* 0x2000002fff2f7230 */ /* 0x000fe40000004100 */
[C---:B------:R-:W-:Y:S01]  /*4c20*/  FMUL.FTZ R46, R11.reuse, R46 ;  /* 0x0000002e0b2e7220 */ /* 0x040fe20000410000 */
[----:B------:R-:W-:Y:S02]  /*4c30*/  HADD2.F32 R12, -RZ, R9.H1_H1 ;  /* 0x30000009ff0c7230 */ /* 0x000fe40000004100 */
[-C--:B------:R-:W-:Y:S01]  /*4c40*/  FFMA.FTZ R9, R11, R44.reuse, -R84 ;  /* 0x0000002c0b097223 */ /* 0x080fe20000010854 */
[----:B------:R-:W-:Y:S02]  /*4c50*/  HADD2.F32 R84, -RZ, R102.H1_H1 ;  /* 0x30000066ff547230 */ /* 0x000fe40000004100 */
[-C--:B------:R-:W-:Y:S01]  /*4c60*/  FMUL.FTZ R85, R38, R47.reuse ;  /* 0x0000002f26557220 */ /* 0x080fe20000410000 */
[----:B------:R-:W-:Y:S01]  /*4c70*/  FFMA.FTZ R11, R15, R44, R46 ;  /* 0x0000002c0f0b7223 */ /* 0x000fe2000001002e */
[----:B------:R-:W-:Y:S01]  /*4c80*/  FMUL.FTZ R47, R12, R47 ;  /* 0x0000002f0c2f7220 */ /* 0x000fe20000410000 */
[----:B------:R-:W-:-:S02]  /*4c90*/  HADD2.F32 R15, -RZ, R13.H0_H0 ;  /* 0x2000000dff0f7230 */ /* 0x000fc40000004100 */
[-C--:B------:R-:W-:Y:S01]  /*4ca0*/  FFMA.FTZ R12, R12, R45.reuse, -R85 ;  /* 0x0000002d0c0c7223 */ /* 0x080fe20000010855 */
[----:B------:R-:W-:Y:S02]  /*4cb0*/  HADD2.F32 R44, -RZ, R13.H1_H1 ;  /* 0x3000000dff2c7230 */ /* 0x000fe40000004100 */
[----:B------:R-:W-:Y:S01]  /*4cc0*/  FFMA.FTZ R38, R38, R45, R47 ;  /* 0x0000002d26267223 */ /* 0x000fe2000001002f */
[--C-:B------:R-:W-:Y:S02]  /*4cd0*/  HADD2.F32 R45, -RZ, R39.reuse.H0_H0 ;  /* 0x20000027ff2d7230 */ /* 0x100fe40000004100 */
[----:B------:R-:W-:Y:S01]  /*4ce0*/  HADD2.F32 R47, -RZ, R86.H0_H0 ;  /* 0x20000056ff2f7230 */ /* 0x000fe20000004100 */
[----:B------:R-:W-:Y:S01]  /*4cf0*/  F2FP.F16.F32.PACK_AB R9, R12, R9 ;  /* 0x000000090c09723e */ /* 0x000fe200000000ff */
[----:B------:R-:W-:Y:S02]  /*4d00*/  HADD2.F32 R39, -RZ, R39.H1_H1 ;  /* 0x30000027ff277230 */ /* 0x000fe40000004100 */
[----:B------:R-:W-:Y:S01]  /*4d10*/  FMUL.FTZ R86, R45, R84 ;  /* 0x000000542d567220 */ /* 0x000fe20000410000 */
[----:B------:R-:W-:-:S02]  /*4d20*/  HADD2.F32 R46, -RZ, R99.H1_H1 ;  /* 0x30000063ff2e7230 */ /* 0x000fc40000004100 */
[----:B------:R-:W-:Y:S01]  /*4d30*/  FMUL.FTZ R84, R15, R84 ;  /* 0x000000540f547220 */ /* 0x000fe20000410000 */
[----:B------:R-:W-:Y:S02]  /*4d40*/  HADD2.F32 R37, -RZ, R37.H0_H0 ;  /* 0x20000025ff257230 */ /* 0x000fe40000004100 */
[CC--:B------:R-:W-:Y:S01]  /*4d50*/  FMUL.FTZ R96, R44.reuse, R47.reuse ;  /* 0x0000002f2c607220 */ /* 0x0c0fe20000410000 */
[----:B------:R-:W-:Y:S01]  /*4d60*/  FMUL.FTZ R85, R39, R47 ;  /* 0x0000002f27557220 */ /* 0x000fe20000410000 */
[-C--:B------:R-:W-:Y:S01]  /*4d70*/  FFMA.FTZ R13, R15, R46.reuse, -R86 ;  /* 0x0000002e0f0d7223 */ /* 0x080fe20000010856 */
[----:B------:R-:W-:Y:S01]  /*4d80*/  FFMA.FTZ R15, R45, R46, R84 ;  /* 0x0000002e2d0f7223 */ /* 0x000fe20000010054 */
[-C--:B------:R-:W-:Y:S01]  /*4d90*/  FFMA.FTZ R46, R39, R37.reuse, R96 ;  /* 0x00000025272e7223 */ /* 0x080fe20000010060 */
[----:B------:R-:W-:Y:S01]  /*4da0*/  FFMA.FTZ R44, R44, R37, -R85 ;  /* 0x000000252c2c7223 */ /* 0x000fe20000010855 */
[----:B------:R-:W-:Y:S02]  /*4db0*/  HADD2.F32 R39, -RZ, R36.H0_H0 ;  /* 0x20000024ff277230 */ /* 0x000fe40000004100 */
[--C-:B------:R-:W-:Y:S01]  /*4dc0*/  HADD2.F32 R37, -RZ, R35.reuse.H0_H0 ;  /* 0x20000023ff257230 */ /* 0x100fe20000004100 */
        /* <DEDUP_REMOVED lines=16> */
[----:B------:R-:W-:Y:S01]  /*4ed0*/  HADD2.F32 R32, -RZ, R14.H0_H0 ;  /* 0x2000000eff207230 */ /* 0x000fe20000004100 */
[----:B------:R-:W-:Y:S01]  /*4ee0*/  F2FP.F16.F32.PACK_AB R13, R38, R11 ;  /* 0x0000000b260d723e */ /* 0x000fe200000000ff */
[----:B------:R-:W-:Y:S02]  /*4ef0*/  HADD2.F32 R35, -RZ, R102.H0_H0 ;  /* 0x20000066ff237230 */ /* 0x000fe40000004100 */
[----:B------:R-:W-:Y:S01]  /*4f00*/  HADD2.F32 R37, -RZ, R34.H0_H0 ;  /* 0x20000022ff257230 */ /* 0x000fe20000004100 */
[----:B------:R-:W-:Y:S01]  /*4f10*/  F2FP.F16.F32.PACK_AB R12, R39, R84 ;  /* 0x00000054270c723e */ /* 0x000fe200000000ff */
[----:B------:R-:W-:-:S02]  /*4f20*/  HADD2.F32 R8, -RZ, R10.H0_H0 ;  /* 0x2000000aff087230 */ /* 0x000fc40000004100 */
[-C--:B------:R-:W-:Y:S01]  /*4f30*/  FMUL.FTZ R47, R32, R35.reuse ;  /* 0x00000023202f7220 */ /* 0x080fe20000410000 */
[----:B------:R-:W-:Y:S02]  /*4f40*/  HADD2.F32 R14, -RZ, R14.H1_H1 ;  /* 0x3000000eff0e7230 */ /* 0x000fe40000004100 */
        /* <DEDUP_REMOVED lines=8> */
[----:B------:R-:W-:Y:S01]  /*4fd0*/  F2FP.F16.F32.PACK_AB R8, R36, R45 ;  /* 0x0000002d2408723e */ /* 0x000fe200000000ff */
[----:B------:R-:W-:Y:S01]  /*4fe0*/  FFMA.FTZ R14, R14, R33, R37 ;  /* 0x000000210e0e7223 */ /* 0x000fe20000010025 */
[----:B------:R-:W-:-:S02]  /*4ff0*/  IMAD.MOV.U32 R11, RZ, RZ, R44 ;  /* 0x000000ffff0b7224 */ /* 0x000fc400078e002c */
[----:B------:R-:W-:Y:S02]  /*5000*/  F2FP.F16.F32.PACK_AB R10, R10, R47 ;  /* 0x0000002f0a0a723e */ /* 0x000fe400000000ff */
[----:B------:R-:W-:-:S07]  /*5010*/  F2FP.F16.F32.PACK_AB R14, R14, R35 ;  /* 0x000000230e0e723e */ /* 0x000fce00000000ff */
.L_x_2316:
[----:B------:R-:W-:Y:S05]  /*5020*/  BSYNC B1 ;  /* 0x0000000000017941 */ /* 0x000fea0003800000 */
.L_x_2315:
        /* <DEDUP_REMOVED lines=10> */
.L_x_2282:
[----:B------:R-:W-:-:S13]  /*50d0*/  ISETP.NE.AND P3, PT, R156, 0x3, PT ;  /* 0x000000039c00780c */ /* 0x000fda0003f65270 */
[----:B------:R-:W-:Y:S05]  /*50e0*/  @!P3 BRA `(.L_x_2317) ;  /* 0x000000000004b947 */ /* 0x000fea0003800000 */
[----:B------:R-:W-:Y:S01]  /*50f0*/  BPT.TRAP 0x1 ;  /* 0x000000040000795c */ /* 0x000fe20000300000 */
.L_x_2317:
[----:B------:R-:W-:Y:S01]  /*5100*/  IMAD R77, R22, 0x8, R2 ;  /* 0x00000008164d7824 */ /* 0x000fe200078e0202 */
[----:B------:R-:W-:Y:S01]  /*5110*/  SHF.L.U32 R89, R154, 0x1f, RZ ;  /* 0x0000001f9a597819 */ /* 0x000fe200000006ff */
[----:B------:R-:W-:Y:S01]  /*5120*/  IMAD R88, R27, -0x80, R25 ;  /* 0xffffff801b587824 */ /* 0x000fe200078e0219 */
[----:B------:R-:W-:Y:S02]  /*5130*/  BSSY B1, `(.L_x_2318) ;  /* 0x0000004000017945 */ /* 0x000fe40003800000 */
[----:B------:R-:W1:Y:S02]  /*5140*/  SYNCS.PHASECHK.TRANS64.TRYWAIT P4, [R77+URZ+0x16890], R89 ;  /* 0x016890594d0075a7 */ /* 0x000e64000808017f */
[----:B------:R-:W-:Y:S01]  /*5150*/  VIMNMX R88, R88, 0x80, PT ;  /* 0x0000008058587848 */ /* 0x000fe20003fe0100 */
[----:B-1----:R-:W-:Y:S06]  /*5160*/  @!P4 BRA `(.L_x_2319) ;  /* 0x0000014800c0c947 */ /* 0x002fec0003800000 */
.L_x_2562:
[----:B------:R-:W-:Y:S05]  /*5170*/  BSYNC B1 ;  /* 0x0000000000017941 */ /* 0x000fea0003800000 */
.L_x_2318:
[----:B------:R-:W-:Y:S01]  /*5180*/  ISETP.GE.AND P4, PT, R19, R88, PT ;  /* 0x000000581300720c */ /* 0x000fe20003f86270 */
[----:B------:R-:W-:-:S12]  /*5190*/  BSSY B1, `(.L_x_2320) ;  /* 0x0000006000017945 */ /* 0x000fd80003800000 */
[----:B------:R-:W-:Y:S05]  /*51a0*/  @P4 BRA `(.L_x_2321) ;  /* 0x0000000000104947 */ /* 0x000fea0003800000 */
[----:B------:R-:W2:Y:S04]  /*51b0*/  @!P1 LDS.128 R8, [R81+0xe000] ;  /* 0x00e0000051089984 */ /* 0x000ea80000000c00 */
[----:B0-----:R-:W0:Y:S04]  /*51c0*/  @!P2 LDS.128 R12, [R80+0xe000] ;  /* 0x00e00000500ca984 */ /* 0x001e280000000c00 */
[----:B--2---:R2:W-:Y:S04]  /*51d0*/  @!P1 STG.E.128 desc[UR40][R34.64], R8 ;  /* 0x0000000822009986 */ /* 0x0045e8000c101d28 */
[----:B0-----:R2:W-:Y:S02]  /*51e0*/  @!P2 STG.E.128 desc[UR40][R34.64+0x40], R12 ;  /* 0x0000400c2200a986 */ /* 0x0015e4000c101d28 */
.L_x_2321:
[----:B------:R-:W-:Y:S05]  /*51f0*/  BSYNC B1 ;  /* 0x0000000000017941 */ /* 0x000fea0003800000 */
.L_x_2320:
[----:B--2---:R-:W-:-:S05]  /*5200*/  VIADD R8, R19, 0x60 ;  /* 0x0000006013087836 */ /* 0x004fca0000000000 */
[----:B------:R-:W-:-:S13]  /*5210*/  ISETP.GE.AND P4, PT, R8, R88, PT ;  /* 0x000000580800720c */ /* 0x000fda0003f86270 */
[----:B------:R-:W-:Y:S05]  /*5220*/  @P4 BRA `(.L_x_2299) ;  /* 0x0000000000104947 */ /* 0x000fea0003800000 */
[----:B------:R-:W2:Y:S04]  /*5230*/  @!P1 LDS.128 R8, [R81+0x11000] ;  /* 0x0110000051089984 */ /* 0x000ea80000000c00 */
[----:B0-----:R-:W0:Y:S04]  /*5240*/  @!P2 LDS.128 R12, [R80+0x11000] ;  /* 0x01100000500ca984 */ /* 0x001e280000000c00 */
[----:B--2---:R2:W-:Y:S04]  /*5250*/  @!P1 STG.E.128 desc[UR40][R32.64], R8 ;  /* 0x0000000820009986 */ /* 0x0045e8000c101d28 */
[----:B0-----:R2:W-:Y:S02]  /*5260*/  @!P2 STG.E.128 desc[UR40][R32.64+0x40], R12 ;  /* 0x0000400c2000a986 */ /* 0x0015e4000c101d28 */
.L_x_2299:
[----:B------:R-:W-:Y:S05]  /*5270*/  BSYNC B0 ;  /* 0x0000000000007941 */ /* 0x000fea0003800000 */
.L_x_2281:
        /* <DEDUP_REMOVED lines=17> */
.L_x_2323:
[----:B------:R-:W-:Y:S05]  /*5390*/  BSYNC B0 ;  /* 0x0000000000007941 */ /* 0x000fea0003800000 */
.L_x_2322:
[----:B------:R-:W2:Y:S01]  /*53a0*/  SYNCS.PHASECHK.TRANS64.TRYWAIT P3, [R77+URZ+0x168b0], R89 ;  /* 0x0168b0594d0075a7 */ /* 0x000ea2000806017f */
[----:B------:R-:W-:Y:S01]  /*53b0*/  ULDC UR42, c[0x0][0x2f4] ;  /* 0x0000bd00002a7ab9 */ /* 0x000fe20000000800 */
[----:B------:R-:W-:Y:S01]  /*53c0*/  ULDC.64 UR38, c[0x0][0x328] ;  /* 0x0000ca0000267ab9 */ /* 0x000fe20000000a00 */
[----:B------:R-:W-:Y:S01]  /*53d0*/  ULDC.64 UR36, c[0x0][0x318] ;  /* 0x0000c60000247ab9 */ /* 0x000fe20000000a00 */
[----:B------:R-:W-:Y:S01]  /*53e0*/  BSSY B0, `(.L_x_2324) ;  /* 0x0000003000007945 */ /* 0x000fe20003800000 */
[----:B------:R-:W-:-:S03]  /*53f0*/  IMAD.WIDE R12, R27, 0x80, R6 ;  /* 0x000000801b0c7825 */ /* 0x000fc600078e0206 */
[----:B--2---:R-:W-:Y:S05]  /*5400*/  @!P3 BRA `(.L_x_2325) ;  /* 0x00000148002cb947 */ /* 0x004fea0003800000 */
.L_x_2563:
[----:B------:R-:W-:Y:S05]  /*5410*/  BSYNC B0 ;  /* 0x0000000000007941 */ /* 0x000fea0003800000 */
.L_x_2324:
[----:B------:R-:W-:Y:S01]  /*5420*/  ISETP.GE.AND P3, PT, R19, R88, PT ;  /* 0x000000581300720c */ /* 0x000fe20003f66270 */
[----:B------:R-:W-:-:S12]  /*5430*/  BSSY B0, `(.L_x_2326) ;  /* 0x0000010000007945 */ /* 0x000fd80003800000 */
[----:B------:R-:W-:Y:S05]  /*5440*/  @P3 BRA `(.L_x_2327) ;  /* 0x0000000000383947 */ /* 0x000fea0003800000 */
[----:B------:R-:W-:Y:S01]  /*5450*/  MOV R9, R0 ;  /* 0x0000000000097202 */ /* 0x000fe20000000f00 */
[----:B------:R-:W-:Y:S02]  /*5460*/  IMAD R11, R13, UR38, RZ ;  /* 0x000000260d0b7c24 */ /* 0x000fe4000f8e02ff */
[----:B-1----:R-:W-:Y:S02]  /*5470*/  IMAD.MOV.U32 R8, RZ, RZ, R52 ;  /* 0x000000ffff087224 */ /* 0x002fe400078e0034 */
[C---:B------:R-:W-:Y:S02]  /*5480*/  IMAD R11, R12.reuse, UR39, R11 ;  /* 0x000000270c0b7c24 */ /* 0x040fe4000f8e020b */
[----:B------:R-:W-:-:S04]  /*5490*/  IMAD.WIDE.U32 R8, R12, UR38, R8 ;  /* 0x000000260c087c25 */ /* 0x000fc8000f8e0008 */
[----:B------:R-:W-:Y:S01]  /*54a0*/  IMAD.IADD R9, R9, 0x1, R11 ;  /* 0x0000000109097824 */ /* 0x000fe200078e020b */
[----:B0-----:R-:W-:-:S04]  /*54b0*/  LEA R14, P3, R8, UR36, 0x1 ;  /* 0x00000024080e7c11 */ /* 0x001fc8000f8608ff */
[----:B------:R-:W-:Y:S02]  /*54c0*/  LEA.HI.X R15, R8, UR37, R9, 0x1, P3 ;  /* 0x00000025080f7c11 */ /* 0x000fe400098f0c09 */
[----:B------:R-:W-:-:S13]  /*54d0*/  ISETP.GE.AND P3, PT, R16, UR42, PT ;  /* 0x0000002a10007c0c */ /* 0x000fda000bf66270 */
[----:B------:R-:W0:Y:S04]  /*54e0*/  @!P3 LDS.128 R8, [R81] ;  /* 0x000000005108b984 */ /* 0x000e280000000c00 */
[----:B0-----:R-:W-:Y:S01]  /*54f0*/  @!P3 STG.E.128 desc[UR40][R14.64], R8 ;  /* 0x000000080e00b986 */ /* 0x001fe2000c101d28 */
[----:B------:R-:W-:-:S13]  /*5500*/  ISETP.GE.AND P3, PT, R65, UR42, PT ;  /* 0x0000002a41007c0c */ /* 0x000fda000bf66270 */
[----:B------:R-:W0:Y:S04]  /*5510*/  @!P3 LDS.128 R8, [R80] ;  /* 0x000000005008b984 */ /* 0x000e280000000c00 */
[----:B0-----:R3:W-:Y:S02]  /*5520*/  @!P3 STG.E.128 desc[UR40][R14.64+0x40], R8 ;  /* 0x000040080e00b986 */ /* 0x0017e4000c101d28 */
.L_x_2327:
[----:B------:R-:W-:Y:S05]  /*5530*/  BSYNC B0 ;  /* 0x0000000000007941 */ /* 0x000fea0003800000 */
.L_x_2326:
        /* <DEDUP_REMOVED lines=20> */
.L_x_2329:
[----:B------:R-:W-:Y:S05]  /*5680*/  BSYNC B0 ;  /* 0x0000000000007941 */ /* 0x000fea0003800000 */
.L_x_2328:
        /* <DEDUP_REMOVED lines=13> */
[----:B------:R-:W-:Y:S02]  /*5760*/  SEL R22, R22, RZ, P3 ;  /* 0x000000ff16167207 */ /* 0x000fe40001800000 */
[----:B------:R-:W-:Y:S01]  /*5770*/  LOP3.LUT R154, R154, R9, RZ, 0x3c, !PT ;  /* 0x000000099a9a7212 */ /* 0x000fe200078e3cff */
[----:B------:R0:W-:Y:S01]  /*5780*/  @!P4 SYNCS.ARRIVE.TRANS64.RED.A1T0 RZ, [R77+URZ], RZ ;  /* 0x000000ff4dffc9a7 */ /* 0x0001e2000810043f */
[----:B---3--:R-:W-:-:S13]  /*5790*/  LOP3.LUT P5, RZ, R8, 0x2, RZ, 0xc0, !PT ;  /* 0x0000000208ff7812 */ /* 0x008fda00078ac0ff */
[----:B0-----:R-:W-:Y:S05]  /*57a0*/  @P5 BRA `(.L_x_2330) ;  /* 0xffffffcc00605947 */ /* 0x001fea000383ffff */
[----:B------:R-:W0:Y:S01]  /*57b0*/  S2R R8, SR_TID.X ;  /* 0x0000000000087919 */ /* 0x000e220000002100 */
[----:B------:R-:W-:Y:S02]  /*57c0*/  PLOP3.LUT P0, PT, PT, PT, PT, 0x8, 0x0 ;  /* 0x000000000000781c */ /* 0x000fe40003f0e170 */
[----:B0-----:R-:W-:-:S04]  /*57d0*/  SHF.R.U32.HI R8, RZ, 0x7, R8 ;  /* 0x00000007ff087819 */ /* 0x001fc80000011608 */
[----:B------:R-:W-:-:S13]  /*57e0*/  ISETP.NE.AND P5, PT, R8, 0x1, PT ;  /* 0x000000010800780c */ /* 0x000fda0003fa5270 */
[----:B------:R-:W-:Y:S06]  /*57f0*/  @!P5 BAR.ARV 0x9, 0x100 ;  /* 0x024400000000db1d */ /* 0x000fec0000002000 */
.L_x_2276:
[----:B------:R-:W2:Y:S01]  /*5800*/  LDL R5, [R1+0x24] ;  /* 0x0000240001057983 */ /* 0x000ea20000100800 */
[----:B------:R-:W0:Y:S01]  /*5810*/  LDC R0, c[0x0][0x448] ;  /* 0x00011200ff007b82 */ /* 0x000e220000000800 */
[----:B------:R-:W-:Y:S01]  /*5820*/  IMAD.MOV.U32 R88, RZ, RZ, RZ ;  /* 0x000000ffff587224 */ /* 0x000fe200078e00ff */
[----:B0-----:R-:W-:-:S13]  /*5830*/  ISETP.NE.AND P1, PT, R0, 0x1, PT ;  /* 0x000000010000780c */ /* 0x001fda0003f25270 */
[----:B------:R-:W0:Y:S08]  /*5840*/  @P1 LDC R3, c[0x0][0x44c] ;  /* 0x00011300ff031b82 */ /* 0x000e300000000800 */
[----:B------:R-:W1:Y:S01]  /*5850*/  @P1 LDC R4, c[0x0][0x450] ;  /* 0x00011400ff041b82 */ /* 0x000e620000000800 */
[----:B--2---:R-:W-:-:S05]  /*5860*/  IADD3 R0, R5, 0xbf, RZ ;  /* 0x000000bf05007810 */ /* 0x004fca0007ffe0ff */
[----:B0-----:R-:W-:-:S05]  /*5870*/  @P1 IMAD.HI.U32 R3, R0, R3, RZ ;  /* 0x0000000300031227 */ /* 0x001fca00078e00ff */
[----:B-1----:R-:W-:-:S05]  /*5880*/  @P1 SHF.R.U32.HI R0, RZ, R4, R3 ;  /* 0x00000004ff001219 */ /* 0x002fca0000011603 */
[----:B------:R-:W-:-:S05]  /*5890*/  IMAD.IADD R0, R91, 0x1, R0 ;  /* 0x000000015b007824 */ /* 0x000fca00078e0200 */
[----:B------:R-:W-:-:S04]  /*58a0*/  SHF.R.S32.HI R3, RZ, 0x1f, R0 ;  /* 0x0000001fff037819 */ /* 0x000fc80000011400 */
[----:B------:R-:W-:-:S04]  /*58b0*/  LEA.HI R3, R3, R0, RZ, 0x7 ;  /* 0x0000000003037211 */ /* 0x000fc800078f38ff */
[----:B------:R-:W-:-:S04]  /*58c0*/  SHF.R.S32.HI R3, RZ, 0x7, R3 ;  /* 0x00000007ff037819 */ /* 0x000fc80000011403 */
[----:B------:R-:W-:-:S04]  /*58d0*/  VIMNMX R9, R92, R3, PT ;  /* 0x000000035c097248 */ /* 0x000fc80003fe0100 */
[----:B------:R-:W-:Y:S01]  /*58e0*/  ISETP.GE.AND P1, PT, R9, 0x1, PT ;  /* 0x000000010900780c */ /* 0x000fe20003f26270 */
[----:B------:R-:W-:-:S12]  /*58f0*/  @P0 BRA `(.L_x_2331) ;  /* 0x00000000000c0947 */ /* 0x000fd80003800000 */
[----:B------:R-:W0:Y:S01]  /*5900*/  FENCE.VIEW.ASYNC.G ;  /* 0x00000000000073c6 */ /* 0x000e220000000100 */
[----:B------:R-:W-:Y:S05]  /*5910*/  WARPSYNC.ALL ;  /* 0x0000000000007948 */ /* 0x000fea0003800000 */
[----:B0-----:R-:W-:Y:S06]  /*5920*/  BAR.ARV 0xc, 0x200 ;  /* 0x0308000000007b1d */ /* 0x001fec0000002000 */
.L_x_2331:
[----:B------:R-:W-:Y:S04]  /*5930*/  BSSY B0, `(.L_x_2332) ;  /* 0x0000020000007945 */ /* 0x000fe80003800000 */
        /* <DEDUP_REMOVED lines=27> */
[----:B------:R-:W-:-:S05]  /*5af0*/  @P0 IADD3 R5, R5, 0x1, RZ ;  /* 0x0000000105050810 */ /* 0x000fca0007ffe0ff */
[----:B------:R-:W-:Y:S01]  /*5b00*/  @!P2 IMAD.MOV R5, RZ, RZ, -R5 ;  /* 0x000000ffff05a224 */ /* 0x000fe200078e0a05 */
[----:B------:R-:W-:-:S05]  /*5b10*/  @!P1 LOP3.LUT R5, RZ, R10, RZ, 0x33, !PT ;  /* 0x0000000aff059212 */ /* 0x000fca00078e33ff */
[----:B------:R-:W-:-:S07]  /*5b20*/  IMAD.MOV.U32 R88, RZ, RZ, R5 ;  /* 0x000000ffff587224 */ /* 0x000fce00078e0005 */
.L_x_2333:
[----:B------:R-:W-:Y:S05]  /*5b30*/  BSYNC B0 ;  /* 0x0000000000007941 */ /* 0x000fea0003800000 */
.L_x_2332:
        /* <DEDUP_REMOVED lines=18> */
[----:B------:R-:W-:Y:S01]  /*5c60*/  CS2R R20, SRZ ;  /* 0x0000000000147805 */ /* 0x000fe2000001ff00 */
[----:B--2---:R-:W-:-:S05]  /*5c70*/  IMAD R0, R0, R88, RZ ;  /* 0x0000005800007224 */ /* 0x004fca00078e02ff */
[----:B------:R0:W-:Y:S01]  /*5c80*/  STL [R1+0x38], R0 ;  /* 0x0000380001007387 */ /* 0x0001e20000100800 */
[----:B------:R-:W-:-:S04]  /*5c90*/  VIADDMNMX R88, R0, R88, R9, PT ;  /* 0x0000005800587246 */ /* 0x000fc80003800109 */
        /* <DEDUP_REMOVED lines=8> */
[----:B------:R-:W-:-:S05]  /*5d20*/  SHF.R.S32.HI R0, RZ, 0x7, R0 ;  /* 0x00000007ff007819 */ /* 0x000fca0000011400 */
[----:B------:R0:W1:Y:S02]  /*5d30*/  SHFL.IDX PT, R157, R0, RZ, 0x1f ;  /* 0x00001fff009d7589 */ /* 0x00006400000e0000 */
.L_x_2566:
[----:B01----:R-:W-:Y:S01]  /*5d40*/  IMAD.HI R0, R157, 0x55555556, RZ ;  /* 0x555555569d007827 */ /* 0x003fe200078e02ff */
[----:B------:R-:W-:Y:S03]  /*5d50*/  BSSY B6, `(.L_x_2336) ;  /* 0x000001a000067945 */ /* 0x000fe60003800000 */
[----:B------:R-:W-:Y:S01]  /*5d60*/  VIADD R3, R2, 0x8400 ;  /* 0x0000840002037836 */ /* 0x000fe20000000000 */
[----:B------:R-:W-:-:S04]  /*5d70*/  LEA.HI R0, R0, R0, RZ, 0x1 ;  /* 0x0000000000007211 */ /* 0x000fc800078f08ff */
[----:B------:R-:W-:Y:S01]  /*5d80*/  LOP3.LUT P0, RZ, R3, 0x3ff, RZ, 0xc0, !PT ;  /* 0x000003ff03ff7812 */ /* 0x000fe2000780c0ff */
[----:B------:R-:W-:-:S03]  /*5d90*/  IMAD R0, R0, -0x3, R157 ;  /* 0xfffffffd00007824 */ /* 0x000fc600078e029d */
[----:B------:R-:W-:Y:S01]  /*5da0*/  P2R R25, PR, RZ, 0x1 ;  /* 0x00000001ff197803 */ /* 0x000fe20000000000 */
[----:B------:R-:W-:-:S05]  /*5db0*/  IMAD R0, R0, 0x2000, R3 ;  /* 0x0000200000007824 */ /* 0x000fca00078e0203 */
[----:B------:R-:W-:-:S04]  /*5dc0*/  SHF.R.U32.HI R0, RZ, 0x4, R0 ;  /* 0x00000004ff007819 */ /* 0x000fc80000011600 */
[----:B------:R-:W-:Y:S01]  /*5dd0*/  LOP3.LUT R28, R0, 0x3fff, RZ, 0xc0, !PT ;  /* 0x00003fff001c7812 */ /* 0x000fe200078ec0ff */
[----:B------:R-:W-:Y:S06]  /*5de0*/  @!P0 BRA `(.L_x_2337) ;  /* 0x0000000000408947 */ /* 0x000fec0003800000 */
        /* <DEDUP_REMOVED lines=15> */
[----:B-1---5:R-:W-:Y:S05]  /*5ee0*/  CALL.ABS.NOINC R14 ;  /* 0x000000000e007343 */ /* 0x022fea0003c00000 */
.L_x_2337:
[----:B------:R-:W-:Y:S05]  /*5ef0*/  BSYNC B6 ;  /* 0x0000000000067941 */ /* 0x000fea0003800000 */
.L_x_2336:
        /* <DEDUP_REMOVED lines=8> */
[----:B------:R0:W1:Y:S03]  /*5f80*/  SYNCS.PHASECHK.TRANS64.TRYWAIT P0, [R2+URZ+0x16800], R3 ;  /* 0x01680003020075a7 */ /* 0x000066000800017f */
[----:B-1----:R-:W-:Y:S05]  /*5f90*/  @!P0 NANOSLEEP.SYNCS 0x989680 ;  /* 0x009896800000895d */ /* 0x002fea0003900000 */
[----:B------:R-:W1:Y:S01]  /*5fa0*/  @!P0 SYNCS.PHASECHK.TRANS64 P0, [R2+URZ+0x16800], R3 ;  /* 0x01680003020085a7 */ /* 0x000e62000800007f */
[----:B------:R-:W-:Y:S04]  /*5fb0*/  BSSY B0, `(.L_x_2339) ;  /* 0x0000006000007945 */ /* 0x000fe80003800000 */
[----:B-1----:R-:W-:Y:S05]  /*5fc0*/  @P0 BRA `(.L_x_2340) ;  /* 0x0000000000100947 */ /* 0x002fea0003800000 */
.L_x_2341:
[----:B-1----:R1:W2:Y:S02]  /*5fd0*/  SYNCS.PHASECHK.TRANS64.TRYWAIT P0, [R2+URZ+0x16800], R3 ;  /* 0x01680003020075a7 */ /* 0x0022a4000800017f */
[----:B--2---:R-:W-:Y:S05]  /*5fe0*/  @!P0 NANOSLEEP.SYNCS 0x989680 ;  /* 0x009896800000895d */ /* 0x004fea0003900000 */
[----:B------:R-:W2:Y:S02]  /*5ff0*/  @!P0 SYNCS.PHASECHK.TRANS64 P0, [R2+URZ+0x16800], R3 ;  /* 0x01680003020085a7 */ /* 0x000ea4000800007f */
[----:B--2---:R-:W-:Y:S05]  /*6000*/  @!P0 BRA `(.L_x_2341) ;  /* 0xfffffffc00f08947 */ /* 0x004fea000383ffff */
.L_x_2340:
[----:B------:R-:W-:Y:S05]  /*6010*/  BSYNC B0 ;  /* 0x0000000000007941 */ /* 0x000fea0003800000 */
.L_x_2339:
[----:B------:R-:W-:Y:S05]  /*6020*/  BRA `(.L_x_2342) ;  /* 0x0000002c00907947 */ /* 0x000fea0003800000 */
.L_x_2338:
        /* <DEDUP_REMOVED lines=17> */
[----:B------:R-:W-:Y:S01]  /*6140*/  MOV R4, UR4 ;  /* 0x0000000400047c02 */ /* 0x000fe20008000f00 */
        /* <DEDUP_REMOVED lines=12> */
.L_x_2344:
[----:B------:R-:W-:Y:S05]  /*6210*/  BSYNC B6 ;  /* 0x0000000000067941 */ /* 0x000fea0003800000 */
.L_x_2343:
[----:B------:R-:W2:Y:S01]  /*6220*/  LDL R20, [R1+0x24] ;  /* 0x0000240001147983 */ /* 0x000ea20000100800 */
[----:B------:R-:W-:Y:S01]  /*6230*/  ULDC.U8 UR4, c[0x0][0x410] ;  /* 0x0001040000047ab9 */ /* 0x000fe20000000000 */
[----:B------:R-:W-:Y:S01]  /*6240*/  BSSY B0, `(.L_x_2345) ;  /* 0x00002ba000007945 */ /* 0x000fe20003800000 */
[----:B------:R-:W-:Y:S02]  /*6250*/  ISETP.NE.AND P0, PT, RZ, UR4, PT ;  /* 0x00000004ff007c0c */ /* 0x000fe4000bf05270 */
[----:B--2---:R-:W-:-:S11]  /*6260*/  IADD3 R39, R19, R20, RZ ;  /* 0x0000001413277210 */ /* 0x004fd60007ffe0ff */
[----:B------:R-:W-:Y:S05]  /*6270*/  @!P0 BRA `(.L_x_2346) ;  /* 0x00000014009c8947 */ /* 0x000fea0003800000 */
[----:B------:R-:W0:Y:S01]  /*6280*/  LDC R40, c[0x0][0x448] ;  /* 0x00011200ff287b82 */ /* 0x000e220000000800 */
[----:B------:R-:W1:Y:S01]  /*6290*/  S2R R20, SR_TID.X ;  /* 0x0000000000147919 */ /* 0x000e620000002100 */
[----:B------:R-:W-:Y:S01]  /*62a0*/  ULDC.64 UR4, c[0x0][0x3f8] ;  /* 0x0000fe0000047ab9 */ /* 0x000fe20000000a00 */
[----:B------:R-:W-:Y:S01]  /*62b0*/  ULDC.64 UR6, c[0x0][0x408] ;  /* 0x0001020000067ab9 */ /* 0x000fe20000000a00 */
[----:B------:R-:W-:Y:S01]  /*62c0*/  IMAD.MOV.U32 R6, RZ, RZ, R26 ;  /* 0x000000ffff067224 */ /* 0x000fe200078e001a */
[----:B------:R-:W-:Y:S01]  /*62d0*/  SHF.R.S32.HI R38, RZ, 0x1f, R155 ;  /* 0x0000001fff267819 */ /* 0x000fe2000001149b */
[----:B------:R-:W-:Y:S02]  /*62e0*/  IMAD.MOV.U32 R7, RZ, RZ, R31 ;  /* 0x000000ffff077224 */ /* 0x000fe400078e001f */
[----:B------:R-:W-:Y:S02]  /*62f0*/  IMAD.MOV.U32 R8, RZ, RZ, R24 ;  /* 0x000000ffff087224 */ /* 0x000fe400078e0018 */
[----:B------:R-:W-:Y:S01]  /*6300*/  IMAD.MOV.U32 R9, RZ, RZ, R33 ;  /* 0x000000ffff097224 */ /* 0x000fe200078e0021 */
[----:B0-----:R-:W-:Y:S01]  /*6310*/  ISETP.NE.AND P0, PT, R40, 0x1, PT ;  /* 0x000000012800780c */ /* 0x001fe20003f05270 */
[----:B-1----:R-:W-:-:S12]  /*6320*/  VIADD R21, R20, 0xffffff80 ;  /* 0xffffff8014157836 */ /* 0x002fd80000000000 */
[----:B------:R-:W0:Y:S01]  /*6330*/  @P0 LDC R0, c[0x0][0x44c] ;  /* 0x00011300ff000b82 */ /* 0x000e220000000800 */
[----:B------:R-:W-:-:S04]  /*6340*/  SHF.R.S32.HI R20, RZ, 0x1f, R21 ;  /* 0x0000001fff147819 */ /* 0x000fc80000011415 */
[----:B------:R-:W-:-:S03]  /*6350*/  LEA.HI R20, R20, R21, RZ, 0x2 ;  /* 0x0000001514147211 */ /* 0x000fc600078f10ff */
[----:B------:R-:W1:Y:S01]  /*6360*/  @P0 LDC R5, c[0x0][0x450] ;  /* 0x00011400ff050b82 */ /* 0x000e620000000800 */
[----:B------:R-:W-:-:S05]  /*6370*/  LOP3.LUT R20, R20, 0xfffffffc, RZ, 0xc0, !PT ;  /* 0xfffffffc14147812 */ /* 0x000fca00078ec0ff */
[----:B------:R-:W-:-:S04]  /*6380*/  IMAD.IADD R20, R21, 0x1, -R20 ;  /* 0x0000000115147824 */ /* 0x000fc800078e0a14 */
[----:B------:R-:W-:-:S04]  /*6390*/  IMAD R3, R20, 0x60, R39 ;  /* 0x0000006014037824 */ /* 0x000fc800078e0227 */
[----:B0-----:R-:W-:-:S05]  /*63a0*/  @P0 IMAD.HI.U32 R0, R3, R0, RZ ;  /* 0x0000000003000227 */ /* 0x001fca00078e00ff */
[----:B-1----:R-:W-:-:S04]  /*63b0*/  @P0 SHF.R.U32.HI R3, RZ, R5, R0 ;  /* 0x00000005ff030219 */ /* 0x002fc80000011600 */
        /* <DEDUP_REMOVED lines=17> */
[----:B------:R0:W1:Y:S04]  /*64d0*/  SHFL.IDX PT, R3, R6, RZ, 0x1c1f ;  /* 0x001c1fff06037589 */ /* 0x00006800000e0000 */
[----:B------:R0:W2:Y:S04]  /*64e0*/  SHFL.IDX PT, R0, R4, RZ, 0x1c1f ;  /* 0x001c1fff04007589 */ /* 0x0000a800000e0000 */
[----:B------:R0:W3:Y:S04]  /*64f0*/  SHFL.IDX PT, R5, R8, RZ, 0x1c1f ;  /* 0x001c1fff08057589 */ /* 0x0000e800000e0000 */
[----:B------:R0:W4:Y:S02]  /*6500*/  SHFL.IDX PT, R14, R7, RZ, 0x1c1f ;  /* 0x001c1fff070e7589 */ /* 0x00012400000e0000 */
.L_x_2572:
[----:B------:R-:W5:Y:S01]  /*6510*/  LDL R9, [R1+0x20] ;  /* 0x0000200001097983 */ /* 0x000f620000100800 */
[----:B------:R-:W-:Y:S01]  /*6520*/  BSSY B1, `(.L_x_2348) ;  /* 0x000001e000017945 */ /* 0x000fe20003800000 */
[----:B------:R-:W-:Y:S02]  /*6530*/  CS2R R32, SRZ ;  /* 0x0000000000207805 */ /* 0x000fe4000001ff00 */
[----:B------:R-:W-:Y:S02]  /*6540*/  CS2R R26, SRZ ;  /* 0x00000000001a7805 */ /* 0x000fe4000001ff00 */
[----:B------:R-:W-:Y:S02]  /*6550*/  CS2R R30, SRZ ;  /* 0x00000000001e7805 */ /* 0x000fe4000001ff00 */
[----:B------:R-:W-:Y:S01]  /*6560*/  CS2R R24, SRZ ;  /* 0x0000000000187805 */ /* 0x000fe2000001ff00 */
[----:B-----5:R-:W-:-:S05]  /*6570*/  IMAD R40, R9, R40, RZ ;  /* 0x0000002809287224 */ /* 0x020fca00078e02ff */
[----:B------:R-:W-:-:S13]  /*6580*/  ISETP.GE.AND P0, PT, R39, R40, PT ;  /* 0x000000282700720c */ /* 0x000fda0003f06270 */
[----:B------:R-:W-:Y:S05]  /*6590*/  @P0 BRA `(.L_x_2349) ;  /* 0x0000000000580947 */ /* 0x000fea0003800000 */
[----:B------:R-:W-:Y:S01]  /*65a0*/  ULDC UR4, c[0x0][0x3f4] ;  /* 0x0000fd0000047ab9 */ /* 0x000fe20000000800 */
[----:B--2---:R-:W-:Y:S01]  /*65b0*/  MOV R10, R0 ;  /* 0x00000000000a7202 */ /* 0x004fe20000000f00 */
[----:B-1----:R-:W-:Y:S01]  /*65c0*/  IMAD.MOV.U32 R11, RZ, RZ, R3 ;  /* 0x000000ffff0b7224 */ /* 0x002fe200078e0003 */
[----:B------:R-:W-:Y:S02]  /*65d0*/  ISETP.GE.AND P3, PT, R155, UR4, PT ;  /* 0x000000049b007c0c */ /* 0x000fe4000bf66270 */
[----:B------:R-:W-:Y:S02]  /*65e0*/  CS2R R30, SRZ ;  /* 0x00000000001e7805 */ /* 0x000fe4000001ff00 */
[----:B------:R-:W-:Y:S01]  /*65f0*/  ISETP.GE.AND P2, PT, R152, UR4, PT ;  /* 0x0000000498007c0c */ /* 0x000fe2000bf46270 */
[----:B---3--:R-:W-:-:S08]  /*6600*/  IMAD.MOV.U32 R15, RZ, RZ, R5 ;  /* 0x000000ffff0f7224 */ /* 0x008fd000078e0005 */
[C---:B------:R-:W-:Y:S01]  /*6610*/  @!P3 IMAD.SHL.U32 R35, R155.reuse, 0x2, RZ ;  /* 0x000000029b23b824 */ /* 0x040fe200078e00ff */
[----:B------:R-:W-:Y:S02]  /*6620*/  @!P3 SHF.L.U64.HI R26, R155, 0x1, R38 ;  /* 0x000000019b1ab819 */ /* 0x000fe40000010226 */
[----:B------:R-:W-:Y:S02]  /*6630*/  CS2R R32, SRZ ;  /* 0x0000000000207805 */ /* 0x000fe4000001ff00 */
[----:B------:R-:W-:Y:S01]  /*6640*/  CS2R R24, SRZ ;  /* 0x0000000000187805 */ /* 0x000fe2000001ff00 */
[----:B------:R-:W-:Y:S01]  /*6650*/  @!P2 IMAD.WIDE R10, R152, 0x2, R10 ;  /* 0x00000002980aa825 */ /* 0x000fe200078e020a */
[-C--:B------:R-:W-:Y:S02]  /*6660*/  @!P3 IADD3 R20, P0, R0, R35.reuse, RZ ;  /* 0x000000230014b210 */ /* 0x080fe40007f1e0ff */
[----:B----4-:R-:W-:Y:S01]  /*6670*/  @!P3 IADD3 R34, P1, R14, R35, RZ ;  /* 0x000000230e22b210 */ /* 0x010fe20007f3e0ff */
[----:B------:R-:W-:Y:S01]  /*6680*/  @!P2 IMAD.WIDE R12, R152, 0x2, R14 ;  /* 0x00000002980ca825 */ /* 0x000fe200078e020e */
[----:B------:R1:W5:Y:S03]  /*6690*/  @!P2 LD.E.64 R30, desc[UR40][R10.64] ;  /* 0x000000280a1ea980 */ /* 0x000366000c101b00 */
[--C-:B------:R-:W-:Y:S01]  /*66a0*/  @!P3 IMAD.X R21, R3, 0x1, R26.reuse, P0 ;  /* 0x000000010315b824 */ /* 0x100fe200000e061a */
[----:B------:R1:W5:Y:S01]  /*66b0*/  @!P2 LD.E.64 R32, desc[UR40][R12.64] ;  /* 0x000000280c20a980 */ /* 0x000362000c101b00 */
[----:B------:R-:W-:Y:S01]  /*66c0*/  @!P3 IMAD.X R35, R5, 0x1, R26, P1 ;  /* 0x000000010523b824 */ /* 0x000fe200008e061a */
[----:B------:R-:W-:-:S02]  /*66d0*/  CS2R R26, SRZ ;  /* 0x00000000001a7805 */ /* 0x000fc4000001ff00 */
[----:B------:R1:W5:Y:S04]  /*66e0*/  @!P3 LD.E.64 R24, desc[UR40][R20.64] ;  /* 0x000000281418b980 */ /* 0x000368000c101b00 */
[----:B------:R1:W5:Y:S02]  /*66f0*/  @!P3 LD.E.64 R26, desc[UR40][R34.64] ;  /* 0x00000028221ab980 */ /* 0x000364000c101b00 */
.L_x_2349:
[----:B------:R-:W-:Y:S05]  /*6700*/  BSYNC B1 ;  /* 0x0000000000017941 */ /* 0x000fea0003800000 */
.L_x_2348:
[----:B--2--5:R-:W-:Y:S01]  /*6710*/  IMAD.MOV.U32 R0, RZ, RZ, R32 ;  /* 0x000000ffff007224 */ /* 0x024fe200078e0020 */
[----:B------:R-:W-:Y:S01]  /*6720*/  MOV R9, R27 ;  /* 0x0000001b00097202 */ /* 0x000fe20000000f00 */
[----:B-1----:R-:W-:Y:S01]  /*6730*/  IMAD.MOV.U32 R3, RZ, RZ, R33 ;  /* 0x000000ffff037224 */ /* 0x002fe200078e0021 */
[----:B------:R-:W-:Y:S01]  /*6740*/  UMOV UR4, 0xffffffff ;  /* 0xffffffff00047882 */ /* 0x000fe20000000000 */
[----:B---3--:R-:W-:Y:S01]  /*6750*/  IMAD.MOV.U32 R5, RZ, RZ, R26 ;  /* 0x000000ffff057224 */ /* 0x008fe200078e001a */
        /* <DEDUP_REMOVED lines=11> */
[----:B------:R-:W-:Y:S02]  /*6810*/  PRMT R48, R5, 0x7610, R48 ;  /* 0x0000761005307816 */ /* 0x000fe40000000030 */
[----:B------:R-:W-:Y:S01]  /*6820*/  PRMT R35, R9, 0x7610, R35 ;  /* 0x0000761009237816 */ /* 0x000fe20000000023 */
[----:B------:R-:W-:Y:S06]  /*6830*/  BRA.DIV UR4, `(.L_x_2350) ;  /* 0x0000013604e47947 */ /* 0x000fec000b800000 */
[----:B------:R1:W2:Y:S04]  /*6840*/  SHFL.IDX PT, R3, R6, 0x1, 0x1c1f ;  /* 0x003c1f0006037f89 */ /* 0x0002a800000e0000 */
[----:B------:R1:W3:Y:S04]  /*6850*/  SHFL.IDX PT, R0, R4, 0x1, 0x1c1f ;  /* 0x003c1f0004007f89 */ /* 0x0002e800000e0000 */
[----:B------:R1:W0:Y:S04]  /*6860*/  SHFL.IDX PT, R5, R8, 0x1, 0x1c1f ;  /* 0x003c1f0008057f89 */ /* 0x00022800000e0000 */
[----:B----4-:R1:W4:Y:S02]  /*6870*/  SHFL.IDX PT, R14, R7, 0x1, 0x1c1f ;  /* 0x003c1f00070e7f89 */ /* 0x01032400000e0000 */
.L_x_2578:
        /* <DEDUP_REMOVED lines=15> */
[----:B------:R-:W-:Y:S01]  /*6970*/  MOV R7, R3 ;  /* 0x0000000300077202 */ /* 0x000fe20000000f00 */
[----:B---3--:R-:W-:Y:S01]  /*6980*/  IMAD.MOV.U32 R6, RZ, RZ, R0 ;  /* 0x000000ffff067224 */ /* 0x008fe200078e0000 */
[----:B------:R-:W-:Y:S02]  /*6990*/  ISETP.GE.AND P3, PT, R155, UR4, PT ;  /* 0x000000049b007c0c */ /* 0x000fe4000bf66270 */
[----:B------:R-:W-:Y:S02]  /*69a0*/  CS2R R12, SRZ ;  /* 0x00000000000c7805 */ /* 0x000fe4000001ff00 */
[----:B------:R-:W-:Y:S01]  /*69b0*/  ISETP.GE.AND P2, PT, R152, UR4, PT ;  /* 0x0000000498007c0c */ /* 0x000fe2000bf46270 */
[----:B------:R-:W-:-:S08]  /*69c0*/  IMAD.MOV.U32 R15, RZ, RZ, R5 ;  /* 0x000000ffff0f7224 */ /* 0x000fd000078e0005 */
[C---:B------:R-:W-:Y:S01]  /*69d0*/  @!P3 IMAD.SHL.U32 R9, R155.reuse, 0x2, RZ ;  /* 0x000000029b09b824 */ /* 0x040fe200078e00ff */
[----:B------:R-:W-:Y:S02]  /*69e0*/  @!P3 SHF.L.U64.HI R10, R155, 0x1, R38 ;  /* 0x000000019b0ab819 */ /* 0x000fe40000010226 */
[----:B------:R-:W-:Y:S01]  /*69f0*/  CS2R R20, SRZ ;  /* 0x0000000000147805 */ /* 0x000fe2000001ff00 */
[----:B------:R-:W-:Y:S01]  /*6a00*/  @!P2 IMAD.WIDE R6, R152, 0x2, R6 ;  /* 0x000000029806a825 */ /* 0x000fe200078e0206 */
[-C--:B------:R-:W-:Y:S02]  /*6a10*/  @!P3 IADD3 R38, P0, R0, R9.reuse, RZ ;  /* 0x000000090026b210 */ /* 0x080fe40007f1e0ff */
[----:B----4-:R-:W-:Y:S02]  /*6a20*/  @!P3 IADD3 R4, P1, R14, R9, RZ ;  /* 0x000000090e04b210 */ /* 0x010fe40007f3e0ff */
[----:B------:R-:W-:Y:S01]  /*6a30*/  CS2R R8, SRZ ;  /* 0x0000000000087805 */ /* 0x000fe2000001ff00 */
[----:B------:R0:W5:Y:S01]  /*6a40*/  @!P2 LD.E.64 R12, desc[UR40][R6.64] ;  /* 0x00000028060ca980 */ /* 0x000162000c101b00 */
[----:B------:R-:W-:-:S02]  /*6a50*/  @!P3 IMAD.X R39, R3, 0x1, R10, P0 ;  /* 0x000000010327b824 */ /* 0x000fc400000e060a */
[----:B------:R-:W-:Y:S01]  /*6a60*/  @!P3 IMAD.X R5, R5, 0x1, R10, P1 ;  /* 0x000000010505b824 */ /* 0x000fe200008e060a */
[----:B------:R-:W-:Y:S01]  /*6a70*/  CS2R R10, SRZ ;  /* 0x00000000000a7805 */ /* 0x000fe2000001ff00 */
[----:B------:R-:W-:Y:S01]  /*6a80*/  @!P2 IMAD.WIDE R14, R152, 0x2, R14 ;  /* 0x00000002980ea825 */ /* 0x000fe200078e020e */
[----:B------:R0:W5:Y:S04]  /*6a90*/  @!P3 LD.E.64 R8, desc[UR40][R38.64] ;  /* 0x000000282608b980 */ /* 0x000168000c101b00 */
[----:B------:R0:W5:Y:S04]  /*6aa0*/  @!P2 LD.E.64 R20, desc[UR40][R14.64] ;  /* 0x000000280e14a980 */ /* 0x000168000c101b00 */
[----:B------:R0:W5:Y:S02]  /*6ab0*/  @!P3 LD.E.64 R10, desc[UR40][R4.64] ;  /* 0x00000028040ab980 */ /* 0x000164000c101b00 */
.L_x_2352:
[----:B------:R-:W-:Y:S05]  /*6ac0*/  BSYNC B1 ;  /* 0x0000000000017941 */ /* 0x000fea0003800000 */
.L_x_2351:
[----:B0-----:R-:W0:Y:S01]  /*6ad0*/  S2R R7, SR_TID.X ;  /* 0x0000000000077919 */ /* 0x001e220000002100 */
[----:B------:R-:W1:Y:S01]  /*6ae0*/  SYNCS.PHASECHK.TRANS64.TRYWAIT P0, [R2+URZ+0x16800], R37 ;  /* 0x01680025020075a7 */ /* 0x000e62000800017f */
[----:B------:R-:W-:Y:S01]  /*6af0*/  LOP3.LUT R3, R34, 0x1c0, RZ, 0xc0, !PT ;  /* 0x000001c022037812 */ /* 0x000fe200078ec0ff */
[----:B-----5:R-:W-:Y:S01]  /*6b00*/  IMAD.MOV.U32 R4, RZ, RZ, R20 ;  /* 0x000000ffff047224 */ /* 0x020fe200078e0014 */
[----:B------:R-:W-:Y:S01]  /*6b10*/  MOV R6, R12 ;  /* 0x0000000c00067202 */ /* 0x000fe20000000f00 */
[----:B------:R-:W-:Y:S01]  /*6b20*/  IMAD.MOV.U32 R5, RZ, RZ, R11 ;  /* 0x000000ffff057224 */ /* 0x000fe200078e000b */
[----:B---3--:R-:W-:Y:S01]  /*6b30*/  LOP3.LUT R0, R3, 0x18, R16, 0xf8, !PT ;  /* 0x0000001803007812 */ /* 0x008fe200078ef810 */
[----:B------:R-:W-:Y:S01]  /*6b40*/  IMAD R34, R29, -0xc0, R40 ;  /* 0xffffff401d227824 */ /* 0x000fe200078e0228 */
[----:B------:R-:W-:Y:S01]  /*6b50*/  SHF.R.U32.HI R3, RZ, 0x3, R3 ;  /* 0x00000003ff037819 */ /* 0x000fe20000011603 */
[----:B------:R-:W-:Y:S01]  /*6b60*/  BSSY B1, `(.L_x_2353) ;  /* 0x0000019000017945 */ /* 0x000fe20003800000 */
[----:B------:R-:W-:Y:S01]  /*6b70*/  PRMT R36, R4, 0x7610, R36 ;  /* 0x0000761004247816 */ /* 0x000fe20000000024 */
[----:B------:R-:W-:Y:S01]  /*6b80*/  IMAD.MOV.U32 R4, RZ, RZ, R10 ;  /* 0x000000ffff047224 */ /* 0x000fe200078e000a */
[----:B------:R-:W-:Y:S01]  /*6b90*/  LOP3.LUT R0, R0, R3, RZ, 0x3c, !PT ;  /* 0x0000000300007212 */ /* 0x000fe200078e3cff */
[----:B------:R-:W-:Y:S01]  /*6ba0*/  IMAD.MOV.U32 R3, RZ, RZ, R21 ;  /* 0x000000ffff037224 */ /* 0x000fe200078e0015 */
[----:B------:R-:W-:-:S02]  /*6bb0*/  VIMNMX R34, R34, 0xc0, PT ;  /* 0x000000c022227848 */ /* 0x000fc40003fe0100 */
[----:B----4-:R-:W-:Y:S01]  /*6bc0*/  PRMT R14, R4, 0x5410, R5 ;  /* 0x00005410040e7816 */ /* 0x010fe20000000005 */
[----:B------:R-:W-:Y:S01]  /*6bd0*/  IMAD.MOV.U32 R4, RZ, RZ, R8 ;  /* 0x000000ffff047224 */ /* 0x000fe200078e0008 */
[----:B------:R-:W-:Y:S01]  /*6be0*/  PRMT R29, R3, 0x7610, R29 ;  /* 0x00007610031d7816 */ /* 0x000fe2000000001d */
[----:B------:R-:W-:Y:S01]  /*6bf0*/  IMAD.MOV.U32 R5, RZ, RZ, R9 ;  /* 0x000000ffff057224 */ /* 0x000fe200078e0009 */
[----:B------:R-:W-:Y:S02]  /*6c00*/  PRMT R48, R48, 0x5410, R6 ;  /* 0x0000541030307816 */ /* 0x000fe40000000006 */
[----:B------:R-:W-:Y:S02]  /*6c10*/  PRMT R15, R4, 0x7610, R15 ;  /* 0x00007610040f7816 */ /* 0x000fe4000000000f */
[----:B------:R-:W-:Y:S02]  /*6c20*/  LOP3.LUT P2, RZ, R42, 0x4, RZ, 0xc0, !PT ;  /* 0x000000042aff7812 */ /* 0x000fe4000784c0ff */
[----:B------:R-:W-:Y:S01]  /*6c30*/  ISETP.GE.AND P1, PT, R19, R34, PT ;  /* 0x000000221300720c */ /* 0x000fe20003f26270 */
[----:B0-----:R-:W-:-:S05]  /*6c40*/  VIADD R38, R7, 0xffffff80 ;  /* 0xffffff8007267836 */ /* 0x001fca0000000000 */
[----:B------:R-:W-:-:S04]  /*6c50*/  SHF.R.S32.HI R7, RZ, 0x1f, R38 ;  /* 0x0000001fff077819 */ /* 0x000fc80000011426 */
[----:B------:R-:W-:-:S04]  /*6c60*/  LEA.HI R7, R7, R38, RZ, 0x5 ;  /* 0x0000002607077211 */ /* 0x000fc800078f28ff */
[----:B------:R-:W-:-:S05]  /*6c70*/  SHF.R.S32.HI R7, RZ, 0x5, R7 ;  /* 0x00000005ff077819 */ /* 0x000fca0000011407 */
[----:B------:R-:W-:Y:S02]  /*6c80*/  IMAD R3, R7, 0x200, R0 ;  /* 0x0000020007037824 */ /* 0x000fe400078e0200 */
[----:B------:R-:W-:Y:S02]  /*6c90*/  IMAD.MOV.U32 R0, RZ, RZ, R13 ;  /* 0x000000ffff007224 */ /* 0x000fe400078e000d */
[----:B------:R-:W-:-:S03]  /*6ca0*/  IMAD R3, R3, 0x2, R2 ;  /* 0x0000000203037824 */ /* 0x000fc600078e0202 */
[----:B------:R-:W-:Y:S01]  /*6cb0*/  PRMT R29, R29, 0x5410, R0 ;  /* 0x000054101d1d7816 */ /* 0x000fe20000000000 */
[C---:B------:R-:W-:Y:S02]  /*6cc0*/  VIADD R4, R3.reuse, 0x8400 ;  /* 0x0000840003047836 */ /* 0x040fe40000000000 */
[----:B------:R-:W-:Y:S01]  /*6cd0*/  VIADD R0, R3, 0x8440 ;  /* 0x0000844003007836 */ /* 0x000fe20000000000 */
[----:B-1----:R-:W-:Y:S06]  /*6ce0*/  @!P0 BRA `(.L_x_2354) ;  /* 0x0000013400288947 */ /* 0x002fec0003800000 */
.L_x_2579:
[----:B------:R-:W-:Y:S05]  /*6cf0*/  BSYNC B1 ;  /* 0x0000000000017941 */ /* 0x000fea0003800000 */
.L_x_2353:
[----:B------:R-:W-:Y:S01]  /*6d00*/  BSSY B1, `(.L_x_2355) ;  /* 0x000005f000017945 */ /* 0x000fe20003800000 */
[----:B------:R-:W-:Y:S02]  /*6d10*/  PRMT R15, R15, 0x5410, R5 ;  /* 0x000054100f0f7816 */ /* 0x000fe40000000005 */
[----:B------:R-:W-:Y:S01]  /*6d20*/  @P2 IADD3 R0, R4, -0x40, RZ ;  /* 0xffffffc004002810 */ /* 0x000fe20007ffe0ff */
[----:B------:R-:W-:Y:S06]  /*6d30*/  @P1 BRA `(.L_x_2356) ;  /* 0x00000004006c1947 */ /* 0x000fec0003800000 */
[----:B------:R-:W1:Y:S01]  /*6d40*/  LDC R4, c[0x0][0x3f4] ;  /* 0x0000fd00ff047b82 */ /* 0x000e620000000800 */
[----:B------:R-:W-:Y:S01]  /*6d50*/  BSSY B2, `(.L_x_2357) ;  /* 0x000002e000027945 */ /* 0x000fe20003800000 */
[-C--:B-1----:R-:W-:Y:S02]  /*6d60*/  ISETP.GE.AND P0, PT, R152, R4.reuse, PT ;  /* 0x000000049800720c */ /* 0x082fe40003f06270 */
[----:B------:R-:W-:-:S11]  /*6d70*/  ISETP.GE.AND P1, PT, R155, R4, PT ;  /* 0x000000049b00720c */ /* 0x000fd60003f26270 */
[----:B------:R-:W-:Y:S05]  /*6d80*/  @P0 BRA `(.L_x_2358) ;  /* 0x0000000000a80947 */ /* 0x000fea0003800000 */
[----:B------:R-:W1:Y:S01]  /*6d90*/  LDS.128 R4, [R3+0x8400] ;  /* 0x0084000003047984 */ /* 0x000e620000000c00 */
[----:B------:R-:W-:Y:S01]  /*6da0*/  SHF.R.U32.HI R40, RZ, 0x10, R33 ;  /* 0x00000010ff287819 */ /* 0x000fe20000011621 */
[--C-:B------:R-:W-:Y:S01]  /*6db0*/  HADD2.F32 R39, -RZ, R41.reuse.H0_H0 ;  /* 0x20000029ff277230 */ /* 0x100fe20000004100 */
[----:B------:R-:W-:Y:S01]  /*6dc0*/  SHF.R.U32.HI R38, RZ, 0x10, R31 ;  /* 0x00000010ff267819 */ /* 0x000fe2000001161f */
[----:B0-----:R-:W-:Y:S01]  /*6dd0*/  HADD2.F32 R37, -RZ, R41.H1_H1 ;  /* 0x30000029ff257230 */ /* 0x001fe20000004100 */
        /* <DEDUP_REMOVED lines=37> */
.L_x_2358:
[----:B------:R-:W-:Y:S05]  /*7030*/  BSYNC B2 ;  /* 0x0000000000027941 */ /* 0x000fea0003800000 */
.L_x_2357:
[----:B------:R-:W-:Y:S05]  /*7040*/  @P1 BRA `(.L_x_2356) ;  /* 0x0000000000a81947 */ /* 0x000fea0003800000 */
[----:B-1----:R-:W1:Y:S01]  /*7050*/  LDS.128 R4, [R0] ;  /* 0x0000000000047984 */ /* 0x002e620000000c00 */
[----:B------:R-:W-:Y:S01]  /*7060*/  SHF.R.U32.HI R31, RZ, 0x10, R25 ;  /* 0x00000010ff1f7819 */ /* 0x000fe20000011619 */
[----:B------:R-:W-:Y:S01]  /*7070*/  HADD2.F32 R30, -RZ, R48.H0_H0 ;  /* 0x20000030ff1e7230 */ /* 0x000fe20000004100 */
[--C-:B------:R-:W-:Y:S01]  /*7080*/  SHF.R.U32.HI R33, RZ, 0x10, R27.reuse ;  /* 0x00000010ff217819 */ /* 0x100fe2000001161b */
[----:B------:R-:W-:Y:S01]  /*7090*/  HADD2.F32 R32, -RZ, R36.H1_H1 ;  /* 0x30000024ff207230 */ /* 0x000fe20000004100 */
[----:B------:R-:W-:Y:S01]  /*70a0*/  SHF.R.U64 R39, R26, 0x10, R27 ;  /* 0x000000101a277819 */ /* 0x000fe2000000121b */
[----:B------:R-:W-:Y:S01]  /*70b0*/  HADD2.F32 R31, -RZ, R31.H0_H0 ;  /* 0x2000001fff1f7230 */ /* 0x000fe20000004100 */
[----:B------:R-:W-:Y:S01]  /*70c0*/  SHF.R.U64 R41, R24, 0x10, R25 ;  /* 0x0000001018297819 */ /* 0x000fe20000001219 */
[----:B------:R-:W-:Y:S02]  /*70d0*/  HADD2.F32 R33, -RZ, R33.H0_H0 ;  /* 0x20000021ff217230 */ /* 0x000fe40000004100 */
[----:B-1----:R-:W-:-:S02]  /*70e0*/  HADD2.F32 R27, -RZ, R7.H1_H1 ;  /* 0x30000007ff1b7230 */ /* 0x002fc40000004100 */
[----:B------:R-:W-:Y:S02]  /*70f0*/  HADD2.F32 R26, -RZ, R7.H0_H0 ;  /* 0x20000007ff1a7230 */ /* 0x000fe40000004100 */
[--C-:B------:R-:W-:Y:S02]  /*7100*/  HADD2.F32 R7, -RZ, R4.reuse.H0_H0 ;  /* 0x20000004ff077230 */ /* 0x100fe40000004100 */
[C---:B------:R-:W-:Y:S01]  /*7110*/  FMUL.FTZ R40, R27.reuse, R31 ;  /* 0x0000001f1b287220 */ /* 0x040fe20000410000 */
[----:B------:R-:W-:Y:S02]  /*7120*/  HADD2.F32 R4, -RZ, R4.H1_H1 ;  /* 0x30000004ff047230 */ /* 0x000fe40000004100 */
[-C--:B0-----:R-:W-:Y:S01]  /*7130*/  FMUL.FTZ R37, R27, R33.reuse ;  /* 0x000000211b257220 */ /* 0x081fe20000410000 */
[--C-:B------:R-:W-:Y:S02]  /*7140*/  HADD2.F32 R24, -RZ, R6.reuse.H0_H0 ;  /* 0x20000006ff187230 */ /* 0x100fe40000004100 */
[----:B------:R-:W-:Y:S01]  /*7150*/  FFMA.FTZ R42, R26, R33, R40 ;  /* 0x000000211a2a7223 */ /* 0x000fe20000010028 */
[----:B------:R-:W-:-:S02]  /*7160*/  HADD2.F32 R25, -RZ, R6.H1_H1 ;  /* 0x30000006ff197230 */ /* 0x000fc40000004100 */
[----:B------:R-:W-:Y:S01]  /*7170*/  FMUL.FTZ R38, R4, R32 ;  /* 0x0000002004267220 */ /* 0x000fe20000410000 */
[----:B------:R-:W-:Y:S02]  /*7180*/  HADD2.F32 R27, -RZ, R35.H1_H1 ;  /* 0x30000023ff1b7230 */ /* 0x000fe40000004100 */
[----:B------:R-:W-:Y:S01]  /*7190*/  FFMA.FTZ R37, R26, R31, -R37 ;  /* 0x0000001f1a257223 */ /* 0x000fe20000010825 */
        /* <DEDUP_REMOVED lines=21> */
.L_x_2356:
[----:B------:R-:W-:Y:S05]  /*72f0*/  BSYNC B1 ;  /* 0x0000000000017941 */ /* 0x000fea0003800000 */
.L_x_2355:
[----:B-12---:R-:W-:-:S05]  /*7300*/  VIADD R4, R19, 0x60 ;  /* 0x0000006013047836 */ /* 0x006fca0000000000 */
[----:B------:R-:W-:-:S13]  /*7310*/  ISETP.GE.AND P0, PT, R4, R34, PT ;  /* 0x000000220400720c */ /* 0x000fda0003f06270 */
[----:B------:R-:W-:Y:S05]  /*7320*/  @P0 BRA `(.L_x_2359) ;  /* 0x0000001800ac0947 */ /* 0x000fea0003800000 */
[----:B------:R-:W1:Y:S01]  /*7330*/  LDC R4, c[0x0][0x3f4] ;  /* 0x0000fd00ff047b82 */ /* 0x000e620000000800 */
[----:B------:R-:W-:Y:S01]  /*7340*/  BSSY B1, `(.L_x_2360) ;  /* 0x000002e000017945 */ /* 0x000fe20003800000 */
[-C--:B-1----:R-:W-:Y:S02]  /*7350*/  ISETP.GE.AND P0, PT, R152, R4.reuse, PT ;  /* 0x000000049800720c */ /* 0x082fe40003f06270 */
[----:B------:R-:W-:-:S11]  /*7360*/  ISETP.GE.AND P1, PT, R155, R4, PT ;  /* 0x000000049b00720c */ /* 0x000fd60003f26270 */
[----:B------:R-:W-:Y:S05]  /*7370*/  @P0 BRA `(.L_x_2361) ;  /* 0x0000000000a80947 */ /* 0x000fea0003800000 */
[----:B------:R-:W1:Y:S01]  /*7380*/  LDS.128 R4, [R3+0xb400] ;  /* 0x00b4000003047984 */ /* 0x000e620000000c00 */
[----:B------:R-:W-:Y:S01]  /*7390*/  SHF.R.U32.HI R26, RZ, 0x10, R21 ;  /* 0x00000010ff1a7819 */ /* 0x000fe20000011615 */
[----:B------:R-:W-:Y:S01]  /*73a0*/  HADD2.F32 R24, -RZ, R48.H1_H1 ;  /* 0x30000030ff187230 */ /* 0x000fe20000004100 */
        /* <DEDUP_REMOVED lines=39> */
.L_x_2361:
[----:B------:R-:W-:Y:S05]  /*7620*/  BSYNC B1 ;  /* 0x0000000000017941 */ /* 0x000fea0003800000 */
.L_x_2360:
[----:B------:R-:W-:Y:S05]  /*7630*/  @P1 BRA `(.L_x_2359) ;  /* 0x0000001400e81947 */ /* 0x000fea0003800000 */
[----:B-1----:R-:W1:Y:S01]  /*7640*/  LDS.128 R4, [R0+0x3000] ;  /* 0x0030000000047984 */ /* 0x002e620000000c00 */
[----:B------:R-:W-:Y:S01]  /*7650*/  SHF.R.U32.HI R20, RZ, 0x10, R11 ;  /* 0x00000010ff147819 */ /* 0x000fe2000001160b */
[--C-:B------:R-:W-:Y:S01]  /*7660*/  HADD2.F32 R13, -RZ, R14.reuse.H0_H0 ;  /* 0x2000000eff0d7230 */ /* 0x100fe20000004100 */
[----:B------:R-:W-:Y:S01]  /*7670*/  SHF.R.U32.HI R12, RZ, 0x10, R9 ;  /* 0x00000010ff0c7819 */ /* 0x000fe20000011609 */
[----:B------:R-:W-:Y:S01]  /*7680*/  HADD2.F32 R14, -RZ, R14.H1_H1 ;  /* 0x3000000eff0e7230 */ /* 0x000fe20000004100 */
[----:B------:R-:W-:Y:S01]  /*7690*/  SHF.R.U64 R25, R10, 0x10, R11 ;  /* 0x000000100a197819 */ /* 0x000fe2000000120b */
[----:B------:R-:W-:Y:S01]  /*76a0*/  HADD2.F32 R20, -RZ, R20.H0_H0 ;  /* 0x20000014ff147230 */ /* 0x000fe20000004100 */
[----:B------:R-:W-:Y:S01]  /*76b0*/  SHF.R.U64 R26, R8, 0x10, R9 ;  /* 0x00000010081a7819 */ /* 0x000fe20000001209 */
[----:B------:R-:W-:Y:S02]  /*76c0*/  HADD2.F32 R12, -RZ, R12.H0_H0 ;  /* 0x2000000cff0c7230 */ /* 0x000fe40000004100 */
[----:B------:R-:W-:-:S02]  /*76d0*/  HADD2.F32 R11, -RZ, R15.H0_H0 ;  /* 0x2000000fff0b7230 */ /* 0x000fc40000004100 */
[----:B------:R-:W-:Y:S02]  /*76e0*/  HADD2.F32 R15, -RZ, R15.H1_H1 ;  /* 0x3000000fff0f7230 */ /* 0x000fe40000004100 */
[--C-:B-1----:R-:W-:Y:S02]  /*76f0*/  HADD2.F32 R10, -RZ, R7.reuse.H1_H1 ;  /* 0x30000007ff0a7230 */ /* 0x102fe40000004100 */
[--C-:B------:R-:W-:Y:S02]  /*7700*/  HADD2.F32 R3, -RZ, R4.reuse.H0_H0 ;  /* 0x20000004ff037230 */ /* 0x100fe40000004100 */
[----:B------:R-:W-:Y:S02]  /*7710*/  HADD2.F32 R9, -RZ, R7.H0_H0 ;  /* 0x20000007ff097230 */ /* 0x000fe40000004100 */
[C---:B------:R-:W-:Y:S01]  /*7720*/  FMUL.FTZ R24, R10.reuse, R20 ;  /* 0x000000140a187220 */ /* 0x040fe20000410000 */
[----:B------:R-:W-:Y:S02]  /*7730*/  HADD2.F32 R4, -RZ, R4.H1_H1 ;  /* 0x30000004ff047230 */ /* 0x000fe40000004100 */
[----:B------:R-:W-:Y:S01]  /*7740*/  FMUL.FTZ R21, R10, R12 ;  /* 0x0000000c0a157220 */ /* 0x000fe20000410000 */
[----:B------:R-:W-:-:S02]  /*7750*/  HADD2.F32 R7, -RZ, R6.H0_H0 ;  /* 0x20000006ff077230 */ /* 0x000fc40000004100 */
[C---:B------:R-:W-:Y:S01]  /*7760*/  FFMA.FTZ R24, R9.reuse, R12, -R24 ;  /* 0x0000000c09187223 */ /* 0x040fe20000010818 */
[----:B------:R-:W-:Y:S02]  /*7770*/  HADD2.F32 R8, -RZ, R6.H1_H1 ;  /* 0x30000006ff087230 */ /* 0x000fe40000004100 */
[C---:B------:R-:W-:Y:S01]  /*7780*/  FMUL.FTZ R10, R4.reuse, R13 ;  /* 0x0000000d040a7220 */ /* 0x040fe20000410000 */
[--C-:B------:R-:W-:Y:S02]  /*7790*/  HADD2.F32 R6, -RZ, R5.reuse.H0_H0 ;  /* 0x20000005ff067230 */ /* 0x100fe40000004100 */
[----:B------:R-:W-:Y:S01]  /*77a0*/  FFMA.FTZ R21, R9, R20, R21 ;  /* 0x0000001409157223 */ /* 0x000fe20000010015 */
[-C--:B------:R-:W-:Y:S01]  /*77b0*/  FMUL.FTZ R12, R4, R11.reuse ;  /* 0x0000000b040c7220 */ /* 0x080fe20000410000 */
[----:B------:R-:W-:Y:S02]  /*77c0*/  HADD2.F32 R5, -RZ, R5.H1_H1 ;  /* 0x30000005ff057230 */ /* 0x000fe40000004100 */
[----:B------:R-:W-:Y:S01]  /*77d0*/  FFMA.FTZ R10, R3, R11, -R10 ;  /* 0x0000000b030a7223 */ /* 0x000fe2000001080a */
[----:B------:R-:W-:-:S02]  /*77e0*/  HADD2.F32 R9, -RZ, R25.H0_H0 ;  /* 0x20000019ff097230 */ /* 0x000fc40000004100 */
[----:B------:R-:W-:Y:S01]  /*77f0*/  FFMA.FTZ R3, R3, R13, R12 ;  /* 0x0000000d03037223 */ /* 0x000fe2000001000c */
[----:B------:R-:W-:Y:S02]  /*7800*/  HADD2.F32 R4, -RZ, R26.H0_H0 ;  /* 0x2000001aff047230 */ /* 0x000fe40000004100 */
        /* <DEDUP_REMOVED lines=11> */
[----:B------:R-:W-:-:S05]  /*78c0*/  F2FP.F16.F32.PACK_AB R5, R8, R5 ;  /* 0x000000050805723e */ /* 0x000fca00000000ff */
[----:B------:R2:W-:Y:S01]  /*78d0*/  STS.128 [R0+0x3000], R4 ;  /* 0x0030000400007388 */ /* 0x0005e20000000c00 */
[----:B------:R-:W-:Y:S05]  /*78e0*/  BRA `(.L_x_2359) ;  /* 0x00000014003c7947 */ /* 0x000fea0003800000 */
.L_x_2346:
[----:B------:R-:W0:Y:S01]  /*78f0*/  S2R R0, SR_TID.X ;  /* 0x0000000000007919 */ /* 0x000e220000002100 */
[----:B------:R-:W1:Y:S01]  /*7900*/  LDC R32, c[0x0][0x448] ;  /* 0x00011200ff207b82 */ /* 0x000e620000000800 */
[----:B------:R-:W-:Y:S01]  /*7910*/  ULDC.64 UR4, c[0x0][0x3f8] ;  /* 0x0000fe0000047ab9 */ /* 0x000fe20000000a00 */
[----:B------:R-:W-:Y:S01]  /*7920*/  ULDC.64 UR6, c[0x0][0x408] ;  /* 0x0001020000067ab9 */ /* 0x000fe20000000a00 */
[----:B------:R-:W-:Y:S01]  /*7930*/  IMAD.MOV.U32 R27, RZ, RZ, R31 ;  /* 0x000000ffff1b7224 */ /* 0x000fe200078e001f */
[----:B------:R-:W-:Y:S01]  /*7940*/  SHF.R.S32.HI R43, RZ, 0x1f, R16 ;  /* 0x0000001fff2b7819 */ /* 0x000fe20000011410 */
[----:B------:R-:W-:Y:S01]  /*7950*/  IMAD.MOV.U32 R4, RZ, RZ, R24 ;  /* 0x000000ffff047224 */ /* 0x000fe200078e0018 */
[----:B-1----:R-:W-:Y:S01]  /*7960*/  ISETP.NE.AND P0, PT, R32, 0x1, PT ;  /* 0x000000012000780c */ /* 0x002fe20003f05270 */
[----:B0-----:R-:W-:-:S05]  /*7970*/  VIADD R0, R0, 0xffffff80 ;  /* 0xffffff8000007836 */ /* 0x001fca0000000000 */
[----:B------:R-:W-:-:S07]  /*7980*/  SHF.R.S32.HI R3, RZ, 0x1f, R0 ;  /* 0x0000001fff037819 */ /* 0x000fce0000011400 */
[----:B------:R-:W0:Y:S01]  /*7990*/  @P0 LDC R5, c[0x0][0x450] ;  /* 0x00011400ff050b82 */ /* 0x000e220000000800 */
[----:B------:R-:W-:-:S04]  /*79a0*/  LEA.HI R3, R3, R0, RZ, 0x2 ;  /* 0x0000000003037211 */ /* 0x000fc800078f10ff */
[----:B------:R-:W-:-:S05]  /*79b0*/  LOP3.LUT R3, R3, 0xfffffffc, RZ, 0xc0, !PT ;  /* 0xfffffffc03037812 */ /* 0x000fca00078ec0ff */
[----:B------:R-:W-:Y:S02]  /*79c0*/  IMAD.IADD R3, R0, 0x1, -R3 ;  /* 0x0000000100037824 */ /* 0x000fe400078e0a03 */
[----:B------:R-:W1:Y:S02]  /*79d0*/  @P0 LDC R0, c[0x0][0x44c] ;  /* 0x00011300ff000b82 */ /* 0x000e640000000800 */
[----:B------:R-:W-:-:S04]  /*79e0*/  IMAD R3, R3, 0x60, R39 ;  /* 0x0000006003037824 */ /* 0x000fc800078e0227 */
[----:B-1----:R-:W-:-:S05]  /*79f0*/  @P0 IMAD.HI.U32 R0, R3, R0, RZ ;  /* 0x0000000003000227 */ /* 0x002fca00078e00ff */
[----:B0-----:R-:W-:Y:S01]  /*7a00*/  @P0 SHF.R.U32.HI R3, RZ, R5, R0 ;  /* 0x00000005ff030219 */ /* 0x001fe20000011600 */
        /* <DEDUP_REMOVED lines=18> */
[----:B------:R-:W2:Y:S01]  /*7b30*/  LDL R6, [R1+0x20] ;  /* 0x0000200001067983 */ /* 0x000ea20000100800 */
[----:B------:R-:W0:Y:S03]  /*7b40*/  LDC R41, c[0x0][0x3f4] ;  /* 0x0000fd00ff297b82 */ /* 0x000e260000000800 */
[----:B------:R-:W1:Y:S04]  /*7b50*/  SHFL.IDX PT, R3, R25, RZ, 0x1c1f ;  /* 0x001c1fff19037589 */ /* 0x000e6800000e0000 */
[----:B------:R-:W3:Y:S04]  /*7b60*/  SHFL.IDX PT, R0, R26, RZ, 0x1c1f ;  /* 0x001c1fff1a007589 */ /* 0x000ee800000e0000 */
[----:B------:R-:W4:Y:S04]  /*7b70*/  SHFL.IDX PT, R14, R27, RZ, 0x1c1f ;  /* 0x001c1fff1b0e7589 */ /* 0x000f2800000e0000 */
[----:B------:R-:W5:Y:S01]  /*7b80*/  SHFL.IDX PT, R4, R24, RZ, 0x1c1f ;  /* 0x001c1fff18047589 */ /* 0x000f6200000e0000 */
[----:B0-----:R-:W-:Y:S01]  /*7b90*/  ISETP.GE.AND P0, PT, R16, R41, PT ;  /* 0x000000291000720c */ /* 0x001fe20003f06270 */
[----:B--2---:R-:W-:-:S05]  /*7ba0*/  IMAD R32, R6, R32, RZ ;  /* 0x0000002006207224 */ /* 0x004fca00078e02ff */
[----:B------:R-:W-:-:S13]  /*7bb0*/  ISETP.GE.OR P1, PT, R39, R32, P0 ;  /* 0x000000202700720c */ /* 0x000fda0000726670 */
[C---:B------:R-:W-:Y:S02]  /*7bc0*/  @!P1 SHF.L.U32 R5, R16.reuse, 0x1, RZ ;  /* 0x0000000110059819 */ /* 0x040fe400000006ff */
[----:B------:R-:W-:Y:S02]  /*7bd0*/  @!P1 SHF.L.U64.HI R21, R16, 0x1, R43 ;  /* 0x0000000110159819 */ /* 0x000fe4000001022b */
[----:B-1----:R-:W-:-:S05]  /*7be0*/  @!P1 IADD3 R6, P2, R3, R5, RZ ;  /* 0x0000000503069210 */ /* 0x002fca0007f5e0ff */
[----:B---3--:R-:W-:-:S05]  /*7bf0*/  @!P1 IMAD.X R7, R0, 0x1, R21, P2 ;  /* 0x0000000100079824 */ /* 0x008fca00010e0615 */
[----:B------:R-:W2:Y:S01]  /*7c00*/  @!P1 LD.E.128 R8, desc[UR40][R6.64] ;  /* 0x0000002806089980 */ /* 0x000ea2000c101d00 */
[----:B----4-:R-:W-:-:S05]  /*7c10*/  @!P1 IADD3 R14, P2, R14, R5, RZ ;  /* 0x000000050e0e9210 */ /* 0x010fca0007f5e0ff */
[----:B-----5:R-:W-:-:S04]  /*7c20*/  @!P1 IMAD.X R3, R4, 0x1, R21, P2 ;  /* 0x0000000104039824 */ /* 0x020fc800010e0615 */
[----:B------:R-:W-:-:S05]  /*7c30*/  @!P1 IMAD.MOV.U32 R15, RZ, RZ, R3 ;  /* 0x000000ffff0f9224 */ /* 0x000fca00078e0003 */
[----:B------:R0:W3:Y:S01]  /*7c40*/  @!P1 LD.E.128 R4, desc[UR40][R14.64] ;  /* 0x000000280e049980 */ /* 0x0000e2000c101d00 */
[----:B------:R-:W-:Y:S02]  /*7c50*/  CS2R R34, SRZ ;  /* 0x0000000000227805 */ /* 0x000fe4000001ff00 */
[----:B------:R-:W-:Y:S02]  /*7c60*/  CS2R R36, SRZ ;  /* 0x0000000000247805 */ /* 0x000fe4000001ff00 */
[----:B------:R-:W-:Y:S01]  /*7c70*/  CS2R R30, SRZ ;  /* 0x00000000001e7805 */ /* 0x000fe2000001ff00 */
[----:B------:R-:W1:Y:S01]  /*7c80*/  SHFL.IDX PT, R24, R24, 0x1, 0x1c1f ;  /* 0x003c1f0018187f89 */ /* 0x000e6200000e0000 */
[----:B------:R-:W-:-:S03]  /*7c90*/  CS2R R20, SRZ ;  /* 0x0000000000147805 */ /* 0x000fc6000001ff00 */
[----:B0-----:R0:W4:Y:S01]  /*7ca0*/  SHFL.IDX PT, R14, R27, 0x1, 0x1c1f ;  /* 0x003c1f001b0e7f89 */ /* 0x00112200000e0000 */
[----:B--2---:R-:W-:Y:S01]  /*7cb0*/  @!P1 IMAD.MOV.U32 R34, RZ, RZ, R8 ;  /* 0x000000ffff229224 */ /* 0x004fe200078e0008 */
[----:B------:R-:W-:Y:S01]  /*7cc0*/  @!P1 MOV R37, R11 ;  /* 0x0000000b00259202 */ /* 0x000fe20000000f00 */
[----:B------:R-:W-:Y:S02]  /*7cd0*/  @!P1 IMAD.MOV.U32 R35, RZ, RZ, R9 ;  /* 0x000000ffff239224 */ /* 0x000fe400078e0009 */
[----:B------:R-:W-:Y:S02]  /*7ce0*/  IMAD.MOV.U32 R0, RZ, RZ, R34 ;  /* 0x000000ffff007224 */ /* 0x000fe400078e0022 */
[----:B------:R-:W-:Y:S02]  /*7cf0*/  IMAD.MOV.U32 R3, RZ, RZ, R35 ;  /* 0x000000ffff037224 */ /* 0x000fe400078e0023 */
[----:B------:R-:W-:Y:S01]  /*7d00*/  @!P1 IMAD.MOV.U32 R36, RZ, RZ, R10 ;  /* 0x000000ffff249224 */ /* 0x000fe200078e000a */
[----:B------:R-:W-:Y:S01]  /*7d10*/  PRMT R42, R0, 0x7610, R42 ;  /* 0x00007610002a7816 */ /* 0x000fe2000000002a */
[----:B------:R-:W-:Y:S01]  /*7d20*/  IMAD.MOV.U32 R9, RZ, RZ, R37 ;  /* 0x000000ffff097224 */ /* 0x000fe200078e0025 */
[----:B------:R-:W-:Y:S01]  /*7d30*/  PRMT R45, R45, 0x5410, R3 ;  /* 0x000054102d2d7816 */ /* 0x000fe20000000003 */
[----:B------:R0:W2:Y:S01]  /*7d40*/  SHFL.IDX PT, R0, R26, 0x1, 0x1c1f ;  /* 0x003c1f001a007f89 */ /* 0x0000a200000e0000 */
[----:B------:R-:W-:-:S02]  /*7d50*/  IMAD.MOV.U32 R8, RZ, RZ, R36 ;  /* 0x000000ffff087224 */ /* 0x000fc400078e0024 */
[----:B---3--:R-:W-:Y:S01]  /*7d60*/  @!P1 IMAD.MOV.U32 R30, RZ, RZ, R4 ;  /* 0x000000ffff1e9224 */ /* 0x008fe200078e0004 */
[----:B------:R0:W3:Y:S01]  /*7d70*/  SHFL.IDX PT, R3, R25, 0x1, 0x1c1f ;  /* 0x003c1f0019037f89 */ /* 0x0000e200000e0000 */
[----:B------:R-:W-:Y:S01]  /*7d80*/  @!P1 IMAD.MOV.U32 R31, RZ, RZ, R5 ;  /* 0x000000ffff1f9224 */ /* 0x000fe200078e0005 */
[----:B------:R-:W-:Y:S01]  /*7d90*/  PRMT R33, R8, 0x5410, R9 ;  /* 0x0000541008217816 */ /* 0x000fe20000000009 */
[----:B------:R-:W-:Y:S02]  /*7da0*/  @!P1 IMAD.MOV.U32 R20, RZ, RZ, R6 ;  /* 0x000000ffff149224 */ /* 0x000fe400078e0006 */
[----:B------:R-:W-:Y:S02]  /*7db0*/  @!P1 IMAD.MOV.U32 R21, RZ, RZ, R7 ;  /* 0x000000ffff159224 */ /* 0x000fe400078e0007 */
[----:B------:R-:W-:Y:S01]  /*7dc0*/  IMAD.MOV.U32 R4, RZ, RZ, R30 ;  /* 0x000000ffff047224 */ /* 0x000fe200078e001e */
[----:B------:R-:W-:Y:S01]  /*7dd0*/  MOV R6, R20 ;  /* 0x0000001400067202 */ /* 0x000fe20000000f00 */
[----:B------:R-:W-:-:S02]  /*7de0*/  IMAD.MOV.U32 R5, RZ, RZ, R31 ;  /* 0x000000ffff057224 */ /* 0x000fc400078e001f */
[----:B------:R-:W-:Y:S01]  /*7df0*/  IMAD.MOV.U32 R7, RZ, RZ, R21 ;  /* 0x000000ffff077224 */ /* 0x000fe200078e0015 */
[----:B------:R-:W-:Y:S02]  /*7e00*/  PRMT R56, R4, 0x5410, R6 ;  /* 0x0000541004387816 */ /* 0x000fe40000000006 */
[----:B------:R-:W-:Y:S02]  /*7e10*/  PRMT R45, R5, 0x7610, R45 ;  /* 0x00007610052d7816 */ /* 0x000fe4000000002d */
[----:B------:R-:W-:Y:S02]  /*7e20*/  CS2R R4, SRZ ;  /* 0x0000000000047805 */ /* 0x000fe4000001ff00 */
[----:B01--4-:R-:W-:-:S07]  /*7e30*/  PRMT R42, R42, 0x5410, R7 ;  /* 0x000054102a2a7816 */ /* 0x013fce0000000007 */
.L_x_2589:
[----:B------:R-:W4:Y:S01]  /*7e40*/  LDL R7, [R1+0x58] ;  /* 0x0000580001077983 */ /* 0x000f220000100800 */
[----:B------:R-:W-:Y:S01]  /*7e50*/  VIADD R39, R39, 0x60 ;  /* 0x0000006027277836 */ /* 0x000fe20000000000 */
[----:B------:R-:W-:Y:S01]  /*7e60*/  BSSY B1, `(.L_x_2363) ;  /* 0x0000016000017945 */ /* 0x000fe20003800000 */
[----:B------:R-:W-:Y:S02]  /*7e70*/  CS2R R8, SRZ ;  /* 0x0000000000087805 */ /* 0x000fe4000001ff00 */
[----:B------:R-:W-:Y:S02]  /*7e80*/  CS2R R10, SRZ ;  /* 0x00000000000a7805 */ /* 0x000fe4000001ff00 */
[----:B------:R-:W-:Y:S02]  /*7e90*/  ISETP.GE.AND P1, PT, R39, R32, PT ;  /* 0x000000202700720c */ /* 0x000fe40003f26270 */
[----:B----4-:R-:W-:-:S04]  /*7ea0*/  LEA.HI R6, R7, R7, RZ, 0x1 ;  /* 0x0000000707067211 */ /* 0x010fc800078f08ff */
        /* <DEDUP_REMOVED lines=11> */
[-C--:B---3--:R-:W-:Y:S02]  /*7f60*/  IADD3 R8, P1, R3, R4.reuse, RZ ;  /* 0x0000000403087210 */ /* 0x088fe40007f3e0ff */
[----:B------:R-:W-:-:S03]  /*7f70*/  IADD3 R4, P2, R14, R4, RZ ;  /* 0x000000040e047210 */ /* 0x000fc60007f5e0ff */
[--C-:B--2---:R-:W-:Y:S02]  /*7f80*/  IMAD.X R9, R0, 0x1, R5.reuse, P1 ;  /* 0x0000000100097824 */ /* 0x104fe400008e0605 */
[----:B------:R-:W-:-:S04]  /*7f90*/  IMAD.X R5, R24, 0x1, R5, P2 ;  /* 0x0000000118057824 */ /* 0x000fc800010e0605 */
[----:B------:R-:W5:Y:S04]  /*7fa0*/  LD.E.128 R8, desc[UR40][R8.64] ;  /* 0x0000002808087980 */ /* 0x000f68000c101d00 */
[----:B------:R-:W5:Y:S02]  /*7fb0*/  LD.E.128 R4, desc[UR40][R4.64] ;  /* 0x0000002804047980 */ /* 0x000f64000c101d00 */
.L_x_2364:
[----:B------:R-:W-:Y:S05]  /*7fc0*/  BSYNC B1 ;  /* 0x0000000000017941 */ /* 0x000fea0003800000 */
.L_x_2363:
[----:B------:R-:W0:Y:S01]  /*7fd0*/  SYNCS.PHASECHK.TRANS64.TRYWAIT P1, [R2+URZ+0x16800], R13 ;  /* 0x0168000d020075a7 */ /* 0x000e22000802017f */
[----:B------:R-:W-:Y:S01]  /*7fe0*/  IMAD R29, R29, -0xc0, R32 ;  /* 0xffffff401d1d7824 */ /* 0x000fe200078e0220 */
[----:B-----5:R-:W-:Y:S01]  /*7ff0*/  MOV R12, R5 ;  /* 0x00000005000c7202 */ /* 0x020fe20000000f00 */
[----:B------:R-:W-:Y:S01]  /*8000*/  VIADD R14, R19, 0x60 ;  /* 0x00000060130e7836 */ /* 0x000fe20000000000 */
[----:B------:R-:W-:Y:S01]  /*8010*/  BSSY B1, `(.L_x_2365) ;  /* 0x0000010000017945 */ /* 0x000fe20003800000 */
[----:B---3--:R-:W-:Y:S01]  /*8020*/  IMAD.MOV.U32 R3, RZ, RZ, R4 ;  /* 0x000000ffff037224 */ /* 0x008fe200078e0004 */
[----:B--2---:R-:W-:Y:S01]  /*8030*/  VIMNMX R0, R29, 0xc0, PT ;  /* 0x000000c01d007848 */ /* 0x004fe20003fe0100 */
[----:B------:R-:W-:Y:S01]  /*8040*/  IMAD.IADD R29, R16, 0x1, R41 ;  /* 0x00000001101d7824 */ /* 0x000fe200078e0229 */
[----:B------:R-:W-:Y:S01]  /*8050*/  PRMT R39, R12, 0x7610, R39 ;  /* 0x000076100c277816 */ /* 0x000fe20000000027 */
[----:B------:R-:W-:Y:S01]  /*8060*/  IMAD.MOV.U32 R12, RZ, RZ, R8 ;  /* 0x000000ffff0c7224 */ /* 0x000fe200078e0008 */
[----:B------:R-:W-:-:S02]  /*8070*/  ISETP.GE.OR P2, PT, R19, R0, P0 ;  /* 0x000000001300720c */ /* 0x000fc40000746670 */
[----:B------:R-:W-:Y:S01]  /*8080*/  ISETP.GE.OR P0, PT, R14, R0, P0 ;  /* 0x000000000e00720c */ /* 0x000fe20000706670 */
[----:B------:R-:W-:Y:S01]  /*8090*/  IMAD.MOV.U32 R0, RZ, RZ, R6 ;  /* 0x000000ffff007224 */ /* 0x000fe200078e0006 */
[----:B------:R-:W-:Y:S01]  /*80a0*/  PRMT R38, R38, 0x5410, R3 ;  /* 0x0000541026267816 */ /* 0x000fe20000000003 */
[----:B------:R-:W-:Y:S02]  /*80b0*/  IMAD.MOV.U32 R3, RZ, RZ, R7 ;  /* 0x000000ffff037224 */ /* 0x000fe400078e0007 */
[----:B------:R-:W-:Y:S01]  /*80c0*/  IMAD.MOV.U32 R14, RZ, RZ, R9 ;  /* 0x000000ffff0e7224 */ /* 0x000fe200078e0009 */
[----:B------:R-:W-:Y:S02]  /*80d0*/  PRMT R38, R12, 0x7610, R38 ;  /* 0x000076100c267816 */ /* 0x000fe40000000026 */
[----:B------:R-:W-:Y:S02]  /*80e0*/  PRMT R32, R0, 0x5410, R3 ;  /* 0x0000541000207816 */ /* 0x000fe40000000003 */
[----:B------:R-:W-:Y:S01]  /*80f0*/  PRMT R39, R39, 0x5410, R14 ;  /* 0x0000541027277816 */ /* 0x000fe2000000000e */
[----:B0-----:R-:W-:Y:S06]  /*8100*/  @!P1 BRA `(.L_x_2366) ;  /* 0x0000012400a09947 */ /* 0x001fec0003800000 */
.L_x_2590:
[----:B------:R-:W-:Y:S05]  /*8110*/  BSYNC B1 ;  /* 0x0000000000017941 */ /* 0x000fea0003800000 */
.L_x_2365:
        /* <DEDUP_REMOVED lines=11> */
[--C-:B------:R-:W-:Y:S01]  /*81d0*/  HADD2.F32 R43, -RZ, R45.reuse.H1_H1 ;  /* 0x3000002dff2b7230 */ /* 0x100fe20000004100 */
[----:B------:R-:W-:Y:S01]  /*81e0*/  SHF.R.U64 R55, R34, 0x10, R35 ;  /* 0x0000001022377819 */ /* 0x000fe20000001223 */
[----:B------:R-:W-:Y:S01]  /*81f0*/  HADD2.F32 R45, -RZ, R45.H0_H0 ;  /* 0x2000002dff2d7230 */ /* 0x000fe20000004100 */
[----:B------:R-:W-:Y:S02]  /*8200*/  SHF.R.U32.HI R44, RZ, 0x10, R31 ;  /* 0x00000010ff2c7819 */ /* 0x000fe4000001161f */
[----:B------:R-:W-:Y:S02]  /*8210*/  SHF.R.U64 R51, R20, 0x10, R21 ;  /* 0x0000001014337819 */ /* 0x000fe40000001215 */
[----:B------:R-:W-:Y:S01]  /*8220*/  SHF.R.U32.HI R46, RZ, 0x10, R35 ;  /* 0x00000010ff2e7819 */ /* 0x000fe20000011623 */
[----:B------:R-:W-:Y:S01]  /*8230*/  HADD2.F32 R44, -RZ, R44.H0_H0 ;  /* 0x2000002cff2c7230 */ /* 0x000fe20000004100 */
[----:B------:R-:W-:-:S02]  /*8240*/  SHF.R.U64 R54, R36, 0x10, R37 ;  /* 0x0000001024367819 */ /* 0x000fc40000001225 */
[----:B------:R-:W-:Y:S02]  /*8250*/  SHF.R.U32.HI R50, RZ, 0x10, R21 ;  /* 0x00000010ff327819 */ /* 0x000fe40000011615 */
[----:B------:R-:W-:Y:S02]  /*8260*/  SHF.R.U64 R53, R30, 0x10, R31 ;  /* 0x000000101e357819 */ /* 0x000fe4000000121f */
[----:B------:R-:W-:Y:S02]  /*8270*/  SHF.R.U32.HI R52, RZ, 0x10, R37 ;  /* 0x00000010ff347819 */ /* 0x000fe40000011625 */
[----:B--2---:R-:W-:-:S04]  /*8280*/  SHF.L.U32 R12, R12, 0x6, RZ ;  /* 0x000000060c0c7819 */ /* 0x004fc800000006ff */
[----:B------:R-:W-:-:S04]  /*8290*/  LOP3.LUT R24, R12, 0x1c0, RZ, 0xc0, !PT ;  /* 0x000001c00c187812 */ /* 0x000fc800078ec0ff */
[----:B------:R-:W-:Y:S02]  /*82a0*/  SHF.R.U32.HI R15, RZ, 0x3, R24 ;  /* 0x00000003ff0f7819 */ /* 0x000fe40000011618 */
        /* <DEDUP_REMOVED lines=15> */
[C---:B------:R-:W-:Y:S01]  /*83a0*/  FFMA.FTZ R48, R20.reuse, R43, -R47 ;  /* 0x0000002b14307223 */ /* 0x040fe2000001082f */
[----:B------:R-:W-:Y:S02]  /*83b0*/  HADD2.F32 R21, -RZ, R13.H1_H1 ;  /* 0x3000000dff157230 */ /* 0x000fe40000004100 */
[C---:B------:R-:W-:Y:S01]  /*83c0*/  FMUL.FTZ R46, R35.reuse, R44 ;  /* 0x0000002c232e7220 */ /* 0x040fe20000410000 */
[----:B------:R-:W-:Y:S02]  /*83d0*/  HADD2.F32 R36, -RZ, R27.H0_H0 ;  /* 0x2000001bff247230 */ /* 0x000fe40000004100 */
[----:B------:R-:W-:Y:S02]  /*83e0*/  HADD2.F32 R47, -RZ, R42.H1_H1 ;  /* 0x3000002aff2f7230 */ /* 0x000fe40000004100 */
[----:B------:R-:W-:Y:S02]  /*83f0*/  HADD2.F32 R43, -RZ, R33.H1_H1 ;  /* 0x30000021ff2b7230 */ /* 0x000fe40000004100 */
[----:B------:R-:W-:Y:S01]  /*8400*/  FFMA.FTZ R49, R20, R45, R49 ;  /* 0x0000002d14317223 */ /* 0x000fe20000010031 */
[----:B------:R-:W-:Y:S01]  /*8410*/  FMUL.FTZ R20, R35, R34 ;  /* 0x0000002223147220 */ /* 0x000fe20000410000 */
[----:B------:R-:W-:-:S02]  /*8420*/  HADD2.F32 R30, -RZ, R15.H0_H0 ;  /* 0x2000000fff1e7230 */ /* 0x000fc40000004100 */
[C---:B------:R-:W-:Y:S01]  /*8430*/  FFMA.FTZ R35, R21.reuse, R34, -R46 ;  /* 0x0000002215237223 */ /* 0x040fe2000001082e */
[C---:B------:R-:W-:Y:S01]  /*8440*/  FMUL.FTZ R45, R36.reuse, R47 ;  /* 0x0000002f242d7220 */ /* 0x040fe20000410000 */
[----:B------:R-:W-:Y:S02]  /*8450*/  HADD2.F32 R37, -RZ, R27.H1_H1 ;  /* 0x3000001bff257230 */ /* 0x000fe40000004100 */
[-C--:B------:R-:W-:Y:S01]  /*8460*/  FMUL.FTZ R36, R36, R43.reuse ;  /* 0x0000002b24247220 */ /* 0x080fe20000410000 */
[----:B------:R-:W-:Y:S02]  /*8470*/  HADD2.F32 R46, -RZ, R50.H0_H0 ;  /* 0x20000032ff2e7230 */ /* 0x000fe40000004100 */
[----:B------:R-:W-:Y:S01]  /*8480*/  FFMA.FTZ R44, R21, R44, R20 ;  /* 0x0000002c152c7223 */ /* 0x000fe20000010014 */
[----:B------:R-:W-:Y:S02]  /*8490*/  HADD2.F32 R31, -RZ, R15.H1_H1 ;  /* 0x3000000fff1f7230 */ /* 0x000fe40000004100 */
[----:B------:R-:W-:Y:S01]  /*84a0*/  FFMA.FTZ R45, R30, R43, -R45 ;  /* 0x0000002b1e2d7223 */ /* 0x000fe2000001082d */
[----:B------:R-:W-:-:S02]  /*84b0*/  HADD2.F32 R20, -RZ, R52.H0_H0 ;  /* 0x20000034ff147230 */ /* 0x000fc40000004100 */
[----:B------:R-:W-:Y:S01]  /*84c0*/  FFMA.FTZ R47, R30, R47, R36 ;  /* 0x0000002f1e2f7223 */ /* 0x000fe20000010024 */
[----:B------:R-:W-:Y:S02]  /*84d0*/  HADD2.F32 R25, -RZ, R24.H0_H0 ;  /* 0x20000018ff197230 */ /* 0x000fe40000004100 */
[C---:B------:R-:W-:Y:S01]  /*84e0*/  FMUL.FTZ R34, R37.reuse, R46 ;  /* 0x0000002e25227220 */ /* 0x040fe20000410000 */
[----:B------:R-:W-:Y:S02]  /*84f0*/  HADD2.F32 R30, -RZ, R56.H0_H0 ;  /* 0x20000038ff1e7230 */ /* 0x000fe40000004100 */
[----:B------:R-:W-:Y:S02]  /*8500*/  HADD2.F32 R42, -RZ, R42.H0_H0 ;  /* 0x2000002aff2a7230 */ /* 0x000fe40000004100 */
[-C--:B------:R-:W-:Y:S01]  /*8510*/  FMUL.FTZ R52, R37, R20.reuse ;  /* 0x0000001425347220 */ /* 0x080fe20000410000 */
[----:B------:R-:W-:Y:S02]  /*8520*/  HADD2.F32 R13, -RZ, R12.H0_H0 ;  /* 0x2000000cff0d7230 */ /* 0x000fe40000004100 */
[----:B------:R-:W-:Y:S01]  /*8530*/  FFMA.FTZ R50, R31, R20, -R34 ;  /* 0x000000141f327223 */ /* 0x000fe20000010822 */
[----:B------:R-:W-:-:S02]  /*8540*/  HADD2.F32 R27, -RZ, R26.H0_H0 ;  /* 0x2000001aff1b7230 */ /* 0x000fc40000004100 */
[C---:B------:R-:W-:Y:S01]  /*8550*/  FMUL.FTZ R36, R25.reuse, R30 ;  /* 0x0000001e19247220 */ /* 0x040fe20000410000 */
[----:B------:R-:W-:Y:S02]  /*8560*/  HADD2.F32 R34, -RZ, R56.H1_H1 ;  /* 0x30000038ff227230 */ /* 0x000fe40000004100 */
[----:B------:R-:W-:Y:S01]  /*8570*/  FMUL.FTZ R25, R25, R42 ;  /* 0x0000002a19197220 */ /* 0x000fe20000410000 */
[----:B------:R-:W-:Y:S02]  /*8580*/  HADD2.F32 R20, -RZ, R33.H0_H0 ;  /* 0x20000021ff147230 */ /* 0x000fe40000004100 */
[----:B------:R-:W-:Y:S01]  /*8590*/  FFMA.FTZ R52, R31, R46, R52 ;  /* 0x0000002e1f347223 */ /* 0x000fe20000010034 */
[----:B------:R-:W-:Y:S01]  /*85a0*/  FFMA.FTZ R36, R13, R42, -R36 ;  /* 0x0000002a0d247223 */ /* 0x000fe20000010824 */
[----:B------:R-:W-:Y:S02]  /*85b0*/  HADD2.F32 R15, -RZ, R14.H0_H0 ;  /* 0x2000000eff0f7230 */ /* 0x000fe40000004100 */
[----:B------:R-:W-:Y:S01]  /*85c0*/  FMUL.FTZ R46, R27, R34 ;  /* 0x000000221b2e7220 */ /* 0x000fe20000410000 */
[----:B------:R-:W-:Y:S01]  /*85d0*/  FFMA.FTZ R30, R13, R30, R25 ;  /* 0x0000001e0d1e7223 */ /* 0x000fe20000010019 */
[----:B------:R-:W-:Y:S01]  /*85e0*/  FMUL.FTZ R42, R27, R20 ;  /* 0x000000141b2a7220 */ /* 0x000fe20000410000 */
[----:B------:R-:W-:-:S02]  /*85f0*/  HADD2.F32 R24, -RZ, R24.H1_H1 ;  /* 0x30000018ff187230 */ /* 0x000fc40000004100 */
[----:B------:R-:W-:Y:S02]  /*8600*/  HADD2.F32 R26, -RZ, R26.H1_H1 ;  /* 0x3000001aff1a7230 */ /* 0x000fe40000004100 */
[----:B------:R-:W-:Y:S02]  /*8610*/  HADD2.F32 R25, -RZ, R53.H0_H0 ;  /* 0x20000035ff197230 */ /* 0x000fe40000004100 */
[----:B------:R-:W-:Y:S02]  /*8620*/  HADD2.F32 R27, -RZ, R51.H0_H0 ;  /* 0x20000033ff1b7230 */ /* 0x000fe40000004100 */
[----:B------:R-:W-:Y:S02]  /*8630*/  HADD2.F32 R13, -RZ, R55.H0_H0 ;  /* 0x20000037ff0d7230 */ /* 0x000fe40000004100 */
[----:B------:R-:W-:Y:S02]  /*8640*/  HADD2.F32 R21, -RZ, R54.H0_H0 ;  /* 0x20000036ff157230 */ /* 0x000fe40000004100 */
[----:B------:R-:W-:Y:S01]  /*8650*/  FFMA.FTZ R46, R15, R20, -R46 ;  /* 0x000000140f2e7223 */ /* 0x000fe2000001082e */
[----:B------:R-:W-:-:S02]  /*8660*/  HADD2.F32 R12, -RZ, R12.H1_H1 ;  /* 0x3000000cff0c7230 */ /* 0x000fc40000004100 */
        /* <DEDUP_REMOVED lines=20> */
.L_x_2368:
[----:B------:R-:W-:Y:S05]  /*87b0*/  BSYNC B1 ;  /* 0x0000000000017941 */ /* 0x000fea0003800000 */
.L_x_2367:
[----:B------:R-:W-:Y:S01]  /*87c0*/  PRMT R31, R0, 0x5410, R3 ;  /* 0x00005410001f7816 */ /* 0x000fe20000000003 */
[----:B------:R-:W-:Y:S06]  /*87d0*/  @P0 BRA `(.L_x_2359) ;  /* 0x0000000400800947 */ /* 0x000fec0003800000 */
[----:B------:R-:W2:Y:S01]  /*87e0*/  LDL R20, [R1+0x44] ;  /* 0x0000440001147983 */ /* 0x000ea20000100800 */
[C---:B-1----:R-:W-:Y:S02]  /*87f0*/  VIADD R12, R19.reuse, 0x60 ;  /* 0x00000060130c7836 */ /* 0x042fe40000000000 */
[----:B0-----:R-:W-:Y:S01]  /*8800*/  VIADD R13, R19, 0x60 ;  /* 0x00000060130d7836 */ /* 0x001fe20000000000 */
[----:B------:R-:W3:Y:S01]  /*8810*/  LDL R44, [R1+0x60] ;  /* 0x00006000012c7983 */ /* 0x000ee20000100800 */
[----:B------:R-:W-:Y:S02]  /*8820*/  IMAD.SHL.U32 R12, R12, 0x40, RZ ;  /* 0x000000400c0c7824 */ /* 0x000fe400078e00ff */
[----:B------:R-:W-:-:S03]  /*8830*/  IMAD.SHL.U32 R13, R13, 0x40, RZ ;  /* 0x000000400d0d7824 */ /* 0x000fc600078e00ff */
[----:B------:R-:W-:Y:S02]  /*8840*/  LOP3.LUT R12, R12, 0x1c0, RZ, 0xc0, !PT ;  /* 0x000001c00c0c7812 */ /* 0x000fe400078ec0ff */
[----:B------:R-:W-:Y:S02]  /*8850*/  LOP3.LUT R13, R13, 0x1c0, RZ, 0xc0, !PT ;  /* 0x000001c00d0d7812 */ /* 0x000fe400078ec0ff */
[----:B------:R-:W-:-:S04]  /*8860*/  SHF.R.U32.HI R12, RZ, 0x3, R12 ;  /* 0x00000003ff0c7819 */ /* 0x000fc8000001160c */
[----:B------:R-:W-:Y:S02]  /*8870*/  LOP3.LUT R29, R12, R29, R13, 0x1e, !PT ;  /* 0x0000001d0c1d7212 */ /* 0x000fe400078e1e0d */
[----:B------:R-:W-:Y:S01]  /*8880*/  SHF.R.U64 R42, R10, 0x10, R11 ;  /* 0x000000100a2a7819 */ /* 0x000fe2000000120b */
[----:B------:R-:W-:Y:S01]  /*8890*/  HADD2.F32 R10, -RZ, R39.H1_H1 ;  /* 0x30000027ff0a7230 */ /* 0x000fe20000004100 */
[--C-:B------:R-:W-:Y:S02]  /*88a0*/  SHF.R.U64 R35, R6, 0x10, R7.reuse ;  /* 0x0000001006237819 */ /* 0x100fe40000001207 */
[----:B------:R-:W-:Y:S02]  /*88b0*/  SHF.R.U32.HI R33, RZ, 0x10, R7 ;  /* 0x00000010ff217819 */ /* 0x000fe40000011607 */
[----:B------:R-:W-:Y:S02]  /*88c0*/  SHF.R.U32.HI R30, RZ, 0x10, R5 ;  /* 0x00000010ff1e7819 */ /* 0x000fe40000011605 */
[----:B------:R-:W-:-:S03]  /*88d0*/  SHF.R.U32.HI R21, RZ, 0x10, R9 ;  /* 0x00000010ff157819 */ /* 0x000fc60000011609 */
[----:B------:R-:W-:Y:S01]  /*88e0*/  HADD2.F32 R30, -RZ, R30.H0_H0 ;  /* 0x2000001eff1e7230 */ /* 0x000fe20000004100 */
[----:B------:R-:W-:Y:S01]  /*88f0*/  SHF.R.U32.HI R41, RZ, 0x10, R11 ;  /* 0x00000010ff297819 */ /* 0x000fe2000001160b */
[--C-:B------:R-:W-:Y:S01]  /*8900*/  HADD2.F32 R11, -RZ, R32.reuse.H0_H0 ;  /* 0x20000020ff0b7230 */ /* 0x100fe20000004100 */
[----:B------:R-:W-:Y:S01]  /*8910*/  SHF.R.U64 R43, R8, 0x10, R9 ;  /* 0x00000010082b7819 */ /* 0x000fe20000001209 */
[----:B------:R-:W-:Y:S01]  /*8920*/  HADD2.F32 R32, -RZ, R32.H1_H1 ;  /* 0x30000020ff207230 */ /* 0x000fe20000004100 */
[----:B------:R-:W-:Y:S02]  /*8930*/  SHF.R.U64 R37, R4, 0x10, R5 ;  /* 0x0000001004257819 */ /* 0x000fe40000001205 */
[----:B--2---:R-:W-:Y:S01]  /*8940*/  IADD3 R29, R20, R29, RZ ;  /* 0x0000001d141d7210 */ /* 0x004fe20007ffe0ff */
[----:B---3--:R-:W0:Y:S04]  /*8950*/  LDS.128 R12, [R44+0x8400] ;  /* 0x008400002c0c7984 */ /* 0x008e280000000c00 */
[----:B------:R-:W-:-:S05]  /*8960*/  IMAD R29, R29, 0x2, R2 ;  /* 0x000000021d1d7824 */ /* 0x000fca00078e0202 */
[----:B------:R-:W1:Y:S01]  /*8970*/  LDS.128 R24, [R29+0x8400] ;  /* 0x008400001d187984 */ /* 0x000e620000000c00 */
[----:B------:R-:W-:Y:S02]  /*8980*/  HADD2.F32 R20, -RZ, R39.H0_H0 ;  /* 0x20000027ff147230 */ /* 0x000fe40000004100 */
[----:B0-----:R-:W-:Y:S02]  /*8990*/  HADD2.F32 R3, -RZ, R13.H0_H0 ;  /* 0x2000000dff037230 */ /* 0x001fe40000004100 */
[----:B-1----:R-:W-:-:S05]  /*89a0*/  HADD2.F32 R7, -RZ, R25.H0_H0 ;  /* 0x20000019ff077230 */ /* 0x002fca0000004100 */
[C---:B------:R-:W-:Y:S01]  /*89b0*/  FMUL.FTZ R34, R7.reuse, R20 ;  /* 0x0000001407227220 */ /* 0x040fe20000410000 */
[-C--:B------:R-:W-:Y:S01]  /*89c0*/  FMUL.FTZ R36, R7, R10.reuse ;  /* 0x0000000a07247220 */ /* 0x080fe20000410000 */
[----:B------:R-:W-:Y:S02]  /*89d0*/  HADD2.F32 R25, -RZ, R25.H1_H1 ;  /* 0x30000019ff197230 */ /* 0x000fe40000004100 */
[----:B------:R-:W-:Y:S02]  /*89e0*/  HADD2.F32 R6, -RZ, R24.H0_H0 ;  /* 0x20000018ff067230 */ /* 0x000fe40000004100 */
[C---:B------:R-:W-:Y:S01]  /*89f0*/  FFMA.FTZ R34, R3.reuse, R10, -R34 ;  /* 0x0000000a03227223 */ /* 0x040fe20000010822 */
[--C-:B------:R-:W-:Y:S02]  /*8a00*/  HADD2.F32 R7, -RZ, R38.reuse.H1_H1 ;  /* 0x30000026ff077230 */ /* 0x100fe40000004100 */
[----:B------:R-:W-:Y:S01]  /*8a10*/  FFMA.FTZ R36, R3, R20, R36 ;  /* 0x0000001403247223 */ /* 0x000fe20000010024 */
[----:B------:R-:W-:-:S02]  /*8a20*/  HADD2.F32 R3, -RZ, R38.H0_H0 ;  /* 0x20000026ff037230 */ /* 0x000fc40000004100 */
[----:B------:R-:W-:Y:S02]  /*8a30*/  HADD2.F32 R10, -RZ, R21.H0_H0 ;  /* 0x20000015ff0a7230 */ /* 0x000fe40000004100 */
[C---:B------:R-:W-:Y:S01]  /*8a40*/  FMUL.FTZ R40, R25.reuse, R30 ;  /* 0x0000001e19287220 */ /* 0x040fe20000410000 */
[----:B------:R-:W-:Y:S02]  /*8a50*/  HADD2.F32 R13, -RZ, R13.H1_H1 ;  /* 0x3000000dff0d7230 */ /* 0x000fe40000004100 */
[C---:B------:R-:W-:Y:S01]  /*8a60*/  FMUL.FTZ R21, R6.reuse, R7 ;  /* 0x0000000706157220 */ /* 0x040fe20000410000 */
[----:B------:R-:W-:Y:S02]  /*8a70*/  HADD2.F32 R0, -RZ, R12.H0_H0 ;  /* 0x2000000cff007230 */ /* 0x000fe40000004100 */
[----:B------:R-:W-:Y:S01]  /*8a80*/  FMUL.FTZ R6, R6, R3 ;  /* 0x0000000306067220 */ /* 0x000fe20000410000 */
[-C--:B------:R-:W-:Y:S01]  /*8a90*/  FMUL.FTZ R20, R25, R10.reuse ;  /* 0x0000000a19147220 */ /* 0x080fe20000410000 */
[----:B------:R-:W-:Y:S01]  /*8aa0*/  FFMA.FTZ R25, R13, R10, -R40 ;  /* 0x0000000a0d197223 */ /* 0x000fe20000010828 */
[----:B------:R-:W-:-:S02]  /*8ab0*/  HADD2.F32 R8, -RZ, R26.H0_H0 ;  /* 0x2000001aff087230 */ /* 0x000fc40000004100 */
[C---:B------:R-:W-:Y:S01]  /*8ac0*/  FFMA.FTZ R21, R0.reuse, R3, -R21 ;  /* 0x0000000300157223 */ /* 0x040fe20000010815 */
[----:B------:R-:W-:Y:S02]  /*8ad0*/  HADD2.F32 R9, -RZ, R27.H0_H0 ;  /* 0x2000001bff097230 */ /* 0x000fe40000004100 */
[----:B------:R-:W-:Y:S01]  /*8ae0*/  FFMA.FTZ R10, R0, R7, R6 ;  /* 0x00000007000a7223 */ /* 0x000fe20000010006 */
[--C-:B------:R-:W-:Y:S02]  /*8af0*/  HADD2.F32 R3, -RZ, R31.reuse.H0_H0 ;  /* 0x2000001fff037230 */ /* 0x100fe40000004100 */
[----:B------:R-:W-:Y:S02]  /*8b00*/  HADD2.F32 R0, -RZ, R31.H1_H1 ;  /* 0x3000001fff007230 */ /* 0x000fe40000004100 */
[----:B------:R-:W-:Y:S01]  /*8b10*/  FFMA.FTZ R13, R13, R30, R20 ;  /* 0x0000001e0d0d7223 */ /* 0x000fe20000010014 */
[----:B------:R-:W-:Y:S02]  /*8b20*/  HADD2.F32 R4, -RZ, R14.H0_H0 ;  /* 0x2000000eff047230 */ /* 0x000fe40000004100 */
[----:B------:R-:W-:Y:S01]  /*8b30*/  FMUL.FTZ R7, R8, R11 ;  /* 0x0000000b08077220 */ /* 0x000fe20000410000 */
[----:B------:R-:W-:-:S02]  /*8b40*/  HADD2.F32 R5, -RZ, R15.H0_H0 ;  /* 0x2000000fff057230 */ /* 0x000fc40000004100 */
[-C--:B------:R-:W-:Y:S01]  /*8b50*/  FMUL.FTZ R31, R8, R3.reuse ;  /* 0x00000003081f7220 */ /* 0x080fe20000410000 */
[C---:B------:R-:W-:Y:S01]  /*8b60*/  FMUL.FTZ R30, R9.reuse, R32 ;  /* 0x00000020091e7220 */ /* 0x040fe20000410000 */
[----:B------:R-:W-:Y:S02]  /*8b70*/  HADD2.F32 R27, -RZ, R27.H1_H1 ;  /* 0x3000001bff1b7230 */ /* 0x000fe40000004100 */
[----:B------:R-:W-:Y:S01]  /*8b80*/  FMUL.FTZ R9, R9, R0 ;  /* 0x0000000009097220 */ /* 0x000fe20000410000 */
[----:B------:R-:W-:Y:S02]  /*8b90*/  HADD2.F32 R8, -RZ, R33.H0_H0 ;  /* 0x20000021ff087230 */ /* 0x000fe40000004100 */
[----:B------:R-:W-:Y:S02]  /*8ba0*/  HADD2.F32 R6, -RZ, R41.H0_H0 ;  /* 0x20000029ff067230 */ /* 0x000fe40000004100 */
[----:B------:R-:W-:Y:S01]  /*8bb0*/  FFMA.FTZ R20, R4, R3, -R7 ;  /* 0x0000000304147223 */ /* 0x000fe20000010807 */
[----:B------:R-:W-:-:S02]  /*8bc0*/  HADD2.F32 R15, -RZ, R15.H1_H1 ;  /* 0x3000000fff0f7230 */ /* 0x000fc40000004100 */
[----:B------:R-:W-:Y:S01]  /*8bd0*/  FFMA.FTZ R31, R4, R11, R31 ;  /* 0x0000000b041f7223 */ /* 0x000fe2000001001f */
[----:B------:R-:W-:Y:S02]  /*8be0*/  HADD2.F32 R24, -RZ, R24.H1_H1 ;  /* 0x30000018ff187230 */ /* 0x000fe40000004100 */
[C---:B------:R-:W-:Y:S01]  /*8bf0*/  FFMA.FTZ R30, R5.reuse, R0, -R30 ;  /* 0x00000000051e7223 */ /* 0x040fe2000001081e */
[----:B------:R-:W-:Y:S01]  /*8c00*/  FFMA.FTZ R32, R5, R32, R9 ;  /* 0x0000002005207223 */ /* 0x000fe20000010009 */
[----:B------:R-:W-:Y:S02]  /*8c10*/  HADD2.F32 R7, -RZ, R37.H0_H0 ;  /* 0x20000025ff077230 */ /* 0x000fe40000004100 */
[C---:B------:R-:W-:Y:S01]  /*8c20*/  FMUL.FTZ R4, R27.reuse, R8 ;  /* 0x000000081b047220 */ /* 0x040fe20000410000 */
[----:B------:R-:W-:Y:S02]  /*8c30*/  HADD2.F32 R26, -RZ, R26.H1_H1 ;  /* 0x3000001aff1a7230 */ /* 0x000fe40000004100 */
[----:B------:R-:W-:Y:S01]  /*8c40*/  FMUL.FTZ R0, R27, R6 ;  /* 0x000000061b007220 */ /* 0x000fe20000410000 */
[----:B------:R-:W-:-:S02]  /*8c50*/  HADD2.F32 R3, -RZ, R43.H0_H0 ;  /* 0x2000002bff037230 */ /* 0x000fc40000004100 */
[----:B------:R-:W-:Y:S02]  /*8c60*/  HADD2.F32 R9, -RZ, R35.H0_H0 ;  /* 0x20000023ff097230 */ /* 0x000fe40000004100 */
[----:B------:R-:W-:Y:S02]  /*8c70*/  HADD2.F32 R5, -RZ, R42.H0_H0 ;  /* 0x2000002aff057230 */ /* 0x000fe40000004100 */
[C---:B------:R-:W-:Y:S01]  /*8c80*/  FFMA.FTZ R27, R15.reuse, R6, -R4 ;  /* 0x000000060f1b7223 */ /* 0x040fe20000010804 */
[----:B------:R-:W-:Y:S02]  /*8c90*/  HADD2.F32 R12, -RZ, R12.H1_H1 ;  /* 0x3000000cff0c7230 */ /* 0x000fe40000004100 */
        /* <DEDUP_REMOVED lines=20> */
.L_x_2359:
[----:B------:R-:W-:Y:S05]  /*8de0*/  BSYNC B0 ;  /* 0x0000000000007941 */ /* 0x000fea0003800000 */
.L_x_2345:
        /* <DEDUP_REMOVED lines=8> */
.L_x_2342:
[----:B------:R-:W-:-:S13]  /*8e70*/  ISETP.NE.AND P0, PT, R156, 0x3, PT ;  /* 0x000000039c00780c */ /* 0x000fda0003f05270 */
[----:B------:R-:W-:Y:S05]  /*8e80*/  @!P0 BRA `(.L_x_2369) ;  /* 0x0000000000048947 */ /* 0x000fea0003800000 */
[----:B------:R-:W-:Y:S01]  /*8e90*/  BPT.TRAP 0x1 ;  /* 0x000000040000795c */ /* 0x000fe20000300000 */
.L_x_2369:
[----:B---3--:R-:W-:Y:S01]  /*8ea0*/  IMAD R10, R18, 0x8, R2 ;  /* 0x00000008120a7824 */ /* 0x008fe200078e0202 */
[----:B01----:R-:W-:-:S04]  /*8eb0*/  SHF.L.U32 R3, R23, 0x1f, RZ ;  /* 0x0000001f17037819 */ /* 0x003fc800000006ff */
[----:B------:R0:W1:Y:S01]  /*8ec0*/  SYNCS.PHASECHK.TRANS64.TRYWAIT P2, [R10+URZ+0x16830], R3 ;  /* 0x016830030a0075a7 */ /* 0x000062000804017f */
[----:B------:R-:W-:Y:S05]  /*8ed0*/  @!P0 BRA `(.L_x_2370) ;  /* 0x0000000000048947 */ /* 0x000fea0003800000 */
[----:B------:R-:W-:Y:S01]  /*8ee0*/  BPT.TRAP 0x1 ;  /* 0x000000040000795c */ /* 0x000fe20000300000 */
.L_x_2370:
[----:B--2---:R-:W2:Y:S02]  /*8ef0*/  S2R R0, SR_TID.X ;  /* 0x0000000000007919 */ /* 0x004ea40000002100 */
[----:B--2---:R-:W-:-:S04]  /*8f00*/  LOP3.LUT R0, R0, 0x7f, RZ, 0xc0, !PT ;  /* 0x0000007f00007812 */ /* 0x004fc800078ec0ff */
[----:B------:R-:W-:Y:S01]  /*8f10*/  ISETP.NE.AND P1, PT, R0, RZ, PT ;  /* 0x000000ff0000720c */ /* 0x000fe20003f25270 */
[----:B-1----:R-:W-:-:S12]  /*8f20*/  @P2 BRA `(.L_x_2371) ;  /* 0x0000000000082947 */ /* 0x002fd80003800000 */
[----:B------:R-:W1:Y:S02]  /*8f30*/  SYNCS.PHASECHK.TRANS64.TRYWAIT P2, [R10+URZ+0x16830], R3 ;  /* 0x016830030a0075a7 */ /* 0x000e64000804017f */
[----:B-1----:R-:W-:Y:S05]  /*8f40*/  @!P2 BRA `(.L_x_2372) ;  /* 0x000001180024a947 */ /* 0x002fea0003800000 */
.L_x_2371:
[----:B------:R-:W-:Y:S05]  /*8f50*/  WARPSYNC.ALL ;  /* 0x0000000000007948 */ /* 0x000fea0003800000 */
[----:B------:R-:W-:Y:S01]  /*8f60*/  VIADD R0, R2, 0xe400 ;  /* 0x0000e40002007836 */ /* 0x000fe20000000000 */
[----:B------:R-:W-:-:S04]  /*8f70*/  LOP3.LUT R6, R28, 0x10000, RZ, 0xfc, !PT ;  /* 0x000100001c067812 */ /* 0x000fc800078efcff */
[----:B------:R-:W-:-:S04]  /*8f80*/  SHF.R.U32.HI R0, RZ, 0x4, R0 ;  /* 0x00000004ff007819 */ /* 0x000fc80000011600 */
[----:B------:R-:W-:-:S04]  /*8f90*/  LOP3.LUT R0, R0, 0x3fff, RZ, 0xc0, !PT ;  /* 0x00003fff00007812 */ /* 0x000fc800078ec0ff */
[----:B01----:R-:W-:Y:S01]  /*8fa0*/  LOP3.LUT R3, R0, 0x10000, RZ, 0xfc, !PT ;  /* 0x0001000000037812 */ /* 0x003fe200078efcff */
[----:B------:R-:W-:Y:S02]  /*8fb0*/  IMAD.MOV.U32 R7, RZ, RZ, 0x40000040 ;  /* 0x40000040ff077424 */ /* 0x000fe400078e00ff */
[----:B------:R-:W-:Y:S01]  /*8fc0*/  IMAD.MOV.U32 R5, RZ, RZ, 0x40000040 ;  /* 0x40000040ff057424 */ /* 0x000fe200078e00ff */
[----:B------:R-:W-:Y:S01]  /*8fd0*/  R2UR UR4, R6 ;  /* 0x00000000060472ca */ /* 0x000fe200000e0000 */
[----:B------:R-:W-:Y:S01]  /*8fe0*/  IMAD R4, R18, 0x400, R3 ;  /* 0x0000040012047824 */ /* 0x000fe200078e0203 */
[----:B------:R-:W-:Y:S01]  /*8ff0*/  R2UR UR5, R7 ;  /* 0x00000000070572ca */ /* 0x000fe200000e0000 */
[----:B-----5:R-:W-:Y:S01]  /*9000*/  WARPGROUP.ARRIVE ;  /* 0x00000000000079c5 */ /* 0x020fe20000000000 */
[----:B------:R-:W-:Y:S01]  /*9010*/  R2UR UR7, R5 ;  /* 0x00000000050772ca */ /* 0x000fe200000e0000 */
[----:B------:R-:W-:Y:S01]  /*9020*/  VIADD R92, R6, 0x2 ;  /* 0x00000002065c7836 */ /* 0x000fe20000000000 */
[C---:B------:R-:W-:Y:S01]  /*9030*/  R2UR UR6, R4.reuse ;  /* 0x00000000040672ca */ /* 0x040fe200000e0000 */
[----:B------:R-:W-:Y:S01]  /*9040*/  IMAD.MOV.U32 R9, RZ, RZ, 0x40000040 ;  /* 0x40000040ff097424 */ /* 0x000fe200078e00ff */
[----:B------:R-:W-:Y:S01]  /*9050*/  MOV R93, 0x40000040 ;  /* 0x40000040005d7802 */ /* 0x000fe20000000f00 */
[----:B------:R-:W-:Y:S01]  /*9060*/  STL [R1+0x4], R3 ;  /* 0x0000040301007387 */ /* 0x000fe20000100800 */
[----:B------:R-:W-:Y:S01]  /*9070*/  VIADD R8, R4, 0x2 ;  /* 0x0000000204087836 */ /* 0x000fe20000000000 */
[----:B------:R-:W0:Y:S02]  /*9080*/  LDC R0, c[0x0][0x448] ;  /* 0x00011200ff007b82 */ /* 0x000e240000000800 */
[----:B------:R-:W2:Y:S04]  /*9090*/  LDL R12, [R1+0x48] ;  /* 0x00004800010c7983 */ /* 0x000ea80000100800 */
[----:B------:R-:W2:Y:S02]  /*90a0*/  LDL R94, [R1+0x24] ;  /* 0x00002400015e7983 */ /* 0x000ea40000100800 */
[----:B------:R-:W-:Y:S01]  /*90b0*/  HGMMA.64x128x16.F32 R24, gdesc[UR4], RZ, !UPT, gsb0 ;  /* 0x01e00000041879f0 */ /* 0x000fe2000c0008ff */
[----:B------:R-:W-:Y:S01]  /*90c0*/  R2UR UR4, R92 ;  /* 0x000000005c0472ca */ /* 0x000fe200000e0000 */
[----:B------:R-:W3:Y:S01]  /*90d0*/  LDL R11, [R1+0x30] ;  /* 0x00003000010b7983 */ /* 0x000ee20000100800 */
[----:B------:R-:W-:-:S02]  /*90e0*/  R2UR UR5, R93 ;  /* 0x000000005d0572ca */ /* 0x000fc400000e0000 */
[----:B------:R-:W-:Y:S01]  /*90f0*/  R2UR UR6, R8 ;  /* 0x00000000080672ca */ /* 0x000fe200000e0000 */
[----:B------:R-:W4:Y:S01]  /*9100*/  LDL R90, [R1+0x2c] ;  /* 0x00002c00015a7983 */ /* 0x000f220000100800 */
[----:B------:R-:W-:-:S03]  /*9110*/  R2UR UR7, R9 ;  /* 0x00000000090772ca */ /* 0x000fc600000e0000 */
[----:B------:R1:W-:Y:S04]  /*9120*/  STL.64 [R1+0x18], R92 ;  /* 0x0000185c01007387 */ /* 0x0003e80000100a00 */
[----:B-1----:R-:W4:Y:S01]  /*9130*/  LDL R92, [R1+0x20] ;  /* 0x00002000015c7983 */ /* 0x002f220000100800 */
[----:B------:R-:W-:Y:S02]  /*9140*/  VIADD R20, R6, 0x4 ;  /* 0x0000000406147836 */ /* 0x000fe40000000000 */
[----:B------:R-:W-:Y:S02]  /*9150*/  VIADD R8, R4, 0x4 ;  /* 0x0000000404087836 */ /* 0x000fe40000000000 */
[----:B------:R-:W-:Y:S02]  /*9160*/  IMAD.MOV.U32 R21, RZ, RZ, 0x40000040 ;  /* 0x40000040ff157424 */ /* 0x000fe400078e00ff */
[----:B------:R-:W-:Y:S01]  /*9170*/  IMAD.MOV.U32 R9, RZ, RZ, 0x40000040 ;  /* 0x40000040ff097424 */ /* 0x000fe200078e00ff */
[----:B------:R-:W-:-:S02]  /*9180*/  WARPGROUP.DEPBAR.LE gsb0, 0x0 ;  /* 0x00008000000079c5 */ /* 0x000fc40000010000 */
[----:B------:R-:W-:-:S06]  /*9190*/  WARPGROUP.ARRIVE ;  /* 0x00000000000079c5 */ /* 0x000fcc0000000000 */
[----:B------:R-:W-:Y:S01]  /*91a0*/  HGMMA.64x128x16.F32 R24, gdesc[UR4], R24, gsb0 ;  /* 0x01e00000041879f0 */ /* 0x000fe20008000818 */
[----:B------:R-:W-:Y:S02]  /*91b0*/  R2UR UR4, R20 ;  /* 0x00000000140472ca */ /* 0x000fe400000e0000 */
[----:B------:R-:W-:Y:S02]  /*91c0*/  R2UR UR5, R21 ;  /* 0x00000000150572ca */ /* 0x000fe400000e0000 */
[----:B------:R-:W-:Y:S02]  /*91d0*/  R2UR UR6, R8 ;  /* 0x00000000080672ca */ /* 0x000fe400000e0000 */
[----:B------:R-:W-:Y:S01]  /*91e0*/  R2UR UR7, R9 ;  /* 0x00000000090772ca */ /* 0x000fe200000e0000 */
[----:B------:R-:W-:Y:S01]  /*91f0*/  VIADD R14, R6, 0x6 ;  /* 0x00000006060e7836 */ /* 0x000fe20000000000 */
[----:B------:R-:W-:Y:S01]  /*9200*/  MOV R5, 0x40000040 ;  /* 0x4000004000057802 */ /* 0x000fe20000000f00 */
[----:B------:R-:W-:-:S02]  /*9210*/  VIADD R4, R4, 0x6 ;  /* 0x0000000604047836 */ /* 0x000fc40000000000 */
[----:B------:R-:W-:Y:S01]  /*9220*/  IMAD.MOV.U32 R15, RZ, RZ, 0x40000040 ;  /* 0x40000040ff0f7424 */ /* 0x000fe200078e00ff */
[----:B------:R-:W-:Y:S02]  /*9230*/  WARPGROUP.DEPBAR.LE gsb0, 0x0 ;  /* 0x00008000000079c5 */ /* 0x000fe40000010000 */
[----:B------:R-:W-:-:S06]  /*9240*/  WARPGROUP.ARRIVE ;  /* 0x00000000000079c5 */ /* 0x000fcc0000000000 */
[----:B------:R-:W-:Y:S01]  /*9250*/  HGMMA.64x128x16.F32 R24, gdesc[UR4], R24, gsb0 ;  /* 0x01e00000041879f0 */ /* 0x000fe20008000818 */
[----:B------:R-:W-:Y:S02]  /*9260*/  R2UR UR4, R14 ;  /* 0x000000000e0472ca */ /* 0x000fe400000e0000 */
[----:B------:R-:W-:Y:S02]  /*9270*/  R2UR UR5, R15 ;  /* 0x000000000f0572ca */ /* 0x000fe400000e0000 */
[----:B------:R-:W-:Y:S02]  /*9280*/  R2UR UR6, R4 ;  /* 0x00000000040672ca */ /* 0x000fe400000e0000 */
[----:B------:R-:W-:Y:S02]  /*9290*/  R2UR UR7, R5 ;  /* 0x00000000050772ca */ /* 0x000fe400000e0000 */
[----:B0-----:R-:W-:-:S13]  /*92a0*/  ISETP.NE.AND P2, PT, R0, 0x1, PT ;  /* 0x000000010000780c */ /* 0x001fda0003f45270 */
[----:B------:R-:W0:Y:S08]  /*92b0*/  @P2 LDC R3, c[0x0][0x44c] ;  /* 0x00011300ff032b82 */ /* 0x000e300000000800 */
[----:B------:R-:W1:Y:S01]  /*92c0*/  @P2 LDC R5, c[0x0][0x450] ;  /* 0x00011400ff052b82 */ /* 0x000e620000000800 */
[----:B------:R-:W-:Y:S04]  /*92d0*/  STL.64 [R1+0x10], R20 ;  /* 0x0000101401007387 */ /* 0x000fe80000100a00 */
[----:B------:R2:W-:Y:S02]  /*92e0*/  STL.64 [R1+0x8], R14 ;  /* 0x0000080e01007387 */ /* 0x0005e40000100a00 */
[----:B--2---:R-:W-:-:S04]  /*92f0*/  IMAD.IADD R14, R12, 0x1, R94 ;  /* 0x000000010c0e7824 */ /* 0x004fc800078e025e */
[----:B0-----:R-:W-:-:S05]  /*9300*/  @P2 IMAD.HI.U32 R0, R14, R3, RZ ;  /* 0x000000030e002227 */ /* 0x001fca00078e00ff */
[----:B-1----:R-:W-:Y:S01]  /*9310*/  @P2 SHF.R.U32.HI R14, RZ, R5, R0 ;  /* 0x00000005ff0e2219 */ /* 0x002fe20000011600 */
[----:B------:R-:W-:Y:S02]  /*9320*/  WARPGROUP.DEPBAR.LE gsb0, 0x0 ;  /* 0x00008000000079c5 */ /* 0x000fe40000010000 */
[----:B------:R-:W-:-:S06]  /*9330*/  WARPGROUP.ARRIVE ;  /* 0x00000000000079c5 */ /* 0x000fcc0000000000 */
[----:B------:R-:W-:Y:S01]  /*9340*/  HGMMA.64x128x16.F32 R24, gdesc[UR4], R24, gsb0 ;  /* 0x01e00000041879f0 */ /* 0x000fe20008000818 */
[----:B------:R-:W0:Y:S01]  /*9350*/  SHFL.IDX PT, R0, R14, 0x1, 0x1c1f ;  /* 0x003c1f000e007f89 */ /* 0x000e2200000e0000 */
[----:B------:R-:W-:Y:S01]  /*9360*/  IMAD.MOV.U32 R95, RZ, RZ, -0x80 ;  /* 0xffffff80ff5f7424 */ /* 0x000fe200078e00ff */
[----:B------:R-:W-:Y:S01]  /*9370*/  ULDC UR4, c[0x0][0x988] ;  /* 0x0002620000047ab9 */ /* 0x000fe20000000800 */
[----:B------:R-:W-:Y:S01]  /*9380*/  @!P1 VIADD R10, R10, 0x16840 ;  /* 0x000168400a0a9836 */ /* 0x000fe20000000000 */
[----:B------:R-:W-:Y:S01]  /*9390*/  ULDC UR5, c[0x0][0x988] ;  /* 0x0002620000057ab9 */ /* 0x000fe20000000800 */
[----:B------:R-:W-:-:S05]  /*93a0*/  IMAD R95, R88, R95, 0x80 ;  /* 0x00000080585f7424 */ /* 0x000fca00078e025f */
[C-C-:B---3--:R-:W-:Y:S02]  /*93b0*/  IADD3 R12, -R11.reuse, 0x1, R95.reuse ;  /* 0x000000010b0c7810 */ /* 0x148fe40007ffe15f */
[----:B----4-:R-:W-:Y:S02]  /*93c0*/  IADD3 R95, -R11, R90, R95 ;  /* 0x0000005a0b5f7210 */ /* 0x010fe40007ffe15f */
[----:B------:R-:W-:-:S04]  /*93d0*/  IADD3 R12, -R92, R12, R90 ;  /* 0x0000000c5c0c7210 */ /* 0x000fc80007ffe15a */
[----:B0-----:R-:W-:-:S04]  /*93e0*/  VIADDMNMX R0, R0, R12, R95, PT ;  /* 0x0000000c00007246 */ /* 0x001fc8000380015f */
[C---:B------:R-:W-:Y:S02]  /*93f0*/  ISETP.GT.AND P4, PT, R0.reuse, RZ, PT ;  /* 0x000000ff0000720c */ /* 0x040fe40003f84270 */
[C---:B------:R-:W-:Y:S02]  /*9400*/  ISETP.GT.AND P5, PT, R0.reuse, 0x1, PT ;  /* 0x000000010000780c */ /* 0x040fe40003fa4270 */
[----:B------:R-:W-:Y:S01]  /*9410*/  ISETP.GT.AND P3, PT, R0, 0x8, PT ;  /* 0x000000080000780c */ /* 0x000fe20003f64270 */
[----:B------:R-:W-:Y:S02]  /*9420*/  WARPGROUP.DEPBAR.LE gsb0, 0x0 ;  /* 0x00008000000079c5 */ /* 0x000fe40000010000 */
[----:B------:R-:W-:Y:S02]  /*9430*/  FSEL R109, R26, -INF , P4 ;  /* 0xff8000001a6d7808 */ /* 0x000fe40002000000 */
[----:B------:R-:W-:Y:S02]  /*9440*/  FSEL R107, R27, -INF , P5 ;  /* 0xff8000001b6b7808 */ /* 0x000fe40002800000 */
[----:B------:R-:W-:-:S02]  /*9450*/  ISETP.GT.AND P4, PT, R0, 0x9, PT ;  /* 0x000000090000780c */ /* 0x000fc40003f84270 */
[----:B------:R-:W-:Y:S02]  /*9460*/  FSEL R97, R30, -INF , P3 ;  /* 0xff8000001e617808 */ /* 0x000fe40001800000 */
[----:B------:R-:W-:Y:S02]  /*9470*/  FMNMX.FTZ R4, R109, R107, !PT ;  /* 0x0000006b6d047209 */ /* 0x000fe40007810000 */
[C---:B------:R-:W-:Y:S02]  /*9480*/  ISETP.GT.AND P3, PT, R0.reuse, 0x10, PT ;  /* 0x000000100000780c */ /* 0x040fe40003f64270 */
[----:B------:R-:W-:Y:S02]  /*9490*/  FSEL R99, R31, -INF , P4 ;  /* 0xff8000001f637808 */ /* 0x000fe40002000000 */
[----:B------:R-:W-:Y:S02]  /*94a0*/  FMNMX.FTZ R4, R97, R4, !PT ;  /* 0x0000000461047209 */ /* 0x000fe40007810000 */
        /* <DEDUP_REMOVED lines=81> */
[----:B------:R-:W-:Y:S02]  /*99c0*/  FSEL R87, R87, -INF , P4 ;  /* 0xff80000057577808 */ /* 0x000fe40002000000 */
[----:B------:R-:W-:-:S04]  /*99d0*/  FMNMX.FTZ R4, R93, R4, !PT ;  /* 0x000000045d047209 */ /* 0x000fc80007810000 */
[----:B------:R-:W-:-:S05]  /*99e0*/  FMNMX.FTZ R4, R87, R4, !PT ;  /* 0x0000000457047209 */ /* 0x000fca0007810000 */
[----:B------:R-:W0:Y:S04]  /*99f0*/  SHFL.BFLY PT, R9, R4, 0x2, 0x1f ;  /* 0x0c401f0004097f89 */ /* 0x000e2800000e0000 */
[----:B------:R-:W1:Y:S01]  /*9a00*/  SHFL.IDX PT, R14, R14, RZ, 0x1c1f ;  /* 0x001c1fff0e0e7589 */ /* 0x000e6200000e0000 */
[----:B0-----:R-:W-:-:S05]  /*9a10*/  FMNMX.FTZ R20, R4, R9, !PT ;  /* 0x0000000904147209 */ /* 0x001fca0007810000 */
[----:B------:R-:W0:Y:S01]  /*9a20*/  SHFL.BFLY PT, R9, R20, 0x1, 0x1f ;  /* 0x0c201f0014097f89 */ /* 0x000e2200000e0000 */
[----:B------:R-:W-:Y:S01]  /*9a30*/  IMAD.U32 R0, RZ, RZ, UR4 ;  /* 0x00000004ff007e24 */ /* 0x000fe2000f8e00ff */
[----:B-1----:R-:W-:Y:S01]  /*9a40*/  VIADDMNMX R12, R14, R12, R95, PT ;  /* 0x0000000c0e0c7246 */ /* 0x002fe2000380015f */
[----:B------:R-:W-:-:S03]  /*9a50*/  ULDC UR4, c[0x0][0x988] ;  /* 0x0002620000047ab9 */ /* 0x000fc60000000800 */
[C---:B------:R-:W-:Y:S02]  /*9a60*/  ISETP.GT.AND P4, PT, R12.reuse, RZ, PT ;  /* 0x000000ff0c00720c */ /* 0x040fe40003f84270 */
[----:B------:R-:W-:Y:S02]  /*9a70*/  ISETP.GT.AND P5, PT, R12, 0x1, PT ;  /* 0x000000010c00780c */ /* 0x000fe40003fa4270 */
[----:B------:R-:W-:Y:S02]  /*9a80*/  FSEL R95, R24, -INF , P4 ;  /* 0xff800000185f7808 */ /* 0x000fe40002000000 */
[----:B------:R-:W-:Y:S02]  /*9a90*/  FSEL R25, R25, -INF , P5 ;  /* 0xff80000019197808 */ /* 0x000fe40002800000 */
[----:B0-----:R-:W-:-:S04]  /*9aa0*/  FMNMX.FTZ R9, R20, R9, !PT ;  /* 0x0000000914097209 */ /* 0x001fc80007810000 */
[C---:B------:R-:W-:Y:S01]  /*9ab0*/  FSETP.NEU.FTZ.AND P3, PT, R9.reuse, -INF , PT ;  /* 0xff8000000900780b */ /* 0x040fe20003f7d000 */
[----:B------:R-:W-:-:S05]  /*9ac0*/  FMUL.FTZ R8, R9, R0 ;  /* 0x0000000009087220 */ /* 0x000fca0000410000 */
[----:B------:R-:W-:Y:S02]  /*9ad0*/  FSEL R8, R8, RZ, P3 ;  /* 0x000000ff08087208 */ /* 0x000fe40001800000 */
[C---:B------:R-:W-:Y:S02]  /*9ae0*/  ISETP.GT.AND P3, PT, R12.reuse, 0x8, PT ;  /* 0x000000080c00780c */ /* 0x040fe40003f64270 */
[----:B------:R-:W-:Y:S01]  /*9af0*/  ISETP.GT.AND P4, PT, R12, 0x9, PT ;  /* 0x000000090c00780c */ /* 0x000fe20003f84270 */
[----:B------:R-:W-:Y:S01]  /*9b00*/  FFMA.FTZ R151, R97, R0, -R8 ;  /* 0x0000000061977223 */ /* 0x000fe20000010808 */
[----:B------:R-:W-:Y:S02]  /*9b10*/  FSEL R97, R28, -INF , P3 ;  /* 0xff8000001c617808 */ /* 0x000fe40001800000 */
[----:B------:R-:W-:Y:S02]  /*9b20*/  FMNMX.FTZ R20, R95, R25, !PT ;  /* 0x000000195f147209 */ /* 0x000fe40007810000 */
[----:B------:R-:W-:-:S02]  /*9b30*/  ISETP.GT.AND P3, PT, R12, 0x10, PT ;  /* 0x000000100c00780c */ /* 0x000fc40003f64270 */
[----:B------:R-:W-:Y:S02]  /*9b40*/  FSEL R29, R29, -INF , P4 ;  /* 0xff8000001d1d7808 */ /* 0x000fe40002000000 */
[----:B------:R-:W-:Y:S01]  /*9b50*/  FMNMX.FTZ R20, R97, R20, !PT ;  /* 0x0000001461147209 */ /* 0x000fe20007810000 */
[----:B------:R-:W-:Y:S01]  /*9b60*/  FFMA.FTZ R14, R99, R0, -R8 ;  /* 0x00000000630e7223 */ /* 0x000fe20000010808 */
[----:B------:R-:W-:Y:S02]  /*9b70*/  ISETP.GT.AND P4, PT, R12, 0x11, PT ;  /* 0x000000110c00780c */ /* 0x000fe40003f84270 */
        /* <DEDUP_REMOVED lines=19> */
[----:B------:R0:W-:Y:S01]  /*9cb0*/  MUFU.EX2 R20, R26 ;  /* 0x0000001a00147308 */ /* 0x0001e20000000800 */
[----:B------:R-:W-:Y:S01]  /*9cc0*/  FFMA.FTZ R147, R105, R0, -R8 ;  /* 0x0000000069937223 */ /* 0x000fe20000010808 */
[----:B------:R-:W-:Y:S02]  /*9cd0*/  ISETP.GT.AND P4, PT, R12, 0x29, PT ;  /* 0x000000290c00780c */ /* 0x000fe40003f84270 */
[----:B------:R-:W-:Y:S02]  /*9ce0*/  FSEL R105, R44, -INF , P3 ;  /* 0xff8000002c697808 */ /* 0x000fe40001800000 */
[----:B0-----:R-:W-:Y:S02]  /*9cf0*/  FMNMX.FTZ R26, R41, R24, !PT ;  /* 0x00000018291a7209 */ /* 0x001fe40007810000 */
        /* <DEDUP_REMOVED lines=10> */
[-CC-:B------:R-:W-:Y:S01]  /*9da0*/  FFMA.FTZ R4, R107, R0.reuse, -R8.reuse ;  /* 0x000000006b047223 */ /* 0x180fe20000010808 */
[----:B------:R0:W-:Y:S01]  /*9db0*/  MUFU.EX2 R24, R28 ;  /* 0x0000001c00187308 */ /* 0x0001e20000000800 */
[----:B------:R-:W-:Y:S02]  /*9dc0*/  ISETP.GT.AND P4, PT, R12, 0x39, PT ;  /* 0x000000390c00780c */ /* 0x000fe40003f84270 */
[----:B------:R-:W-:Y:S02]  /*9dd0*/  FSEL R107, R52, -INF , P3 ;  /* 0xff800000346b7808 */ /* 0x000fe40001800000 */
[----:B------:R-:W-:Y:S01]  /*9de0*/  ISETP.GT.AND P3, PT, R12, 0x40, PT ;  /* 0x000000400c00780c */ /* 0x000fe20003f64270 */
[----:B------:R-:W-:Y:S01]  /*9df0*/  FFMA.FTZ R141, R3, R0, -R8 ;  /* 0x00000000038d7223 */ /* 0x000fe20000010808 */
[----:B0-----:R-:W-:-:S02]  /*9e00*/  FMNMX.FTZ R28, R49, R26, !PT ;  /* 0x0000001a311c7209 */ /* 0x001fc40007810000 */
        /* <DEDUP_REMOVED lines=27> */
[----:B------:R0:W-:Y:S01]  /*9fc0*/  MUFU.EX2 R26, R3 ;  /* 0x00000003001a7308 */ /* 0x0001e20000000800 */
[----:B------:R-:W-:Y:S01]  /*9fd0*/  ISETP.GT.AND P4, PT, R12, 0x51, PT ;  /* 0x000000510c00780c */ /* 0x000fe20003f84270 */
[--C-:B------:R-:W-:Y:S01]  /*9fe0*/  FFMA.FTZ R42, R79, R0, -R8.reuse ;  /* 0x000000004f2a7223 */ /* 0x100fe20000010808 */
[----:B------:R-:W-:Y:S01]  /*9ff0*/  FMNMX.FTZ R30, R61, R30, !PT ;  /* 0x0000001e3d1e7209 */ /* 0x000fe20007810000 */
[-CC-:B------:R-:W-:Y:S01]  /*a000*/  FFMA.FTZ R121, R91, R0.reuse, -R8.reuse ;  /* 0x000000005b797223 */ /* 0x180fe20000010808 */
[-CC-:B------:R-:W-:Y:S01]  /*a010*/  FFMA.FTZ R83, R83, R0.reuse, -R8.reuse ;  /* 0x0000000053537223 */ /* 0x180fe20000010808 */
[-CC-:B------:R-:W-:Y:S01]  /*a020*/  FFMA.FTZ R123, R93, R0.reuse, -R8.reuse ;  /* 0x000000005d7b7223 */ /* 0x180fe20000010808 */
[-CC-:B------:R-:W-:Y:S01]  /*a030*/  FFMA.FTZ R46, R87, R0.reuse, -R8.reuse ;  /* 0x00000000572e7223 */ /* 0x180fe20000010808 */
[----:B------:R-:W1:Y:S01]  /*a040*/  @P2 LDC R52, c[0x0][0x450] ;  /* 0x00011400ff342b82 */ /* 0x000e620000000800 */
[----:B0-----:R-:W-:Y:S01]  /*a050*/  FFMA.FTZ R3, R47, R0, -R8 ;  /* 0x000000002f037223 */ /* 0x001fe20000010808 */
[----:B------:R-:W-:-:S02]  /*a060*/  FSEL R47, R64, -INF , P3 ;  /* 0xff800000402f7808 */ /* 0x000fc40001800000 */
        /* <DEDUP_REMOVED lines=8> */
[----:B------:R-:W-:Y:S01]  /*a0f0*/  FMNMX.FTZ R32, R11, R32, !PT ;  /* 0x000000200b207209 */ /* 0x000fe20007810000 */
[----:B------:R0:W-:Y:S01]  /*a100*/  MUFU.EX2 R28, R3 ;  /* 0x00000003001c7308 */ /* 0x0001e20000000800 */
[----:B------:R-:W-:Y:S02]  /*a110*/  ISETP.GT.AND P4, PT, R12, 0x61, PT ;  /* 0x000000610c00780c */ /* 0x000fe40003f84270 */
[----:B------:R-:W-:Y:S01]  /*a120*/  FMNMX.FTZ R32, R69, R32, !PT ;  /* 0x0000002045207209 */ /* 0x000fe20007810000 */
        /* <DEDUP_REMOVED lines=22> */
[----:B------:R-:W-:Y:S02]  /*a290*/  FSEL R85, R85, -INF , P4 ;  /* 0xff80000055557808 */ /* 0x000fe40002000000 */
[----:B------:R-:W-:Y:S01]  /*a2a0*/  FMNMX.FTZ R34, R15, R34, !PT ;  /* 0x000000220f227209 */ /* 0x000fe20007810000 */
[----:B------:R0:W-:Y:S03]  /*a2b0*/  MUFU.EX2 R32, R3 ;  /* 0x0000000300207308 */ /* 0x0001e60000000800 */
[----:B0-----:R-:W-:-:S05]  /*a2c0*/  FMNMX.FTZ R3, R85, R34, !PT ;  /* 0x0000002255037209 */ /* 0x001fca0007810000 */
[----:B------:R-:W0:Y:S02]  /*a2d0*/  SHFL.BFLY PT, R40, R3, 0x2, 0x1f ;  /* 0x0c401f0003287f89 */ /* 0x000e2400000e0000 */
[----:B0-----:R-:W-:-:S05]  /*a2e0*/  FMNMX.FTZ R21, R3, R40, !PT ;  /* 0x0000002803157209 */ /* 0x001fca0007810000 */
[----:B------:R-:W0:Y:S01]  /*a2f0*/  SHFL.BFLY PT, R44, R21, 0x1, 0x1f ;  /* 0x0c201f00152c7f89 */ /* 0x000e2200000e0000 */
[-CC-:B------:R-:W-:Y:S01]  /*a300*/  FFMA.FTZ R12, R59, R0.reuse, -R8.reuse ;  /* 0x000000003b0c7223 */ /* 0x180fe20000010808 */
[-CC-:B------:R-:W-:Y:S01]  /*a310*/  FFMA.FTZ R34, R63, R0.reuse, -R8.reuse ;  /* 0x000000003f227223 */ /* 0x180fe20000010808 */
[----:B------:R-:W-:Y:S01]  /*a320*/  FFMA.FTZ R40, R75, R0, -R8 ;  /* 0x000000004b287223 */ /* 0x000fe20000010808 */
[----:B0-----:R-:W-:-:S04]  /*a330*/  FMNMX.FTZ R3, R21, R44, !PT ;  /* 0x0000002c15037209 */ /* 0x001fc80007810000 */
[C---:B------:R-:W-:Y:S01]  /*a340*/  FSETP.NEU.FTZ.AND P3, PT, R3.reuse, -INF , PT ;  /* 0xff8000000300780b */ /* 0x040fe20003f7d000 */
[----:B------:R-:W-:-:S05]  /*a350*/  FMUL.FTZ R21, R3, R0 ;  /* 0x0000000003157220 */ /* 0x000fca0000410000 */
[----:B------:R-:W-:-:S05]  /*a360*/  FSEL R8, R21, RZ, P3 ;  /* 0x000000ff15087208 */ /* 0x000fca0001800000 */
[-CC-:B------:R-:W-:Y:S01]  /*a370*/  FFMA.FTZ R27, R33, R0.reuse, -R8.reuse ;  /* 0x00000000211b7223 */ /* 0x180fe20000010808 */
[-CC-:B------:R-:W-:Y:S02]  /*a380*/  FFMA.FTZ R33, R45, R0.reuse, -R8.reuse ;  /* 0x000000002d217223 */ /* 0x180fe40000010808 */
[----:B------:R-:W0:Y:S01]  /*a390*/  @P2 LDC R45, c[0x0][0x44c] ;  /* 0x00011300ff2d2b82 */ /* 0x000e220000000800 */
[----:B------:R-:W-:Y:S01]  /*a3a0*/  FFMA.FTZ R128, R47, R0, -R8 ;  /* 0x000000002f807223 */ /* 0x000fe20000010808 */
[----:B------:R-:W-:Y:S02]  /*a3b0*/  IMAD.MOV.U32 R47, RZ, RZ, R94 ;  /* 0x000000ffff2f7224 */ /* 0x000fe400078e005e */
[----:B0-----:R-:W-:-:S05]  /*a3c0*/  @P2 IMAD.HI.U32 R45, R94, R45, RZ ;  /* 0x0000002d5e2d2227 */ /* 0x001fca00078e00ff */
[----:B-1----:R-:W-:Y:S02]  /*a3d0*/  @P2 SHF.R.U32.HI R47, RZ, R52, R45 ;  /* 0x00000034ff2f2219 */ /* 0x002fe4000001162d */
[----:B------:R-:W2:Y:S01]  /*a3e0*/  LDL R52, [R1+0x38] ;  /* 0x0000380001347983 */ /* 0x000ea20000100800 */
[----:B------:R-:W-:Y:S08]  /*a3f0*/  MUFU.EX2 R149, R149 ;  /* 0x0000009500957308 */ /* 0x000ff00000000800 */
[----:B------:R-:W0:Y:S01]  /*a400*/  MUFU.EX2 R4, R4 ;  /* 0x0000000400047308 */ /* 0x000e220000000800 */
[----:B------:R-:W-:-:S07]  /*a410*/  FFMA.FTZ R148, R95, R0, -R8 ;  /* 0x000000005f947223 */ /* 0x000fce0000010808 */
[----:B------:R-:W1:Y:S01]  /*a420*/  MUFU.EX2 R151, R151 ;  /* 0x0000009700977308 */ /* 0x000e620000000800 */
[----:B------:R-:W-:-:S07]  /*a430*/  FFMA.FTZ R21, R25, R0, -R8 ;  /* 0x0000000019157223 */ /* 0x000fce0000010808 */
[----:B------:R-:W3:Y:S01]  /*a440*/  MUFU.EX2 R14, R14 ;  /* 0x0000000e000e7308 */ /* 0x000ee20000000800 */
[----:B------:R-:W-:Y:S01]  /*a450*/  FFMA.FTZ R150, R97, R0, -R8 ;  /* 0x0000000061967223 */ /* 0x000fe20000010808 */
[----:B0-----:R-:W-:-:S06]  /*a460*/  FADD.FTZ R48, R149, R4 ;  /* 0x0000000495307221 */ /* 0x001fcc0000010000 */
[----:B------:R-:W0:Y:S01]  /*a470*/  MUFU.EX2 R145, R145 ;  /* 0x0000009100917308 */ /* 0x000e220000000800 */
[----:B------:R-:W-:Y:S01]  /*a480*/  FFMA.FTZ R25, R29, R0, -R8 ;  /* 0x000000001d197223 */ /* 0x000fe20000010808 */
[----:B-1----:R-:W-:-:S06]  /*a490*/  FADD.FTZ R39, R151, R48 ;  /* 0x0000003097277221 */ /* 0x002fcc0000010000 */
[----:B------:R-:W-:Y:S01]  /*a4a0*/  MUFU.EX2 R148, R148 ;  /* 0x0000009400947308 */ /* 0x000fe20000000800 */
[----:B------:R-:W-:-:S07]  /*a4b0*/  FFMA.FTZ R144, R99, R0, -R8 ;  /* 0x0000000063907223 */ /* 0x000fce0000010808 */
[----:B------:R-:W1:Y:S01]  /*a4c0*/  MUFU.EX2 R21, R21 ;  /* 0x0000001500157308 */ /* 0x000e620000000800 */
[----:B---3--:R-:W-:-:S07]  /*a4d0*/  FADD.FTZ R48, R14, R39 ;  /* 0x000000270e307221 */ /* 0x008fce0000010000 */
[----:B------:R-:W3:Y:S01]  /*a4e0*/  MUFU.EX2 R147, R147 ;  /* 0x0000009300937308 */ /* 0x000ee20000000800 */
[----:B------:R-:W-:-:S07]  /*a4f0*/  FFMA.FTZ R31, R41, R0, -R8 ;  /* 0x00000000291f7223 */ /* 0x000fce0000010808 */
[----:B------:R-:W4:Y:S01]  /*a500*/  MUFU.EX2 R150, R150 ;  /* 0x0000009600967308 */ /* 0x000f220000000800 */
[----:B0-----:R-:W-:Y:S01]  /*a510*/  FADD.FTZ R41, R145, R48 ;  /* 0x0000003091297221 */ /* 0x001fe20000010000 */
[----:B------:R-:W-:-:S06]  /*a520*/  FFMA.FTZ R146, R101, R0, -R8 ;  /* 0x0000000065927223 */ /* 0x000fcc0000010808 */
[----:B------:R-:W0:Y:S01]  /*a530*/  MUFU.EX2 R25, R25 ;  /* 0x0000001900197308 */ /* 0x000e220000000800 */
[----:B------:R-:W-:Y:S01]  /*a540*/  FADD.FTZ R48, R20, R41 ;  /* 0x0000002914307221 */ /* 0x000fe20000010000 */
[----:B-1----:R-:W-:-:S06]  /*a550*/  FADD.FTZ R41, R148, R21 ;  /* 0x0000001594297221 */ /* 0x002fcc0000010000 */
[----:B------:R-:W1:Y:S01]  /*a560*/  MUFU.EX2 R141, R141 ;  /* 0x0000008d008d7308 */ /* 0x000e620000000800 */
[----:B------:R-:W-:-:S07]  /*a570*/  FFMA.FTZ R29, R37, R0, -R8 ;  /* 0x00000000251d7223 */ /* 0x000fce0000010808 */
[----:B------:R-:W1:Y:S01]  /*a580*/  MUFU.EX2 R144, R144 ;  /* 0x0000009000907308 */ /* 0x000e620000000800 */
[----:B------:R-:W-:Y:S01]  /*a590*/  FFMA.FTZ R134, R5, R0, -R8 ;  /* 0x0000000005867223 */ /* 0x000fe20000010808 */
[----:B---3--:R-:W-:Y:S01]  /*a5a0*/  FADD.FTZ R5, R147, R48 ;  /* 0x0000003093057221 */ /* 0x008fe20000010000 */
[----:B----4-:R-:W-:-:S05]  /*a5b0*/  FADD.FTZ R48, R150, R41 ;  /* 0x0000002996307221 */ /* 0x010fca0000010000 */
[----:B------:R-:W3:Y:S01]  /*a5c0*/  MUFU.EX2 R27, R27 ;  /* 0x0000001b001b7308 */ /* 0x000ee20000000800 */
[----:B------:R-:W-:Y:S01]  /*a5d0*/  FFMA.FTZ R140, R103, R0, -R8 ;  /* 0x00000000678c7223 */ /* 0x000fe20000010808 */
[----:B------:R-:W-:Y:S01]  /*a5e0*/  FADD.FTZ R50, R24, R5 ;  /* 0x0000000518327221 */ /* 0x000fe20000010000 */
[----:B------:R-:W-:-:S05]  /*a5f0*/  @!P1 PRMT R10, RZ, 0x654, R10 ;  /* 0x00000654ff0a9816 */ /* 0x000fca000000000a */
[----:B------:R-:W4:Y:S01]  /*a600*/  MUFU.EX2 R143, R143 ;  /* 0x0000008f008f7308 */ /* 0x000f220000000800 */
[----:B0-----:R-:W-:Y:S01]  /*a610*/  FADD.FTZ R41, R25, R48 ;  /* 0x0000003019297221 */ /* 0x001fe20000010000 */
[----:B------:R-:W-:-:S06]  /*a620*/  FFMA.FTZ R132, R43, R0, -R8 ;  /* 0x000000002b847223 */ /* 0x000fcc0000010808 */
[----:B------:R-:W0:Y:S01]  /*a630*/  MUFU.EX2 R146, R146 ;  /* 0x0000009200927308 */ /* 0x000e220000000800 */
[----:B-1----:R-:W-:Y:S01]  /*a640*/  FADD.FTZ R43, R141, R50 ;  /* 0x000000328d2b7221 */ /* 0x002fe20000010000 */
[----:B------:R1:W-:Y:S06]  /*a650*/  @!P1 SYNCS.ARRIVE.TRANS64.RED.A1T0 RZ, [R10+URZ], RZ ;  /* 0x000000ff0aff99a7 */ /* 0x0003ec000810043f */
[----:B------:R-:W0:Y:S01]  /*a660*/  MUFU.EX2 R29, R29 ;  /* 0x0000001d001d7308 */ /* 0x000e220000000800 */
[----:B------:R-:W-:Y:S01]  /*a670*/  FFMA.FTZ R142, R105, R0, -R8 ;  /* 0x00000000698e7223 */ /* 0x000fe20000010808 */
[----:B-1----:R-:W-:Y:S01]  /*a680*/  FADD.FTZ R10, R144, R41 ;  /* 0x00000029900a7221 */ /* 0x002fe20000010000 */
[----:B------:R-:W-:-:S05]  /*a690*/  FADD.FTZ R48, R26, R43 ;  /* 0x0000002b1a307221 */ /* 0x000fca0000010000 */
[----:B------:R-:W1:Y:S01]  /*a6a0*/  MUFU.EX2 R137, R137 ;  /* 0x0000008900897308 */ /* 0x000e620000000800 */
[----:B---3--:R-:W-:-:S07]  /*a6b0*/  FADD.FTZ R43, R27, R10 ;  /* 0x0000000a1b2b7221 */ /* 0x008fce0000010000 */
[----:B------:R-:W3:Y:S01]  /*a6c0*/  MUFU.EX2 R140, R140 ;  /* 0x0000008c008c7308 */ /* 0x000ee20000000800 */
[----:B----4-:R-:W-:Y:S01]  /*a6d0*/  FADD.FTZ R41, R143, R48 ;  /* 0x000000308f297221 */ /* 0x010fe20000010000 */
[----:B0-----:R-:W-:-:S06]  /*a6e0*/  FADD.FTZ R10, R146, R43 ;  /* 0x0000002b920a7221 */ /* 0x001fcc0000010000 */
[----:B------:R-:W0:Y:S01]  /*a6f0*/  MUFU.EX2 R31, R31 ;  /* 0x0000001f001f7308 */ /* 0x000e220000000800 */
[----:B------:R-:W-:Y:S01]  /*a700*/  FFMA.FTZ R136, R89, R0, -R8 ;  /* 0x0000000059887223 */ /* 0x000fe20000010808 */
[----:B------:R-:W-:-:S06]  /*a710*/  FADD.FTZ R48, R28, R41 ;  /* 0x000000291c307221 */ /* 0x000fcc0000010000 */
[----:B------:R-:W4:Y:S01]  /*a720*/  MUFU.EX2 R139, R139 ;  /* 0x0000008b008b7308 */ /* 0x000f220000000800 */
[----:B------:R-:W-:Y:S01]  /*a730*/  FADD.FTZ R43, R29, R10 ;  /* 0x0000000a1d2b7221 */ /* 0x000fe20000010000 */
[----:B------:R-:W-:-:S06]  /*a740*/  FFMA.FTZ R35, R49, R0, -R8 ;  /* 0x0000000031237223 */ /* 0x000fcc0000010808 */
[----:B------:R-:W4:Y:S01]  /*a750*/  MUFU.EX2 R142, R142 ;  /* 0x0000008e008e7308 */ /* 0x000f220000000800 */
[----:B-1----:R-:W-:Y:S01]  /*a760*/  FADD.FTZ R45, R137, R48 ;  /* 0x00000030892d7221 */ /* 0x002fe20000010000 */
[----:B---3--:R-:W-:-:S06]  /*a770*/  FADD.FTZ R10, R140, R43 ;  /* 0x0000002b8c0a7221 */ /* 0x008fcc0000010000 */
[----:B------:R-:W1:Y:S01]  /*a780*/  MUFU.EX2 R33, R33 ;  /* 0x0000002100217308 */ /* 0x000e620000000800 */
[----:B------:R-:W-:Y:S01]  /*a790*/  FFMA.FTZ R138, R107, R0, -R8 ;  /* 0x000000006b8a7223 */ /* 0x000fe20000010808 */
[----:B------:R-:W-:-:S06]  /*a7a0*/  FADD.FTZ R48, R30, R45 ;  /* 0x0000002d1e307221 */ /* 0x000fcc0000010000 */
[----:B------:R-:W3:Y:S01]  /*a7b0*/  MUFU.EX2 R133, R133 ;  /* 0x0000008500857308 */ /* 0x000ee20000000800 */
[----:B0-----:R-:W-:Y:S01]  /*a7c0*/  FADD.FTZ R43, R31, R10 ;  /* 0x0000000a1f2b7221 */ /* 0x001fe20000010000 */
[----:B------:R-:W-:-:S06]  /*a7d0*/  FFMA.FTZ R37, R53, R0, -R8 ;  /* 0x0000000035257223 */ /* 0x000fcc0000010808 */
[----:B------:R-:W0:Y:S01]  /*a7e0*/  MUFU.EX2 R136, R136 ;  /* 0x0000008800887308 */ /* 0x000e220000000800 */
[----:B----4-:R-:W-:Y:S01]  /*a7f0*/  FADD.FTZ R45, R139, R48 ;  /* 0x000000308b2d7221 */ /* 0x010fe20000010000 */
[----:B------:R-:W-:-:S06]  /*a800*/  FADD.FTZ R10, R142, R43 ;  /* 0x0000002b8e0a7221 */ /* 0x000fcc0000010000 */
[----:B------:R-:W4:Y:S08]  /*a810*/  MUFU.EX2 R12, R12 ;  /* 0x0000000c000c7308 */ /* 0x000f300000000800 */
[----:B------:R-:W4:Y:S01]  /*a820*/  MUFU.EX2 R35, R35 ;  /* 0x0000002300237308 */ /* 0x000f220000000800 */
[----:B------:R-:W-:Y:S01]  /*a830*/  FADD.FTZ R48, R32, R45 ;  /* 0x0000002d20307221 */ /* 0x000fe20000010000 */
[----:B------:R-:W-:-:S06]  /*a840*/  FFMA.FTZ R126, R13, R0, -R8 ;  /* 0x000000000d7e7223 */ /* 0x000fcc0000010808 */
[----:B------:R-:W4:Y:S01]  /*a850*/  MUFU.EX2 R135, R135 ;  /* 0x0000008700877308 */ /* 0x000f220000000800 */
[----:B-1----:R-:W-:Y:S01]  /*a860*/  FADD.FTZ R13, R33, R10 ;  /* 0x0000000a210d7221 */ /* 0x002fe20000010000 */
[----:B------:R-:W-:-:S06]  /*a870*/  FFMA.FTZ R39, R57, R0, -R8 ;  /* 0x0000000039277223 */ /* 0x000fcc0000010808 */
[----:B------:R-:W1:Y:S01]  /*a880*/  MUFU.EX2 R138, R138 ;  /* 0x0000008a008a7308 */ /* 0x000e620000000800 */
[----:B---3--:R-:W-:Y:S01]  /*a890*/  FADD.FTZ R43, R133, R48 ;  /* 0x00000030852b7221 */ /* 0x008fe20000010000 */
[----:B0-----:R-:W-:-:S06]  /*a8a0*/  FADD.FTZ R10, R136, R13 ;  /* 0x0000000d880a7221 */ /* 0x001fcc0000010000 */
[----:B------:R-:W0:Y:S08]  /*a8b0*/  MUFU.EX2 R34, R34 ;  /* 0x0000002200227308 */ /* 0x000e300000000800 */
[----:B------:R-:W3:Y:S01]  /*a8c0*/  MUFU.EX2 R37, R37 ;  /* 0x0000002500257308 */ /* 0x000ee20000000800 */
[----:B----4-:R-:W-:Y:S01]  /*a8d0*/  FADD.FTZ R48, R12, R43 ;  /* 0x0000002b0c307221 */ /* 0x010fe20000010000 */
[----:B------:R-:W-:-:S06]  /*a8e0*/  FADD.FTZ R13, R35, R10 ;  /* 0x0000000a230d7221 */ /* 0x000fcc0000010000 */
[----:B------:R-:W4:Y:S01]  /*a8f0*/  MUFU.EX2 R129, R129 ;  /* 0x0000008100817308 */ /* 0x000f220000000800 */
[----:B------:R-:W-:-:S07]  /*a900*/  FFMA.FTZ R5, R61, R0, -R8 ;  /* 0x000000003d057223 */ /* 0x000fce0000010808 */
[----:B------:R-:W4:Y:S01]  /*a910*/  MUFU.EX2 R132, R132 ;  /* 0x0000008400847308 */ /* 0x000f220000000800 */
[----:B------:R-:W-:Y:S01]  /*a920*/  FADD.FTZ R45, R135, R48 ;  /* 0x00000030872d7221 */ /* 0x000fe20000010000 */
[----:B-1----:R-:W-:-:S06]  /*a930*/  FADD.FTZ R10, R138, R13 ;  /* 0x0000000d8a0a7221 */ /* 0x002fcc0000010000 */
[----:B------:R-:W1:Y:S08]  /*a940*/  MUFU.EX2 R36, R36 ;  /* 0x0000002400247308 */ /* 0x000e700000000800 */
[----:B------:R-:W1:Y:S01]  /*a950*/  MUFU.EX2 R39, R39 ;  /* 0x0000002700277308 */ /* 0x000e620000000800 */
[----:B0-----:R-:W-:Y:S01]  /*a960*/  FADD.FTZ R48, R34, R45 ;  /* 0x0000002d22307221 */ /* 0x001fe20000010000 */
[----:B---3--:R-:W-:-:S06]  /*a970*/  FADD.FTZ R45, R37, R10 ;  /* 0x0000000a252d7221 */ /* 0x008fcc0000010000 */
[----:B------:R-:W0:Y:S01]  /*a980*/  MUFU.EX2 R131, R131 ;  /* 0x0000008300837308 */ /* 0x000e220000000800 */
[----:B------:R-:W-:-:S07]  /*a990*/  FFMA.FTZ R41, R65, R0, -R8 ;  /* 0x0000000041297223 */ /* 0x000fce0000010808 */
[----:B------:R-:W3:Y:S01]  /*a9a0*/  MUFU.EX2 R134, R134 ;  /* 0x0000008600867308 */ /* 0x000ee20000000800 */
[----:B------:R-:W-:Y:S01]  /*a9b0*/  IADD3 R49, R47, R90, -R92 ;  /* 0x0000005a2f317210 */ /* 0x000fe20007ffe85c */
[----:B----4-:R-:W-:Y:S01]  /*a9c0*/  FADD.FTZ R47, R129, R48 ;  /* 0x00000030812f7221 */ /* 0x010fe20000010000 */
[----:B------:R-:W-:-:S05]  /*a9d0*/  F2FP.F16.F32.PACK_AB R149, R4, R149 ;  /* 0x000000950495723e */ /* 0x000fca00000000ff */
[----:B------:R-:W4:Y:S01]  /*a9e0*/  MUFU.EX2 R38, R38 ;  /* 0x0000002600267308 */ /* 0x000f220000000800 */
[----:B------:R-:W-:Y:S01]  /*a9f0*/  FADD.FTZ R4, R132, R45 ;  /* 0x0000002d84047221 */ /* 0x000fe20000010000 */
[----:B------:R-:W-:-:S06]  /*aa00*/  FFMA.FTZ R130, R11, R0, -R8 ;  /* 0x000000000b827223 */ /* 0x000fcc0000010808 */
[----:B------:R-:W2:Y:S01]  /*aa10*/  MUFU.EX2 R5, R5 ;  /* 0x0000000500057308 */ /* 0x000ea20000000800 */
[----:B-1----:R-:W-:Y:S01]  /*aa20*/  FADD.FTZ R10, R36, R47 ;  /* 0x0000002f240a7221 */ /* 0x002fe20000010000 */
[----:B------:R-:W-:-:S06]  /*aa30*/  FADD.FTZ R45, R39, R4 ;  /* 0x00000004272d7221 */ /* 0x000fcc0000010000 */
[----:B------:R-:W1:Y:S01]  /*aa40*/  MUFU.EX2 R125, R125 ;  /* 0x0000007d007d7308 */ /* 0x000e620000000800 */
[----:B------:R-:W-:-:S07]  /*aa50*/  FFMA.FTZ R11, R69, R0, -R8 ;  /* 0x00000000450b7223 */ /* 0x000fce0000010808 */
[----:B------:R-:W1:Y:S01]  /*aa60*/  MUFU.EX2 R128, R128 ;  /* 0x0000008000807308 */ /* 0x000e620000000800 */
[----:B0-----:R-:W-:Y:S01]  /*aa70*/  FADD.FTZ R47, R131, R10 ;  /* 0x0000000a832f7221 */ /* 0x001fe20000010000 */
[----:B---3--:R-:W-:-:S06]  /*aa80*/  FADD.FTZ R4, R134, R45 ;  /* 0x0000002d86047221 */ /* 0x008fcc0000010000 */
[----:B------:R-:W0:Y:S01]  /*aa90*/  MUFU.EX2 R40, R40 ;  /* 0x0000002800287308 */ /* 0x000e220000000800 */
[----:B------:R-:W-:-:S07]  /*aaa0*/  FFMA.FTZ R124, R51, R0, -R8 ;  /* 0x00000000337c7223 */ /* 0x000fce0000010808 */
[----:B------:R-:W3:Y:S01]  /*aab0*/  MUFU.EX2 R41, R41 ;  /* 0x0000002900297308 */ /* 0x000ee20000000800 */
[----:B----4-:R-:W-:Y:S01]  /*aac0*/  FADD.FTZ R10, R38, R47 ;  /* 0x0000002f260a7221 */ /* 0x010fe20000010000 */
[----:B--2---:R-:W-:-:S06]  /*aad0*/  FADD.FTZ R45, R5, R4 ;  /* 0x00000004052d7221 */ /* 0x004fcc0000010000 */
[----:B------:R-:W2:Y:S08]  /*aae0*/  MUFU.EX2 R127, R127 ;  /* 0x0000007f007f7308 */ /* 0x000eb00000000800 */
[----:B------:R-:W4:Y:S01]  /*aaf0*/  MUFU.EX2 R130, R130 ;  /* 0x0000008200827308 */ /* 0x000f220000000800 */
[----:B------:R-:W-:Y:S01]  /*ab00*/  FFMA.FTZ R73, R73, R0, -R8 ;  /* 0x0000000049497223 */ /* 0x000fe20000010808 */
[----:B-1----:R-:W-:-:S06]  /*ab10*/  FADD.FTZ R47, R125, R10 ;  /* 0x0000000a7d2f7221 */ /* 0x002fcc0000010000 */
[----:B------:R-:W1:Y:S01]  /*ab20*/  MUFU.EX2 R42, R42 ;  /* 0x0000002a002a7308 */ /* 0x000e620000000800 */
[----:B------:R-:W-:-:S07]  /*ab30*/  FADD.FTZ R4, R128, R45 ;  /* 0x0000002d80047221 */ /* 0x000fce0000010000 */
[----:B------:R-:W1:Y:S01]  /*ab40*/  MUFU.EX2 R11, R11 ;  /* 0x0000000b000b7308 */ /* 0x000e620000000800 */
[----:B0-----:R-:W-:Y:S01]  /*ab50*/  FADD.FTZ R10, R40, R47 ;  /* 0x0000002f280a7221 */ /* 0x001fe20000010000 */
[----:B---3--:R-:W-:-:S06]  /*ab60*/  FADD.FTZ R45, R41, R4 ;  /* 0x00000004292d7221 */ /* 0x008fcc0000010000 */
[----:B------:R-:W0:Y:S01]  /*ab70*/  MUFU.EX2 R121, R121 ;  /* 0x0000007900797308 */ /* 0x000e220000000800 */
[----:B------:R-:W-:-:S07]  /*ab80*/  FFMA.FTZ R43, R77, R0, -R8 ;  /* 0x000000004d2b7223 */ /* 0x000fce0000010808 */
[----:B------:R-:W3:Y:S01]  /*ab90*/  MUFU.EX2 R124, R124 ;  /* 0x0000007c007c7308 */ /* 0x000ee20000000800 */
[----:B--2---:R-:W-:Y:S01]  /*aba0*/  FADD.FTZ R47, R127, R10 ;  /* 0x0000000a7f2f7221 */ /* 0x004fe20000010000 */
[----:B------:R-:W-:-:S06]  /*abb0*/  SHF.R.S32.HI R50, RZ, 0x1f, R49 ;  /* 0x0000001fff327819 */ /* 0x000fcc0000011431 */
[----:B------:R-:W2:Y:S01]  /*abc0*/  MUFU.EX2 R44, R83 ;  /* 0x00000053002c7308 */ /* 0x000ea20000000800 */
[----:B----4-:R-:W-:Y:S01]  /*abd0*/  FADD.FTZ R4, R130, R45 ;  /* 0x0000002d82047221 */ /* 0x010fe20000010000 */
[----:B------:R-:W-:-:S06]  /*abe0*/  FFMA.FTZ R55, R55, R0, -R8 ;  /* 0x0000000037377223 */ /* 0x000fcc0000010808 */
[----:B------:R-:W4:Y:S01]  /*abf0*/  MUFU.EX2 R13, R73 ;  /* 0x00000049000d7308 */ /* 0x000f220000000800 */
[-CC-:B------:R-:W-:Y:S01]  /*ac00*/  FFMA.FTZ R81, R81, R0.reuse, -R8.reuse ;  /* 0x0000000051517223 */ /* 0x180fe20000010808 */
[-CC-:B------:R-:W-:Y:S01]  /*ac10*/  FFMA.FTZ R15, R15, R0.reuse, -R8.reuse ;  /* 0x000000000f0f7223 */ /* 0x180fe20000010808 */
[----:B------:R-:W-:-:S05]  /*ac20*/  FFMA.FTZ R85, R85, R0, -R8 ;  /* 0x0000000055557223 */ /* 0x000fca0000010808 */
[----:B------:R-:W4:Y:S01]  /*ac30*/  MUFU.EX2 R123, R123 ;  /* 0x0000007b007b7308 */ /* 0x000f220000000800 */
[----:B-1----:R-:W-:Y:S01]  /*ac40*/  FADD.FTZ R10, R42, R47 ;  /* 0x0000002f2a0a7221 */ /* 0x002fe20000010000 */
[----:B------:R-:W-:Y:S01]  /*ac50*/  LEA.HI R8, R50, R49, RZ, 0x7 ;  /* 0x0000003132087211 */ /* 0x000fe200078f38ff */
[----:B------:R-:W-:-:S05]  /*ac60*/  FADD.FTZ R45, R11, R4 ;  /* 0x000000040b2d7221 */ /* 0x000fca0000010000 */
[----:B------:R-:W1:Y:S01]  /*ac70*/  MUFU.EX2 R126, R126 ;  /* 0x0000007e007e7308 */ /* 0x000e620000000800 */
[----:B0-----:R-:W-:Y:S01]  /*ac80*/  FADD.FTZ R47, R121, R10 ;  /* 0x0000000a792f7221 */ /* 0x001fe20000010000 */
[----:B---3--:R-:W-:Y:S01]  /*ac90*/  FADD.FTZ R4, R124, R45 ;  /* 0x0000002d7c047221 */ /* 0x008fe20000010000 */
[----:B------:R-:W-:-:S05]  /*aca0*/  SHF.R.S32.HI R8, RZ, 0x7, R8 ;  /* 0x00000007ff087819 */ /* 0x000fca0000011408 */
[----:B------:R-:W0:Y:S01]  /*acb0*/  MUFU.EX2 R43, R43 ;  /* 0x0000002b002b7308 */ /* 0x000e220000000800 */
[----:B--2---:R-:W-:Y:S01]  /*acc0*/  FADD.FTZ R10, R44, R47 ;  /* 0x0000002f2c0a7221 */ /* 0x004fe20000010000 */
[----:B----4-:R-:W-:Y:S01]  /*acd0*/  FADD.FTZ R45, R13, R4 ;  /* 0x000000040d2d7221 */ /* 0x010fe20000010000 */
[----:B------:R-:W-:-:S05]  /*ace0*/  VIMNMX R52, R52, R8, !PT ;  /* 0x0000000834347248 */ /* 0x000fca0007fe0100 */
[----:B------:R-:W2:Y:S01]  /*acf0*/  MUFU.EX2 R55, R55 ;  /* 0x0000003700377308 */ /* 0x000ea20000000800 */
[----:B------:R-:W-:Y:S01]  /*ad00*/  FADD.FTZ R47, R123, R10 ;  /* 0x0000000a7b2f7221 */ /* 0x000fe20000010000 */
[----:B------:R-:W-:Y:S01]  /*ad10*/  F2FP.F16.F32.PACK_AB R151, R14, R151 ;  /* 0x000000970e97723e */ /* 0x000fe200000000ff */
[----:B-1----:R-:W-:-:S05]  /*ad20*/  FADD.FTZ R10, R126, R45 ;  /* 0x0000002d7e0a7221 */ /* 0x002fca0000010000 */
[----:B------:R-:W1:Y:S01]  /*ad30*/  MUFU.EX2 R120, R81 ;  /* 0x0000005100787308 */ /* 0x000e620000000800 */
[----:B------:R-:W-:Y:S01]  /*ad40*/  VIADD R14, R88, 0xfffffffe ;  /* 0xfffffffe580e7836 */ /* 0x000fe20000000000 */
[----:B------:R3:W-:Y:S01]  /*ad50*/  STL [R1+0x28], R52 ;  /* 0x0000283401007387 */ /* 0x0007e20000100800 */
[----:B0-----:R-:W-:-:S05]  /*ad60*/  FADD.FTZ R10, R43, R10 ;  /* 0x0000000a2b0a7221 */ /* 0x001fca0000010000 */
[----:B------:R-:W0:Y:S01]  /*ad70*/  MUFU.EX2 R15, R15 ;  /* 0x0000000f000f7308 */ /* 0x000e220000000800 */
[----:B------:R-:W-:Y:S02]  /*ad80*/  ISETP.GE.AND P3, PT, R14, R52, PT ;  /* 0x000000340e00720c */ /* 0x000fe40003f66270 */
[----:B------:R-:W-:-:S05]  /*ad90*/  F2FP.F16.F32.PACK_AB R148, R21, R148 ;  /* 0x000000941594723e */ /* 0x000fca00000000ff */
[----:B------:R-:W4:Y:S01]  /*ada0*/  MUFU.EX2 R122, R85 ;  /* 0x00000055007a7308 */ /* 0x000f220000000800 */
[----:B--2---:R-:W-:-:S07]  /*adb0*/  FADD.FTZ R21, R55, R10 ;  /* 0x0000000a37157221 */ /* 0x004fce0000010000 */
[----:B------:R-:W2:Y:S01]  /*adc0*/  MUFU.EX2 R46, R46 ;  /* 0x0000002e002e7308 */ /* 0x000ea20000000800 */
[----:B-1----:R-:W-:Y:S01]  /*add0*/  FADD.FTZ R10, R120, R21 ;  /* 0x00000015780a7221 */ /* 0x002fe20000010000 */
[----:B------:R-:W-:-:S03]  /*ade0*/  F2FP.F16.F32.PACK_AB R134, R5, R134 ;  /* 0x000000860586723e */ /* 0x000fc600000000ff */
[----:B0-----:R-:W-:Y:S01]  /*adf0*/  FADD.FTZ R5, R15, R10 ;  /* 0x0000000a0f057221 */ /* 0x001fe20000010000 */
[----:B------:R-:W-:Y:S02]  /*ae00*/  F2FP.F16.F32.PACK_AB R145, R20, R145 ;  /* 0x000000911491723e */ /* 0x000fe400000000ff */
[----:B------:R-:W-:Y:S02]  /*ae10*/  CS2R R118, SRZ ;  /* 0x0000000000767805 */ /* 0x000fe4000001ff00 */
[----:B------:R-:W-:Y:S01]  /*ae20*/  F2FP.F16.F32.PACK_AB R147, R24, R147 ;  /* 0x000000931893723e */ /* 0x000fe200000000ff */
[----:B----4-:R-:W-:Y:S01]  /*ae30*/  FADD.FTZ R5, R122, R5 ;  /* 0x000000057a057221 */ /* 0x010fe20000010000 */
[----:B------:R-:W-:Y:S02]  /*ae40*/  F2FP.F16.F32.PACK_AB R141, R26, R141 ;  /* 0x0000008d1a8d723e */ /* 0x000fe400000000ff */
[----:B------:R-:W-:Y:S02]  /*ae50*/  CS2R R116, SRZ ;  /* 0x0000000000747805 */ /* 0x000fe4000001ff00 */
[----:B------:R-:W-:-:S02]  /*ae60*/  F2FP.F16.F32.PACK_AB R143, R28, R143 ;  /* 0x0000008f1c8f723e */ /* 0x000fc400000000ff */
[----:B------:R-:W-:Y:S02]  /*ae70*/  CS2R R114, SRZ ;  /* 0x0000000000727805 */ /* 0x000fe4000001ff00 */
[----:B------:R-:W-:Y:S02]  /*ae80*/  F2FP.F16.F32.PACK_AB R137, R30, R137 ;  /* 0x000000891e89723e */ /* 0x000fe400000000ff */
[----:B------:R-:W-:Y:S02]  /*ae90*/  CS2R R112, SRZ ;  /* 0x0000000000707805 */ /* 0x000fe4000001ff00 */
[----:B------:R-:W-:Y:S01]  /*aea0*/  F2FP.F16.F32.PACK_AB R139, R32, R139 ;  /* 0x0000008b208b723e */ /* 0x000fe200000000ff */
[----:B--2---:R-:W-:Y:S01]  /*aeb0*/  FADD.FTZ R4, R46, R47 ;  /* 0x0000002f2e047221 */ /* 0x004fe20000010000 */
[----:B------:R-:W-:Y:S02]  /*aec0*/  F2FP.F16.F32.PACK_AB R133, R12, R133 ;  /* 0x000000850c85723e */ /* 0x000fe400000000ff */
[----:B------:R-:W-:-:S02]  /*aed0*/  CS2R R110, SRZ ;  /* 0x00000000006e7805 */ /* 0x000fc4000001ff00 */
[----:B------:R-:W-:Y:S02]  /*aee0*/  F2FP.F16.F32.PACK_AB R135, R34, R135 ;  /* 0x000000872287723e */ /* 0x000fe400000000ff */
[----:B------:R-:W-:Y:S02]  /*aef0*/  CS2R R108, SRZ ;  /* 0x00000000006c7805 */ /* 0x000fe4000001ff00 */
[----:B------:R-:W-:Y:S02]  /*af00*/  F2FP.F16.F32.PACK_AB R129, R36, R129 ;  /* 0x000000812481723e */ /* 0x000fe400000000ff */
[----:B------:R-:W-:Y:S02]  /*af10*/  CS2R R106, SRZ ;  /* 0x00000000006a7805 */ /* 0x000fe4000001ff00 */
        /* <DEDUP_REMOVED lines=27> */
[----:B------:R-:W-:Y:S01]  /*b0d0*/  F2FP.F16.F32.PACK_AB R122, R122, R15 ;  /* 0x0000000f7a7a723e */ /* 0x000fe200000000ff */
[----:B---3--:R-:W-:Y:S06]  /*b0e0*/  @!P3 BRA `(.L_x_2373) ;  /* 0x000000280038b947 */ /* 0x008fec0003800000 */
[----:B------:R-:W-:Y:S01]  /*b0f0*/  IMAD.MOV.U32 R10, RZ, RZ, R9 ;  /* 0x000000ffff0a7224 */ /* 0x000fe200078e0009 */
[----:B------:R-:W-:Y:S01]  /*b100*/  MOV R8, R23 ;  /* 0x0000001700087202 */ /* 0x000fe20000000f00 */
[----:B------:R-:W-:Y:S02]  /*b110*/  IMAD.MOV.U32 R11, RZ, RZ, R3 ;  /* 0x000000ffff0b7224 */ /* 0x000fe400078e0003 */
[----:B------:R-:W-:Y:S02]  /*b120*/  IMAD.MOV.U32 R15, RZ, RZ, R18 ;  /* 0x000000ffff0f7224 */ /* 0x000fe400078e0012 */
[----:B------:R-:W-:-:S07]  /*b130*/  IMAD.MOV.U32 R119, RZ, RZ, RZ ;  /* 0x000000ffff777224 */ /* 0x000fce00078e00ff */
.L_x_2383:
[----:B------:R-:W-:Y:S01]  /*b140*/  ISETP.NE.AND P3, PT, R157, RZ, PT ;  /* 0x000000ff9d00720c */ /* 0x000fe20003f65270 */
[----:B------:R-:W-:Y:S01]  /*b150*/  VIADD R18, R15, 0x1 ;  /* 0x000000010f127836 */ /* 0x000fe20000000000 */
[----:B------:R-:W-:Y:S05]  /*b160*/  YIELD ;  /* 0x0000000000007946 */ /* 0x000fea0003800000 */
[----:B------:R-:W-:-:S04]  /*b170*/  ISETP.NE.AND P4, PT, R18, 0x2, PT ;  /* 0x000000021200780c */ /* 0x000fc80003f85270 */
[----:B------:R-:W-:Y:S02]  /*b180*/  SEL R23, RZ, 0x1, P4 ;  /* 0x00000001ff177807 */ /* 0x000fe40002000000 */
[----:B------:R-:W-:Y:S02]  /*b190*/  SEL R18, R18, RZ, P4 ;  /* 0x000000ff12127207 */ /* 0x000fe40002000000 */
[----:B------:R-:W-:Y:S01]  /*b1a0*/  LOP3.LUT R23, R8, R23, RZ, 0x3c, !PT ;  /* 0x0000001708177212 */ /* 0x000fe200078e3cff */
[----:B------:R-:W-:Y:S06]  /*b1b0*/  @P3 BRA `(.L_x_2374) ;  /* 0x0000000000303947 */ /* 0x000fec0003800000 */
[----:B------:R-:W-:Y:S05]  /*b1c0*/  @!P0 BRA `(.L_x_2375) ;  /* 0x0000000000048947 */ /* 0x000fea0003800000 */
[----:B------:R-:W-:Y:S01]  /*b1d0*/  BPT.TRAP 0x1 ;  /* 0x000000040000795c */ /* 0x000fe20000300000 */
.L_x_2375:
[----:B------:R-:W-:Y:S01]  /*b1e0*/  IMAD R0, R18, 0x8, R2 ;  /* 0x0000000812007824 */ /* 0x000fe200078e0202 */
[----:B------:R-:W-:-:S04]  /*b1f0*/  SHF.L.U32 R3, R23, 0x1f, RZ ;  /* 0x0000001f17037819 */ /* 0x000fc800000006ff */
[----:B------:R0:W1:Y:S01]  /*b200*/  SYNCS.PHASECHK.TRANS64.TRYWAIT P4, [R0+URZ+0x16830], R3 ;  /* 0x01683003000075a7 */ /* 0x000062000808017f */
[----:B------:R-:W-:Y:S05]  /*b210*/  @!P0 BRA `(.L_x_2376) ;  /* 0x0000000000048947 */ /* 0x000fea0003800000 */
[----:B------:R-:W-:Y:S01]  /*b220*/  BPT.TRAP 0x1 ;  /* 0x000000040000795c */ /* 0x000fe20000300000 */
.L_x_2376:
[----:B------:R-:W-:Y:S04]  /*b230*/  BSSY B0, `(.L_x_2374) ;  /* 0x0000004000007945 */ /* 0x000fe80003800000 */
[----:B-1----:R-:W-:Y:S05]  /*b240*/  @P4 BRA `(.L_x_2377) ;  /* 0x0000000000084947 */ /* 0x002fea0003800000 */
[----:B------:R-:W1:Y:S02]  /*b250*/  SYNCS.PHASECHK.TRANS64.TRYWAIT P4, [R0+URZ+0x16830], R3 ;  /* 0x01683003000075a7 */ /* 0x000e64000808017f */
[----:B-1----:R-:W-:Y:S05]  /*b260*/  @!P4 BRA `(.L_x_2378) ;  /* 0x000000f40070c947 */ /* 0x002fea0003800000 */
.L_x_2377:
[----:B------:R-:W-:Y:S05]  /*b270*/  BSYNC B0 ;  /* 0x0000000000007941 */ /* 0x000fea0003800000 */
.L_x_2374:
[----:B------:R-:W2:Y:S04]  /*b280*/  LDL R9, [R1+0x4] ;  /* 0x0000040001097983 */ /* 0x000ea80000100800 */
[----:B------:R3:W-:Y:S01]  /*b290*/  STL [R1+0x6c], R2 ;  /* 0x00006c0201007387 */ /* 0x0007e20000100800 */
[----:B01----:R-:W0:Y:S03]  /*b2a0*/  S2R R0, SR_TID.X ;  /* 0x0000000000007919 */ /* 0x003e260000002100 */
[----:B---3--:R-:W3:Y:S01]  /*b2b0*/  LDL.64 R2, [R1+0x18] ;  /* 0x0000180001027983 */ /* 0x008ee20000100a00 */
[----:B------:R-:W-:Y:S01]  /*b2c0*/  IMAD.MOV.U32 R13, RZ, RZ, 0x40000040 ;  /* 0x40000040ff0d7424 */ /* 0x000fe200078e00ff */
[----:B------:R-:W-:Y:S05]  /*b2d0*/  WARPSYNC.ALL ;  /* 0x0000000000007948 */ /* 0x000fea0003800000 */
[----:B------:R-:W-:-:S02]  /*b2e0*/  R2UR UR19, R13 ;  /* 0x000000000d1372ca */ /* 0x000fc400000e0000 */
[----:B0-----:R-:W-:-:S05]  /*b2f0*/  SHF.R.U32.HI R0, RZ, 0x7, R0 ;  /* 0x00000007ff007819 */ /* 0x001fca0000011600 */
[----:B------:R-:W-:Y:S02]  /*b300*/  VIADD R0, R0, 0x8 ;  /* 0x0000000800007836 */ /* 0x000fe40000000000 */
[----:B------:R-:W-:Y:S01]  /*b310*/  IMAD.MOV.U32 R25, RZ, RZ, 0x40000040 ;  /* 0x40000040ff197424 */ /* 0x000fe200078e00ff */
[----:B------:R-:W-:Y:S02]  /*b320*/  R2UR UR8, R6 ;  /* 0x00000000060872ca */ /* 0x000fe400000e0000 */
[----:B------:R-:W-:Y:S02]  /*b330*/  R2UR UR9, R7 ;  /* 0x00000000070972ca */ /* 0x000fe400000e0000 */
[C---:B------:R-:W-:Y:S02]  /*b340*/  R2UR UR11, R25.reuse ;  /* 0x00000000190b72ca */ /* 0x040fe400000e0000 */
[----:B------:R-:W-:Y:S01]  /*b350*/  R2UR UR23, R25 ;  /* 0x00000000191772ca */ /* 0x000fe200000e0000 */
[----:B------:R-:W-:-:S05]  /*b360*/  IMAD.MOV.U32 R21, RZ, RZ, 0x40000040 ;  /* 0x40000040ff157424 */ /* 0x000fca00078e00ff */
[----:B------:R-:W-:Y:S01]  /*b370*/  R2UR UR15, R21 ;  /* 0x00000000150f72ca */ /* 0x000fe200000e0000 */
[----:B------:R0:W-:Y:S01]  /*b380*/  BAR.SYNC.DEFER_BLOCKING R0, 0x100 ;  /* 0x000400000000751d */ /* 0x0001e20000010000 */
[----:B--2---:R-:W-:-:S05]  /*b390*/  IMAD R24, R18, 0x400, R9 ;  /* 0x0000040012187824 */ /* 0x004fca00078e0209 */
[----:B------:R-:W-:-:S04]  /*b3a0*/  IADD3 R12, R24, 0x4, RZ ;  /* 0x00000004180c7810 */ /* 0x000fc80007ffe0ff */
[----:B------:R-:W-:Y:S02]  /*b3b0*/  R2UR UR18, R12 ;  /* 0x000000000c1272ca */ /* 0x000fe400000e0000 */
[----:B------:R-:W2:Y:S01]  /*b3c0*/  LDL.64 R12, [R1+0x10] ;  /* 0x00001000010c7983 */ /* 0x000ea20000100a00 */
[C---:B------:R-:W-:Y:S01]  /*b3d0*/  R2UR UR10, R24.reuse ;  /* 0x00000000180a72ca */ /* 0x040fe200000e0000 */
[C---:B------:R-:W-:Y:S02]  /*b3e0*/  VIADD R20, R24.reuse, 0x2 ;  /* 0x0000000218147836 */ /* 0x040fe40000000000 */
[----:B------:R-:W-:-:S05]  /*b3f0*/  VIADD R24, R24, 0x6 ;  /* 0x0000000618187836 */ /* 0x000fca0000000000 */
[----:B------:R-:W-:Y:S02]  /*b400*/  R2UR UR22, R24 ;  /* 0x00000000181672ca */ /* 0x000fe400000e0000 */
[----:B------:R-:W-:-:S06]  /*b410*/  WARPGROUP.ARRIVE ;  /* 0x00000000000079c5 */ /* 0x000fcc0000000000 */
[----:B------:R-:W-:Y:S01]  /*b420*/  HGMMA.64x128x16.F32 R24, gdesc[UR8], RZ, !UPT, gsb0 ;  /* 0x01e00000081879f0 */ /* 0x000fe2000c0008ff */
[----:B------:R-:W-:Y:S02]  /*b430*/  R2UR UR14, R20 ;  /* 0x00000000140e72ca */ /* 0x000fe400000e0000 */
[----:B------:R-:W4:Y:S01]  /*b440*/  LDL.64 R20, [R1+0x8] ;  /* 0x0000080001147983 */ /* 0x000f220000100a00 */
[----:B---3--:R-:W-:Y:S02]  /*b450*/  R2UR UR12, R2 ;  /* 0x00000000020c72ca */ /* 0x008fe400000e0000 */
[----:B------:R-:W-:Y:S01]  /*b460*/  R2UR UR13, R3 ;  /* 0x00000000030d72ca */ /* 0x000fe200000e0000 */
[----:B------:R0:W5:Y:S01]  /*b470*/  LDL.LU R2, [R1+0x6c] ;  /* 0x00006c0001027983 */ /* 0x0001620000300800 */
[----:B------:R-:W-:Y:S02]  /*b480*/  WARPGROUP.DEPBAR.LE gsb0, 0x0 ;  /* 0x00008000000079c5 */ /* 0x000fe40000010000 */
[----:B------:R-:W-:-:S09]  /*b490*/  WARPGROUP.ARRIVE ;  /* 0x00000000000079c5 */ /* 0x000fd20000000000 */
[----:B------:R-:W-:Y:S03]  /*b4a0*/  HGMMA.64x128x16.F32 R24, gdesc[UR12], R24, gsb0 ;  /* 0x01e000000c1879f0 */ /* 0x000fe60008000818 */
[----:B------:R-:W-:Y:S02]  /*b4b0*/  WARPGROUP.DEPBAR.LE gsb0, 0x0 ;  /* 0x00008000000079c5 */ /* 0x000fe40000010000 */
[----:B--2---:R-:W-:Y:S02]  /*b4c0*/  R2UR UR16, R12 ;  /* 0x000000000c1072ca */ /* 0x004fe400000e0000 */
[----:B------:R-:W-:Y:S01]  /*b4d0*/  R2UR UR17, R13 ;  /* 0x000000000d1172ca */ /* 0x000fe200000e0000 */
[----:B------:R-:W-:-:S12]  /*b4e0*/  WARPGROUP.ARRIVE ;  /* 0x00000000000079c5 */ /* 0x000fd80000000000 */
[----:B------:R-:W-:Y:S01]  /*b4f0*/  HGMMA.64x128x16.F32 R24, gdesc[UR16], R24, gsb0 ;  /* 0x01e00000101879f0 */ /* 0x000fe20008000818 */
[----:B----4-:R-:W-:Y:S02]  /*b500*/  R2UR UR20, R20 ;  /* 0x00000000141472ca */ /* 0x010fe400000e0000 */
[----:B------:R-:W-:Y:S01]  /*b510*/  R2UR UR21, R21 ;  /* 0x00000000151572ca */ /* 0x000fe200000e0000 */
[----:B------:R-:W-:Y:S02]  /*b520*/  WARPGROUP.DEPBAR.LE gsb0, 0x0 ;  /* 0x00008000000079c5 */ /* 0x000fe40000010000 */
[----:B------:R-:W-:-:S10]  /*b530*/  WARPGROUP.ARRIVE ;  /* 0x00000000000079c5 */ /* 0x000fd40000000000 */
[----:B------:R-:W-:Y:S03]  /*b540*/  HGMMA.64x128x16.F32 R24, gdesc[UR20], R24, gsb0 ;  /* 0x01e00000141879f0 */ /* 0x000fe60008000818 */
[----:B------:R-:W-:Y:S02]  /*b550*/  WARPGROUP.DEPBAR.LE gsb0, 0x0 ;  /* 0x00008000000079c5 */ /* 0x000fe40000010000 */
[----:B0-----:R-:W-:Y:S05]  /*b560*/  @P3 BRA `(.L_x_2379) ;  /* 0x0000000000283947 */ /* 0x001fea0003800000 */
[----:B------:R-:W-:Y:S05]  /*b570*/  @!P0 BRA `(.L_x_2380) ;  /* 0x0000000000048947 */ /* 0x000fea0003800000 */
[----:B------:R-:W-:Y:S01]  /*b580*/  BPT.TRAP 0x1 ;  /* 0x000000040000795c */ /* 0x000fe20000300000 */
.L_x_2380:
[----:B------:R-:W-:Y:S01]  /*b590*/  SHF.L.U32 R0, R8, 0x1f, RZ ;  /* 0x0000001f08007819 */ /* 0x000fe200000006ff */
[----:B-----5:R-:W-:-:S04]  /*b5a0*/  IMAD R3, R15, 0x8, R2 ;  /* 0x000000080f037824 */ /* 0x020fc800078e0202 */
[----:B------:R0:W1:Y:S01]  /*b5b0*/  SYNCS.PHASECHK.TRANS64.TRYWAIT P3, [R3+URZ+0x16850], R0 ;  /* 0x01685000030075a7 */ /* 0x000062000806017f */
[----:B------:R-:W-:Y:S05]  /*b5c0*/  @!P0 BRA `(.L_x_2381) ;  /* 0x0000000000048947 */ /* 0x000fea0003800000 */
[----:B------:R-:W-:Y:S01]  /*b5d0*/  BPT.TRAP 0x1 ;  /* 0x000000040000795c */ /* 0x000fe20000300000 */
.L_x_2381:
[----:B-1----:R-:W-:Y:S05]  /*b5e0*/  @P3 BRA `(.L_x_2379) ;  /* 0x0000000000083947 */ /* 0x002fea0003800000 */
[----:B------:R-:W1:Y:S02]  /*b5f0*/  SYNCS.PHASECHK.TRANS64.TRYWAIT P3, [R3+URZ+0x16850], R0 ;  /* 0x01685000030075a7 */ /* 0x000e64000806017f */
[----:B-1----:R-:W-:Y:S05]  /*b600*/  @!P3 BRA `(.L_x_2382) ;  /* 0x000000f0009cb947 */ /* 0x002fea0003800000 */
.L_x_2379:
[----:B01---5:R-:W-:Y:S01]  /*b610*/  VIADD R0, R2, 0x400 ;  /* 0x0000040002007836 */ /* 0x023fe20000000000 */
[----:B------:R-:W2:Y:S01]  /*b620*/  LDL R21, [R1+0x2c] ;  /* 0x00002c0001157983 */ /* 0x000ea20000100800 */
[----:B------:R-:W-:Y:S01]  /*b630*/  IMAD.MOV.U32 R9, RZ, RZ, 0x40000040 ;  /* 0x40000040ff097424 */ /* 0x000fe200078e00ff */
[----:B------:R-:W-:Y:S05]  /*b640*/  WARPSYNC.ALL ;  /* 0x0000000000007948 */ /* 0x000fea0003800000 */
[----:B------:R-:W-:Y:S01]  /*b650*/  SHF.R.U32.HI R0, RZ, 0x4, R0 ;  /* 0x00000004ff007819 */ /* 0x000fe20000011600 */
[----:B------:R-:W3:Y:S01]  /*b660*/  LDL R20, [R1+0x20] ;  /* 0x0000200001147983 */ /* 0x000ee20000100800 */
[----:B------:R-:W-:Y:S01]  /*b670*/  R2UR UR7, R9 ;  /* 0x00000000090772ca */ /* 0x000fe200000e0000 */
[----:B------:R-:W-:Y:S01]  /*b680*/  WARPGROUP.ARRIVE ;  /* 0x00000000000079c5 */ /* 0x000fe20000000000 */
[----:B------:R-:W-:Y:S01]  /*b690*/  LOP3.LUT R0, R0, 0x3fff, RZ, 0xc0, !PT ;  /* 0x00003fff00007812 */ /* 0x000fe200078ec0ff */
[----:B------:R-:W0:Y:S04]  /*b6a0*/  @P2 LDC R3, c[0x0][0x450] ;  /* 0x00011400ff032b82 */ /* 0x000e280000000800 */
[----:B------:R-:W-:Y:S01]  /*b6b0*/  IMAD R8, R15, 0x400, R0 ;  /* 0x000004000f087824 */ /* 0x000fe200078e0200 */
[----:B------:R-:W-:-:S03]  /*b6c0*/  MOV R13, 0x40000040 ;  /* 0x40000040000d7802 */ /* 0x000fc60000000f00 */
[----:B------:R-:W1:Y:S01]  /*b6d0*/  @P2 LDC R0, c[0x0][0x44c] ;  /* 0x00011300ff002b82 */ /* 0x000e620000000800 */
[----:B------:R-:W-:-:S13]  /*b6e0*/  R2UR UR6, R8 ;  /* 0x00000000080672ca */ /* 0x000fda00000e0000 */
[----:B------:R-:W-:Y:S03]  /*b6f0*/  HGMMA.64x64x16.F32 R88, R148, gdesc[UR4].tnspB, R88, gsb0 ;  /* 0x40e0000494587df0 */ /* 0x000fe60008000858 */
[----:B------:R-:W-:Y:S02]  /*b700*/  WARPGROUP.DEPBAR.LE gsb0, 0x0 ;  /* 0x00008000000079c5 */ /* 0x000fe40000010000 */
[----:B------:R-:W4:Y:S04]  /*b710*/  LDL R149, [R1+0x24] ;  /* 0x0000240001957983 */ /* 0x000f280000100800 */
[----:B------:R-:W4:Y:S04]  /*b720*/  LDL R150, [R1+0x48] ;  /* 0x0000480001967983 */ /* 0x000f280000100800 */
[----:B------:R-:W2:Y:S01]  /*b730*/  LDL R151, [R1+0x30] ;  /* 0x0000300001977983 */ /* 0x000ea20000100800 */
[----:B------:R-:W-:Y:S01]  /*b740*/  VIADD R12, R8, 0x80 ;  /* 0x00000080080c7836 */ /* 0x000fe20000000000 */
[----:B------:R-:W-:Y:S01]  /*b750*/  R2UR UR7, R13 ;  /* 0x000000000d0772ca */ /* 0x000fe200000e0000 */
[----:B------:R-:W-:Y:S01]  /*b760*/  WARPGROUP.ARRIVE ;  /* 0x00000000000079c5 */ /* 0x000fe20000000000 */
[----:B------:R-:W-:-:S02]  /*b770*/  IMAD.MOV.U32 R13, RZ, RZ, 0x40000040 ;  /* 0x40000040ff0d7424 */ /* 0x000fc400078e00ff */
[----:B------:R-:W-:Y:S01]  /*b780*/  R2UR UR6, R12 ;  /* 0x000000000c0672ca */ /* 0x000fe200000e0000 */
[----:B------:R-:W-:-:S12]  /*b790*/  VIADD R12, R8, 0x100 ;  /* 0x00000100080c7836 */ /* 0x000fd80000000000 */
[----:B------:R-:W-:Y:S01]  /*b7a0*/  HGMMA.64x64x16.F32 R88, R144, gdesc[UR4].tnspB, R88, gsb0 ;  /* 0x40e0000490587df0 */ /* 0x000fe20008000858 */
[----:B------:R-:W-:Y:S02]  /*b7b0*/  R2UR UR6, R12 ;  /* 0x000000000c0672ca */ /* 0x000fe400000e0000 */
[----:B------:R-:W-:Y:S01]  /*b7c0*/  R2UR UR7, R13 ;  /* 0x000000000d0772ca */ /* 0x000fe200000e0000 */
[----:B------:R-:W-:Y:S01]  /*b7d0*/  IMAD.MOV.U32 R13, RZ, RZ, 0x40000040 ;  /* 0x40000040ff0d7424 */ /* 0x000fe200078e00ff */
[----:B------:R-:W-:Y:S02]  /*b7e0*/  WARPGROUP.DEPBAR.LE gsb0, 0x0 ;  /* 0x00008000000079c5 */ /* 0x000fe40000010000 */
[----:B------:R-:W-:-:S09]  /*b7f0*/  WARPGROUP.ARRIVE ;  /* 0x00000000000079c5 */ /* 0x000fd20000000000 */
[----:B------:R-:W-:Y:S01]  /*b800*/  HGMMA.64x64x16.F32 R88, R140, gdesc[UR4].tnspB, R88, gsb0 ;  /* 0x40e000048c587df0 */ /* 0x000fe20008000858 */
[----:B------:R-:W-:Y:S01]  /*b810*/  R2UR UR7, R13 ;  /* 0x000000000d0772ca */ /* 0x000fe200000e0000 */
[----:B------:R-:W-:Y:S01]  /*b820*/  IMAD.MOV.U32 R13, RZ, RZ, 0x40000040 ;  /* 0x40000040ff0d7424 */ /* 0x000fe200078e00ff */
[----:B------:R-:W-:Y:S02]  /*b830*/  WARPGROUP.DEPBAR.LE gsb0, 0x0 ;  /* 0x00008000000079c5 */ /* 0x000fe40000010000 */
[----:B------:R-:W-:Y:S01]  /*b840*/  WARPGROUP.ARRIVE ;  /* 0x00000000000079c5 */ /* 0x000fe20000000000 */
[----:B----4-:R-:W-:-:S04]  /*b850*/  IMAD.IADD R9, R150, 0x1, R149 ;  /* 0x0000000196097824 */ /* 0x010fc800078e0295 */
[----:B-1----:R-:W-:-:S04]  /*b860*/  @P2 IMAD.HI.U32 R12, R9, R0, RZ ;  /* 0x00000000090c2227 */ /* 0x002fc800078e00ff */
[----:B------:R-:W-:Y:S01]  /*b870*/  IMAD.MOV.U32 R0, RZ, RZ, R9 ;  /* 0x000000ffff007224 */ /* 0x000fe200078e0009 */
[----:B0-----:R-:W-:Y:S01]  /*b880*/  @P2 SHF.R.U32.HI R0, RZ, R3, R12 ;  /* 0x00000003ff002219 */ /* 0x001fe2000001160c */
[----:B------:R-:W-:Y:S02]  /*b890*/  IMAD.MOV.U32 R9, RZ, RZ, -0x80 ;  /* 0xffffff80ff097424 */ /* 0x000fe400078e00ff */
[----:B------:R-:W-:Y:S02]  /*b8a0*/  VIADD R12, R8, 0x180 ;  /* 0x00000180080c7836 */ /* 0x000fe40000000000 */
[----:B------:R-:W0:Y:S01]  /*b8b0*/  SHFL.IDX PT, R3, R0, RZ, 0x1c1f ;  /* 0x001c1fff00037589 */ /* 0x000e2200000e0000 */
[----:B------:R-:W-:Y:S02]  /*b8c0*/  IMAD R9, R14, R9, 0x1 ;  /* 0x000000010e097424 */ /* 0x000fe400078e0209 */
[----:B------:R-:W-:-:S03]  /*b8d0*/  R2UR UR6, R12 ;  /* 0x000000000c0672ca */ /* 0x000fc600000e0000 */
[----:B--2---:R-:W-:-:S05]  /*b8e0*/  IADD3 R9, R21, R9, -R151 ;  /* 0x0000000915097210 */ /* 0x004fca0007ffe897 */
[----:B---3--:R-:W-:-:S05]  /*b8f0*/  IMAD.IADD R9, R9, 0x1, -R20 ;  /* 0x0000000109097824 */ /* 0x008fca00078e0a14 */
[----:B------:R-:W-:Y:S01]  /*b900*/  HGMMA.64x64x16.F32 R88, R136, gdesc[UR4].tnspB, R88, gsb0 ;  /* 0x40e0000488587df0 */ /* 0x000fe20008000858 */
[----:B------:R-:W-:Y:S02]  /*b910*/  R2UR UR7, R13 ;  /* 0x000000000d0772ca */ /* 0x000fe400000e0000 */
[----:B0-----:R-:W-:-:S04]  /*b920*/  IADD3 R3, R9, R3, RZ ;  /* 0x0000000309037210 */ /* 0x001fc80007ffe0ff */
[C---:B------:R-:W-:Y:S02]  /*b930*/  ISETP.GT.AND P3, PT, R3.reuse, RZ, PT ;  /* 0x000000ff0300720c */ /* 0x040fe40003f64270 */
[C---:B------:R-:W-:Y:S02]  /*b940*/  ISETP.GT.AND P4, PT, R3.reuse, 0x1, PT ;  /* 0x000000010300780c */ /* 0x040fe40003f84270 */
        /* <DEDUP_REMOVED lines=31> */
[----:B------:R-:W-:Y:S01]  /*bb40*/  ISETP.GT.AND P3, PT, R3, 0x30, PT ;  /* 0x000000300300780c */ /* 0x000fe20003f64270 */
[----:B------:R-:W-:Y:S02]  /*bb50*/  WARPGROUP.DEPBAR.LE gsb0, 0x0 ;  /* 0x00008000000079c5 */ /* 0x000fe40000010000 */
[----:B------:R-:W-:Y:S01]  /*bb60*/  FSEL R45, R45, -INF , P4 ;  /* 0xff8000002d2d7808 */ /* 0x000fe20002000000 */
[----:B------:R-:W-:Y:S01]  /*bb70*/  WARPGROUP.ARRIVE ;  /* 0x00000000000079c5 */ /* 0x000fe20000000000 */
        /* <DEDUP_REMOVED lines=59> */
[----:B------:R-:W-:-:S04]  /*bf30*/  FMNMX.FTZ R3, R84, R12, !PT ;  /* 0x0000000c54037209 */ /* 0x000fc80007810000 */
[----:B------:R-:W-:-:S05]  /*bf40*/  FMNMX.FTZ R3, R85, R3, !PT ;  /* 0x0000000355037209 */ /* 0x000fca0007810000 */
[----:B------:R-:W0:Y:S02]  /*bf50*/  SHFL.BFLY PT, R12, R3, 0x2, 0x1f ;  /* 0x0c401f00030c7f89 */ /* 0x000e2400000e0000 */
[----:B0-----:R-:W-:Y:S01]  /*bf60*/  FMNMX.FTZ R3, R3, R12, !PT ;  /* 0x0000000c03037209 */ /* 0x001fe20007810000 */
[----:B------:R-:W-:-:S04]  /*bf70*/  VIADD R12, R8, 0x200 ;  /* 0x00000200080c7836 */ /* 0x000fc80000000000 */
[----:B------:R-:W0:Y:S01]  /*bf80*/  SHFL.BFLY PT, R20, R3, 0x1, 0x1f ;  /* 0x0c201f0003147f89 */ /* 0x000e2200000e0000 */
[----:B------:R-:W-:-:S03]  /*bf90*/  R2UR UR6, R12 ;  /* 0x000000000c0672ca */ /* 0x000fc600000e0000 */
[----:B------:R1:W2:Y:S02]  /*bfa0*/  SHFL.IDX PT, R12, R0, 0x1, 0x1c1f ;  /* 0x003c1f00000c7f89 */ /* 0x0002a400000e0000 */
[----:B-1----:R-:W-:-:S08]  /*bfb0*/  IMAD.U32 R0, RZ, RZ, UR5 ;  /* 0x00000005ff007e24 */ /* 0x002fd0000f8e00ff */
[----:B------:R-:W-:Y:S01]  /*bfc0*/  HGMMA.64x64x16.F32 R88, R132, gdesc[UR4].tnspB, R88, gsb0 ;  /* 0x40e0000484587df0 */ /* 0x000fe20008000858 */
[----:B0-----:R-:W-:Y:S01]  /*bfd0*/  FMNMX.FTZ R3, R3, R20, !PT ;  /* 0x0000001403037209 */ /* 0x001fe20007810000 */
[----:B--2---:R-:W-:-:S04]  /*bfe0*/  IMAD.IADD R9, R9, 0x1, R12 ;  /* 0x0000000109097824 */ /* 0x004fc800078e020c */
[C---:B------:R-:W-:Y:S01]  /*bff0*/  FMUL.FTZ R13, R3.reuse, R0 ;  /* 0x00000000030d7220 */ /* 0x040fe20000410000 */
[----:B------:R-:W-:Y:S02]  /*c000*/  FSETP.NEU.FTZ.AND P3, PT, R3, -INF , PT ;  /* 0xff8000000300780b */ /* 0x000fe40003f7d000 */
[C---:B------:R-:W-:Y:S02]  /*c010*/  ISETP.GT.AND P5, PT, R9.reuse, RZ, PT ;  /* 0x000000ff0900720c */ /* 0x040fe40003fa4270 */
[C---:B------:R-:W-:Y:S02]  /*c020*/  ISETP.GT.AND P4, PT, R9.reuse, 0x1, PT ;  /* 0x000000010900780c */ /* 0x040fe40003f84270 */
        /* <DEDUP_REMOVED lines=10> */
[----:B------:R-:W-:Y:S02]  /*c0d0*/  FSEL R13, R13, RZ, P3 ;  /* 0x000000ff0d0d7208 */ /* 0x000fe40001800000 */
[----:B------:R-:W-:Y:S02]  /*c0e0*/  ISETP.GT.AND P4, PT, R9, 0x11, PT ;  /* 0x000000110900780c */ /* 0x000fe40003f84270 */
        /* <DEDUP_REMOVED lines=19> */
[--C-:B------:R-:W-:Y:S01]  /*c220*/  FFMA.FTZ R140, R40, R0, -R13.reuse ;  /* 0x00000000288c7223 */ /* 0x100fe2000001080d */
[----:B------:R-:W-:Y:S01]  /*c230*/  FMNMX.FTZ R24, R38, R24, !PT ;  /* 0x0000001826187209 */ /* 0x000fe20007810000 */
[--C-:B------:R-:W-:Y:S01]  /*c240*/  FFMA.FTZ R40, R64, R0, -R13.reuse ;  /* 0x0000000040287223 */ /* 0x100fe2000001080d */
[----:B------:R-:W-:Y:S01]  /*c250*/  ISETP.GT.AND P4, PT, R9, 0x21, PT ;  /* 0x000000210900780c */ /* 0x000fe20003f84270 */
[----:B------:R-:W1:Y:S01]  /*c260*/  S2R R64, SR_TID.X ;  /* 0x0000000000407919 */ /* 0x000e620000002100 */
[----:B------:R-:W-:Y:S01]  /*c270*/  FSEL R42, R42, -INF , P5 ;  /* 0xff8000002a2a7808 */ /* 0x000fe20002800000 */
[----:B------:R-:W-:Y:S01]  /*c280*/  MUFU.EX2 R148, R148 ;  /* 0x0000009400947308 */ /* 0x000fe20000000800 */
[----:B------:R-:W-:Y:S01]  /*c290*/  FMNMX.FTZ R24, R39, R24, !PT ;  /* 0x0000001827187209 */ /* 0x000fe20007810000 */
[----:B0-----:R-:W-:Y:S01]  /*c2a0*/  IMAD.MOV.U32 R33, RZ, RZ, 0x40000040 ;  /* 0x40000040ff217424 */ /* 0x001fe200078e00ff */
[----:B------:R-:W-:Y:S01]  /*c2b0*/  ISETP.GT.AND P5, PT, R9, 0x28, PT ;  /* 0x000000280900780c */ /* 0x000fe20003fa4270 */
[----:B------:R-:W-:Y:S01]  /*c2c0*/  FFMA.FTZ R146, R36, R0, -R13 ;  /* 0x0000000024927223 */ /* 0x000fe2000001080d */
[----:B------:R-:W-:Y:S01]  /*c2d0*/  FSEL R43, R43, -INF , P4 ;  /* 0xff8000002b2b7808 */ /* 0x000fe20002000000 */
[----:B------:R-:W-:-:S02]  /*c2e0*/  WARPGROUP.DEPBAR.LE gsb0, 0x0 ;  /* 0x00008000000079c5 */ /* 0x000fc40000010000 */
[----:B------:R-:W-:Y:S01]  /*c2f0*/  FMNMX.FTZ R25, R42, R24, !PT ;  /* 0x000000182a197209 */ /* 0x000fe20007810000 */
[-CC-:B------:R-:W-:Y:S01]  /*c300*/  FFMA.FTZ R132, R56, R0.reuse, -R13.reuse ;  /* 0x0000000038847223 */ /* 0x180fe2000001080d */
[----:B------:R-:W-:Y:S01]  /*c310*/  ISETP.GT.AND P4, PT, R9, 0x29, PT ;  /* 0x000000290900780c */ /* 0x000fe20003f84270 */
[----:B------:R-:W-:Y:S01]  /*c320*/  WARPGROUP.ARRIVE ;  /* 0x00000000000079c5 */ /* 0x000fe20000000000 */
[----:B------:R-:W-:Y:S01]  /*c330*/  FSEL R46, R46, -INF , P5 ;  /* 0xff8000002e2e7808 */ /* 0x000fe20002800000 */
[-CC-:B------:R-:W-:Y:S01]  /*c340*/  FFMA.FTZ R134, R60, R0.reuse, -R13.reuse ;  /* 0x000000003c867223 */ /* 0x180fe2000001080d */
[----:B------:R-:W-:Y:S01]  /*c350*/  FMNMX.FTZ R25, R43, R25, !PT ;  /* 0x000000192b197209 */ /* 0x000fe20007810000 */
[----:B------:R-:W-:Y:S01]  /*c360*/  MUFU.EX2 R150, R150 ;  /* 0x0000009600967308 */ /* 0x000fe20000000800 */
[----:B------:R-:W-:Y:S01]  /*c370*/  ISETP.GT.AND P5, PT, R9, 0x30, PT ;  /* 0x000000300900780c */ /* 0x000fe20003fa4270 */
[----:B------:R-:W-:Y:S01]  /*c380*/  @!P1 IMAD R15, R15, 0x8, R2 ;  /* 0x000000080f0f9824 */ /* 0x000fe200078e0202 */
[----:B------:R-:W-:Y:S01]  /*c390*/  FSEL R47, R47, -INF , P4 ;  /* 0xff8000002f2f7808 */ /* 0x000fe20002000000 */
[-CC-:B------:R-:W-:Y:S01]  /*c3a0*/  FFMA.FTZ R37, R37, R0.reuse, -R13.reuse ;  /* 0x0000000025257223 */ /* 0x180fe2000001080d */
[----:B------:R-:W-:Y:S01]  /*c3b0*/  FMNMX.FTZ R25, R46, R25, !PT ;  /* 0x000000192e197209 */ /* 0x000fe20007810000 */
[-CC-:B------:R-:W-:Y:S01]  /*c3c0*/  FFMA.FTZ R142, R44, R0.reuse, -R13.reuse ;  /* 0x000000002c8e7223 */ /* 0x180fe2000001080d */
[----:B------:R-:W-:Y:S01]  /*c3d0*/  ISETP.GT.AND P4, PT, R9, 0x31, PT ;  /* 0x000000310900780c */ /* 0x000fe20003f84270 */
[----:B------:R-:W-:Y:S01]  /*c3e0*/  MUFU.EX2 R20, R20 ;  /* 0x0000001400147308 */ /* 0x000fe20000000800 */
        /* <DEDUP_REMOVED lines=13> */
[----:B------:R-:W-:Y:S01]  /*c4c0*/  FFMA.FTZ R81, R81, R0, -R13 ;  /* 0x0000000051517223 */ /* 0x000fe2000001080d */
[----:B------:R-:W-:Y:S01]  /*c4d0*/  FMNMX.FTZ R28, R51, R28, !PT ;  /* 0x0000001c331c7209 */ /* 0x000fe20007810000 */
[----:B------:R0:W-:Y:S01]  /*c4e0*/  MUFU.EX2 R25, R41 ;  /* 0x0000002900197308 */ /* 0x0001e20000000800 */
[----:B------:R-:W-:-:S02]  /*c4f0*/  ISETP.GT.AND P5, PT, R9, 0x40, PT ;  /* 0x000000400900780c */ /* 0x000fc40003fa4270 */
[----:B------:R-:W-:Y:S02]  /*c500*/  R2UR UR7, R33 ;  /* 0x00000000210772ca */ /* 0x000fe400000e0000 */
[----:B-1----:R-:W-:Y:S01]  /*c510*/  SHF.R.U32.HI R135, RZ, 0x7, R64 ;  /* 0x00000007ff877819 */ /* 0x002fe20000011640 */
[----:B------:R-:W-:Y:S01]  /*c520*/  @!P1 VIADD R15, R15, 0x16860 ;  /* 0x000168600f0f9836 */ /* 0x000fe20000000000 */
[----:B------:R-:W-:Y:S01]  /*c530*/  FSEL R55, R55, -INF , P4 ;  /* 0xff80000037377808 */ /* 0x000fe20002000000 */
[----:B------:R-:W-:Y:S01]  /*c540*/  MUFU.EX2 R146, R146 ;  /* 0x0000009200927308 */ /* 0x000fe20000000800 */
[----:B------:R-:W-:Y:S01]  /*c550*/  FMNMX.FTZ R28, R54, R28, !PT ;  /* 0x0000001c361c7209 */ /* 0x000fe20007810000 */
[-CC-:B0-----:R-:W-:Y:S01]  /*c560*/  FFMA.FTZ R41, R61, R0.reuse, -R13.reuse ;  /* 0x000000003d297223 */ /* 0x181fe2000001080d */
[----:B------:R-:W-:Y:S01]  /*c570*/  ISETP.GT.AND P4, PT, R9, 0x41, PT ;  /* 0x000000410900780c */ /* 0x000fe20003f84270 */
[-CC-:B------:R-:W-:Y:S01]  /*c580*/  FFMA.FTZ R44, R65, R0.reuse, -R13.reuse ;  /* 0x00000000412c7223 */ /* 0x180fe2000001080d */
[----:B------:R-:W-:Y:S01]  /*c590*/  FSEL R58, R58, -INF , P5 ;  /* 0xff8000003a3a7808 */ /* 0x000fe20002800000 */
[--C-:B------:R-:W-:Y:S01]  /*c5a0*/  FFMA.FTZ R48, R69, R0, -R13.reuse ;  /* 0x0000000045307223 */ /* 0x100fe2000001080d */
[----:B------:R-:W-:Y:S01]  /*c5b0*/  FMNMX.FTZ R28, R55, R28, !PT ;  /* 0x0000001c371c7209 */ /* 0x000fe20007810000 */
[----:B------:R0:W-:Y:S01]  /*c5c0*/  MUFU.EX2 R24, R37 ;  /* 0x0000002500187308 */ /* 0x0001e20000000800 */
[----:B------:R-:W-:Y:S01]  /*c5d0*/  ISETP.GT.AND P5, PT, R9, 0x48, PT ;  /* 0x000000480900780c */ /* 0x000fe20003fa4270 */
[-CC-:B------:R-:W-:Y:S01]  /*c5e0*/  FFMA.FTZ R52, R73, R0.reuse, -R13.reuse ;  /* 0x0000000049347223 */ /* 0x180fe2000001080d */
[----:B------:R-:W-:Y:S01]  /*c5f0*/  FSEL R59, R59, -INF , P4 ;  /* 0xff8000003b3b7808 */ /* 0x000fe20002000000 */
[--C-:B------:R-:W-:Y:S01]  /*c600*/  FFMA.FTZ R33, R77, R0, -R13.reuse ;  /* 0x000000004d217223 */ /* 0x100fe2000001080d */
[----:B------:R-:W-:Y:S01]  /*c610*/  FMNMX.FTZ R29, R58, R28, !PT ;  /* 0x0000001c3a1d7209 */ /* 0x000fe20007810000 */
[-CC-:B------:R-:W-:Y:S01]  /*c620*/  FFMA.FTZ R53, R80, R0.reuse, -R13.reuse ;  /* 0x0000000050357223 */ /* 0x180fe2000001080d */
[----:B------:R-:W-:Y:S01]  /*c630*/  ISETP.GT.AND P4, PT, R9, 0x49, PT ;  /* 0x000000490900780c */ /* 0x000fe20003f84270 */
[----:B------:R-:W-:Y:S01]  /*c640*/  MUFU.EX2 R140, R140 ;  /* 0x0000008c008c7308 */ /* 0x000fe20000000800 */
[----:B------:R-:W-:Y:S01]  /*c650*/  FSEL R62, R62, -INF , P5 ;  /* 0xff8000003e3e7808 */ /* 0x000fe20002800000 */
[-CC-:B0-----:R-:W-:Y:S01]  /*c660*/  FFMA.FTZ R37, R57, R0.reuse, -R13.reuse ;  /* 0x0000000039257223 */ /* 0x181fe2000001080d */
[----:B------:R-:W-:Y:S01]  /*c670*/  FMNMX.FTZ R29, R59, R29, !PT ;  /* 0x0000001d3b1d7209 */ /* 0x000fe20007810000 */
[----:B------:R-:W-:Y:S01]  /*c680*/  FFMA.FTZ R57, R84, R0, -R13 ;  /* 0x0000000054397223 */ /* 0x000fe2000001080d */
[----:B------:R-:W-:-:S02]  /*c690*/  ISETP.GT.AND P5, PT, R9, 0x50, PT ;  /* 0x000000500900780c */ /* 0x000fc40003fa4270 */
[----:B------:R-:W-:Y:S01]  /*c6a0*/  FSEL R63, R63, -INF , P4 ;  /* 0xff8000003f3f7808 */ /* 0x000fe20002000000 */
[----:B------:R-:W-:Y:S01]  /*c6b0*/  MUFU.EX2 R142, R142 ;  /* 0x0000008e008e7308 */ /* 0x000fe20000000800 */
[----:B------:R-:W-:Y:S02]  /*c6c0*/  FMNMX.FTZ R29, R62, R29, !PT ;  /* 0x0000001d3e1d7209 */ /* 0x000fe40007810000 */
[----:B------:R-:W-:Y:S02]  /*c6d0*/  ISETP.GT.AND P4, PT, R9, 0x51, PT ;  /* 0x000000510900780c */ /* 0x000fe40003f84270 */
[----:B------:R-:W-:Y:S02]  /*c6e0*/  FSEL R66, R66, -INF , P5 ;  /* 0xff80000042427808 */ /* 0x000fe40002800000 */
[----:B------:R-:W-:Y:S01]  /*c6f0*/  FMNMX.FTZ R29, R63, R29, !PT ;  /* 0x0000001d3f1d7209 */ /* 0x000fe20007810000 */
[----:B------:R0:W-:Y:S01]  /*c700*/  MUFU.EX2 R28, R45 ;  /* 0x0000002d001c7308 */ /* 0x0001e20000000800 */
[----:B------:R-:W-:-:S02]  /*c710*/  ISETP.GT.AND P5, PT, R9, 0x58, PT ;  /* 0x000000580900780c */ /* 0x000fc40003fa4270 */
[----:B------:R-:W-:Y:S02]  /*c720*/  FSEL R67, R67, -INF , P4 ;  /* 0xff80000043437808 */ /* 0x000fe40002000000 */
[----:B------:R-:W-:Y:S02]  /*c730*/  FMNMX.FTZ R32, R66, R29, !PT ;  /* 0x0000001d42207209 */ /* 0x000fe40007810000 */
[----:B------:R-:W-:Y:S01]  /*c740*/  ISETP.GT.AND P4, PT, R9, 0x59, PT ;  /* 0x000000590900780c */ /* 0x000fe20003f84270 */
[----:B------:R-:W-:Y:S01]  /*c750*/  MUFU.EX2 R136, R136 ;  /* 0x0000008800887308 */ /* 0x000fe20000000800 */
[----:B------:R-:W-:Y:S01]  /*c760*/  FSEL R70, R70, -INF , P5 ;  /* 0xff80000046467808 */ /* 0x000fe20002800000 */
[----:B0-----:R-:W-:Y:S01]  /*c770*/  FFMA.FTZ R45, R68, R0, -R13 ;  /* 0x00000000442d7223 */ /* 0x001fe2000001080d */
[----:B------:R-:W-:Y:S02]  /*c780*/  FMNMX.FTZ R32, R67, R32, !PT ;  /* 0x0000002043207209 */ /* 0x000fe40007810000 */
[----:B------:R-:W-:-:S02]  /*c790*/  ISETP.GT.AND P5, PT, R9, 0x60, PT ;  /* 0x000000600900780c */ /* 0x000fc40003fa4270 */
[----:B------:R-:W-:Y:S01]  /*c7a0*/  FSEL R71, R71, -INF , P4 ;  /* 0xff80000047477808 */ /* 0x000fe20002000000 */
[----:B------:R0:W-:Y:S01]  /*c7b0*/  MUFU.EX2 R29, R49 ;  /* 0x00000031001d7308 */ /* 0x0001e20000000800 */
[----:B------:R-:W-:Y:S02]  /*c7c0*/  FMNMX.FTZ R32, R70, R32, !PT ;  /* 0x0000002046207209 */ /* 0x000fe40007810000 */
[----:B------:R-:W-:Y:S02]  /*c7d0*/  ISETP.GT.AND P4, PT, R9, 0x61, PT ;  /* 0x000000610900780c */ /* 0x000fe40003f84270 */
[----:B------:R-:W-:Y:S02]  /*c7e0*/  FSEL R74, R74, -INF , P5 ;  /* 0xff8000004a4a7808 */ /* 0x000fe40002800000 */
[----:B------:R-:W-:Y:S01]  /*c7f0*/  FMNMX.FTZ R32, R71, R32, !PT ;  /* 0x0000002047207209 */ /* 0x000fe20007810000 */
[----:B------:R-:W-:Y:S01]  /*c800*/  MUFU.EX2 R138, R138 ;  /* 0x0000008a008a7308 */ /* 0x000fe20000000800 */
[----:B------:R-:W-:Y:S01]  /*c810*/  ISETP.GT.AND P5, PT, R9, 0x68, PT ;  /* 0x000000680900780c */ /* 0x000fe20003fa4270 */
[----:B0-----:R-:W-:Y:S01]  /*c820*/  FFMA.FTZ R49, R72, R0, -R13 ;  /* 0x0000000048317223 */ /* 0x001fe2000001080d */
[----:B------:R-:W-:-:S02]  /*c830*/  FSEL R75, R75, -INF , P4 ;  /* 0xff8000004b4b7808 */ /* 0x000fc40002000000 */
[----:B------:R-:W-:Y:S02]  /*c840*/  FMNMX.FTZ R32, R74, R32, !PT ;  /* 0x000000204a207209 */ /* 0x000fe40007810000 */
[----:B------:R-:W-:Y:S01]  /*c850*/  ISETP.GT.AND P4, PT, R9, 0x69, PT ;  /* 0x000000690900780c */ /* 0x000fe20003f84270 */
[----:B------:R-:W-:Y:S01]  /*c860*/  MUFU.EX2 R36, R36 ;  /* 0x0000002400247308 */ /* 0x000fe20000000800 */
[----:B------:R-:W-:Y:S02]  /*c870*/  FSEL R78, R78, -INF , P5 ;  /* 0xff8000004e4e7808 */ /* 0x000fe40002800000 */
[----:B------:R-:W-:Y:S02]  /*c880*/  FMNMX.FTZ R32, R75, R32, !PT ;  /* 0x000000204b207209 */ /* 0x000fe40007810000 */
[----:B------:R-:W-:Y:S02]  /*c890*/  ISETP.GT.AND P5, PT, R9, 0x70, PT ;  /* 0x000000700900780c */ /* 0x000fe40003fa4270 */
[----:B------:R-:W-:Y:S01]  /*c8a0*/  FSEL R79, R79, -INF , P4 ;  /* 0xff8000004f4f7808 */ /* 0x000fe20002000000 */
[----:B------:R-:W-:Y:S01]  /*c8b0*/  MUFU.EX2 R132, R132 ;  /* 0x0000008400847308 */ /* 0x000fe20000000800 */
[----:B------:R-:W-:-:S02]  /*c8c0*/  FMNMX.FTZ R32, R78, R32, !PT ;  /* 0x000000204e207209 */ /* 0x000fc40007810000 */
[----:B------:R-:W-:Y:S02]  /*c8d0*/  ISETP.GT.AND P4, PT, R9, 0x71, PT ;  /* 0x000000710900780c */ /* 0x000fe40003f84270 */
[----:B------:R-:W-:Y:S02]  /*c8e0*/  FSEL R82, R82, -INF , P5 ;  /* 0xff80000052527808 */ /* 0x000fe40002800000 */
[----:B------:R-:W-:Y:S01]  /*c8f0*/  FMNMX.FTZ R32, R79, R32, !PT ;  /* 0x000000204f207209 */ /* 0x000fe20007810000 */
[----:B------:R-:W-:Y:S01]  /*c900*/  MUFU.EX2 R37, R37 ;  /* 0x0000002500257308 */ /* 0x000fe20000000800 */
[----:B------:R-:W-:Y:S02]  /*c910*/  ISETP.GT.AND P5, PT, R9, 0x78, PT ;  /* 0x000000780900780c */ /* 0x000fe40003fa4270 */
[----:B------:R-:W-:Y:S02]  /*c920*/  FSEL R83, R83, -INF , P4 ;  /* 0xff80000053537808 */ /* 0x000fe40002000000 */
[----:B------:R-:W-:-:S02]  /*c930*/  FMNMX.FTZ R32, R82, R32, !PT ;  /* 0x0000002052207209 */ /* 0x000fc40007810000 */
[----:B------:R-:W-:Y:S01]  /*c940*/  ISETP.GT.AND P4, PT, R9, 0x79, PT ;  /* 0x000000790900780c */ /* 0x000fe20003f84270 */
[----:B------:R-:W-:Y:S01]  /*c950*/  MUFU.EX2 R134, R134 ;  /* 0x0000008600867308 */ /* 0x000fe20000000800 */
[----:B------:R-:W-:Y:S02]  /*c960*/  FSEL R86, R86, -INF , P5 ;  /* 0xff80000056567808 */ /* 0x000fe40002800000 */
[----:B------:R-:W-:Y:S02]  /*c970*/  FMNMX.FTZ R32, R83, R32, !PT ;  /* 0x0000002053207209 */ /* 0x000fe40007810000 */
[----:B------:R-:W-:Y:S02]  /*c980*/  FSEL R87, R87, -INF , P4 ;  /* 0xff80000057577808 */ /* 0x000fe40002000000 */
[----:B------:R-:W-:Y:S01]  /*c990*/  FMNMX.FTZ R9, R86, R32, !PT ;  /* 0x0000002056097209 */ /* 0x000fe20007810000 */
[----:B------:R-:W-:Y:S03]  /*c9a0*/  MUFU.EX2 R41, R41 ;  /* 0x0000002900297308 */ /* 0x000fe60000000800 */
[----:B------:R-:W-:-:S05]  /*c9b0*/  FMNMX.FTZ R9, R87, R9, !PT ;  /* 0x0000000957097209 */ /* 0x000fca0007810000 */
[----:B------:R-:W0:Y:S01]  /*c9c0*/  SHFL.BFLY PT, R32, R9, 0x2, 0x1f ;  /* 0x0c401f0009207f89 */ /* 0x000e2200000e0000 */
[----:B------:R-:W-:Y:S01]  /*c9d0*/  @!P1 PRMT R15, RZ, 0x654, R15 ;  /* 0x00000654ff0f9816 */ /* 0x000fe2000000000f */
[----:B------:R-:W-:Y:S08]  /*c9e0*/  MUFU.EX2 R40, R40 ;  /* 0x0000002800287308 */ /* 0x000ff00000000800 */
[----:B------:R-:W-:Y:S08]  /*c9f0*/  MUFU.EX2 R44, R44 ;  /* 0x0000002c002c7308 */ /* 0x000ff00000000800 */
[----:B------:R-:W-:Y:S01]  /*ca00*/  MUFU.EX2 R45, R45 ;  /* 0x0000002d002d7308 */ /* 0x000fe20000000800 */
[----:B0-----:R-:W-:Y:S01]  /*ca10*/  FMNMX.FTZ R9, R9, R32, !PT ;  /* 0x0000002009097209 */ /* 0x001fe20007810000 */
[----:B------:R-:W-:-:S06]  /*ca20*/  VIADD R32, R8, 0x280 ;  /* 0x0000028008207836 */ /* 0x000fcc0000000000 */
[----:B------:R-:W-:Y:S01]  /*ca30*/  MUFU.EX2 R48, R48 ;  /* 0x0000003000307308 */ /* 0x000fe20000000800 */
[----:B------:R-:W0:Y:S01]  /*ca40*/  SHFL.BFLY PT, R56, R9, 0x1, 0x1f ;  /* 0x0c201f0009387f89 */ /* 0x000e2200000e0000 */
[----:B------:R-:W-:Y:S01]  /*ca50*/  R2UR UR6, R32 ;  /* 0x00000000200672ca */ /* 0x000fe200000e0000 */
[-CC-:B------:R-:W-:Y:S01]  /*ca60*/  FFMA.FTZ R32, R76, R0.reuse, -R13.reuse ;  /* 0x000000004c207223 */ /* 0x180fe2000001080d */
[----:B------:R-:W-:-:S04]  /*ca70*/  FFMA.FTZ R13, R85, R0, -R13 ;  /* 0x00000000550d7223 */ /* 0x000fc8000001080d */
[----:B------:R-:W-:Y:S08]  /*ca80*/  MUFU.EX2 R49, R49 ;  /* 0x0000003100317308 */ /* 0x000ff00000000800 */
[----:B------:R-:W-:Y:S01]  /*ca90*/  MUFU.EX2 R52, R52 ;  /* 0x0000003400347308 */ /* 0x000fe20000000800 */
[----:B------:R-:W-:Y:S07]  /*caa0*/  HGMMA.64x64x16.F32 R88, R128, gdesc[UR4].tnspB, R88, gsb0 ;  /* 0x40e0000480587df0 */ /* 0x000fee0008000858 */
        /* <DEDUP_REMOVED lines=9> */
[----:B------:R-:W2:Y:S01]  /*cb40*/  LDL R46, [R1+0x28] ;  /* 0x00002800012e7983 */ /* 0x000ea20000100800 */
[-CC-:B------:R-:W-:Y:S01]  /*cb50*/  FFMA.FTZ R60, R27, R0.reuse, -R61.reuse ;  /* 0x000000001b3c7223 */ /* 0x180fe2000001083d */
[----:B------:R-:W-:Y:S02]  /*cb60*/  VIADD R26, R8, 0x300 ;  /* 0x00000300081a7836 */ /* 0x000fe40000000000 */
[-CC-:B------:R-:W-:Y:S01]  /*cb70*/  FFMA.FTZ R151, R30, R0.reuse, -R61.reuse ;  /* 0x000000001e977223 */ /* 0x180fe2000001083d */
[----:B------:R-:W-:Y:S02]  /*cb80*/  IMAD.MOV.U32 R27, RZ, RZ, 0x40000040 ;  /* 0x40000040ff1b7424 */ /* 0x000fe400078e00ff */
[-CC-:B------:R-:W-:Y:S01]  /*cb90*/  FFMA.FTZ R30, R31, R0.reuse, -R61.reuse ;  /* 0x000000001f1e7223 */ /* 0x180fe2000001083d */
[-CC-:B------:R-:W-:Y:S01]  /*cba0*/  FFMA.FTZ R31, R35, R0.reuse, -R61.reuse ;  /* 0x00000000231f7223 */ /* 0x180fe2000001083d */
[----:B------:R-:W-:Y:S01]  /*cbb0*/  R2UR UR6, R26 ;  /* 0x000000001a0672ca */ /* 0x000fe200000e0000 */
[-CC-:B------:R-:W-:Y:S01]  /*cbc0*/  FFMA.FTZ R35, R43, R0.reuse, -R61.reuse ;  /* 0x000000002b237223 */ /* 0x180fe2000001083d */
[----:B------:R-:W-:Y:S01]  /*cbd0*/  R2UR UR7, R27 ;  /* 0x000000001b0772ca */ /* 0x000fe200000e0000 */
[----:B------:R-:W-:Y:S01]  /*cbe0*/  MUFU.EX2 R149, R149 ;  /* 0x0000009500957308 */ /* 0x000fe20000000800 */
[----:B------:R-:W-:Y:S01]  /*cbf0*/  FSEL R27, R9, RZ, P4 ;  /* 0x000000ff091b7208 */ /* 0x000fe20002000000 */
[-CC-:B------:R-:W-:Y:S01]  /*cc00*/  FFMA.FTZ R145, R34, R0.reuse, -R61.reuse ;  /* 0x0000000022917223 */ /* 0x180fe2000001083d */
[----:B------:R-:W-:Y:S01]  /*cc10*/  IADD3 R26, R8, 0x380, RZ ;  /* 0x00000380081a7810 */ /* 0x000fe20007ffe0ff */
[-C--:B------:R-:W-:Y:S01]  /*cc20*/  FFMA.FTZ R147, R38, R0.reuse, -R61 ;  /* 0x0000000026937223 */ /* 0x080fe2000001083d */
[----:B------:R-:W-:Y:S01]  /*cc30*/  FSEL R43, R3, RZ, P3 ;  /* 0x000000ff032b7208 */ /* 0x000fe20001800000 */
[----:B------:R-:W-:Y:S01]  /*cc40*/  FADD.FTZ R10, -R27, R10 ;  /* 0x0000000a1b0a7221 */ /* 0x000fe20000010100 */
[----:B------:R-:W-:Y:S01]  /*cc50*/  IMAD.MOV.U32 R27, RZ, RZ, 0x40000040 ;  /* 0x40000040ff1b7424 */ /* 0x000fe200078e00ff */
[----:B------:R-:W-:Y:S01]  /*cc60*/  MUFU.EX2 R60, R60 ;  /* 0x0000003c003c7308 */ /* 0x000fe20000000800 */
[----:B------:R-:W-:Y:S01]  /*cc70*/  ISETP.GE.U32.AND P3, PT, R64, 0x180, PT ;  /* 0x000001804000780c */ /* 0x000fe20003f66070 */
[----:B------:R-:W-:Y:S01]  /*cc80*/  FADD.FTZ R43, -R43, R11 ;  /* 0x0000000b2b2b7221 */ /* 0x000fe20000010100 */
[----:B------:R-:W-:Y:S01]  /*cc90*/  FMUL.FTZ R10, R10, R0 ;  /* 0x000000000a0a7220 */ /* 0x000fe20000410000 */
[----:B------:R-:W-:-:S02]  /*cca0*/  VIADD R11, R135, 0x9 ;  /* 0x00000009870b7836 */ /* 0x000fc40000000000 */
[-CC-:B------:R-:W-:Y:S01]  /*ccb0*/  FFMA.FTZ R34, R39, R0.reuse, -R61.reuse ;  /* 0x0000000027227223 */ /* 0x180fe2000001083d */
[-C--:B------:R-:W-:Y:S01]  /*ccc0*/  FMUL.FTZ R8, R43, R0.reuse ;  /* 0x000000002b087220 */ /* 0x080fe20000410000 */
[-CC-:B------:R-:W-:Y:S01]  /*ccd0*/  FFMA.FTZ R141, R42, R0.reuse, -R61.reuse ;  /* 0x000000002a8d7223 */ /* 0x180fe2000001083d */
[----:B------:R-:W-:Y:S01]  /*cce0*/  MUFU.EX2 R151, R151 ;  /* 0x0000009700977308 */ /* 0x000fe20000000800 */
[-CC-:B------:R-:W-:Y:S01]  /*ccf0*/  FFMA.FTZ R38, R47, R0.reuse, -R61.reuse ;  /* 0x000000002f267223 */ /* 0x180fe2000001083d */
[-CC-:B------:R-:W-:Y:S01]  /*cd00*/  FFMA.FTZ R137, R50, R0.reuse, -R61.reuse ;  /* 0x0000000032897223 */ /* 0x180fe2000001083d */
[-CC-:B------:R-:W-:Y:S01]  /*cd10*/  FFMA.FTZ R39, R51, R0.reuse, -R61.reuse ;  /* 0x0000000033277223 */ /* 0x180fe2000001083d */
[-CC-:B------:R-:W-:Y:S01]  /*cd20*/  FFMA.FTZ R139, R54, R0.reuse, -R61.reuse ;  /* 0x00000000368b7223 */ /* 0x180fe2000001083d */
[-CC-:B------:R-:W-:Y:S01]  /*cd30*/  FFMA.FTZ R42, R55, R0.reuse, -R61.reuse ;  /* 0x00000000372a7223 */ /* 0x180fe2000001083d */
[----:B------:R-:W-:Y:S02]  /*cd40*/  FFMA.FTZ R133, R58, R0, -R61 ;  /* 0x000000003a857223 */ /* 0x000fe4000001083d */
[----:B------:R-:W0:Y:S08]  /*cd50*/  MUFU.EX2 R8, R8 ;  /* 0x0000000800087308 */ /* 0x000e300000000800 */
[----:B------:R-:W1:Y:S08]  /*cd60*/  MUFU.EX2 R10, R10 ;  /* 0x0000000a000a7308 */ /* 0x000e700000000800 */
[----:B------:R-:W3:Y:S01]  /*cd70*/  MUFU.EX2 R30, R30 ;  /* 0x0000001e001e7308 */ /* 0x000ee20000000800 */
[----:B------:R-:W-:-:S02]  /*cd80*/  WARPGROUP.DEPBAR.LE gsb0, 0x0 ;  /* 0x00008000000079c5 */ /* 0x000fc40000010000 */
[----:B------:R-:W-:-:S05]  /*cd90*/  WARPGROUP.ARRIVE ;  /* 0x00000000000079c5 */ /* 0x000fca0000000000 */
[----:B------:R-:W4:Y:S01]  /*cda0*/  MUFU.EX2 R145, R145 ;  /* 0x0000009100917308 */ /* 0x000f220000000800 */
[----:B------:R-:W-:Y:S01]  /*cdb0*/  HGMMA.64x64x16.F32 R88, R124, gdesc[UR4].tnspB, R88, gsb0 ;  /* 0x40e000047c587df0 */ /* 0x000fe20008000858 */
[----:B------:R-:W-:Y:S01]  /*cdc0*/  R2UR UR6, R26 ;  /* 0x000000001a0672ca */ /* 0x000fe200000e0000 */
[----:B------:R-:W-:Y:S01]  /*cdd0*/  @!P1 IMAD R26, R18, 0x8, R2 ;  /* 0x00000008121a9824 */ /* 0x000fe200078e0202 */
[----:B------:R-:W-:Y:S01]  /*cde0*/  R2UR UR7, R27 ;  /* 0x000000001b0772ca */ /* 0x000fe200000e0000 */
[----:B0-----:R-:W-:Y:S02]  /*cdf0*/  FFMA.FTZ R5, R8, R5, R148 ;  /* 0x0000000508057223 */ /* 0x001fe40000010094 */
[----:B------:R-:W-:Y:S02]  /*ce00*/  @!P1 VIADD R26, R26, 0x16840 ;  /* 0x000168401a1a9836 */ /* 0x000fe40000000000 */
[----:B-1----:R-:W-:Y:S01]  /*ce10*/  FFMA.FTZ R4, R10, R4, R149 ;  /* 0x000000040a047223 */ /* 0x002fe20000010095 */
[----:B------:R-:W-:Y:S01]  /*ce20*/  SEL R27, R11, 0x9, !P3 ;  /* 0x000000090b1b7807 */ /* 0x000fe20005800000 */
[----:B------:R-:W0:Y:S08]  /*ce30*/  MUFU.EX2 R31, R31 ;  /* 0x0000001f001f7308 */ /* 0x000e300000000800 */
[----:B------:R-:W1:Y:S08]  /*ce40*/  MUFU.EX2 R147, R147 ;  /* 0x0000009300937308 */ /* 0x000e700000000800 */
[----:B------:R-:W1:Y:S08]  /*ce50*/  MUFU.EX2 R34, R34 ;  /* 0x0000002200227308 */ /* 0x000e700000000800 */
[----:B------:R-:W1:Y:S08]  /*ce60*/  MUFU.EX2 R141, R141 ;  /* 0x0000008d008d7308 */ /* 0x000e700000000800 */
[----:B------:R-:W1:Y:S08]  /*ce70*/  MUFU.EX2 R35, R35 ;  /* 0x0000002300237308 */ /* 0x000e700000000800 */
[----:B------:R-:W1:Y:S08]  /*ce80*/  MUFU.EX2 R143, R143 ;  /* 0x0000008f008f7308 */ /* 0x000e700000000800 */
[----:B------:R-:W1:Y:S08]  /*ce90*/  MUFU.EX2 R38, R38 ;  /* 0x0000002600267308 */ /* 0x000e700000000800 */
[----:B------:R-:W1:Y:S08]  /*cea0*/  MUFU.EX2 R137, R137 ;  /* 0x0000008900897308 */ /* 0x000e700000000800 */
[----:B------:R-:W1:Y:S01]  /*ceb0*/  MUFU.EX2 R39, R39 ;  /* 0x0000002700277308 */ /* 0x000e620000000800 */
[----:B------:R-:W-:-:S02]  /*cec0*/  WARPGROUP.DEPBAR.LE gsb0, 0x0 ;  /* 0x00008000000079c5 */ /* 0x000fc40000010000 */
[----:B------:R-:W-:-:S05]  /*ced0*/  WARPGROUP.ARRIVE ;  /* 0x00000000000079c5 */ /* 0x000fca0000000000 */
[----:B------:R-:W1:Y:S01]  /*cee0*/  MUFU.EX2 R139, R139 ;  /* 0x0000008b008b7308 */ /* 0x000e620000000800 */
[----:B------:R-:W-:Y:S01]  /*cef0*/  HGMMA.64x64x16.F32 R88, R120, gdesc[UR4].tnspB, R88, gsb0 ;  /* 0x40e0000478587df0 */ /* 0x000fe20008000858 */
[----:B------:R-:W-:Y:S01]  /*cf00*/  @!P1 PRMT R26, RZ, 0x654, R26 ;  /* 0x00000654ff1a9816 */ /* 0x000fe2000000001a */
[----:B------:R-:W-:Y:S01]  /*cf10*/  FADD.FTZ R5, R12, R5 ;  /* 0x000000050c057221 */ /* 0x000fe20000010000 */
[----:B------:R-:W-:-:S04]  /*cf20*/  FADD.FTZ R4, R60, R4 ;  /* 0x000000043c047221 */ /* 0x000fc80000010000 */
[----:B------:R-:W1:Y:S01]  /*cf30*/  MUFU.EX2 R42, R42 ;  /* 0x0000002a002a7308 */ /* 0x000e620000000800 */
[----:B------:R-:W-:-:S04]  /*cf40*/  FADD.FTZ R5, R150, R5 ;  /* 0x0000000596057221 */ /* 0x000fc80000010000 */
[----:B------:R-:W-:Y:S01]  /*cf50*/  FADD.FTZ R5, R20, R5 ;  /* 0x0000000514057221 */ /* 0x000fe20000010000 */
[-CC-:B------:R-:W-:Y:S02]  /*cf60*/  FFMA.FTZ R59, R59, R0.reuse, -R61.reuse ;  /* 0x000000003b3b7223 */ /* 0x180fe4000001083d */
[----:B------:R-:W1:Y:S01]  /*cf70*/  MUFU.EX2 R133, R133 ;  /* 0x0000008500857308 */ /* 0x000e620000000800 */
[-CC-:B------:R-:W-:Y:S01]  /*cf80*/  FFMA.FTZ R135, R62, R0.reuse, -R61.reuse ;  /* 0x000000003e877223 */ /* 0x180fe2000001083d */
[----:B------:R-:W-:-:S06]  /*cf90*/  FFMA.FTZ R63, R63, R0, -R61 ;  /* 0x000000003f3f7223 */ /* 0x000fcc000001083d */
[----:B------:R-:W1:Y:S01]  /*cfa0*/  MUFU.EX2 R11, R59 ;  /* 0x0000003b000b7308 */ /* 0x000e620000000800 */
[----:B------:R-:W-:Y:S01]  /*cfb0*/  FFMA.FTZ R129, R66, R0, -R61 ;  /* 0x0000000042817223 */ /* 0x000fe2000001083d */
[----:B------:R-:W-:-:S06]  /*cfc0*/  F2FP.F16.F32.PACK_AB R150, R20, R150 ;  /* 0x000000961496723e */ /* 0x000fcc00000000ff */
[----:B------:R-:W1:Y:S08]  /*cfd0*/  MUFU.EX2 R135, R135 ;  /* 0x0000008700877308 */ /* 0x000e700000000800 */
[----:B------:R-:W-:Y:S08]  /*cfe0*/  MUFU.EX2 R56, R81 ;  /* 0x0000005100387308 */ /* 0x000ff00000000800 */
[----:B------:R-:W-:Y:S08]  /*cff0*/  MUFU.EX2 R57, R57 ;  /* 0x0000003900397308 */ /* 0x000ff00000000800 */
[----:B------:R-:W-:Y:S01]  /*d000*/  MUFU.EX2 R13, R13 ;  /* 0x0000000d000d7308 */ /* 0x000fe20000000800 */
[----:B------:R-:W-:-:S02]  /*d010*/  WARPGROUP.DEPBAR.LE gsb0, 0x0 ;  /* 0x00008000000079c5 */ /* 0x000fc40000010000 */
[----:B------:R1:W-:Y:S06]  /*d020*/  BAR.ARV R27, 0x100 ;  /* 0x0004001b0000751d */ /* 0x0003ec0000002000 */
[----:B------:R3:W-:Y:S02]  /*d030*/  @!P1 SYNCS.ARRIVE.TRANS64.RED.A1T0 RZ, [R26+URZ], RZ ;  /* 0x000000ff1aff99a7 */ /* 0x0007e4000810043f */
[----:B---3--:R-:W-:Y:S01]  /*d040*/  FADD.FTZ R26, R151, R4 ;  /* 0x00000004971a7221 */ /* 0x008fe20000010000 */
[----:B------:R3:W-:Y:S03]  /*d050*/  @!P1 SYNCS.ARRIVE.TRANS64.RED.A1T0 RZ, [R15+URZ], RZ ;  /* 0x000000ff0fff99a7 */ /* 0x0007e6000810043f */
[----:B------:R-:W-:-:S04]  /*d060*/  FADD.FTZ R26, R30, R26 ;  /* 0x0000001a1e1a7221 */ /* 0x000fc80000010000 */
[----:B----4-:R-:W-:Y:S01]  /*d070*/  FADD.FTZ R26, R145, R26 ;  /* 0x0000001a911a7221 */ /* 0x010fe20000010000 */
[----:B---3--:R-:W-:-:S03]  /*d080*/  FADD.FTZ R15, R144, R5 ;  /* 0x00000005900f7221 */ /* 0x008fc60000010000 */
[----:B0-----:R-:W-:Y:S01]  /*d090*/  FADD.FTZ R26, R31, R26 ;  /* 0x0000001a1f1a7221 */ /* 0x001fe20000010000 */
[----:B------:R-:W-:-:S03]  /*d0a0*/  FADD.FTZ R15, R21, R15 ;  /* 0x0000000f150f7221 */ /* 0x000fc60000010000 */
[----:B-1----:R-:W-:Y:S01]  /*d0b0*/  FADD.FTZ R26, R147, R26 ;  /* 0x0000001a931a7221 */ /* 0x002fe20000010000 */
[----:B------:R-:W-:-:S03]  /*d0c0*/  FADD.FTZ R27, R146, R15 ;  /* 0x0000000f921b7221 */ /* 0x000fc60000010000 */
[----:B------:R-:W-:Y:S01]  /*d0d0*/  FADD.FTZ R26, R34, R26 ;  /* 0x0000001a221a7221 */ /* 0x000fe20000010000 */
        /* <DEDUP_REMOVED lines=14> */
[----:B------:R-:W-:Y:S01]  /*d1c0*/  FADD.FTZ R27, R138, R27 ;  /* 0x0000001b8a1b7221 */ /* 0x000fe20000010000 */
[----:B------:R-:W0:Y:S01]  /*d1d0*/  MUFU.EX2 R4, R63 ;  /* 0x0000003f00047308 */ /* 0x000e220000000800 */
[-C--:B------:R-:W-:Y:S01]  /*d1e0*/  FFMA.FTZ R5, R67, R0.reuse, -R61 ;  /* 0x0000000043057223 */ /* 0x080fe2000001083d */
[----:B------:R-:W-:Y:S01]  /*d1f0*/  FADD.FTZ R20, R42, R43 ;  /* 0x0000002b2a147221 */ /* 0x000fe20000010000 */
[----:B------:R-:W-:Y:S01]  /*d200*/  FADD.FTZ R27, R36, R27 ;  /* 0x0000001b241b7221 */ /* 0x000fe20000010000 */
[----:B------:R-:W-:Y:S02]  /*d210*/  FFMA.FTZ R131, R70, R0, -R61 ;  /* 0x0000000046837223 */ /* 0x000fe4000001083d */
[----:B------:R-:W-:Y:S01]  /*d220*/  FADD.FTZ R20, R133, R20 ;  /* 0x0000001485147221 */ /* 0x000fe20000010000 */
[----:B------:R-:W-:Y:S01]  /*d230*/  FADD.FTZ R26, R132, R27 ;  /* 0x0000001b841a7221 */ /* 0x000fe20000010000 */
[----:B------:R-:W1:Y:S01]  /*d240*/  MUFU.EX2 R129, R129 ;  /* 0x0000008100817308 */ /* 0x000e620000000800 */
[----:B------:R-:W-:Y:S01]  /*d250*/  F2FP.F16.F32.PACK_AB R144, R21, R144 ;  /* 0x000000901590723e */ /* 0x000fe200000000ff */
[----:B------:R-:W-:Y:S01]  /*d260*/  FADD.FTZ R20, R11, R20 ;  /* 0x000000140b147221 */ /* 0x000fe20000010000 */
[----:B------:R-:W-:Y:S01]  /*d270*/  FADD.FTZ R21, R37, R26 ;  /* 0x0000001a25157221 */ /* 0x000fe20000010000 */
[----:B------:R-:W-:Y:S01]  /*d280*/  FFMA.FTZ R15, R71, R0, -R61 ;  /* 0x00000000470f7223 */ /* 0x000fe2000001083d */
[----:B------:R-:W-:-:S03]  /*d290*/  F2FP.F16.F32.PACK_AB R146, R24, R146 ;  /* 0x000000921892723e */ /* 0x000fc600000000ff */
[----:B------:R-:W3:Y:S01]  /*d2a0*/  MUFU.EX2 R5, R5 ;  /* 0x0000000500057308 */ /* 0x000ee20000000800 */
[----:B------:R-:W-:Y:S01]  /*d2b0*/  FADD.FTZ R24, R134, R21 ;  /* 0x0000001586187221 */ /* 0x000fe20000010000 */
[----:B------:R-:W-:Y:S01]  /*d2c0*/  FADD.FTZ R21, R135, R20 ;  /* 0x0000001487157221 */ /* 0x000fe20000010000 */
[----:B------:R-:W-:Y:S01]  /*d2d0*/  FFMA.FTZ R125, R74, R0, -R61 ;  /* 0x000000004a7d7223 */ /* 0x000fe2000001083d */
[----:B------:R-:W-:-:S04]  /*d2e0*/  F2FP.F16.F32.PACK_AB R140, R25, R140 ;  /* 0x0000008c198c723e */ /* 0x000fc800000000ff */
[----:B------:R-:W4:Y:S01]  /*d2f0*/  MUFU.EX2 R131, R131 ;  /* 0x0000008300837308 */ /* 0x000f220000000800 */
[----:B------:R-:W-:Y:S01]  /*d300*/  FADD.FTZ R25, R41, R24 ;  /* 0x0000001829197221 */ /* 0x000fe20000010000 */
[----:B0-----:R-:W-:Y:S01]  /*d310*/  FADD.FTZ R20, R4, R21 ;  /* 0x0000001504147221 */ /* 0x001fe20000010000 */
[----:B------:R-:W-:-:S05]  /*d320*/  FFMA.FTZ R75, R75, R0, -R61 ;  /* 0x000000004b4b7223 */ /* 0x000fca000001083d */
[----:B------:R-:W0:Y:S01]  /*d330*/  MUFU.EX2 R15, R15 ;  /* 0x0000000f000f7308 */ /* 0x000e220000000800 */
[----:B------:R-:W-:Y:S01]  /*d340*/  FADD.FTZ R25, R40, R25 ;  /* 0x0000001928197221 */ /* 0x000fe20000010000 */
[----:B-1----:R-:W-:Y:S01]  /*d350*/  FADD.FTZ R20, R129, R20 ;  /* 0x0000001481147221 */ /* 0x002fe20000010000 */
[----:B------:R-:W-:Y:S01]  /*d360*/  FFMA.FTZ R78, R78, R0, -R61 ;  /* 0x000000004e4e7223 */ /* 0x000fe2000001083d */
[----:B------:R-:W-:-:S04]  /*d370*/  F2FP.F16.F32.PACK_AB R148, R12, R148 ;  /* 0x000000940c94723e */ /* 0x000fc800000000ff */
[----:B------:R-:W1:Y:S01]  /*d380*/  MUFU.EX2 R125, R125 ;  /* 0x0000007d007d7308 */ /* 0x000e620000000800 */
[----:B------:R-:W-:Y:S01]  /*d390*/  FADD.FTZ R24, R44, R25 ;  /* 0x000000192c187221 */ /* 0x000fe20000010000 */
[----:B---3--:R-:W-:Y:S01]  /*d3a0*/  FADD.FTZ R20, R5, R20 ;  /* 0x0000001405147221 */ /* 0x008fe20000010000 */
[----:B------:R-:W-:-:S05]  /*d3b0*/  FFMA.FTZ R79, R79, R0, -R61 ;  /* 0x000000004f4f7223 */ /* 0x000fca000001083d */
[----:B------:R-:W3:Y:S01]  /*d3c0*/  MUFU.EX2 R12, R75 ;  /* 0x0000004b000c7308 */ /* 0x000ee20000000800 */
[----:B------:R-:W-:Y:S01]  /*d3d0*/  FADD.FTZ R21, R45, R24 ;  /* 0x000000182d157221 */ /* 0x000fe20000010000 */
[----:B----4-:R-:W-:Y:S01]  /*d3e0*/  FADD.FTZ R20, R131, R20 ;  /* 0x0000001483147221 */ /* 0x010fe20000010000 */
[----:B------:R-:W-:-:S05]  /*d3f0*/  FFMA.FTZ R82, R82, R0, -R61 ;  /* 0x0000000052527223 */ /* 0x000fca000001083d */
[----:B------:R-:W4:Y:S01]  /*d400*/  MUFU.EX2 R78, R78 ;  /* 0x0000004e004e7308 */ /* 0x000f220000000800 */
[----:B------:R-:W-:Y:S01]  /*d410*/  FADD.FTZ R24, R48, R21 ;  /* 0x0000001530187221 */ /* 0x000fe20000010000 */
[----:B0-----:R-:W-:Y:S01]  /*d420*/  FADD.FTZ R20, R15, R20 ;  /* 0x000000140f147221 */ /* 0x001fe20000010000 */
[----:B------:R-:W-:Y:S01]  /*d430*/  FFMA.FTZ R83, R83, R0, -R61 ;  /* 0x0000000053537223 */ /* 0x000fe2000001083d */
[----:B------:R-:W-:-:S04]  /*d440*/  F2FP.F16.F32.PACK_AB R133, R11, R133 ;  /* 0x000000850b85723e */ /* 0x000fc800000000ff */
[----:B------:R-:W0:Y:S01]  /*d450*/  MUFU.EX2 R79, R79 ;  /* 0x0000004f004f7308 */ /* 0x000e220000000800 */
[----:B------:R-:W-:Y:S01]  /*d460*/  FADD.FTZ R11, R49, R24 ;  /* 0x00000018310b7221 */ /* 0x000fe20000010000 */
[----:B-1----:R-:W-:Y:S01]  /*d470*/  FADD.FTZ R21, R125, R20 ;  /* 0x000000147d157221 */ /* 0x002fe20000010000 */
[----:B------:R-:W-:-:S05]  /*d480*/  FFMA.FTZ R86, R86, R0, -R61 ;  /* 0x0000000056567223 */ /* 0x000fca000001083d */
[----:B------:R-:W1:Y:S01]  /*d490*/  MUFU.EX2 R82, R82 ;  /* 0x0000005200527308 */ /* 0x000e620000000800 */
[----:B------:R-:W-:Y:S01]  /*d4a0*/  FADD.FTZ R11, R52, R11 ;  /* 0x0000000b340b7221 */ /* 0x000fe20000010000 */
[----:B---3--:R-:W-:Y:S01]  /*d4b0*/  FADD.FTZ R21, R12, R21 ;  /* 0x000000150c157221 */ /* 0x008fe20000010000 */
[----:B------:R-:W-:Y:S01]  /*d4c0*/  FFMA.FTZ R61, R87, R0, -R61 ;  /* 0x00000000573d7223 */ /* 0x000fe2000001083d */
[----:B------:R-:W-:-:S04]  /*d4d0*/  F2FP.F16.F32.PACK_AB R135, R4, R135 ;  /* 0x000000870487723e */ /* 0x000fc800000000ff */
[----:B------:R-:W3:Y:S01]  /*d4e0*/  MUFU.EX2 R83, R83 ;  /* 0x0000005300537308 */ /* 0x000ee20000000800 */
[----:B------:R-:W-:Y:S01]  /*d4f0*/  FADD.FTZ R4, R32, R11 ;  /* 0x0000000b20047221 */ /* 0x000fe20000010000 */
[----:B----4-:R-:W-:Y:S01]  /*d500*/  FADD.FTZ R20, R78, R21 ;  /* 0x000000154e147221 */ /* 0x010fe20000010000 */
[----:B------:R-:W-:-:S05]  /*d510*/  F2FP.F16.F32.PACK_AB R129, R5, R129 ;  /* 0x000000810581723e */ /* 0x000fca00000000ff */
[----:B------:R-:W4:Y:S01]  /*d520*/  MUFU.EX2 R86, R86 ;  /* 0x0000005600567308 */ /* 0x000f220000000800 */
[----:B------:R-:W-:Y:S01]  /*d530*/  FADD.FTZ R4, R33, R4 ;  /* 0x0000000421047221 */ /* 0x000fe20000010000 */
[----:B0-----:R-:W-:Y:S01]  /*d540*/  FADD.FTZ R5, R79, R20 ;  /* 0x000000144f057221 */ /* 0x001fe20000010000 */
[----:B--2---:R-:W-:-:S05]  /*d550*/  ISETP.GT.AND P3, PT, R14, R46, PT ;  /* 0x0000002e0e00720c */ /* 0x004fca0003f64270 */
[----:B------:R-:W0:Y:S01]  /*d560*/  MUFU.EX2 R61, R61 ;  /* 0x0000003d003d7308 */ /* 0x000e220000000800 */
[----:B------:R-:W-:Y:S01]  /*d570*/  FADD.FTZ R11, R53, R4 ;  /* 0x00000004350b7221 */ /* 0x000fe20000010000 */
[----:B-1----:R-:W-:Y:S01]  /*d580*/  FADD.FTZ R4, R82, R5 ;  /* 0x0000000552047221 */ /* 0x002fe20000010000 */
[----:B------:R-:W-:Y:S02]  /*d590*/  F2FP.F16.F32.PACK_AB R125, R12, R125 ;  /* 0x0000007d0c7d723e */ /* 0x000fe400000000ff */
[----:B------:R-:W-:Y:S01]  /*d5a0*/  FADD.FTZ R12, R56, R11 ;  /* 0x0000000b380c7221 */ /* 0x000fe20000010000 */
[----:B---3--:R-:W-:-:S03]  /*d5b0*/  FADD.FTZ R5, R83, R4 ;  /* 0x0000000453057221 */ /* 0x008fc60000010000 */
[----:B------:R-:W-:Y:S01]  /*d5c0*/  FADD.FTZ R12, R57, R12 ;  /* 0x0000000c390c7221 */ /* 0x000fe20000010000 */
[----:B----4-:R-:W-:Y:S01]  /*d5d0*/  FADD.FTZ R4, R86, R5 ;  /* 0x0000000556047221 */ /* 0x010fe20000010000 */
[----:B------:R-:W-:Y:S01]  /*d5e0*/  F2FP.F16.F32.PACK_AB R131, R15, R131 ;  /* 0x000000830f83723e */ /* 0x000fe200000000ff */
        /* <DEDUP_REMOVED lines=32> */
[----:B------:R-:W-:Y:S01]  /*d7f0*/  F2FP.F16.F32.PACK_AB R149, R60, R149 ;  /* 0x000000953c95723e */ /* 0x000fe200000000ff */
[----:B------:R-:W-:Y:S01]  /*d800*/  FADD.FTZ R5, R13, R12 ;  /* 0x0000000c0d057221 */ /* 0x000fe20000010000 */
[----:B------:R-:W-:Y:S01]  /*d810*/  F2FP.F16.F32.PACK_AB R151, R30, R151 ;  /* 0x000000971e97723e */ /* 0x000fe200000000ff */
[----:B0-----:R-:W-:Y:S01]  /*d820*/  FADD.FTZ R4, R61, R4 ;  /* 0x000000043d047221 */ /* 0x001fe20000010000 */
[----:B------:R-:W-:Y:S01]  /*d830*/  F2FP.F16.F32.PACK_AB R145, R31, R145 ;  /* 0x000000911f91723e */ /* 0x000fe200000000ff */
[----:B------:R-:W-:Y:S01]  /*d840*/  VIADD R14, R14, 0xffffffff ;  /* 0xffffffff0e0e7836 */ /* 0x000fe20000000000 */
[----:B------:R-:W-:Y:S01]  /*d850*/  F2FP.F16.F32.PACK_AB R147, R34, R147 ;  /* 0x000000932293723e */ /* 0x000fe200000000ff */
[----:B------:R-:W-:Y:S01]  /*d860*/  IMAD.MOV.U32 R8, RZ, RZ, R23 ;  /* 0x000000ffff087224 */ /* 0x000fe200078e0017 */
[----:B------:R-:W-:Y:S01]  /*d870*/  F2FP.F16.F32.PACK_AB R141, R35, R141 ;  /* 0x0000008d238d723e */ /* 0x000fe200000000ff */
[----:B------:R-:W-:Y:S01]  /*d880*/  IMAD.MOV.U32 R10, RZ, RZ, R9 ;  /* 0x000000ffff0a7224 */ /* 0x000fe200078e0009 */
[----:B------:R-:W-:Y:S01]  /*d890*/  F2FP.F16.F32.PACK_AB R142, R28, R142 ;  /* 0x0000008e1c8e723e */ /* 0x000fe200000000ff */
[----:B------:R-:W-:Y:S01]  /*d8a0*/  IMAD.MOV.U32 R11, RZ, RZ, R3 ;  /* 0x000000ffff0b7224 */ /* 0x000fe200078e0003 */
        /* <DEDUP_REMOVED lines=16> */
[----:B------:R-:W-:Y:S01]  /*d9b0*/  MOV R15, R18 ;  /* 0x00000012000f7202 */ /* 0x000fe20000000f00 */
[----:B------:R-:W-:Y:S06]  /*d9c0*/  @P3 BRA `(.L_x_2383) ;  /* 0xffffffd400dc3947 */ /* 0x000fec000383ffff */
.L_x_2373:
[----:B------:R-:W2:Y:S02]  /*d9d0*/  LDL R8, [R1+0x38] ;  /* 0x0000380001087983 */ /* 0x000ea40000100800 */
[----:B--2---:R-:W-:-:S13]  /*d9e0*/  ISETP.GE.AND P2, PT, R14, R8, PT ;  /* 0x000000080e00720c */ /* 0x004fda0003f46270 */
[----:B------:R-:W-:Y:S05]  /*d9f0*/  @!P2 BRA `(.L_x_2384) ;  /* 0x0000001c00d0a947 */ /* 0x000fea0003800000 */
[----:B------:R-:W-:Y:S02]  /*da00*/  IMAD.MOV.U32 R12, RZ, RZ, R9 ;  /* 0x000000ffff0c7224 */ /* 0x000fe400078e0009 */
[----:B------:R-:W-:Y:S02]  /*da10*/  IMAD.MOV.U32 R13, RZ, RZ, R3 ;  /* 0x000000ffff0d7224 */ /* 0x000fe400078e0003 */
[----:B------:R-:W-:Y:S02]  /*da20*/  IMAD.MOV.U32 R8, RZ, RZ, R23 ;  /* 0x000000ffff087224 */ /* 0x000fe400078e0017 */
[----:B------:R-:W-:-:S07]  /*da30*/  IMAD.MOV.U32 R15, RZ, RZ, R18 ;  /* 0x000000ffff0f7224 */ /* 0x000fce00078e0012 */
.L_x_2394:
        /* <DEDUP_REMOVED lines=10> */
.L_x_2386:
[----:B------:R-:W-:Y:S01]  /*dae0*/  IMAD R0, R18, 0x8, R2 ;  /* 0x0000000812007824 */ /* 0x000fe200078e0202 */
[----:B------:R-:W-:-:S04]  /*daf0*/  SHF.L.U32 R3, R23, 0x1f, RZ ;  /* 0x0000001f17037819 */ /* 0x000fc800000006ff */
[----:B------:R0:W1:Y:S01]  /*db00*/  SYNCS.PHASECHK.TRANS64.TRYWAIT P3, [R0+URZ+0x16830], R3 ;  /* 0x01683003000075a7 */ /* 0x000062000806017f */
[----:B------:R-:W-:Y:S05]  /*db10*/  @!P0 BRA `(.L_x_2387) ;  /* 0x0000000000048947 */ /* 0x000fea0003800000 */
[----:B------:R-:W-:Y:S01]  /*db20*/  BPT.TRAP 0x1 ;  /* 0x000000040000795c */ /* 0x000fe20000300000 */
.L_x_2387:
[----:B------:R-:W-:Y:S04]  /*db30*/  BSSY B0, `(.L_x_2385) ;  /* 0x0000004000007945 */ /* 0x000fe80003800000 */
[----:B-1----:R-:W-:Y:S05]  /*db40*/  @P3 BRA `(.L_x_2388) ;  /* 0x0000000000083947 */ /* 0x002fea0003800000 */
[----:B------:R-:W1:Y:S02]  /*db50*/  SYNCS.PHASECHK.TRANS64.TRYWAIT P3, [R0+URZ+0x16830], R3 ;  /* 0x01683003000075a7 */ /* 0x000e64000806017f */
[----:B-1----:R-:W-:Y:S05]  /*db60*/  @!P3 BRA `(.L_x_2389) ;  /* 0x000000cc0058b947 */ /* 0x002fea0003800000 */
.L_x_2388:
[----:B------:R-:W-:Y:S05]  /*db70*/  BSYNC B0 ;  /* 0x0000000000007941 */ /* 0x000fea0003800000 */
.L_x_2385:
        /* <DEDUP_REMOVED lines=17> */
[----:B--2---:R-:W-:-:S05]  /*dc90*/  LEA R24, R18, R9, 0xa ;  /* 0x0000000912187211 */ /* 0x004fca00078e50ff */
[----:B------:R-:W-:-:S05]  /*dca0*/  VIADD R10, R24, 0x4 ;  /* 0x00000004180a7836 */ /* 0x000fca0000000000 */
        /* <DEDUP_REMOVED lines=30> */
.L_x_2391:
[----:B------:R-:W-:Y:S01]  /*de90*/  SHF.L.U32 R0, R8, 0x1f, RZ ;  /* 0x0000001f08007819 */ /* 0x000fe200000006ff */
[----:B-----5:R-:W-:-:S04]  /*dea0*/  IMAD R3, R15, 0x8, R2 ;  /* 0x000000080f037824 */ /* 0x020fc800078e0202 */
[----:B------:R0:W1:Y:S01]  /*deb0*/  SYNCS.PHASECHK.TRANS64.TRYWAIT P2, [R3+URZ+0x16850], R0 ;  /* 0x01685000030075a7 */ /* 0x000062000804017f */
[----:B------:R-:W-:Y:S05]  /*dec0*/  @!P0 BRA `(.L_x_2392) ;  /* 0x0000000000048947 */ /* 0x000fea0003800000 */
[----:B------:R-:W-:Y:S01]  /*ded0*/  BPT.TRAP 0x1 ;  /* 0x000000040000795c */ /* 0x000fe20000300000 */
.L_x_2392:
[----:B-1----:R-:W-:Y:S05]  /*dee0*/  @P2 BRA `(.L_x_2390) ;  /* 0x0000000000082947 */ /* 0x002fea0003800000 */
[----:B------:R-:W1:Y:S02]  /*def0*/  SYNCS.PHASECHK.TRANS64.TRYWAIT P2, [R3+URZ+0x16850], R0 ;  /* 0x01685000030075a7 */ /* 0x000e64000804017f */
[----:B-1----:R-:W-:Y:S05]  /*df00*/  @!P2 BRA `(.L_x_2393) ;  /* 0x000000c80084a947 */ /* 0x002fea0003800000 */
.L_x_2390:
[----:B01---5:R-:W-:Y:S01]  /*df10*/  IADD3 R0, R2, 0x400, RZ ;  /* 0x0000040002007810 */ /* 0x023fe20007ffe0ff */
[----:B------:R-:W-:Y:S01]  /*df20*/  IMAD.MOV.U32 R9, RZ, RZ, 0x40000040 ;  /* 0x40000040ff097424 */ /* 0x000fe200078e00ff */
[----:B------:R-:W-:Y:S05]  /*df30*/  WARPSYNC.ALL ;  /* 0x0000000000007948 */ /* 0x000fea0003800000 */
[----:B------:R-:W-:Y:S01]  /*df40*/  SHF.R.U32.HI R0, RZ, 0x4, R0 ;  /* 0x00000004ff007819 */ /* 0x000fe20000011600 */
[----:B------:R-:W-:Y:S01]  /*df50*/  WARPGROUP.ARRIVE ;  /* 0x00000000000079c5 */ /* 0x000fe20000000000 */
[----:B------:R-:W-:Y:S01]  /*df60*/  R2UR UR7, R9 ;  /* 0x00000000090772ca */ /* 0x000fe200000e0000 */
[----:B------:R-:W-:Y:S01]  /*df70*/  IMAD.MOV.U32 R11, RZ, RZ, 0x40000040 ;  /* 0x40000040ff0b7424 */ /* 0x000fe200078e00ff */
[----:B------:R-:W-:Y:S01]  /*df80*/  LOP3.LUT R0, R0, 0x3fff, RZ, 0xc0, !PT ;  /* 0x00003fff00007812 */ /* 0x000fe200078ec0ff */
[----:B------:R-:W-:-:S04]  /*df90*/  IMAD.MOV.U32 R21, RZ, RZ, 0x40000040 ;  /* 0x40000040ff157424 */ /* 0x000fc800078e00ff */
[----:B------:R-:W-:Y:S01]  /*dfa0*/  IMAD R8, R15, 0x400, R0 ;  /* 0x000004000f087824 */ /* 0x000fe200078e0200 */
[----:B------:R-:W-:-:S03]  /*dfb0*/  FMNMX.FTZ R0, R24, R13, !PT ;  /* 0x0000000d18007209 */ /* 0x000fc60007810000 */
[C---:B------:R-:W-:Y:S01]  /*dfc0*/  VIADD R10, R8.reuse, 0x80 ;  /* 0x00000080080a7836 */ /* 0x040fe20000000000 */
[C---:B------:R-:W-:Y:S01]  /*dfd0*/  R2UR UR6, R8.reuse ;  /* 0x00000000080672ca */ /* 0x040fe200000e0000 */
[----:B------:R-:W-:Y:S01]  /*dfe0*/  VIADD R20, R8, 0x280 ;  /* 0x0000028008147836 */ /* 0x000fe20000000000 */
[----:B------:R-:W-:-:S04]  /*dff0*/  FMNMX.FTZ R0, R25, R0, !PT ;  /* 0x0000000019007209 */ /* 0x000fc80007810000 */
[----:B------:R-:W-:-:S04]  /*e000*/  FMNMX.FTZ R0, R28, R0, !PT ;  /* 0x000000001c007209 */ /* 0x000fc80007810000 */
[----:B------:R-:W-:-:S03]  /*e010*/  FMNMX.FTZ R0, R29, R0, !PT ;  /* 0x000000001d007209 */ /* 0x000fc60007810000 */
[----:B------:R-:W-:Y:S01]  /*e020*/  HGMMA.64x64x16.F32 R88, R148, gdesc[UR4].tnspB, R88, gsb0 ;  /* 0x40e0000494587df0 */ /* 0x000fe20008000858 */
[----:B------:R-:W-:Y:S02]  /*e030*/  FMNMX.FTZ R0, R32, R0, !PT ;  /* 0x0000000020007209 */ /* 0x000fe40007810000 */
[----:B------:R-:W-:Y:S01]  /*e040*/  R2UR UR6, R10 ;  /* 0x000000000a0672ca */ /* 0x000fe200000e0000 */
[----:B------:R-:W-:Y:S01]  /*e050*/  VIADD R10, R8, 0x100 ;  /* 0x00000100080a7836 */ /* 0x000fe20000000000 */
        /* <DEDUP_REMOVED lines=38> */
[----:B------:R-:W0:Y:S01]  /*e2c0*/  SHFL.BFLY PT, R0, R3, 0x1, 0x1f ;  /* 0x0c201f0003007f89 */ /* 0x000e2200000e0000 */
[----:B------:R-:W-:Y:S02]  /*e2d0*/  WARPGROUP.DEPBAR.LE gsb0, 0x0 ;  /* 0x00008000000079c5 */ /* 0x000fe40000010000 */
[----:B------:R-:W-:-:S06]  /*e2e0*/  WARPGROUP.ARRIVE ;  /* 0x00000000000079c5 */ /* 0x000fcc0000000000 */
[----:B------:R-:W-:Y:S01]  /*e2f0*/  HGMMA.64x64x16.F32 R88, R140, gdesc[UR4].tnspB, R88, gsb0 ;  /* 0x40e000048c587df0 */ /* 0x000fe20008000858 */
[----:B------:R-:W-:Y:S02]  /*e300*/  R2UR UR6, R10 ;  /* 0x000000000a0672ca */ /* 0x000fe400000e0000 */
[----:B------:R-:W-:Y:S01]  /*e310*/  R2UR UR7, R11 ;  /* 0x000000000b0772ca */ /* 0x000fe200000e0000 */
[----:B------:R-:W-:Y:S01]  /*e320*/  IMAD.MOV.U32 R11, RZ, RZ, 0x40000040 ;  /* 0x40000040ff0b7424 */ /* 0x000fe200078e00ff */
[----:B0-----:R-:W-:Y:S01]  /*e330*/  FMNMX.FTZ R3, R3, R0, !PT ;  /* 0x0000000003037209 */ /* 0x001fe20007810000 */
[----:B------:R-:W-:Y:S01]  /*e340*/  IMAD.U32 R0, RZ, RZ, UR4 ;  /* 0x00000004ff007e24 */ /* 0x000fe2000f8e00ff */
[----:B------:R-:W-:-:S03]  /*e350*/  IADD3 R10, R8, 0x200, RZ ;  /* 0x00000200080a7810 */ /* 0x000fc60007ffe0ff */
[----:B------:R-:W-:-:S04]  /*e360*/  FADD.FTZ R9, -R3, R13 ;  /* 0x0000000d03097221 */ /* 0x000fc80000010100 */
[----:B------:R-:W-:Y:S01]  /*e370*/  FMUL.FTZ R9, R9, R0 ;  /* 0x0000000009097220 */ /* 0x000fe20000410000 */
[----:B------:R-:W-:Y:S02]  /*e380*/  WARPGROUP.DEPBAR.LE gsb0, 0x0 ;  /* 0x00008000000079c5 */ /* 0x000fe40000010000 */
[----:B------:R-:W-:-:S06]  /*e390*/  WARPGROUP.ARRIVE ;  /* 0x00000000000079c5 */ /* 0x000fcc0000000000 */
[----:B------:R-:W-:Y:S01]  /*e3a0*/  HGMMA.64x64x16.F32 R88, R136, gdesc[UR4].tnspB, R88, gsb0 ;  /* 0x40e0000488587df0 */ /* 0x000fe20008000858 */
[----:B------:R-:W-:Y:S02]  /*e3b0*/  R2UR UR6, R10 ;  /* 0x000000000a0672ca */ /* 0x000fe400000e0000 */
[----:B------:R0:W-:Y:S01]  /*e3c0*/  MUFU.EX2 R10, R9 ;  /* 0x00000009000a7308 */ /* 0x0001e20000000800 */
[----:B------:R-:W-:Y:S01]  /*e3d0*/  R2UR UR7, R11 ;  /* 0x000000000b0772ca */ /* 0x000fe200000e0000 */
[----:B------:R-:W-:-:S04]  /*e3e0*/  FMUL.FTZ R11, R3, R0 ;  /* 0x00000000030b7220 */ /* 0x000fc80000410000 */
[-CC-:B------:R-:W-:Y:S01]  /*e3f0*/  FFMA.FTZ R141, R40, R0.reuse, -R11.reuse ;  /* 0x00000000288d7223 */ /* 0x180fe2000001080b */
[-CC-:B------:R-:W-:Y:S01]  /*e400*/  FFMA.FTZ R13, R53, R0.reuse, -R11.reuse ;  /* 0x00000000350d7223 */ /* 0x180fe2000001080b */
[--C-:B------:R-:W-:Y:S01]  /*e410*/  FFMA.FTZ R145, R32, R0, -R11.reuse ;  /* 0x0000000020917223 */ /* 0x100fe2000001080b */
[----:B0-----:R-:W-:Y:S01]  /*e420*/  FMNMX.FTZ R9, R26, R12, !PT ;  /* 0x0000000c1a097209 */ /* 0x001fe20007810000 */
[-CC-:B------:R-:W-:Y:S01]  /*e430*/  FFMA.FTZ R32, R57, R0.reuse, -R11.reuse ;  /* 0x0000000039207223 */ /* 0x180fe2000001080b */
[-CC-:B------:R-:W-:Y:S01]  /*e440*/  FFMA.FTZ R147, R24, R0.reuse, -R11.reuse ;  /* 0x0000000018937223 */ /* 0x180fe2000001080b */
[----:B------:R-:W0:Y:S01]  /*e450*/  S2R R57, SR_TID.X ;  /* 0x0000000000397919 */ /* 0x000e220000002100 */
[----:B------:R-:W-:Y:S01]  /*e460*/  FMNMX.FTZ R9, R27, R9, !PT ;  /* 0x000000091b097209 */ /* 0x000fe20007810000 */
[-CC-:B------:R-:W-:Y:S01]  /*e470*/  FFMA.FTZ R148, R25, R0.reuse, -R11.reuse ;  /* 0x0000000019947223 */ /* 0x180fe2000001080b */
[-CC-:B------:R-:W-:Y:S01]  /*e480*/  FFMA.FTZ R150, R28, R0.reuse, -R11.reuse ;  /* 0x000000001c967223 */ /* 0x180fe2000001080b */
[-CC-:B------:R-:W-:Y:S01]  /*e490*/  FFMA.FTZ R24, R29, R0.reuse, -R11.reuse ;  /* 0x000000001d187223 */ /* 0x180fe2000001080b */
[----:B------:R-:W-:Y:S01]  /*e4a0*/  FMNMX.FTZ R9, R30, R9, !PT ;  /* 0x000000091e097209 */ /* 0x000fe20007810000 */
[----:B------:R-:W1:Y:S01]  /*e4b0*/  MUFU.EX2 R147, R147 ;  /* 0x0000009300937308 */ /* 0x000e620000000800 */
[-CC-:B------:R-:W-:Y:S01]  /*e4c0*/  FFMA.FTZ R144, R33, R0.reuse, -R11.reuse ;  /* 0x0000000021907223 */ /* 0x180fe2000001080b */
[-CC-:B------:R-:W-:Y:S01]  /*e4d0*/  FFMA.FTZ R143, R36, R0.reuse, -R11.reuse ;  /* 0x00000000248f7223 */ /* 0x180fe2000001080b */
[----:B------:R-:W-:Y:S01]  /*e4e0*/  FMNMX.FTZ R9, R31, R9, !PT ;  /* 0x000000091f097209 */ /* 0x000fe20007810000 */
[-CC-:B------:R-:W-:Y:S01]  /*e4f0*/  FFMA.FTZ R146, R37, R0.reuse, -R11.reuse ;  /* 0x0000000025927223 */ /* 0x180fe2000001080b */
[-CC-:B------:R-:W-:Y:S01]  /*e500*/  FFMA.FTZ R140, R41, R0.reuse, -R11.reuse ;  /* 0x00000000298c7223 */ /* 0x180fe2000001080b */
[-CC-:B------:R-:W-:Y:S01]  /*e510*/  FFMA.FTZ R142, R45, R0.reuse, -R11.reuse ;  /* 0x000000002d8e7223 */ /* 0x180fe2000001080b */
[----:B------:R-:W-:Y:S01]  /*e520*/  FMNMX.FTZ R9, R34, R9, !PT ;  /* 0x0000000922097209 */ /* 0x000fe20007810000 */
[----:B------:R-:W2:Y:S01]  /*e530*/  MUFU.EX2 R148, R148 ;  /* 0x0000009400947308 */ /* 0x000ea20000000800 */
[-CC-:B------:R-:W-:Y:S01]  /*e540*/  FFMA.FTZ R28, R61, R0.reuse, -R11.reuse ;  /* 0x000000003d1c7223 */ /* 0x180fe2000001080b */
[-CC-:B------:R-:W-:Y:S01]  /*e550*/  FFMA.FTZ R25, R64, R0.reuse, -R11.reuse ;  /* 0x0000000040197223 */ /* 0x180fe2000001080b */
[----:B------:R-:W-:Y:S01]  /*e560*/  FMNMX.FTZ R9, R35, R9, !PT ;  /* 0x0000000923097209 */ /* 0x000fe20007810000 */
[-CC-:B------:R-:W-:Y:S01]  /*e570*/  FFMA.FTZ R29, R65, R0.reuse, -R11.reuse ;  /* 0x00000000411d7223 */ /* 0x180fe2000001080b */
[-CC-:B------:R-:W-:Y:S01]  /*e580*/  FFMA.FTZ R33, R68, R0.reuse, -R11.reuse ;  /* 0x0000000044217223 */ /* 0x180fe2000001080b */
[----:B------:R-:W-:Y:S01]  /*e590*/  FFMA.FTZ R36, R69, R0, -R11 ;  /* 0x0000000045247223 */ /* 0x000fe2000001080b */
[----:B------:R-:W-:Y:S01]  /*e5a0*/  FMNMX.FTZ R9, R38, R9, !PT ;  /* 0x0000000926097209 */ /* 0x000fe20007810000 */
[----:B------:R-:W3:Y:S01]  /*e5b0*/  MUFU.EX2 R150, R150 ;  /* 0x0000009600967308 */ /* 0x000ee20000000800 */
[----:B------:R-:W-:-:S02]  /*e5c0*/  WARPGROUP.DEPBAR.LE gsb0, 0x0 ;  /* 0x00008000000079c5 */ /* 0x000fc40000010000 */
[----:B------:R-:W-:Y:S01]  /*e5d0*/  FMNMX.FTZ R9, R39, R9, !PT ;  /* 0x0000000927097209 */ /* 0x000fe20007810000 */
[----:B------:R-:W-:Y:S01]  /*e5e0*/  WARPGROUP.ARRIVE ;  /* 0x00000000000079c5 */ /* 0x000fe20000000000 */
[-C--:B------:R-:W-:Y:S01]  /*e5f0*/  FFMA.FTZ R138, R52, R0.reuse, -R11 ;  /* 0x00000000348a7223 */ /* 0x080fe2000001080b */
[----:B0-----:R-:W-:Y:S02]  /*e600*/  ISETP.GE.U32.AND P2, PT, R57, 0x180, PT ;  /* 0x000001803900780c */ /* 0x001fe40003f46070 */
[----:B------:R-:W0:Y:S01]  /*e610*/  MUFU.EX2 R24, R24 ;  /* 0x0000001800187308 */ /* 0x000e220000000800 */
[----:B------:R-:W-:Y:S01]  /*e620*/  FMNMX.FTZ R9, R42, R9, !PT ;  /* 0x000000092a097209 */ /* 0x000fe20007810000 */
[----:B-1----:R-:W-:Y:S01]  /*e630*/  FFMA.FTZ R5, R10, R5, R147 ;  /* 0x000000050a057223 */ /* 0x002fe20000010093 */
[----:B------:R-:W-:Y:S01]  /*e640*/  HGMMA.64x64x16.F32 R88, R132, gdesc[UR4].tnspB, R88, gsb0 ;  /* 0x40e0000484587df0 */ /* 0x000fe20008000858 */
[----:B------:R-:W-:Y:S01]  /*e650*/  R2UR UR6, R20 ;  /* 0x00000000140672ca */ /* 0x000fe200000e0000 */
[----:B------:R-:W-:Y:S01]  /*e660*/  FFMA.FTZ R139, R44, R0, -R11 ;  /* 0x000000002c8b7223 */ /* 0x000fe2000001080b */
[----:B------:R-:W-:-:S02]  /*e670*/  FMNMX.FTZ R9, R43, R9, !PT ;  /* 0x000000092b097209 */ /* 0x000fc40007810000 */
[----:B------:R-:W-:Y:S01]  /*e680*/  MUFU.EX2 R145, R145 ;  /* 0x0000009100917308 */ /* 0x000fe20000000800 */
[----:B------:R-:W-:Y:S01]  /*e690*/  R2UR UR7, R21 ;  /* 0x00000000150772ca */ /* 0x000fe200000e0000 */
[----:B------:R-:W-:Y:S01]  /*e6a0*/  IMAD.MOV.U32 R21, RZ, RZ, 0x40000040 ;  /* 0x40000040ff157424 */ /* 0x000fe200078e00ff */
[----:B------:R-:W-:Y:S01]  /*e6b0*/  FMNMX.FTZ R9, R46, R9, !PT ;  /* 0x000000092e097209 */ /* 0x000fe20007810000 */
[----:B--2---:R-:W-:Y:S01]  /*e6c0*/  FADD.FTZ R5, R148, R5 ;  /* 0x0000000594057221 */ /* 0x004fe20000010000 */
[-CC-:B------:R-:W-:Y:S01]  /*e6d0*/  FFMA.FTZ R137, R48, R0.reuse, -R11.reuse ;  /* 0x0000000030897223 */ /* 0x180fe2000001080b */
[-CC-:B------:R-:W-:Y:S01]  /*e6e0*/  FFMA.FTZ R136, R49, R0.reuse, -R11.reuse ;  /* 0x0000000031887223 */ /* 0x180fe2000001080b */
[----:B------:R-:W-:Y:S01]  /*e6f0*/  FMNMX.FTZ R9, R47, R9, !PT ;  /* 0x000000092f097209 */ /* 0x000fe20007810000 */
[----:B------:R-:W-:Y:S01]  /*e700*/  MUFU.EX2 R144, R144 ;  /* 0x0000009000907308 */ /* 0x000fe20000000800 */
[-CC-:B------:R-:W-:Y:S01]  /*e710*/  FFMA.FTZ R37, R72, R0.reuse, -R11.reuse ;  /* 0x0000000048257223 */ /* 0x180fe2000001080b */
[-CC-:B------:R-:W-:Y:S01]  /*e720*/  FFMA.FTZ R41, R76, R0.reuse, -R11.reuse ;  /* 0x000000004c297223 */ /* 0x180fe2000001080b */
[----:B------:R-:W-:Y:S01]  /*e730*/  FMNMX.FTZ R9, R50, R9, !PT ;  /* 0x0000000932097209 */ /* 0x000fe20007810000 */
[----:B------:R-:W-:-:S04]  /*e740*/  FFMA.FTZ R45, R80, R0, -R11 ;  /* 0x00000000502d7223 */ /* 0x000fc8000001080b */
[----:B------:R-:W-:Y:S01]  /*e750*/  MUFU.EX2 R143, R143 ;  /* 0x0000008f008f7308 */ /* 0x000fe20000000800 */
[----:B------:R-:W-:-:S07]  /*e760*/  FMNMX.FTZ R9, R51, R9, !PT ;  /* 0x0000000933097209 */ /* 0x000fce0007810000 */
        /* <DEDUP_REMOVED lines=13> */
[----:B------:R-:W-:Y:S01]  /*e840*/  FMNMX.FTZ R9, R66, R9, !PT ;  /* 0x0000000942097209 */ /* 0x000fe20007810000 */
[----:B------:R-:W-:Y:S02]  /*e850*/  WARPGROUP.DEPBAR.LE gsb0, 0x0 ;  /* 0x00008000000079c5 */ /* 0x000fe40000010000 */
[----:B------:R-:W-:Y:S01]  /*e860*/  WARPGROUP.ARRIVE ;  /* 0x00000000000079c5 */ /* 0x000fe20000000000 */
[----:B------:R-:W-:Y:S01]  /*e870*/  FMNMX.FTZ R9, R67, R9, !PT ;  /* 0x0000000943097209 */ /* 0x000fe20007810000 */
[-C--:B------:R-:W-:Y:S01]  /*e880*/  FFMA.FTZ R132, R56, R0.reuse, -R11 ;  /* 0x0000000038847223 */ /* 0x080fe2000001080b */
[----:B------:R-:W-:Y:S01]  /*e890*/  SHF.R.U32.HI R135, RZ, 0x7, R57 ;  /* 0x00000007ff877819 */ /* 0x000fe20000011639 */
[----:B---3--:R-:W-:Y:S01]  /*e8a0*/  FADD.FTZ R5, R150, R5 ;  /* 0x0000000596057221 */ /* 0x008fe20000010000 */
[----:B------:R-:W-:Y:S01]  /*e8b0*/  FMNMX.FTZ R9, R70, R9, !PT ;  /* 0x0000000946097209 */ /* 0x000fe20007810000 */
[----:B------:R-:W-:Y:S01]  /*e8c0*/  HGMMA.64x64x16.F32 R88, R128, gdesc[UR4].tnspB, R88, gsb0 ;  /* 0x40e0000480587df0 */ /* 0x000fe20008000858 */
[----:B------:R-:W-:Y:S01]  /*e8d0*/  R2UR UR7, R21 ;  /* 0x00000000150772ca */ /* 0x000fe200000e0000 */
[----:B------:R-:W-:Y:S01]  /*e8e0*/  IMAD.MOV.U32 R21, RZ, RZ, 0x40000040 ;  /* 0x40000040ff157424 */ /* 0x000fe200078e00ff */
[----:B------:R-:W-:Y:S01]  /*e8f0*/  FMNMX.FTZ R9, R71, R9, !PT ;  /* 0x0000000947097209 */ /* 0x000fe20007810000 */
[----:B------:R-:W-:Y:S01]  /*e900*/  MUFU.EX2 R139, R139 ;  /* 0x0000008b008b7308 */ /* 0x000fe20000000800 */
[-CC-:B------:R-:W-:Y:S01]  /*e910*/  FFMA.FTZ R134, R60, R0.reuse, -R11.reuse ;  /* 0x000000003c867223 */ /* 0x180fe2000001080b */
[-CC-:B------:R-:W-:Y:S01]  /*e920*/  FFMA.FTZ R44, R77, R0.reuse, -R11.reuse ;  /* 0x000000004d2c7223 */ /* 0x180fe2000001080b */
        /* <DEDUP_REMOVED lines=13> */
[----:B------:R-:W-:Y:S04]  /*ea00*/  MUFU.EX2 R134, R134 ;  /* 0x0000008600867308 */ /* 0x000fe80000000800 */
[----:B------:R-:W1:Y:S01]  /*ea10*/  SHFL.BFLY PT, R40, R9, 0x2, 0x1f ;  /* 0x0c401f0009287f89 */ /* 0x000e6200000e0000 */
[----:B0-----:R-:W-:-:S03]  /*ea20*/  F2FP.F16.F32.PACK_AB R150, R24, R150 ;  /* 0x000000961896723e */ /* 0x001fc600000000ff */
[----:B------:R-:W-:Y:S08]  /*ea30*/  MUFU.EX2 R28, R28 ;  /* 0x0000001c001c7308 */ /* 0x000ff00000000800 */
[----:B------:R-:W-:Y:S08]  /*ea40*/  MUFU.EX2 R25, R25 ;  /* 0x0000001900197308 */ /* 0x000ff00000000800 */
[----:B------:R-:W-:Y:S01]  /*ea50*/  MUFU.EX2 R29, R29 ;  /* 0x0000001d001d7308 */ /* 0x000fe20000000800 */
[----:B-1----:R-:W-:Y:S01]  /*ea60*/  FMNMX.FTZ R9, R9, R40, !PT ;  /* 0x0000002809097209 */ /* 0x002fe20007810000 */
[-CC-:B------:R-:W-:Y:S01]  /*ea70*/  FFMA.FTZ R40, R73, R0.reuse, -R11.reuse ;  /* 0x0000000049287223 */ /* 0x180fe2000001080b */
[----:B------:R-:W-:-:S05]  /*ea80*/  FFMA.FTZ R11, R85, R0, -R11 ;  /* 0x00000000550b7223 */ /* 0x000fca000001080b */
[----:B------:R-:W-:Y:S01]  /*ea90*/  MUFU.EX2 R33, R33 ;  /* 0x0000002100217308 */ /* 0x000fe20000000800 */
[----:B------:R-:W0:Y:S07]  /*eaa0*/  SHFL.BFLY PT, R20, R9, 0x1, 0x1f ;  /* 0x0c201f0009147f89 */ /* 0x000e2e00000e0000 */
[----:B------:R-:W-:Y:S01]  /*eab0*/  MUFU.EX2 R36, R36 ;  /* 0x0000002400247308 */ /* 0x000fe20000000800 */
[----:B------:R-:W-:Y:S02]  /*eac0*/  WARPGROUP.DEPBAR.LE gsb0, 0x0 ;  /* 0x00008000000079c5 */ /* 0x000fe40000010000 */
[----:B------:R-:W-:-:S05]  /*ead0*/  WARPGROUP.ARRIVE ;  /* 0x00000000000079c5 */ /* 0x000fca0000000000 */
[----:B------:R-:W-:Y:S08]  /*eae0*/  MUFU.EX2 R37, R37 ;  /* 0x0000002500257308 */ /* 0x000ff00000000800 */
[----:B------:R-:W-:Y:S01]  /*eaf0*/  MUFU.EX2 R40, R40 ;  /* 0x0000002800287308 */ /* 0x000fe20000000800 */
[----:B0-----:R-:W-:Y:S01]  /*eb00*/  FMNMX.FTZ R9, R9, R20, !PT ;  /* 0x0000001409097209 */ /* 0x001fe20007810000 */
[----:B------:R-:W-:-:S04]  /*eb10*/  VIADD R20, R8, 0x300 ;  /* 0x0000030008147836 */ /* 0x000fc80000000000 */
[CC--:B------:R-:W-:Y:S01]  /*eb20*/  FMUL.FTZ R53, R9.reuse, R0.reuse ;  /* 0x0000000009357220 */ /* 0x0c0fe20000410000 */
[----:B------:R-:W-:Y:S01]  /*eb30*/  R2UR UR6, R20 ;  /* 0x00000000140672ca */ /* 0x000fe200000e0000 */
[----:B------:R-:W-:Y:S02]  /*eb40*/  VIADD R20, R8, 0x380 ;  /* 0x0000038008147836 */ /* 0x000fe40000000000 */
[----:B------:R-:W-:Y:S01]  /*eb50*/  FADD.FTZ R12, -R9, R12 ;  /* 0x0000000c090c7221 */ /* 0x000fe20000010100 */
[-CC-:B------:R-:W-:Y:S01]  /*eb60*/  FFMA.FTZ R55, R55, R0.reuse, -R53.reuse ;  /* 0x0000000037377223 */ /* 0x180fe20000010835 */
[-CC-:B------:R-:W-:Y:S01]  /*eb70*/  FFMA.FTZ R149, R26, R0.reuse, -R53.reuse ;  /* 0x000000001a957223 */ /* 0x180fe20000010835 */
[-CC-:B------:R-:W-:Y:S01]  /*eb80*/  FFMA.FTZ R26, R27, R0.reuse, -R53.reuse ;  /* 0x000000001b1a7223 */ /* 0x180fe20000010835 */
[-C--:B------:R-:W-:Y:S01]  /*eb90*/  FMUL.FTZ R12, R12, R0.reuse ;  /* 0x000000000c0c7220 */ /* 0x080fe20000410000 */
[-CC-:B------:R-:W-:Y:S01]  /*eba0*/  FFMA.FTZ R151, R30, R0.reuse, -R53.reuse ;  /* 0x000000001e977223 */ /* 0x180fe20000010835 */
[-CC-:B------:R-:W-:Y:S01]  /*ebb0*/  FFMA.FTZ R52, R35, R0.reuse, -R53.reuse ;  /* 0x0000000023347223 */ /* 0x180fe20000010835 */
[-CC-:B------:R-:W-:Y:S01]  /*ebc0*/  FFMA.FTZ R35, R46, R0.reuse, -R53.reuse ;  /* 0x000000002e237223 */ /* 0x180fe20000010835 */
[----:B------:R-:W-:Y:S01]  /*ebd0*/  MUFU.EX2 R149, R149 ;  /* 0x0000009500957308 */ /* 0x000fe20000000800 */
[--C-:B------:R-:W-:Y:S01]  /*ebe0*/  FFMA.FTZ R30, R31, R0, -R53.reuse ;  /* 0x000000001f1e7223 */ /* 0x100fe20000010835 */
[----:B------:R-:W-:Y:S01]  /*ebf0*/  @!P1 LEA R46, R18, R2, 0x3 ;  /* 0x00000002122e9211 */ /* 0x000fe200078e18ff */
[----:B------:R-:W-:Y:S01]  /*ec00*/  HGMMA.64x64x16.F32 R88, R124, gdesc[UR4].tnspB, R88, gsb0 ;  /* 0x40e000047c587df0 */ /* 0x000fe20008000858 */
[----:B------:R-:W-:Y:S01]  /*ec10*/  R2UR UR6, R20 ;  /* 0x00000000140672ca */ /* 0x000fe200000e0000 */
[-CC-:B------:R-:W-:Y:S01]  /*ec20*/  FFMA.FTZ R27, R34, R0.reuse, -R53.reuse ;  /* 0x00000000221b7223 */ /* 0x180fe20000010835 */
[----:B------:R-:W-:Y:S01]  /*ec30*/  R2UR UR7, R21 ;  /* 0x00000000150772ca */ /* 0x000fe200000e0000 */
[----:B------:R-:W-:Y:S01]  /*ec40*/  VIADD R21, R135, 0x9 ;  /* 0x0000000987157836 */ /* 0x000fe20000000000 */
[----:B------:R0:W-:Y:S01]  /*ec50*/  MUFU.EX2 R20, R55 ;  /* 0x0000003700147308 */ /* 0x0001e20000000800 */
[-CC-:B------:R-:W-:Y:S01]  /*ec60*/  FFMA.FTZ R56, R39, R0.reuse, -R53.reuse ;  /* 0x0000000027387223 */ /* 0x180fe20000010835 */
[-CC-:B------:R-:W-:Y:S01]  /*ec70*/  FFMA.FTZ R8, R54, R0.reuse, -R53.reuse ;  /* 0x0000000036087223 */ /* 0x180fe20000010835 */
[----:B------:R-:W-:-:S05]  /*ec80*/  FFMA.FTZ R133, R58, R0, -R53 ;  /* 0x000000003a857223 */ /* 0x000fca0000010835 */
[----:B------:R-:W1:Y:S01]  /*ec90*/  MUFU.EX2 R12, R12 ;  /* 0x0000000c000c7308 */ /* 0x000e620000000800 */
[----:B0-----:R-:W2:Y:S07]  /*eca0*/  LDL R55, [R1+0x38] ;  /* 0x0000380001377983 */ /* 0x001eae0000100800 */
[----:B------:R-:W0:Y:S01]  /*ecb0*/  MUFU.EX2 R26, R26 ;  /* 0x0000001a001a7308 */ /* 0x000e220000000800 */
[----:B------:R-:W-:Y:S02]  /*ecc0*/  @!P1 VIADD R46, R46, 0x16840 ;  /* 0x000168402e2e9836 */ /* 0x000fe40000000000 */
[-CC-:B------:R-:W-:Y:S01]  /*ecd0*/  FFMA.FTZ R34, R42, R0.reuse, -R53.reuse ;  /* 0x000000002a227223 */ /* 0x180fe20000010835 */
[-CC-:B------:R-:W-:Y:S01]  /*ece0*/  FFMA.FTZ R42, R47, R0.reuse, -R53.reuse ;  /* 0x000000002f2a7223 */ /* 0x180fe20000010835 */
[----:B------:R-:W-:-:S03]  /*ecf0*/  FFMA.FTZ R31, R38, R0, -R53 ;  /* 0x00000000261f7223 */ /* 0x000fc60000010835 */
[----:B------:R-:W3:Y:S08]  /*ed00*/  MUFU.EX2 R151, R151 ;  /* 0x0000009700977308 */ /* 0x000ef00000000800 */
[----:B------:R-:W4:Y:S08]  /*ed10*/  MUFU.EX2 R30, R30 ;  /* 0x0000001e001e7308 */ /* 0x000f300000000800 */
[----:B------:R-:W-:Y:S08]  /*ed20*/  MUFU.EX2 R52, R52 ;  /* 0x0000003400347308 */ /* 0x000ff00000000800 */
[----:B------:R-:W-:Y:S08]  /*ed30*/  MUFU.EX2 R35, R35 ;  /* 0x0000002300237308 */ /* 0x000ff00000000800 */
[----:B------:R-:W-:Y:S08]  /*ed40*/  MUFU.EX2 R41, R41 ;  /* 0x0000002900297308 */ /* 0x000ff00000000800 */
[----:B------:R-:W-:Y:S08]  /*ed50*/  MUFU.EX2 R44, R44 ;  /* 0x0000002c002c7308 */ /* 0x000ff00000000800 */
[----:B------:R-:W-:Y:S01]  /*ed60*/  MUFU.EX2 R45, R45 ;  /* 0x0000002d002d7308 */ /* 0x000fe20000000800 */
[----:B------:R-:W-:-:S02]  /*ed70*/  WARPGROUP.DEPBAR.LE gsb0, 0x0 ;  /* 0x00008000000079c5 */ /* 0x000fc40000010000 */
[----:B------:R-:W-:Y:S01]  /*ed80*/  WARPGROUP.ARRIVE ;  /* 0x00000000000079c5 */ /* 0x000fe20000000000 */
[----:B------:R-:W-:Y:S01]  /*ed90*/  SEL R47, R21, 0x9, !P2 ;  /* 0x00000009152f7807 */ /* 0x000fe20005000000 */
[-CC-:B------:R-:W-:Y:S01]  /*eda0*/  FFMA.FTZ R39, R43, R0.reuse, -R53.reuse ;  /* 0x000000002b277223 */ /* 0x180fe20000010835 */
[----:B------:R-:W-:Y:S01]  /*edb0*/  FFMA.FTZ R43, R51, R0, -R53 ;  /* 0x00000000332b7223 */ /* 0x000fe20000010835 */
[----:B------:R-:W-:Y:S01]  /*edc0*/  @!P1 PRMT R46, RZ, 0x654, R46 ;  /* 0x00000654ff2e9816 */ /* 0x000fe2000000002e */
[----:B------:R-:W4:Y:S01]  /*edd0*/  MUFU.EX2 R27, R27 ;  /* 0x0000001b001b7308 */ /* 0x000f220000000800 */
[----:B------:R-:W-:Y:S01]  /*ede0*/  HGMMA.64x64x16.F32 R88, R120, gdesc[UR4].tnspB, R88, gsb0 ;  /* 0x40e0000478587df0 */ /* 0x000fe20008000858 */
[----:B-1----:R-:W-:Y:S01]  /*edf0*/  FFMA.FTZ R51, R12, R4, R149 ;  /* 0x000000040c337223 */ /* 0x002fe20000010095 */
[----:B------:R-:W-:Y:S02]  /*ee00*/  @!P1 IMAD R4, R15, 0x8, R2 ;  /* 0x000000080f049824 */ /* 0x000fe400078e0202 */
[----:B------:R-:W-:-:S03]  /*ee10*/  FFMA.FTZ R38, R50, R0, -R53 ;  /* 0x0000000032267223 */ /* 0x000fc60000010835 */
[----:B------:R-:W1:Y:S01]  /*ee20*/  MUFU.EX2 R31, R31 ;  /* 0x0000001f001f7308 */ /* 0x000e620000000800 */
[----:B------:R-:W-:Y:S02]  /*ee30*/  @!P1 VIADD R4, R4, 0x16860 ;  /* 0x0001686004049836 */ /* 0x000fe40000000000 */
[----:B------:R-:W-:-:S05]  /*ee40*/  FADD.FTZ R50, R24, R5 ;  /* 0x0000000518327221 */ /* 0x000fca0000010000 */
[----:B------:R-:W1:Y:S08]  /*ee50*/  MUFU.EX2 R56, R56 ;  /* 0x0000003800387308 */ /* 0x000e700000000800 */
[----:B------:R-:W1:Y:S08]  /*ee60*/  MUFU.EX2 R34, R34 ;  /* 0x0000002200227308 */ /* 0x000e700000000800 */
[----:B------:R-:W1:Y:S08]  /*ee70*/  MUFU.EX2 R39, R39 ;  /* 0x0000002700277308 */ /* 0x000e700000000800 */
[----:B------:R-:W1:Y:S08]  /*ee80*/  MUFU.EX2 R42, R42 ;  /* 0x0000002a002a7308 */ /* 0x000e700000000800 */
[----:B------:R-:W1:Y:S08]  /*ee90*/  MUFU.EX2 R38, R38 ;  /* 0x0000002600267308 */ /* 0x000e700000000800 */
[----:B------:R-:W1:Y:S08]  /*eea0*/  MUFU.EX2 R43, R43 ;  /* 0x0000002b002b7308 */ /* 0x000e700000000800 */
[----:B------:R-:W1:Y:S01]  /*eeb0*/  MUFU.EX2 R8, R8 ;  /* 0x0000000800087308 */ /* 0x000e620000000800 */
[-CC-:B------:R-:W-:Y:S01]  /*eec0*/  FFMA.FTZ R59, R59, R0.reuse, -R53.reuse ;  /* 0x000000003b3b7223 */ /* 0x180fe20000010835 */
[----:B------:R-:W-:-:S06]  /*eed0*/  FFMA.FTZ R135, R62, R0, -R53 ;  /* 0x000000003e877223 */ /* 0x000fcc0000010835 */
[----:B------:R-:W1:Y:S01]  /*eee0*/  MUFU.EX2 R133, R133 ;  /* 0x0000008500857308 */ /* 0x000e620000000800 */
[----:B------:R-:W-:Y:S02]  /*eef0*/  WARPGROUP.DEPBAR.LE gsb0, 0x0 ;  /* 0x00008000000079c5 */ /* 0x000fe40000010000 */
[----:B------:R4:W-:Y:S06]  /*ef00*/  BAR.ARV R47, 0x100 ;  /* 0x0004002f0000751d */ /* 0x0009ec0000002000 */
[----:B------:R0:W-:Y:S01]  /*ef10*/  @!P1 SYNCS.ARRIVE.TRANS64.RED.A1T0 RZ, [R46+URZ], RZ ;  /* 0x000000ff2eff99a7 */ /* 0x0001e2000810043f */
[----:B------:R-:W-:Y:S01]  /*ef20*/  MUFU.EX2 R48, R48 ;  /* 0x0000003000307308 */ /* 0x000fe20000000800 */
[----:B0-----:R-:W-:-:S07]  /*ef30*/  FADD.FTZ R46, R26, R51 ;  /* 0x000000331a2e7221 */ /* 0x001fce0000010000 */
[----:B------:R-:W-:Y:S01]  /*ef40*/  MUFU.EX2 R49, R49 ;  /* 0x0000003100317308 */ /* 0x000fe20000000800 */
[----:B---3--:R-:W-:Y:S01]  /*ef50*/  FADD.FTZ R15, R151, R46 ;  /* 0x0000002e970f7221 */ /* 0x008fe20000010000 */
[----:B------:R-:W-:-:S03]  /*ef60*/  @!P1 PRMT R46, RZ, 0x654, R4 ;  /* 0x00000654ff2e9816 */ /* 0x000fc60000000004 */
[----:B----4-:R-:W-:Y:S01]  /*ef70*/  FADD.FTZ R54, R30, R15 ;  /* 0x0000000f1e367221 */ /* 0x010fe20000010000 */
[----:B------:R-:W-:Y:S01]  /*ef80*/  FADD.FTZ R15, R145, R50 ;  /* 0x00000032910f7221 */ /* 0x000fe20000010000 */
[----:B------:R0:W-:Y:S01]  /*ef90*/  @!P1 SYNCS.ARRIVE.TRANS64.RED.A1T0 RZ, [R46+URZ], RZ ;  /* 0x000000ff2eff99a7 */ /* 0x0001e2000810043f */
[----:B------:R-:W-:Y:S01]  /*efa0*/  MUFU.EX2 R11, R11 ;  /* 0x0000000b000b7308 */ /* 0x000fe20000000800 */
[----:B------:R-:W-:-:S04]  /*efb0*/  FADD.FTZ R47, R27, R54 ;  /* 0x000000361b2f7221 */ /* 0x000fc80000010000 */
[----:B------:R-:W-:Y:S01]  /*efc0*/  FADD.FTZ R50, R52, R47 ;  /* 0x0000002f34327221 */ /* 0x000fe20000010000 */
[----:B0-----:R-:W-:-:S03]  /*efd0*/  FADD.FTZ R46, R144, R15 ;  /* 0x0000000f902e7221 */ /* 0x001fc60000010000 */
[----:B-1----:R-:W-:Y:S01]  /*efe0*/  FADD.FTZ R51, R31, R50 ;  /* 0x000000321f337221 */ /* 0x002fe20000010000 */
[----:B------:R-:W-:-:S03]  /*eff0*/  FADD.FTZ R47, R143, R46 ;  /* 0x0000002e8f2f7221 */ /* 0x000fc60000010000 */
[----:B------:R-:W-:Y:S01]  /*f000*/  FADD.FTZ R51, R56, R51 ;  /* 0x0000003338337221 */ /* 0x000fe20000010000 */
[----:B------:R-:W-:-:S04]  /*f010*/  FADD.FTZ R46, R146, R47 ;  /* 0x0000002f922e7221 */ /* 0x000fc80000010000 */
        /* <DEDUP_REMOVED lines=10> */
[----:B------:R-:W0:Y:S02]  /*f0c0*/  MUFU.EX2 R21, R59 ;  /* 0x0000003b00157308 */ /* 0x000e240000000800 */
[----:B------:R-:W-:Y:S01]  /*f0d0*/  FADD.FTZ R47, R136, R47 ;  /* 0x0000002f882f7221 */ /* 0x000fe20000010000 */
[----:B------:R-:W-:Y:S01]  /*f0e0*/  FADD.FTZ R51, R43, R46 ;  /* 0x0000002e2b337221 */ /* 0x000fe20000010000 */
[-C--:B------:R-:W-:Y:S02]  /*f0f0*/  FFMA.FTZ R63, R63, R0.reuse, -R53 ;  /* 0x000000003f3f7223 */ /* 0x080fe40000010835 */
[----:B------:R-:W-:Y:S01]  /*f100*/  FADD.FTZ R24, R138, R47 ;  /* 0x0000002f8a187221 */ /* 0x000fe20000010000 */
[----:B------:R-:W-:Y:S01]  /*f110*/  FADD.FTZ R51, R8, R51 ;  /* 0x0000003308337221 */ /* 0x000fe20000010000 */
[----:B------:R-:W1:Y:S01]  /*f120*/  MUFU.EX2 R135, R135 ;  /* 0x0000008700877308 */ /* 0x000e620000000800 */
[-C--:B------:R-:W-:Y:S01]  /*f130*/  FFMA.FTZ R129, R66, R0.reuse, -R53 ;  /* 0x0000000042817223 */ /* 0x080fe20000010835 */
[----:B------:R-:W-:Y:S01]  /*f140*/  F2FP.F16.F32.PACK_AB R149, R26, R149 ;  /* 0x000000951a95723e */ /* 0x000fe200000000ff */
[----:B------:R-:W-:Y:S01]  /*f150*/  FADD.FTZ R47, R13, R24 ;  /* 0x000000180d2f7221 */ /* 0x000fe20000010000 */
[----:B------:R-:W-:Y:S01]  /*f160*/  FADD.FTZ R26, R20, R51 ;  /* 0x00000033141a7221 */ /* 0x000fe20000010000 */
[----:B------:R-:W-:-:S03]  /*f170*/  FFMA.FTZ R5, R67, R0, -R53 ;  /* 0x0000000043057223 */ /* 0x000fc60000010835 */
[----:B------:R-:W3:Y:S01]  /*f180*/  MUFU.EX2 R4, R63 ;  /* 0x0000003f00047308 */ /* 0x000ee20000000800 */
[----:B------:R-:W-:Y:S01]  /*f190*/  FADD.FTZ R47, R132, R47 ;  /* 0x0000002f842f7221 */ /* 0x000fe20000010000 */
[----:B------:R-:W-:Y:S01]  /*f1a0*/  FADD.FTZ R26, R133, R26 ;  /* 0x0000001a851a7221 */ /* 0x000fe20000010000 */
[----:B------:R-:W-:-:S05]  /*f1b0*/  FFMA.FTZ R131, R70, R0, -R53 ;  /* 0x0000000046837223 */ /* 0x000fca0000010835 */
[----:B------:R-:W4:Y:S01]  /*f1c0*/  MUFU.EX2 R129, R129 ;  /* 0x0000008100817308 */ /* 0x000f220000000800 */
[----:B------:R-:W-:Y:S01]  /*f1d0*/  FADD.FTZ R47, R32, R47 ;  /* 0x0000002f202f7221 */ /* 0x000fe20000010000 */
[----:B0-----:R-:W-:Y:S01]  /*f1e0*/  FADD.FTZ R26, R21, R26 ;  /* 0x0000001a151a7221 */ /* 0x001fe20000010000 */
[----:B------:R-:W-:Y:S01]  /*f1f0*/  FFMA.FTZ R15, R71, R0, -R53 ;  /* 0x00000000470f7223 */ /* 0x000fe20000010835 */
[----:B------:R-:W-:-:S04]  /*f200*/  F2FP.F16.F32.PACK_AB R144, R144, R145 ;  /* 0x000000919090723e */ /* 0x000fc800000000ff */
[----:B------:R-:W0:Y:S01]  /*f210*/  MUFU.EX2 R5, R5 ;  /* 0x0000000500057308 */ /* 0x000e220000000800 */
[----:B------:R-:W-:Y:S01]  /*f220*/  F2FP.F16.F32.PACK_AB R145, R52, R27 ;  /* 0x0000001b3491723e */ /* 0x000fe200000000ff */
[----:B------:R-:W-:Y:S01]  /*f230*/  FADD.FTZ R47, R134, R47 ;  /* 0x0000002f862f7221 */ /* 0x000fe20000010000 */
[----:B-1----:R-:W-:Y:S01]  /*f240*/  FADD.FTZ R27, R135, R26 ;  /* 0x0000001a871b7221 */ /* 0x002fe20000010000 */
[----:B------:R-:W-:-:S04]  /*f250*/  FFMA.FTZ R125, R74, R0, -R53 ;  /* 0x000000004a7d7223 */ /* 0x000fc80000010835 */
[----:B------:R-:W1:Y:S01]  /*f260*/  MUFU.EX2 R131, R131 ;  /* 0x0000008300837308 */ /* 0x000e620000000800 */
[----:B------:R-:W-:Y:S01]  /*f270*/  F2FP.F16.F32.PACK_AB R151, R30, R151 ;  /* 0x000000971e97723e */ /* 0x000fe200000000ff */
[----:B------:R-:W-:Y:S01]  /*f280*/  FADD.FTZ R26, R28, R47 ;  /* 0x0000002f1c1a7221 */ /* 0x000fe20000010000 */
[----:B---3--:R-:W-:Y:S01]  /*f290*/  FADD.FTZ R30, R4, R27 ;  /* 0x0000001b041e7221 */ /* 0x008fe20000010000 */
[----:B------:R-:W-:-:S04]  /*f2a0*/  FFMA.FTZ R75, R75, R0, -R53 ;  /* 0x000000004b4b7223 */ /* 0x000fc80000010835 */
        /* <DEDUP_REMOVED lines=17> */
[----:B---3--:R-:W-:Y:S01]  /*f3c0*/  FADD.FTZ R30, R15, R30 ;  /* 0x0000001e0f1e7221 */ /* 0x008fe20000010000 */
[----:B------:R-:W-:-:S04]  /*f3d0*/  FFMA.FTZ R83, R83, R0, -R53 ;  /* 0x0000000053537223 */ /* 0x000fc80000010835 */
[----:B------:R-:W3:Y:S01]  /*f3e0*/  MUFU.EX2 R79, R79 ;  /* 0x0000004f004f7308 */ /* 0x000ee20000000800 */
[----:B------:R-:W-:Y:S01]  /*f3f0*/  F2FP.F16.F32.PACK_AB R133, R21, R133 ;  /* 0x000000851585723e */ /* 0x000fe200000000ff */
[----:B------:R-:W-:Y:S01]  /*f400*/  FADD.FTZ R13, R37, R8 ;  /* 0x00000008250d7221 */ /* 0x000fe20000010000 */
[----:B----4-:R-:W-:Y:S01]  /*f410*/  FADD.FTZ R21, R125, R30 ;  /* 0x0000001e7d157221 */ /* 0x010fe20000010000 */
[----:B------:R-:W-:Y:S01]  /*f420*/  FFMA.FTZ R86, R86, R0, -R53 ;  /* 0x0000000056567223 */ /* 0x000fe20000010835 */
[----:B------:R-:W-:-:S03]  /*f430*/  F2FP.F16.F32.PACK_AB R135, R4, R135 ;  /* 0x000000870487723e */ /* 0x000fc600000000ff */
[----:B------:R-:W4:Y:S01]  /*f440*/  MUFU.EX2 R82, R82 ;  /* 0x0000005200527308 */ /* 0x000f220000000800 */
[----:B------:R-:W-:Y:S01]  /*f450*/  FADD.FTZ R4, R40, R13 ;  /* 0x0000000d28047221 */ /* 0x000fe20000010000 */
[----:B0-----:R-:W-:Y:S01]  /*f460*/  FADD.FTZ R21, R24, R21 ;  /* 0x0000001518157221 */ /* 0x001fe20000010000 */
[----:B------:R-:W-:-:S05]  /*f470*/  FFMA.FTZ R53, R87, R0, -R53 ;  /* 0x0000000057357223 */ /* 0x000fca0000010835 */
[----:B------:R-:W0:Y:S01]  /*f480*/  MUFU.EX2 R83, R83 ;  /* 0x0000005300537308 */ /* 0x000e220000000800 */
[----:B------:R-:W-:Y:S01]  /*f490*/  FADD.FTZ R13, R41, R4 ;  /* 0x00000004290d7221 */ /* 0x000fe20000010000 */
[----:B-1----:R-:W-:Y:S01]  /*f4a0*/  FADD.FTZ R4, R78, R21 ;  /* 0x000000154e047221 */ /* 0x002fe20000010000 */
[----:B------:R-:W-:-:S05]  /*f4b0*/  F2FP.F16.F32.PACK_AB R129, R5, R129 ;  /* 0x000000810581723e */ /* 0x000fca00000000ff */
[----:B------:R-:W1:Y:S01]  /*f4c0*/  MUFU.EX2 R86, R86 ;  /* 0x0000005600567308 */ /* 0x000e620000000800 */
[----:B------:R-:W-:Y:S01]  /*f4d0*/  FADD.FTZ R8, R44, R13 ;  /* 0x0000000d2c087221 */ /* 0x000fe20000010000 */
[----:B---3--:R-:W-:Y:S01]  /*f4e0*/  FADD.FTZ R5, R79, R4 ;  /* 0x000000044f057221 */ /* 0x008fe20000010000 */
[----:B--2---:R-:W-:-:S05]  /*f4f0*/  ISETP.GT.AND P2, PT, R14, R55, PT ;  /* 0x000000370e00720c */ /* 0x004fca0003f44270 */
[----:B------:R-:W2:Y:S01]  /*f500*/  MUFU.EX2 R53, R53 ;  /* 0x0000003500357308 */ /* 0x000ea20000000800 */
[----:B------:R-:W-:Y:S01]  /*f510*/  FADD.FTZ R13, R45, R8 ;  /* 0x000000082d0d7221 */ /* 0x000fe20000010000 */
[----:B----4-:R-:W-:-:S03]  /*f520*/  FADD.FTZ R4, R82, R5 ;  /* 0x0000000552047221 */ /* 0x010fc60000010000 */
[----:B------:R-:W-:Y:S01]  /*f530*/  FADD.FTZ R8, R48, R13 ;  /* 0x0000000d30087221 */ /* 0x000fe20000010000 */
[----:B0-----:R-:W-:-:S03]  /*f540*/  FADD.FTZ R5, R83, R4 ;  /* 0x0000000453057221 */ /* 0x001fc60000010000 */
[----:B------:R-:W-:Y:S01]  /*f550*/  FADD.FTZ R8, R49, R8 ;  /* 0x0000000831087221 */ /* 0x000fe20000010000 */
[----:B-1----:R-:W-:Y:S01]  /*f560*/  FADD.FTZ R4, R86, R5 ;  /* 0x0000000556047221 */ /* 0x002fe20000010000 */
[----:B------:R-:W-:Y:S01]  /*f570*/  F2FP.F16.F32.PACK_AB R148, R148, R147 ;  /* 0x000000939494723e */ /* 0x000fe200000000ff */
[-C--:B------:R-:W-:Y:S01]  /*f580*/  FMUL.FTZ R90, R90, R12.reuse ;  /* 0x0000000c5a5a7220 */ /* 0x080fe20000410000 */
[----:B------:R-:W-:Y:S01]  /*f590*/  F2FP.F16.F32.PACK_AB R146, R146, R143 ;  /* 0x0000008f9292723e */ /* 0x000fe200000000ff */
[----:B------:R-:W-:Y:S01]  /*f5a0*/  FADD.FTZ R5, R11, R8 ;  /* 0x000000080b057221 */ /* 0x000fe20000010000 */
[----:B------:R-:W-:Y:S01]  /*f5b0*/  F2FP.F16.F32.PACK_AB R140, R140, R141 ;  /* 0x0000008d8c8c723e */ /* 0x000fe200000000ff */
[-C--:B------:R-:W-:Y:S01]  /*f5c0*/  FMUL.FTZ R91, R91, R12.reuse ;  /* 0x0000000c5b5b7220 */ /* 0x080fe20000410000 */
[----:B------:R-:W-:Y:S01]  /*f5d0*/  F2FP.F16.F32.PACK_AB R136, R136, R137 ;  /* 0x000000898888723e */ /* 0x000fe200000000ff */
[-C--:B------:R-:W-:Y:S01]  /*f5e0*/  FMUL.FTZ R94, R94, R12.reuse ;  /* 0x0000000c5e5e7220 */ /* 0x080fe20000410000 */
        /* <DEDUP_REMOVED lines=15> */
[----:B--2---:R-:W-:Y:S01]  /*f6e0*/  FADD.FTZ R4, R53, R4 ;  /* 0x0000000435047221 */ /* 0x004fe20000010000 */
[----:B------:R-:W-:Y:S01]  /*f6f0*/  F2FP.F16.F32.PACK_AB R141, R39, R34 ;  /* 0x00000022278d723e */ /* 0x000fe200000000ff */
[-C--:B------:R-:W-:Y:S01]  /*f700*/  FMUL.FTZ R88, R88, R10.reuse ;  /* 0x0000000a58587220 */ /* 0x080fe20000410000 */
[----:B------:R-:W-:Y:S01]  /*f710*/  F2FP.F16.F32.PACK_AB R143, R42, R35 ;  /* 0x000000232a8f723e */ /* 0x000fe200000000ff */
[----:B------:R-:W-:Y:S01]  /*f720*/  FMUL.FTZ R89, R89, R10 ;  /* 0x0000000a59597220 */ /* 0x000fe20000410000 */
        /* <DEDUP_REMOVED lines=26> */
[----:B------:R-:W-:Y:S01]  /*f8d0*/  FMUL.FTZ R117, R117, R10 ;  /* 0x0000000a75757220 */ /* 0x000fe20000410000 */
[----:B------:R-:W-:Y:S01]  /*f8e0*/  VIADD R14, R14, 0xffffffff ;  /* 0xffffffff0e0e7836 */ /* 0x000fe20000000000 */
[----:B------:R-:W-:Y:S01]  /*f8f0*/  MOV R13, R3 ;  /* 0x00000003000d7202 */ /* 0x000fe20000000f00 */
[----:B------:R-:W-:-:S02]  /*f900*/  IMAD.MOV.U32 R8, RZ, RZ, R23 ;  /* 0x000000ffff087224 */ /* 0x000fc400078e0017 */
[----:B------:R-:W-:Y:S02]  /*f910*/  IMAD.MOV.U32 R15, RZ, RZ, R18 ;  /* 0x000000ffff0f7224 */ /* 0x000fe400078e0012 */
[----:B------:R-:W-:Y:S01]  /*f920*/  IMAD.MOV.U32 R12, RZ, RZ, R9 ;  /* 0x000000ffff0c7224 */ /* 0x000fe200078e0009 */
[----:B------:R-:W-:Y:S06]  /*f930*/  @P2 BRA `(.L_x_2394) ;  /* 0xffffffe000402947 */ /* 0x000fec000383ffff */
.L_x_2384:
[----:B------:R-:W-:Y:S05]  /*f940*/  WARPSYNC.ALL ;  /* 0x0000000000007948 */ /* 0x000fea0003800000 */
[----:B------:R-:W-:Y:S06]  /*f950*/  BAR.ARV 0x8, 0x200 ;  /* 0x0208000000007b1d */ /* 0x000fec0000002000 */
[----:B------:R-:W-:Y:S05]  /*f960*/  @!P0 BRA `(.L_x_2395) ;  /* 0x0000000000048947 */ /* 0x000fea0003800000 */
[----:B------:R-:W-:Y:S01]  /*f970*/  BPT.TRAP 0x1 ;  /* 0x000000040000795c */ /* 0x000fe20000300000 */
.L_x_2395:
[----:B------:R-:W-:Y:S01]  /*f980*/  IMAD R13, R18, 0x8, R2 ;  /* 0x00000008120d7824 */ /* 0x000fe200078e0202 */
[----:B------:R-:W-:-:S04]  /*f990*/  SHF.L.U32 R6, R23, 0x1f, RZ ;  /* 0x0000001f17067819 */ /* 0x000fc800000006ff */
[----:B------:R0:W1:Y:S01]  /*f9a0*/  SYNCS.PHASECHK.TRANS64.TRYWAIT P2, [R13+URZ+0x16850], R6 ;  /* 0x016850060d0075a7 */ /* 0x000062000804017f */
[----:B------:R-:W-:Y:S05]  /*f9b0*/  @!P0 BRA `(.L_x_2396) ;  /* 0x0000000000048947 */ /* 0x000fea0003800000 */
[----:B------:R-:W-:Y:S01]  /*f9c0*/  BPT.TRAP 0x1 ;  /* 0x000000040000795c */ /* 0x000fe20000300000 */
.L_x_2396:
[----:B------:R-:W-:-:S05]  /*f9d0*/  VIADD R2, R2, 0x400 ;  /* 0x0000040002027836 */ /* 0x000fca0000000000 */
[----:B------:R-:W-:-:S04]  /*f9e0*/  SHF.R.U32.HI R2, RZ, 0x4, R2 ;  /* 0x00000004ff027819 */ /* 0x000fc80000011602 */
[----:B------:R-:W-:Y:S01]  /*f9f0*/  LOP3.LUT R7, R2, 0x3fff, RZ, 0xc0, !PT ;  /* 0x00003fff02077812 */ /* 0x000fe200078ec0ff */
[----:B-1----:R-:W-:Y:S06]  /*fa00*/  @P2 BRA `(.L_x_2397) ;  /* 0x0000000000082947 */ /* 0x002fec0003800000 */
[----:B------:R-:W1:Y:S02]  /*fa10*/  SYNCS.PHASECHK.TRANS64.TRYWAIT P0, [R13+URZ+0x16850], R6 ;  /* 0x016850060d0075a7 */ /* 0x000e64000800017f */
[----:B-1----:R-:W-:Y:S05]  /*fa20*/  @!P0 BRA `(.L_x_2398) ;  /* 0x000000ac00d08947 */ /* 0x002fea0003800000 */
.L_x_2397:
[----:B01----:R-:W-:Y:S01]  /*fa30*/  IMAD R6, R18, 0x400, R7 ;  /* 0x0000040012067824 */ /* 0x003fe200078e0207 */
[----:B------:R-:W2:Y:S01]  /*fa40*/  LDL.LU R14, [R1+0x58] ;  /* 0x00005800010e7983 */ /* 0x000ea20000300800 */
[----:B------:R-:W-:Y:S01]  /*fa50*/  IMAD.MOV.U32 R7, RZ, RZ, 0x40000040 ;  /* 0x40000040ff077424 */ /* 0x000fe200078e00ff */
[----:B------:R-:W-:Y:S05]  /*fa60*/  WARPSYNC.ALL ;  /* 0x0000000000007948 */ /* 0x000fea0003800000 */
[C---:B------:R-:W-:Y:S01]  /*fa70*/  R2UR UR6, R6.reuse ;  /* 0x00000000060672ca */ /* 0x040fe200000e0000 */
[----:B------:R-:W-:Y:S01]  /*fa80*/  WARPGROUP.ARRIVE ;  /* 0x00000000000079c5 */ /* 0x000fe20000000000 */
[----:B------:R-:W-:Y:S01]  /*fa90*/  R2UR UR7, R7 ;  /* 0x00000000070772ca */ /* 0x000fe200000e0000 */
[----:B------:R-:W-:Y:S01]  /*faa0*/  VIADD R10, R6, 0x80 ;  /* 0x00000080060a7836 */ /* 0x000fe20000000000 */
[----:B------:R-:W-:Y:S01]  /*fab0*/  MOV R7, 0x40000040 ;  /* 0x4000004000077802 */ /* 0x000fe20000000f00 */
[----:B------:R-:W-:Y:S01]  /*fac0*/  IMAD.MOV.U32 R11, RZ, RZ, 0x40000040 ;  /* 0x40000040ff0b7424 */ /* 0x000fe200078e00ff */
[----:B------:R-:W0:Y:S01]  /*fad0*/  SHFL.BFLY PT, R2, R5, 0x2, 0x1f ;  /* 0x0c401f0005027f89 */ /* 0x000e2200000e0000 */
[----:B------:R-:W-:-:S02]  /*fae0*/  @!P1 VIADD R8, R13, 0x16860 ;  /* 0x000168600d089836 */ /* 0x000fc40000000000 */
[----:B------:R-:W-:Y:S02]  /*faf0*/  VIADD R18, R18, 0x1 ;  /* 0x0000000112127836 */ /* 0x000fe40000000000 */
[----:B------:R-:W-:Y:S01]  /*fb00*/  IMAD.MOV.U32 R26, RZ, RZ, -0x800000 ;  /* 0xff800000ff1a7424 */ /* 0x000fe200078e00ff */
[----:B------:R-:W-:Y:S01]  /*fb10*/  @!P1 PRMT R8, RZ, 0x654, R8 ;  /* 0x00000654ff089816 */ /* 0x000fe20000000008 */
        /* <DEDUP_REMOVED lines=8> */
[----:B0-----:R-:W-:Y:S01]  /*fba0*/  FADD.FTZ R2, R2, R5 ;  /* 0x0000000502027221 */ /* 0x001fe20000010000 */
[----:B------:R-:W-:-:S02]  /*fbb0*/  WARPGROUP.DEPBAR.LE gsb0, 0x0 ;  /* 0x00008000000079c5 */ /* 0x000fc40000010000 */
[----:B------:R-:W-:-:S07]  /*fbc0*/  WARPGROUP.ARRIVE ;  /* 0x00000000000079c5 */ /* 0x000fce0000000000 */
[----:B------:R-:W-:Y:S01]  /*fbd0*/  HGMMA.64x64x16.F32 R88, R144, gdesc[UR4].tnspB, R88, gsb0 ;  /* 0x40e0000490587df0 */ /* 0x000fe20008000858 */
[----:B------:R-:W-:Y:S02]  /*fbe0*/  R2UR UR6, R10 ;  /* 0x000000000a0672ca */ /* 0x000fe400000e0000 */
[----:B------:R-:W-:Y:S01]  /*fbf0*/  R2UR UR7, R11 ;  /* 0x000000000b0772ca */ /* 0x000fe200000e0000 */
[----:B------:R-:W-:Y:S01]  /*fc00*/  IMAD.MOV.U32 R11, RZ, RZ, 0x40000040 ;  /* 0x40000040ff0b7424 */ /* 0x000fe200078e00ff */
[----:B------:R-:W-:Y:S01]  /*fc10*/  IADD3 R10, R6, 0x180, RZ ;  /* 0x00000180060a7810 */ /* 0x000fe20007ffe0ff */
[----:B------:R-:W-:Y:S02]  /*fc20*/  WARPGROUP.DEPBAR.LE gsb0, 0x0 ;  /* 0x00008000000079c5 */ /* 0x000fe40000010000 */
        /* <DEDUP_REMOVED lines=27> */
[----:B------:R-:W-:Y:S02]  /*fde0*/  R2UR UR7, R11 ;  /* 0x000000000b0772ca */ /* 0x000fe400000e0000 */
[----:B------:R-:W0:Y:S02]  /*fdf0*/  SHFL.BFLY PT, R11, R4, 0x2, 0x1f ;  /* 0x0c401f00040b7f89 */ /* 0x000e2400000e0000 */
[----:B0-----:R-:W-:Y:S01]  /*fe00*/  FADD.FTZ R11, R11, R4 ;  /* 0x000000040b0b7221 */ /* 0x001fe20000010000 */
[----:B------:R-:W-:-:S04]  /*fe10*/  SEL R4, RZ, 0x1, P2 ;  /* 0x00000001ff047807 */ /* 0x000fc80001000000 */
[----:B------:R-:W-:Y:S01]  /*fe20*/  LOP3.LUT R23, R23, R4, RZ, 0x3c, !PT ;  /* 0x0000000417177212 */ /* 0x000fe200078e3cff */
[----:B------:R-:W-:Y:S02]  /*fe30*/  WARPGROUP.DEPBAR.LE gsb0, 0x0 ;  /* 0x00008000000079c5 */ /* 0x000fe40000010000 */
[----:B------:R-:W-:-:S06]  /*fe40*/  WARPGROUP.ARRIVE ;  /* 0x00000000000079c5 */ /* 0x000fcc0000000000 */
[----:B------:R-:W-:Y:S01]  /*fe50*/  HGMMA.64x64x16.F32 R88, R124, gdesc[UR4].tnspB, R88, gsb0 ;  /* 0x40e000047c587df0 */ /* 0x000fe20008000858 */
[----:B------:R-:W-:Y:S02]  /*fe60*/  R2UR UR6, R6 ;  /* 0x00000000060672ca */ /* 0x000fe400000e0000 */
[----:B------:R-:W-:Y:S01]  /*fe70*/  R2UR UR7, R7 ;  /* 0x00000000070772ca */ /* 0x000fe200000e0000 */
[----:B------:R-:W0:Y:S04]  /*fe80*/  SHFL.BFLY PT, R6, R11, 0x1, 0x1f ;  /* 0x0c201f000b067f89 */ /* 0x000e2800000e0000 */
[----:B------:R-:W1:Y:S01]  /*fe90*/  SHFL.BFLY PT, R7, R2, 0x1, 0x1f ;  /* 0x0c201f0002077f89 */ /* 0x000e6200000e0000 */
[----:B0-----:R-:W-:Y:S01]  /*fea0*/  FADD.FTZ R12, R11, R6 ;  /* 0x000000060b0c7221 */ /* 0x001fe20000010000 */
[----:B------:R-:W-:-:S02]  /*feb0*/  IMAD.MOV.U32 R6, RZ, RZ, RZ ;  /* 0x000000ffff067224 */ /* 0x000fc400078e00ff */
[----:B-1----:R-:W-:Y:S02]  /*fec0*/  FADD.FTZ R10, R2, R7 ;  /* 0x00000007020a7221 */ /* 0x002fe40000010000 */
[----:B------:R-:W-:Y:S01]  /*fed0*/  FSETP.NE.FTZ.AND P3, PT, R12, RZ, PT ;  /* 0x000000ff0c00720b */ /* 0x000fe20003f75000 */
[----:B------:R-:W-:Y:S02]  /*fee0*/  IMAD.MOV.U32 R2, RZ, RZ, RZ ;  /* 0x000000ffff027224 */ /* 0x000fe400078e00ff */
[----:B------:R-:W-:-:S10]  /*fef0*/  FSETP.NE.FTZ.AND P0, PT, R10, RZ, PT ;  /* 0x000000ff0a00720b */ /* 0x000fd40003f15000 */
[----:B------:R-:W0:Y:S01]  /*ff00*/  @P3 MUFU.LG2 R7, R12 ;  /* 0x0000000c00073308 */ /* 0x000e220000000c00 */
[C---:B------:R-:W-:Y:S02]  /*ff10*/  @P3 FMUL.FTZ R11, R0.reuse, 0.69314718246459960938 ;  /* 0x3f317218000b3820 */ /* 0x040fe40000410000 */
[----:B------:R-:W-:-:S05]  /*ff20*/  @P0 FMUL.FTZ R4, R0, 0.69314718246459960938 ;  /* 0x3f31721800040820 */ /* 0x000fca0000410000 */
[----:B------:R-:W1:Y:S08]  /*ff30*/  @P0 MUFU.LG2 R5, R10 ;  /* 0x0000000a00050308 */ /* 0x000e700000000c00 */
[----:B------:R-:W2:Y:S01]  /*ff40*/  @P0 MUFU.RCP R2, R10 ;  /* 0x0000000a00020308 */ /* 0x000ea20000001000 */
[----:B0-----:R-:W-:-:S04]  /*ff50*/  @P3 FMUL.FTZ R0, R7, 0.69314718246459960938 ;  /* 0x3f31721807003820 */ /* 0x001fc80000410000 */
[----:B------:R-:W-:-:S03]  /*ff60*/  @P3 FFMA.FTZ R27, R11, R9, R0 ;  /* 0x000000090b1b3223 */ /* 0x000fc60000010000 */
[----:B------:R-:W0:Y:S01]  /*ff70*/  @P3 MUFU.RCP R6, R12 ;  /* 0x0000000c00063308 */ /* 0x000e220000001000 */
[----:B-1----:R-:W-:-:S04]  /*ff80*/  @P0 FMUL.FTZ R5, R5, 0.69314718246459960938 ;  /* 0x3f31721805050820 */ /* 0x002fc80000410000 */
[----:B------:R-:W-:Y:S01]  /*ff90*/  @P0 FFMA.FTZ R26, R4, R3, R5 ;  /* 0x00000003041a0223 */ /* 0x000fe20000010005 */
[----:B------:R-:W-:Y:S01]  /*ffa0*/  PLOP3.LUT P0, PT, PT, PT, PT, 0x8, 0x0 ;  /* 0x000000000000781c */ /* 0x000fe20003f0e170 */
        /* <DEDUP_REMOVED lines=37> */
.L_x_2334:
[----:B------:R-:W2:Y:S01]  /*10200*/  LDL R48, [R1+0x50] ;  /* 0x0000500001307983 */ /* 0x000ea20000100800 */
[----:B------:R-:W-:Y:S05]  /*10210*/  WARPSYNC.ALL ;  /* 0x0000000000007948 */ /* 0x000fea0003800000 */
[----:B------:R-:W0:Y:S01]  /*10220*/  S2R R0, SR_TID.X ;  /* 0x0000000000007919 */ /* 0x000e220000002100 */
[----:B------:R-:W1:Y:S01]  /*10230*/  S2UR UR5, SR_CgaCtaId ;  /* 0x00000000000579c3 */ /* 0x000e620000008800 */
[----:B------:R-:W-:Y:S01]  /*10240*/  UMOV UR4, 0x400 ;  /* 0x0000040000047882 */ /* 0x000fe20000000000 */
[----:B------:R-:W-:Y:S01]  /*10250*/  BSSY B0, `(.L_x_2399) ;  /* 0x0000241000007945 */ /* 0x000fe20003800000 */
[----:B-1----:R-:W-:-:S06]  /*10260*/  ULEA UR4, UR5, UR4, 0x18 ;  /* 0x0000000405047291 */ /* 0x002fcc000f8ec03f */
[----:B------:R-:W-:Y:S01]  /*10270*/  MOV R2, UR4 ;  /* 0x0000000400027c02 */ /* 0x000fe20008000f00 */
[----:B------:R-:W-:Y:S01]  /*10280*/  BAR.SYNC.DEFER_BLOCKING 0x5, 0x200 ;  /* 0x0148000000007b1d */ /* 0x000fe20000010000 */
[----:B0-----:R-:W-:-:S05]  /*10290*/  VIADD R49, R0, 0xffffff80 ;  /* 0xffffff8000317836 */ /* 0x001fca0000000000 */
[--C-:B------:R-:W-:Y:S02]  /*102a0*/  SHF.R.S32.HI R46, RZ, 0x1f, R49.reuse ;  /* 0x0000001fff2e7819 */ /* 0x100fe40000011431 */
[----:B------:R-:W-:Y:S02]  /*102b0*/  SHF.R.S32.HI R0, RZ, 0x1f, R49 ;  /* 0x0000001fff007819 */ /* 0x000fe40000011431 */
[-C--:B------:R-:W-:Y:S02]  /*102c0*/  LEA.HI R46, R46, R49.reuse, RZ, 0x3 ;  /* 0x000000312e2e7211 */ /* 0x080fe400078f18ff */
[----:B------:R-:W-:Y:S02]  /*102d0*/  LEA.HI R0, R0, R49, RZ, 0x3 ;  /* 0x0000003100007211 */ /* 0x000fe400078f18ff */
[----:B------:R-:W-:Y:S02]  /*102e0*/  LOP3.LUT R46, R46, 0xfffffff8, RZ, 0xc0, !PT ;  /* 0xfffffff82e2e7812 */ /* 0x000fe400078ec0ff */
[----:B------:R-:W-:-:S03]  /*102f0*/  SHF.R.S32.HI R45, RZ, 0x3, R0 ;  /* 0x00000003ff2d7819 */ /* 0x000fc60000011400 */
[----:B------:R-:W-:-:S04]  /*10300*/  IMAD.IADD R46, R49, 0x1, -R46 ;  /* 0x00000001312e7824 */ /* 0x000fc800078e0a2e */
[----:B------:R-:W-:Y:S01]  /*10310*/  IMAD.SHL.U32 R44, R46, 0x8, RZ ;  /* 0x000000082e2c7824 */ /* 0x000fe200078e00ff */
[----:B------:R0:W1:Y:S04]  /*10320*/  LDS.128 R28, [R2+0x168d0] ;  /* 0x0168d000021c7984 */ /* 0x0000680000000c00 */
        /* <DEDUP_REMOVED lines=11> */
[----:B------:R-:W-:Y:S01]  /*103e0*/  F2FP.F16.F32.PACK_AB R14, R93, R92 ;  /* 0x0000005c5d0e723e */ /* 0x000fe200000000ff */
[----:B------:R-:W0:Y:S01]  /*103f0*/  S2R R3, SR_SWINHI ;  /* 0x0000000000037919 */ /* 0x000e220000002f00 */
[----:B-----5:R-:W-:Y:S02]  /*10400*/  MOV R24, R2 ;  /* 0x0000000200187202 */ /* 0x020fe40000000f00 */
[----:B0-----:R-:W-:-:S03]  /*10410*/  MOV R25, R3 ;  /* 0x0000000300197202 */ /* 0x001fc60000000f00 */
[----:B--2---:R-:W-:-:S03]  /*10420*/  IMAD.WIDE R10, R4, 0x2, R24 ;  /* 0x00000002040a7825 */ /* 0x004fc600078e0218 */
[C---:B------:R-:W-:Y:S02]  /*10430*/  IADD3 R15, P0, R10.reuse, 0x60, RZ ;  /* 0x000000600a0f7810 */ /* 0x040fe40007f1e0ff */
[C---:B------:R-:W-:Y:S02]  /*10440*/  LOP3.LUT R3, R10.reuse, 0x380, RZ, 0xc0, !PT ;  /* 0x000003800a037812 */ /* 0x040fe400078ec0ff */
[----:B------:R-:W-:Y:S01]  /*10450*/  IADD3 R6, P1, R10, 0x40, RZ ;  /* 0x000000400a067810 */ /* 0x000fe20007f3e0ff */
[--C-:B------:R-:W-:Y:S01]  /*10460*/  IMAD.X R5, RZ, RZ, R11.reuse, P0 ;  /* 0x000000ffff057224 */ /* 0x100fe200000e060b */
[----:B---3--:R-:W-:Y:S02]  /*10470*/  ISETP.NE.AND P0, PT, R32, RZ, PT ;  /* 0x000000ff2000720c */ /* 0x008fe40003f05270 */
[----:B------:R-:W-:Y:S01]  /*10480*/  IADD3 R13, P2, R10, 0x20, RZ ;  /* 0x000000200a0d7810 */ /* 0x000fe20007f5e0ff */
[--C-:B------:R-:W-:Y:S01]  /*10490*/  IMAD.X R7, RZ, RZ, R11.reuse, P1 ;  /* 0x000000ffff077224 */ /* 0x100fe200008e060b */
[----:B------:R-:W-:Y:S01]  /*104a0*/  SEL R38, R32, UR4, P0 ;  /* 0x0000000420267c07 */ /* 0x000fe20008000000 */
[----:B------:R-:W-:Y:S05]  /*104b0*/  WARPSYNC.ALL ;  /* 0x0000000000007948 */ /* 0x000fea0003800000 */
[----:B------:R-:W-:Y:S01]  /*104c0*/  SHF.R.U64 R3, R3, 0x3, RZ ;  /* 0x0000000303037819 */ /* 0x000fe200000012ff */
[----:B------:R-:W-:Y:S01]  /*104d0*/  IMAD.X R9, RZ, RZ, R11, P2 ;  /* 0x000000ffff097224 */ /* 0x000fe200010e060b */
[----:B------:R-:W-:Y:S01]  /*104e0*/  LOP3.LUT R4, R6, 0x380, RZ, 0xc0, !PT ;  /* 0x0000038006047812 */ /* 0x000fe200078ec0ff */
[----:B------:R-:W-:Y:S01]  /*104f0*/  ULDC.64 UR6, c[0x0][0xc08] ;  /* 0x0003020000067ab9 */ /* 0x000fe20000000a00 */
[----:B------:R-:W-:Y:S01]  /*10500*/  LOP3.LUT R0, R13, 0x380, RZ, 0xc0, !PT ;  /* 0x000003800d007812 */ /* 0x000fe200078ec0ff */
[----:B------:R-:W-:Y:S01]  /*10510*/  ULDC.64 UR4, c[0x0][0xc00] ;  /* 0x0003000000047ab9 */ /* 0x000fe20000000a00 */
[----:B------:R-:W-:-:S02]  /*10520*/  LOP3.LUT R8, R15, 0x380, RZ, 0xc0, !PT ;  /* 0x000003800f087812 */ /* 0x000fc400078ec0ff */
[----:B------:R-:W-:Y:S02]  /*10530*/  LOP3.LUT R10, R3, R10, RZ, 0x3c, !PT ;  /* 0x0000000a030a7212 */ /* 0x000fe400078e3cff */
[----:B------:R-:W-:Y:S02]  /*10540*/  SHF.R.U64 R3, R4, 0x3, RZ ;  /* 0x0000000304037819 */ /* 0x000fe400000012ff */
[----:B------:R-:W-:Y:S02]  /*10550*/  SHF.R.U64 R0, R0, 0x3, RZ ;  /* 0x0000000300007819 */ /* 0x000fe400000012ff */
[----:B------:R-:W-:Y:S02]  /*10560*/  SHF.R.U64 R4, R8, 0x3, RZ ;  /* 0x0000000308047819 */ /* 0x000fe400000012ff */
[----:B------:R-:W-:Y:S02]  /*10570*/  LOP3.LUT R8, R0, R13, RZ, 0x3c, !PT ;  /* 0x0000000d00087212 */ /* 0x000fe400078e3cff */
[----:B------:R-:W-:-:S02]  /*10580*/  LOP3.LUT R4, R4, R15, RZ, 0x3c, !PT ;  /* 0x0000000f04047212 */ /* 0x000fc400078e3cff */
[----:B------:R-:W-:Y:S02]  /*10590*/  LOP3.LUT R6, R3, R6, RZ, 0x3c, !PT ;  /* 0x0000000603067212 */ /* 0x000fe400078e3cff */
[----:B------:R-:W-:Y:S02]  /*105a0*/  MOV R10, R10 ;  /* 0x0000000a000a7202 */ /* 0x000fe40000000f00 */
[----:B------:R-:W-:Y:S02]  /*105b0*/  F2FP.F16.F32.PACK_AB R13, R91, R90 ;  /* 0x0000005a5b0d723e */ /* 0x000fe400000000ff */
[----:B------:R-:W-:Y:S01]  /*105c0*/  F2FP.F16.F32.PACK_AB R15, R95, R94 ;  /* 0x0000005e5f0f723e */ /* 0x000fe200000000ff */
[----:B------:R-:W-:Y:S01]  /*105d0*/  BAR.SYNC.DEFER_BLOCKING 0x1, 0x180 ;  /* 0x0046000000007b1d */ /* 0x000fe20000010000 */
[----:B------:R-:W-:Y:S02]  /*105e0*/  MOV R3, R6 ;  /* 0x0000000600037202 */ /* 0x000fe40000000f00 */
[----:B------:R-:W-:-:S02]  /*105f0*/  MOV R0, R4 ;  /* 0x0000000400007202 */ /* 0x000fc40000000f00 */
[----:B------:R-:W-:Y:S02]  /*10600*/  MOV R35, R8 ;  /* 0x0000000800237202 */ /* 0x000fe40000000f00 */
[----:B------:R-:W-:Y:S02]  /*10610*/  F2FP.F16.F32.PACK_AB R4, R97, R96 ;  /* 0x000000606104723e */ /* 0x000fe400000000ff */
[----:B------:R-:W-:Y:S02]  /*10620*/  F2FP.F16.F32.PACK_AB R5, R99, R98 ;  /* 0x000000626305723e */ /* 0x000fe400000000ff */
[----:B------:R-:W-:Y:S02]  /*10630*/  F2FP.F16.F32.PACK_AB R6, R101, R100 ;  /* 0x000000646506723e */ /* 0x000fe400000000ff */
[----:B------:R-:W-:Y:S02]  /*10640*/  F2FP.F16.F32.PACK_AB R7, R103, R102 ;  /* 0x000000666707723e */ /* 0x000fe400000000ff */
[----:B------:R-:W-:-:S02]  /*10650*/  F2FP.F16.F32.PACK_AB R8, R105, R104 ;  /* 0x000000686908723e */ /* 0x000fc400000000ff */
[----:B------:R-:W-:Y:S02]  /*10660*/  F2FP.F16.F32.PACK_AB R9, R107, R106 ;  /* 0x0000006a6b09723e */ /* 0x000fe400000000ff */
[----:B------:R-:W-:Y:S02]  /*10670*/  F2FP.F16.F32.PACK_AB R11, R111, R110 ;  /* 0x0000006e6f0b723e */ /* 0x000fe400000000ff */
[----:B------:R-:W-:Y:S02]  /*10680*/  ISETP.NE.U32.AND P3, PT, RZ, UR6, PT ;  /* 0x00000006ff007c0c */ /* 0x000fe4000bf65070 */
[----:B------:R-:W-:Y:S01]  /*10690*/  ISETP.NE.U32.AND P0, PT, RZ, UR4, PT ;  /* 0x00000004ff007c0c */ /* 0x000fe2000bf05070 */
[----:B------:R0:W-:Y:S01]  /*106a0*/  STSM.16.M88.4 [R10], R12 ;  /* 0x0000000c0a007844 */ /* 0x0001e20000000200 */
[----:B------:R-:W-:Y:S02]  /*106b0*/  ISETP.NE.AND.EX P3, PT, RZ, UR7, PT, P3 ;  /* 0x00000007ff007c0c */ /* 0x000fe4000bf65330 */
[----:B------:R-:W-:Y:S01]  /*106c0*/  IADD3 R32, P1, R36, UR4, RZ ;  /* 0x0000000424207c10 */ /* 0x000fe2000ff3e0ff */
[----:B------:R1:W-:Y:S01]  /*106d0*/  STSM.16.M88.4 [R35], R4 ;  /* 0x0000000423007844 */ /* 0x0003e20000000200 */
[----:B------:R-:W-:-:S02]  /*106e0*/  ISETP.NE.AND.EX P0, PT, RZ, UR5, PT, P0 ;  /* 0x00000005ff007c0c */ /* 0x000fc4000bf05300 */
[----:B------:R-:W-:Y:S02]  /*106f0*/  IADD3.X R33, R37, UR5, RZ, P1, !PT ;  /* 0x0000000525217c10 */ /* 0x000fe40008ffe4ff */
[----:B0-----:R-:W-:Y:S02]  /*10700*/  F2FP.F16.F32.PACK_AB R10, R109, R108 ;  /* 0x0000006c6d0a723e */ /* 0x001fe400000000ff */
[----:B------:R-:W-:Y:S02]  /*10710*/  F2FP.F16.F32.PACK_AB R12, R113, R112 ;  /* 0x00000070710c723e */ /* 0x000fe400000000ff */
        /* <DEDUP_REMOVED lines=9> */
[----:B------:R-:W-:Y:S01]  /*107b0*/  IMAD.U32 R47, RZ, RZ, UR6 ;  /* 0x00000006ff2f7e24 */ /* 0x000fe2000f8e00ff */
[----:B------:R-:W-:Y:S02]  /*107c0*/  ISETP.GT.AND P2, PT, R38, 0x1, PT ;  /* 0x000000012600780c */ /* 0x000fe40003f44270 */
[----:B-1----:R-:W-:Y:S01]  /*107d0*/  MOV R6, 0x9b8 ;  /* 0x000009b800067802 */ /* 0x002fe20000000f00 */
[----:B0-----:R-:W0:Y:S01]  /*107e0*/  LDC R0, c[0x0][0xbe8] ;  /* 0x0002fa00ff007b82 */ /* 0x001e220000000800 */
[----:B------:R1:W5:Y:S04]  /*107f0*/  @P0 LDG.E R28, desc[UR40][R32.64] ;  /* 0x00000028201c0981 */ /* 0x000368000c1e1900 */
[----:B------:R1:W5:Y:S01]  /*10800*/  @P3 LDG.E R47, desc[UR40][R36.64] ;  /* 0x00000028242f3981 */ /* 0x000362000c1e1900 */
[----:B------:R-:W-:-:S04]  /*10810*/  SEL R6, R6, 0x978, P2 ;  /* 0x0000097806067807 */ /* 0x000fc80001000000 */
        /* <DEDUP_REMOVED lines=9> */
.L_x_2401:
[----:B------:R-:W0:Y:S04]  /*108b0*/  LDL R50, [R1+0x4c] ;  /* 0x00004c0001327983 */ /* 0x000e280000100800 */
[----:B------:R-:W2:Y:S04]  /*108c0*/  LDL R14, [R1+0x48] ;  /* 0x00004800010e7983 */ /* 0x000ea80000100800 */
[----:B------:R-:W2:Y:S04]  /*108d0*/  LDL R51, [R1+0x24] ;  /* 0x0000240001337983 */ /* 0x000ea80000100800 */
[----:B------:R-:W4:Y:S01]  /*108e0*/  LDL R49, [R1+0x5c] ;  /* 0x00005c0001317983 */ /* 0x000f220000100800 */
[----:B-1----:R-:W1:Y:S03]  /*108f0*/  LDC.64 R6, c[0x0][R6+0x210] ;  /* 0x0000840006067b82 */ /* 0x002e660000000a00 */
[----:B------:R-:W3:Y:S01]  /*10900*/  LDL R38, [R1+0x64] ;  /* 0x0000640001267983 */ /* 0x000ee20000100800 */
[----:B------:R-:W-:-:S04]  /*10910*/  ISETP.NE.U32.AND P0, PT, RZ, UR4, PT ;  /* 0x00000004ff007c0c */ /* 0x000fc8000bf05070 */
[----:B------:R-:W1:Y:S01]  /*10920*/  @P1 LDC R32, c[0x0][0xbec] ;  /* 0x0002fb00ff201b82 */ /* 0x000e620000000800 */
[----:B------:R-:W-:-:S04]  /*10930*/  ISETP.NE.AND.EX P0, PT, RZ, UR5, PT, P0 ;  /* 0x00000005ff007c0c */ /* 0x000fc8000bf05300 */
[----:B------:R-:W-:-:S03]  /*10940*/  SEL R3, R48, RZ, !P0 ;  /* 0x000000ff30037207 */ /* 0x000fc60004000000 */
[----:B------:R-:W1:Y:S01]  /*10950*/  @P1 LDC R37, c[0x0][0xbf0] ;  /* 0x0002fc00ff251b82 */ /* 0x000e620000000800 */
[----:B------:R-:W-:-:S07]  /*10960*/  SEL R15, R34, RZ, !P0 ;  /* 0x000000ff220f7207 */ /* 0x000fce0004000000 */
[----:B------:R-:W1:Y:S01]  /*10970*/  LDC.64 R4, c[0x0][0xba8] ;  /* 0x0002ea00ff047b82 */ /* 0x000e620000000a00 */
[----:B------:R-:W-:Y:S01]  /*10980*/  IMAD R11, R11, R3, RZ ;  /* 0x000000030b0b7224 */ /* 0x000fe200078e02ff */
[----:B------:R-:W1:Y:S03]  /*10990*/  S2R R36, SR_TID.X ;  /* 0x0000000000247919 */ /* 0x000e660000002100 */
[C---:B------:R-:W-:Y:S02]  /*109a0*/  IMAD R35, R10.reuse, R15, R11 ;  /* 0x0000000f0a237224 */ /* 0x040fe400078e020b */
[----:B------:R-:W-:-:S04]  /*109b0*/  IMAD.WIDE.U32 R10, R10, R3, RZ ;  /* 0x000000030a0a7225 */ /* 0x000fc800078e00ff */
[----:B------:R-:W-:Y:S01]  /*109c0*/  IMAD.IADD R35, R11, 0x1, R35 ;  /* 0x000000010b237824 */ /* 0x000fe200078e0223 */
[----:B-1----:R-:W1:Y:S08]  /*109d0*/  @!P2 LDC R4, c[0x0][0xb50] ;  /* 0x0002d400ff04ab82 */ /* 0x002e700000000800 */
[----:B------:R-:W1:Y:S01]  /*109e0*/  @!P2 LDC R5, c[0x0][0xb54] ;  /* 0x0002d500ff05ab82 */ /* 0x000e620000000800 */
[----:B------:R-:W-:-:S04]  /*109f0*/  IADD3 R40, R36, -0x80, RZ ;  /* 0xffffff8024287810 */ /* 0x000fc80007ffe0ff */
[----:B------:R-:W-:-:S04]  /*10a00*/  SHF.R.S32.HI R36, RZ, 0x1f, R40 ;  /* 0x0000001fff247819 */ /* 0x000fc80000011428 */
[----:B------:R-:W-:-:S04]  /*10a10*/  LEA.HI R36, R36, R40, RZ, 0x7 ;  /* 0x0000002824247211 */ /* 0x000fc800078f38ff */
[----:B------:R-:W-:Y:S01]  /*10a20*/  LOP3.LUT R36, R36, 0xffffff80, RZ, 0xc0, !PT ;  /* 0xffffff8024247812 */ /* 0x000fe200078ec0ff */
[----:B-----5:R-:W-:-:S04]  /*10a30*/  IMAD R47, R47, R0, RZ ;  /* 0x000000002f2f7224 */ /* 0x020fc800078e02ff */
[----:B------:R-:W-:Y:S02]  /*10a40*/  IMAD.IADD R36, R40, 0x1, -R36 ;  /* 0x0000000128247824 */ /* 0x000fe400078e0a24 */
[-C--:B0-----:R-:W-:Y:S02]  /*10a50*/  IMAD R33, R13, R50.reuse, RZ ;  /* 0x000000320d217224 */ /* 0x081fe400078e02ff */
[----:B------:R-:W-:-:S04]  /*10a60*/  IMAD.WIDE.U32 R12, R12, R50, RZ ;  /* 0x000000320c0c7225 */ /* 0x000fc800078e00ff */
[----:B--2---:R-:W-:Y:S01]  /*10a70*/  IMAD.IADD R39, R14, 0x1, R51 ;  /* 0x000000010e277824 */ /* 0x004fe200078e0233 */
[----:B------:R-:W-:Y:S02]  /*10a80*/  IADD3 R14, P0, P3, R10, R12, R28 ;  /* 0x0000000c0a0e7210 */ /* 0x000fe40007b1e01c */
[----:B----4-:R-:W-:Y:S01]  /*10a90*/  SEL R15, R49, RZ, P2 ;  /* 0x000000ff310f7207 */ /* 0x010fe20001000000 */
[----:B------:R-:W-:-:S04]  /*10aa0*/  @P1 IMAD.HI.U32 R12, R39, R32, RZ ;  /* 0x00000020270c1227 */ /* 0x000fc800078e00ff */
[----:B------:R-:W-:Y:S02]  /*10ab0*/  IMAD.IADD R34, R13, 0x1, R33 ;  /* 0x000000010d227824 */ /* 0x000fe400078e0221 */
[----:B------:R-:W-:Y:S01]  /*10ac0*/  IMAD.MOV.U32 R13, RZ, RZ, R39 ;  /* 0x000000ffff0d7224 */ /* 0x000fe200078e0027 */
[----:B------:R-:W-:Y:S01]  /*10ad0*/  @P1 SHF.R.U32.HI R13, RZ, R37, R12 ;  /* 0x00000025ff0d1219 */ /* 0x000fe2000001160c */
[-C--:B---3--:R-:W-:Y:S01]  /*10ae0*/  IMAD R33, R9, R15.reuse, RZ ;  /* 0x0000000f09217224 */ /* 0x088fe200078e02ff */
[----:B------:R-:W-:Y:S01]  /*10af0*/  SHF.R.S32.HI R9, RZ, 0x1f, R28 ;  /* 0x0000001fff097819 */ /* 0x000fe2000001141c */
[----:B------:R-:W-:-:S03]  /*10b00*/  IMAD.WIDE.U32 R10, R8, R15, RZ ;  /* 0x0000000f080a7225 */ /* 0x000fc600078e00ff */
[----:B------:R-:W-:Y:S01]  /*10b10*/  IADD3.X R15, R35, R34, R9, P0, P3 ;  /* 0x00000022230f7210 */ /* 0x000fe200007e6409 */
        /* <DEDUP_REMOVED lines=11> */
[----:B-1----:R-:W-:-:S04]  /*10bd0*/  LEA R8, P0, R6, R4, 0x2 ;  /* 0x0000000406087211 */ /* 0x002fc800078010ff */
        /* <DEDUP_REMOVED lines=13> */
[----:B------:R-:W1:Y:S01]  /*10cb0*/  @P1 LDC R13, c[0x0][0xbec] ;  /* 0x0002fb00ff0d1b82 */ /* 0x000e620000000800 */
[----:B------:R-:W-:Y:S01]  /*10cc0*/  ULDC.64 UR4, c[0x0][0xaa0] ;  /* 0x0002a80000047ab9 */ /* 0x000fe20000000a00 */
[----:B0-----:R-:W-:Y:S02]  /*10cd0*/  IMAD R5, R45, 0x40, R44 ;  /* 0x000000402d057824 */ /* 0x001fe400078e022c */
[----:B------:R-:W-:Y:S02]  /*10ce0*/  IMAD R9, R9, UR4, RZ ;  /* 0x0000000409097c24 */ /* 0x000fe4000f8e02ff */
[----:B------:R-:W-:Y:S02]  /*10cf0*/  IMAD.WIDE R24, R5, 0x2, R24 ;  /* 0x0000000205187825 */ /* 0x000fe400078e0218 */
[----:B------:R-:W0:Y:S02]  /*10d00*/  @P1 LDC R15, c[0x0][0xbf0] ;  /* 0x0002fc00ff0f1b82 */ /* 0x000e240000000800 */
[----:B------:R-:W-:Y:S01]  /*10d10*/  IMAD R11, R28, UR5, R9 ;  /* 0x000000051c0b7c24 */ /* 0x000fe2000f8e0209 */
[----:B------:R-:W-:Y:S01]  /*10d20*/  IADD3 R27, P0, R24, 0x1800, RZ ;  /* 0x00001800181b7810 */ /* 0x000fe20007f1e0ff */
[----:B------:R-:W-:Y:S01]  /*10d30*/  IMAD.WIDE.U32 R8, R28, UR4, RZ ;  /* 0x000000041c087c25 */ /* 0x000fe2000f8e00ff */
[----:B------:R-:W-:Y:S01]  /*10d40*/  ULDC.64 UR4, c[0x0][0xae8] ;  /* 0x0002ba0000047ab9 */ /* 0x000fe20000000a00 */
[----:B------:R-:W-:-:S02]  /*10d50*/  IADD3 R33, P2, R24, 0x3000, RZ ;  /* 0x0000300018217810 */ /* 0x000fc40007f5e0ff */
[----:B------:R-:W-:Y:S01]  /*10d60*/  IMAD R10, R46, 0x30, R45 ;  /* 0x000000302e0a7824 */ /* 0x000fe200078e022d */
[----:B------:R-:W-:Y:S02]  /*10d70*/  IADD3 R9, R9, R11, RZ ;  /* 0x0000000b09097210 */ /* 0x000fe40007ffe0ff */
[----:B------:R-:W-:Y:S01]  /*10d80*/  IADD3 R37, P3, R24, 0x4800, RZ ;  /* 0x0000480018257810 */ /* 0x000fe20007f7e0ff */
[----:B------:R-:W-:Y:S01]  /*10d90*/  IMAD.IADD R14, R51, 0x1, R10 ;  /* 0x00000001330e7824 */ /* 0x000fe200078e020a */
[----:B------:R-:W-:Y:S01]  /*10da0*/  SHF.R.S32.HI R12, RZ, 0x1f, R3 ;  /* 0x0000001fff0c7819 */ /* 0x000fe20000011403 */
[C---:B------:R-:W-:Y:S01]  /*10db0*/  IMAD.WIDE.U32 R8, R50.reuse, UR4, R8 ;  /* 0x0000000432087c25 */ /* 0x040fe2000f8e0008 */
[----:B------:R-:W-:Y:S02]  /*10dc0*/  LOP3.LUT R26, R27, 0x380, RZ, 0xc0, !PT ;  /* 0x000003801b1a7812 */ /* 0x000fe400078ec0ff */
[----:B------:R-:W-:Y:S01]  /*10dd0*/  LOP3.LUT R32, R33, 0x380, RZ, 0xc0, !PT ;  /* 0x0000038021207812 */ /* 0x000fe200078ec0ff */
[----:B------:R-:W-:Y:S01]  /*10de0*/  IMAD R9, R50, UR5, R9 ;  /* 0x0000000532097c24 */ /* 0x000fe2000f8e0209 */
[----:B------:R-:W-:Y:S01]  /*10df0*/  LOP3.LUT R36, R37, 0x380, RZ, 0xc0, !PT ;  /* 0x0000038025247812 */ /* 0x000fe200078ec0ff */
[----:B------:R-:W-:Y:S01]  /*10e00*/  ULDC.64 UR4, c[0x0][0xaf0] ;  /* 0x0002bc0000047ab9 */ /* 0x000fe20000000a00 */
[----:B------:R-:W-:Y:S01]  /*10e10*/  LOP3.LUT R5, R24, 0x380, RZ, 0xc0, !PT ;  /* 0x0000038018057812 */ /* 0x000fe200078ec0ff */
[----:B-1----:R-:W-:Y:S01]  /*10e20*/  @P1 IMAD.HI.U32 R10, R14, R13, RZ ;  /* 0x0000000d0e0a1227 */ /* 0x002fe200078e00ff */
[----:B------:R-:W-:-:S02]  /*10e30*/  SHF.R.U64 R26, R26, 0x3, RZ ;  /* 0x000000031a1a7819 */ /* 0x000fc400000012ff */
[----:B------:R-:W-:Y:S01]  /*10e40*/  SHF.R.U64 R32, R32, 0x3, RZ ;  /* 0x0000000320207819 */ /* 0x000fe200000012ff */
[----:B------:R-:W-:Y:S01]  /*10e50*/  IMAD R12, R12, UR4, RZ ;  /* 0x000000040c0c7c24 */ /* 0x000fe2000f8e02ff */
[----:B------:R-:W-:Y:S02]  /*10e60*/  SHF.R.U64 R36, R36, 0x3, RZ ;  /* 0x0000000324247819 */ /* 0x000fe400000012ff */
[----:B------:R-:W-:Y:S01]  /*10e70*/  SHF.R.U64 R5, R5, 0x3, RZ ;  /* 0x0000000305057819 */ /* 0x000fe200000012ff */
[----:B------:R-:W-:Y:S01]  /*10e80*/  IMAD.MOV.U32 R11, RZ, RZ, R14 ;  /* 0x000000ffff0b7224 */ /* 0x000fe200078e000e */
[----:B------:R-:W-:Y:S01]  /*10e90*/  LOP3.LUT R26, R26, R27, RZ, 0x3c, !PT ;  /* 0x0000001b1a1a7212 */ /* 0x000fe200078e3cff */
[C---:B------:R-:W-:Y:S01]  /*10ea0*/  IMAD R13, R3.reuse, UR5, R12 ;  /* 0x00000005030d7c24 */ /* 0x040fe2000f8e020c */
[----:B------:R-:W-:Y:S01]  /*10eb0*/  LOP3.LUT R32, R32, R33, RZ, 0x3c, !PT ;  /* 0x0000002120207212 */ /* 0x000fe200078e3cff */
[----:B------:R-:W-:Y:S01]  /*10ec0*/  IMAD.WIDE.U32 R8, R3, UR4, R8 ;  /* 0x0000000403087c25 */ /* 0x000fe2000f8e0008 */
[----:B------:R-:W-:Y:S01]  /*10ed0*/  LOP3.LUT R36, R36, R37, RZ, 0x3c, !PT ;  /* 0x0000002524247212 */ /* 0x000fe200078e3cff */
[----:B------:R-:W-:Y:S01]  /*10ee0*/  ULDC.64 UR4, c[0x0][0xae0] ;  /* 0x0002b80000047ab9 */ /* 0x000fe20000000a00 */
[----:B------:R-:W-:Y:S01]  /*10ef0*/  LOP3.LUT R4, R5, R24, RZ, 0x3c, !PT ;  /* 0x0000001805047212 */ /* 0x000fe200078e3cff */
[--C-:B------:R-:W-:Y:S01]  /*10f00*/  IMAD.X R27, RZ, RZ, R25.reuse, P0 ;  /* 0x000000ffff1b7224 */ /* 0x100fe200000e0619 */
[----:B0-----:R-:W-:Y:S01]  /*10f10*/  @P1 SHF.R.U32.HI R11, RZ, R15, R10 ;  /* 0x0000000fff0b1219 */ /* 0x001fe2000001160a */
[----:B------:R-:W-:-:S02]  /*10f20*/  IMAD.X R33, RZ, RZ, R25, P2 ;  /* 0x000000ffff217224 */ /* 0x000fc400010e0619 */
[--C-:B------:R-:W-:Y:S02]  /*10f30*/  IMAD.X R37, RZ, RZ, R25.reuse, P3 ;  /* 0x000000ffff257224 */ /* 0x100fe400018e0619 */
[----:B------:R-:W-:Y:S02]  /*10f40*/  IMAD.MOV.U32 R5, RZ, RZ, R25 ;  /* 0x000000ffff057224 */ /* 0x000fe400078e0019 */
[----:B------:R-:W-:Y:S01]  /*10f50*/  IMAD.IADD R9, R9, 0x1, R13 ;  /* 0x0000000109097824 */ /* 0x000fe200078e020d */
[--C-:B------:R-:W-:Y:S01]  /*10f60*/  SHF.R.S32.HI R10, RZ, 0x1f, R11.reuse ;  /* 0x0000001fff0a7819 */ /* 0x100fe2000001140b */
[----:B------:R-:W-:Y:S01]  /*10f70*/  IMAD.MOV R13, RZ, RZ, -R11 ;  /* 0x000000ffff0d7224 */ /* 0x000fe200078e0a0b */
[----:B------:R-:W5:Y:S04]  /*10f80*/  LD.E.128 R24, desc[UR40][R26.64] ;  /* 0x000000281a187980 */ /* 0x000f68000c101d00 */
[----:B------:R-:W5:Y:S01]  /*10f90*/  LD.E.128 R4, desc[UR40][R4.64] ;  /* 0x0000002804047980 */ /* 0x000f62000c101d00 */
[----:B------:R-:W-:-:S03]  /*10fa0*/  IMAD R13, R0, R13, R14 ;  /* 0x0000000d000d7224 */ /* 0x000fc600078e020e */
[----:B------:R-:W5:Y:S04]  /*10fb0*/  LD.E.128 R32, desc[UR40][R32.64] ;  /* 0x0000002820207980 */ /* 0x000f68000c101d00 */
[----:B------:R-:W5:Y:S01]  /*10fc0*/  LD.E.128 R36, desc[UR40][R36.64] ;  /* 0x0000002824247980 */ /* 0x000f62000c101d00 */
[----:B------:R-:W-:Y:S01]  /*10fd0*/  IMAD R10, R10, UR4, RZ ;  /* 0x000000040a0a7c24 */ /* 0x000fe2000f8e02ff */
[----:B------:R-:W-:Y:S01]  /*10fe0*/  @!PT LDS RZ, [RZ] ;  /* 0x00000000fffff984 */ /* 0x000fe20000000800 */
[----:B------:R-:W-:Y:S01]  /*10ff0*/  @!PT LDS RZ, [RZ] ;  /* 0x00000000fffff984 */ /* 0x000fe20000000800 */
[----:B------:R-:W-:Y:S01]  /*11000*/  @!PT LDS RZ, [RZ] ;  /* 0x00000000fffff984 */ /* 0x000fe20000000800 */
[----:B------:R-:W-:Y:S01]  /*11010*/  @!PT LDS RZ, [RZ] ;  /* 0x00000000fffff984 */ /* 0x000fe20000000800 */
[----:B------:R0:W-:Y:S06]  /*11020*/  MEMBAR.ALL.CTA ;  /* 0x0000000000007992 */ /* 0x0001ec0000008000 */
[----:B0-----:R-:W0:Y:S01]  /*11030*/  FENCE.VIEW.ASYNC.S ;  /* 0x00000000000073c6 */ /* 0x001e220000000000 */
[----:B------:R-:W-:Y:S01]  /*11040*/  SHF.R.S32.HI R0, RZ, 0x1f, R13 ;  /* 0x0000001fff007819 */ /* 0x000fe2000001140d */
[----:B------:R-:W-:-:S02]  /*11050*/  IMAD R15, R11, UR5, R10 ;  /* 0x000000050b0f7c24 */ /* 0x000fc4000f8e020a */
[----:B------:R-:W-:Y:S01]  /*11060*/  IMAD.WIDE.U32 R8, R11, UR4, R8 ;  /* 0x000000040b087c25 */ /* 0x000fe2000f8e0008 */
[----:B------:R-:W-:-:S03]  /*11070*/  ULDC.64 UR4, c[0x0][0xad8] ;  /* 0x0002b60000047ab9 */ /* 0x000fc60000000a00 */
[----:B------:R-:W-:Y:S02]  /*11080*/  IMAD.IADD R9, R9, 0x1, R15 ;  /* 0x0000000109097824 */ /* 0x000fe400078e020f */
[----:B------:R-:W-:Y:S02]  /*11090*/  IMAD R0, R0, UR4, RZ ;  /* 0x0000000400007c24 */ /* 0x000fe4000f8e02ff */
[----:B------:R-:W-:Y:S02]  /*110a0*/  VIADD R3, R2, 0x16820 ;  /* 0x0001682002037836 */ /* 0x000fe40000000000 */
[----:B------:R-:W-:-:S04]  /*110b0*/  IMAD.WIDE.U32 R8, R13, UR4, R8 ;  /* 0x000000040d087c25 */ /* 0x000fc8000f8e0008 */
[----:B------:R-:W-:Y:S01]  /*110c0*/  IMAD R41, R13, UR5, R0 ;  /* 0x000000050d297c24 */ /* 0x000fe2000f8e0200 */
[----:B------:R-:W-:Y:S01]  /*110d0*/  ULDC.64 UR4, c[0x0][0xa80] ;  /* 0x0002a00000047ab9 */ /* 0x000fe20000000a00 */
[----:B------:R-:W-:Y:S02]  /*110e0*/  PRMT R3, RZ, 0x654, R3 ;  /* 0x00000654ff037816 */ /* 0x000fe40000000003 */
[----:B------:R-:W-:Y:S01]  /*110f0*/  IMAD.IADD R41, R9, 0x1, R41 ;  /* 0x0000000109297824 */ /* 0x000fe200078e0229 */
[C---:B------:R-:W-:Y:S01]  /*11100*/  LEA R40, P0, R8.reuse, UR4, 0x1 ;  /* 0x0000000408287c11 */ /* 0x040fe2000f8008ff */
[----:B------:R-:W-:Y:S01]  /*11110*/  UMOV UR4, 0xffffffff ;  /* 0xffffffff00047882 */ /* 0x000fe20000000000 */
[----:B0-----:R0:W-:Y:S02]  /*11120*/  SYNCS.ARRIVE.TRANS64.RED.A1T0 RZ, [R3+URZ], RZ ;  /* 0x000000ff03ff79a7 */ /* 0x0011e4000810043f */
[----:B------:R-:W-:Y:S01]  /*11130*/  LEA.HI.X R41, R8, UR5, R41, 0x1, P0 ;  /* 0x0000000508297c11 */ /* 0x000fe200080f0c29 */
[----:B------:R-:W-:Y:S08]  /*11140*/  BRA.DIV UR4, `(.L_x_2403) ;  /* 0x0000009a041c7947 */ /* 0x000ff0000b800000 */
[----:B0-----:R-:W0:Y:S01]  /*11150*/  SHFL.IDX PT, R3, R40, RZ, 0x181f ;  /* 0x00181fff28037589 */ /* 0x001e2200000e0000 */
[----:B------:R-:W-:Y:S01]  /*11160*/  ULDC UR4, c[0x0][0xac8] ;  /* 0x0002b20000047ab9 */ /* 0x000fe20000000800 */
[----:B------:R-:W-:Y:S01]  /*11170*/  IMAD.IADD R42, R45, 0x1, R51 ;  /* 0x000000012d2a7824 */ /* 0x000fe200078e0233 */
[----:B------:R-:W-:Y:S01]  /*11180*/  ISETP.GE.AND P0, PT, R44, UR4, PT ;  /* 0x000000042c007c0c */ /* 0x000fe2000bf06270 */
[----:B------:R-:W1:Y:S02]  /*11190*/  SHFL.IDX PT, R9, R40, 0x1, 0x181f ;  /* 0x00381f0028097f89 */ /* 0x000e6400000e0000 */
[C---:B------:R-:W-:Y:S01]  /*111a0*/  VIADD R20, R42.reuse, 0x60 ;  /* 0x000000602a147836 */ /* 0x040fe20000000000 */
[C---:B------:R-:W-:Y:S01]  /*111b0*/  IADD3 R12, R42.reuse, 0x30, RZ ;  /* 0x000000302a0c7810 */ /* 0x040fe20007ffe0ff */
[----:B------:R-:W2:Y:S01]  /*111c0*/  SHFL.IDX PT, R0, R41, RZ, 0x181f ;  /* 0x00181fff29007589 */ /* 0x000ea200000e0000 */
[-C--:B------:R-:W-:Y:S02]  /*111d0*/  ISETP.GE.OR P2, PT, R42, R47.reuse, P0 ;  /* 0x0000002f2a00720c */ /* 0x080fe40000746670 */
[-C--:B------:R-:W-:Y:S01]  /*111e0*/  ISETP.GE.OR P3, PT, R12, R47.reuse, P0 ;  /* 0x0000002f0c00720c */ /* 0x080fe20000766670 */
[----:B------:R-:W3:Y:S01]  /*111f0*/  SHFL.IDX PT, R14, R40, 0x2, 0x181f ;  /* 0x00581f00280e7f89 */ /* 0x000ee200000e0000 */
[----:B------:R-:W-:-:S03]  /*11200*/  ISETP.GE.OR P4, PT, R20, R47, P0 ;  /* 0x0000002f1400720c */ /* 0x000fc60000786670 */
[----:B------:R-:W4:Y:S04]  /*11210*/  SHFL.IDX PT, R8, R41, 0x1, 0x181f ;  /* 0x00381f0029087f89 */ /* 0x000f2800000e0000 */
[----:B------:R-:W4:Y:S02]  /*11220*/  SHFL.IDX PT, R10, R41, 0x2, 0x181f ;  /* 0x00581f00290a7f89 */ /* 0x000f2400000e0000 */
[C---:B0-----:R-:W-:Y:S02]  /*11230*/  @!P2 LEA R28, P5, R44.reuse, R3, 0x1 ;  /* 0x000000032c1ca211 */ /* 0x041fe400078a08ff */
[C---:B-1----:R-:W-:Y:S02]  /*11240*/  @!P3 LEA R20, P1, R44.reuse, R9, 0x1 ;  /* 0x000000092c14b211 */ /* 0x042fe400078208ff */
[----:B--2---:R-:W-:-:S02]  /*11250*/  @!P2 LEA.HI.X R3, R44, R0, R43, 0x1, P5 ;  /* 0x000000002c03a211 */ /* 0x004fc400028f0c2b */
[----:B------:R-:W0:Y:S01]  /*11260*/  SHFL.IDX PT, R0, R41, 0x3, 0x181f ;  /* 0x00781f0029007f89 */ /* 0x000e2200000e0000 */
[C---:B---3--:R-:W-:Y:S02]  /*11270*/  @!P4 LEA R45, P5, R44.reuse, R14, 0x1 ;  /* 0x0000000e2c2dc211 */ /* 0x048fe400078a08ff */
[----:B------:R-:W-:Y:S01]  /*11280*/  @!P2 IMAD.MOV.U32 R9, RZ, RZ, R3 ;  /* 0x000000ffff09a224 */ /* 0x000fe200078e0003 */
[----:B------:R-:W1:Y:S01]  /*11290*/  SHFL.IDX PT, R14, R40, 0x3, 0x181f ;  /* 0x00781f00280e7f89 */ /* 0x000e6200000e0000 */
[C-C-:B----4-:R-:W-:Y:S01]  /*112a0*/  @!P3 LEA.HI.X R21, R44.reuse, R8, R43.reuse, 0x1, P1 ;  /* 0x000000082c15b211 */ /* 0x150fe200008f0c2b */
[----:B------:R-:W-:Y:S01]  /*112b0*/  @!P2 IMAD.MOV.U32 R8, RZ, RZ, R28 ;  /* 0x000000ffff08a224 */ /* 0x000fe200078e001c */
[----:B------:R-:W-:-:S04]  /*112c0*/  @!P4 LEA.HI.X R10, R44, R10, R43, 0x1, P5 ;  /* 0x0000000a2c0ac211 */ /* 0x000fc800028f0c2b */
[----:B-----5:R2:W-:Y:S04]  /*112d0*/  @!P2 ST.E.128 desc[UR40][R8.64], R4 ;  /* 0x000000040800a985 */ /* 0x0205e8000c101d28 */
[----:B------:R3:W-:Y:S01]  /*112e0*/  @!P3 ST.E.128 desc[UR40][R20.64], R24 ;  /* 0x000000181400b985 */ /* 0x0007e2000c101d28 */
[----:B--2---:R-:W-:Y:S02]  /*112f0*/  @!P4 IMAD.MOV.U32 R4, RZ, RZ, R45 ;  /* 0x000000ffff04c224 */ /* 0x004fe400078e002d */
[----:B------:R-:W-:-:S05]  /*11300*/  @!P4 IMAD.MOV.U32 R5, RZ, RZ, R10 ;  /* 0x000000ffff05c224 */ /* 0x000fca00078e000a */
[----:B01----:R3:W-:Y:S02]  /*11310*/  @!P4 ST.E.128 desc[UR40][R4.64], R32 ;  /* 0x000000200400c985 */ /* 0x0037e4000c101d28 */
.L_x_2599:
[----:B------:R-:W-:-:S05]  /*11320*/  VIADD R42, R42, 0x90 ;  /* 0x000000902a2a7836 */ /* 0x000fca0000000000 */
[----:B------:R-:W-:-:S13]  /*11330*/  ISETP.GE.OR P0, PT, R42, R47, P0 ;  /* 0x0000002f2a00720c */ /* 0x000fda0000706670 */
[----:B------:R-:W-:Y:S05]  /*11340*/  @P0 BRA `(.L_x_2404) ;  /* 0x0000001000c40947 */ /* 0x000fea0003800000 */
[----:B------:R-:W-:-:S04]  /*11350*/  LEA R14, P0, R44, R14, 0x1 ;  /* 0x0000000e2c0e7211 */ /* 0x000fc800078008ff */
[----:B------:R-:W-:-:S05]  /*11360*/  LEA.HI.X R15, R44, R0, R43, 0x1, P0 ;  /* 0x000000002c0f7211 */ /* 0x000fca00000f0c2b */
[----:B------:R0:W-:Y:S01]  /*11370*/  ST.E.128 desc[UR40][R14.64], R36 ;  /* 0x000000240e007985 */ /* 0x0001e2000c101d28 */
[----:B------:R-:W-:Y:S05]  /*11380*/  BRA `(.L_x_2404) ;  /* 0x0000001000b47947 */ /* 0x000fea0003800000 */
.L_x_2402:
[----:B------:R-:W2:Y:S01]  /*11390*/  LDL R45, [R1+0x30] ;  /* 0x00003000012d7983 */ /* 0x000ea20000100800 */
        /* <DEDUP_REMOVED lines=8> */
[----:B------:R-:W-:-:S03]  /*11420*/  ULDC.64 UR4, c[0x0][0xb38] ;  /* 0x0002ce0000047ab9 */ /* 0x000fc60000000a00 */
[----:B------:R-:W-:Y:S02]  /*11430*/  IMAD.IADD R5, R5, 0x1, R9 ;  /* 0x0000000105057824 */ /* 0x000fe400078e0209 */
        /* <DEDUP_REMOVED lines=9> */
[----:B-1----:R-:W-:Y:S02]  /*114d0*/  @P1 SHF.R.U32.HI R3, RZ, R11, R10 ;  /* 0x0000000bff031219 */ /* 0x002fe4000001160a */
[----:B------:R-:W-:Y:S02]  /*114e0*/  IADD3 R5, R5, R7, RZ ;  /* 0x0000000705057210 */ /* 0x000fe40007ffe0ff */
[--C-:B------:R-:W-:Y:S01]  /*114f0*/  SHF.R.S32.HI R8, RZ, 0x1f, R3.reuse ;  /* 0x0000001fff087819 */ /* 0x100fe20000011403 */
[----:B------:R-:W-:Y:S02]  /*11500*/  IMAD.MOV R7, RZ, RZ, -R3 ;  /* 0x000000ffff077224 */ /* 0x000fe400078e0a03 */
[----:B------:R-:W-:-:S04]  /*11510*/  IMAD.WIDE.U32 R4, R49, UR4, R4 ;  /* 0x0000000431047c25 */ /* 0x000fc8000f8e0004 */
[----:B------:R-:W-:Y:S02]  /*11520*/  IMAD R7, R0, R7, R39 ;  /* 0x0000000700077224 */ /* 0x000fe400078e0227 */
[----:B------:R-:W-:Y:S02]  /*11530*/  IMAD R8, R8, UR6, RZ ;  /* 0x0000000608087c24 */ /* 0x000fe4000f8e02ff */
[----:B------:R-:W-:Y:S01]  /*11540*/  IMAD R5, R49, UR5, R5 ;  /* 0x0000000531057c24 */ /* 0x000fe2000f8e0205 */
[----:B------:R-:W-:Y:S01]  /*11550*/  SHF.R.S32.HI R0, RZ, 0x1f, R7 ;  /* 0x0000001fff007819 */ /* 0x000fe20000011407 */
[C---:B------:R-:W-:Y:S01]  /*11560*/  IMAD R9, R3.reuse, UR7, R8 ;  /* 0x0000000703097c24 */ /* 0x040fe2000f8e0208 */
[----:B------:R-:W-:Y:S01]  /*11570*/  ULDC.64 UR4, c[0x0][0xb28] ;  /* 0x0002ca0000047ab9 */ /* 0x000fe20000000a00 */
[----:B------:R-:W-:-:S04]  /*11580*/  IMAD.WIDE.U32 R4, R3, UR6, R4 ;  /* 0x0000000603047c25 */ /* 0x000fc8000f8e0004 */
[----:B------:R-:W-:Y:S02]  /*11590*/  VIADD R3, R2, 0x16820 ;  /* 0x0001682002037836 */ /* 0x000fe40000000000 */
[----:B------:R-:W-:Y:S02]  /*115a0*/  IMAD R0, R0, UR4, RZ ;  /* 0x0000000400007c24 */ /* 0x000fe4000f8e02ff */
[----:B------:R-:W-:Y:S01]  /*115b0*/  IMAD.IADD R5, R5, 0x1, R9 ;  /* 0x0000000105057824 */ /* 0x000fe200078e0209 */
[----:B------:R-:W-:Y:S01]  /*115c0*/  PRMT R8, RZ, 0x654, R3 ;  /* 0x00000654ff087816 */ /* 0x000fe20000000003 */
[C---:B------:R-:W-:Y:S02]  /*115d0*/  IMAD R3, R7.reuse, UR5, R0 ;  /* 0x0000000507037c24 */ /* 0x040fe4000f8e0200 */
[----:B------:R-:W-:Y:S01]  /*115e0*/  IMAD.WIDE.U32 R4, R7, UR4, R4 ;  /* 0x0000000407047c25 */ /* 0x000fe2000f8e0004 */
[----:B------:R-:W-:Y:S01]  /*115f0*/  ULDC.64 UR4, c[0x0][0xb00] ;  /* 0x0002c00000047ab9 */ /* 0x000fe20000000a00 */
[----:B------:R0:W-:Y:S02]  /*11600*/  SYNCS.ARRIVE.TRANS64.RED.A1T0 RZ, [R8+URZ], RZ ;  /* 0x000000ff08ff79a7 */ /* 0x0001e4000810043f */
[----:B------:R-:W-:Y:S01]  /*11610*/  IMAD.IADD R3, R5, 0x1, R3 ;  /* 0x0000000105037824 */ /* 0x000fe200078e0203 */
[----:B------:R-:W-:Y:S01]  /*11620*/  LEA R0, P0, R4, UR4, 0x2 ;  /* 0x0000000404007c11 */ /* 0x000fe2000f8010ff */
[----:B------:R-:W-:-:S03]  /*11630*/  UMOV UR4, 0xffffffff ;  /* 0xffffffff00047882 */ /* 0x000fc60000000000 */
[----:B------:R-:W-:Y:S01]  /*11640*/  LEA.HI.X R4, R4, UR5, R3, 0x2, P0 ;  /* 0x0000000504047c11 */ /* 0x000fe200080f1403 */
[C---:B--2---:R-:W-:Y:S01]  /*11650*/  VIADD R28, R45.reuse, 0x20 ;  /* 0x000000202d1c7836 */ /* 0x044fe20000000000 */
[C---:B------:R-:W-:Y:S01]  /*11660*/  IADD3 R7, R45.reuse, 0x8, RZ ;  /* 0x000000082d077810 */ /* 0x040fe20007ffe0ff */
[C---:B------:R-:W-:Y:S02]  /*11670*/  VIADD R34, R45.reuse, 0x28 ;  /* 0x000000282d227836 */ /* 0x040fe40000000000 */
[C---:B------:R-:W-:Y:S02]  /*11680*/  VIADD R36, R45.reuse, 0x30 ;  /* 0x000000302d247836 */ /* 0x040fe40000000000 */
[C---:B------:R-:W-:Y:S02]  /*11690*/  VIADD R38, R45.reuse, 0x38 ;  /* 0x000000382d267836 */ /* 0x040fe40000000000 */
[C---:B------:R-:W-:Y:S02]  /*116a0*/  VIADD R41, R45.reuse, 0x10 ;  /* 0x000000102d297836 */ /* 0x040fe40000000000 */
[----:B------:R-:W-:Y:S01]  /*116b0*/  VIADD R43, R45, 0x18 ;  /* 0x000000182d2b7836 */ /* 0x000fe20000000000 */
[----:B------:R-:W-:-:S02]  /*116c0*/  SHF.R.S32.HI R33, RZ, 0x1f, R28 ;  /* 0x0000001fff217819 */ /* 0x000fc4000001141c */
[----:B------:R-:W-:Y:S02]  /*116d0*/  SHF.R.S32.HI R35, RZ, 0x1f, R34 ;  /* 0x0000001fff237819 */ /* 0x000fe40000011422 */
[----:B------:R-:W-:Y:S02]  /*116e0*/  SHF.R.S32.HI R37, RZ, 0x1f, R36 ;  /* 0x0000001fff257819 */ /* 0x000fe40000011424 */
[----:B------:R-:W-:Y:S02]  /*116f0*/  SHF.R.S32.HI R39, RZ, 0x1f, R38 ;  /* 0x0000001fff277819 */ /* 0x000fe40000011426 */
[----:B------:R-:W-:Y:S02]  /*11700*/  SHF.R.S32.HI R40, RZ, 0x1f, R7 ;  /* 0x0000001fff287819 */ /* 0x000fe40000011407 */
[----:B------:R-:W-:Y:S02]  /*11710*/  SHF.R.S32.HI R42, RZ, 0x1f, R41 ;  /* 0x0000001fff2a7819 */ /* 0x000fe40000011429 */
[----:B------:R-:W-:Y:S01]  /*11720*/  SHF.R.S32.HI R44, RZ, 0x1f, R43 ;  /* 0x0000001fff2c7819 */ /* 0x000fe2000001142b */
[----:B0-----:R-:W-:Y:S06]  /*11730*/  BRA.DIV UR4, `(.L_x_2405) ;  /* 0x0000009604a87947 */ /* 0x001fec000b800000 */
[----:B------:R0:W1:Y:S04]  /*11740*/  SHFL.IDX PT, R3, R4, RZ, 0x1c1f ;  /* 0x001c1fff04037589 */ /* 0x00006800000e0000 */
[----:B------:R0:W2:Y:S02]  /*11750*/  SHFL.IDX PT, R14, R0, RZ, 0x1c1f ;  /* 0x001c1fff000e7589 */ /* 0x0000a400000e0000 */
.L_x_2602:
        /* <DEDUP_REMOVED lines=9> */
[-C--:B--2---:R-:W-:Y:S01]  /*117f0*/  @!P1 LEA R10, P5, R7, R14.reuse, 0x2 ;  /* 0x0000000e070a9211 */ /* 0x084fe200078a10ff */
        /* <DEDUP_REMOVED lines=26> */
.L_x_2407:
[----:B------:R-:W-:Y:S05]  /*119a0*/  BSYNC B1 ;  /* 0x0000000000017941 */ /* 0x000fea0003800000 */
.L_x_2406:
[----:B------:R-:W-:-:S03]  /*119b0*/  UMOV UR4, 0xffffffff ;  /* 0xffffffff00047882 */ /* 0x000fc60000000000 */
[----:B------:R-:W-:Y:S05]  /*119c0*/  BRA.DIV UR4, `(.L_x_2408) ;  /* 0x0000009604387947 */ /* 0x000fea000b800000 */
[----:B-1----:R1:W4:Y:S04]  /*119d0*/  SHFL.IDX PT, R3, R4, 0x1, 0x1c1f ;  /* 0x003c1f0004037f89 */ /* 0x00232800000e0000 */
[----:B--23--:R1:W2:Y:S02]  /*119e0*/  SHFL.IDX PT, R14, R0, 0x1, 0x1c1f ;  /* 0x003c1f00000e7f89 */ /* 0x00c2a400000e0000 */
.L_x_2606:
        /* <DEDUP_REMOVED lines=21> */
[----:B------:R-:W-:Y:S02]  /*11b40*/  @!P2 LEA R12, P5, R28, R14, 0x2 ;  /* 0x0000000e1c0ca211 */ /* 0x000fe400078a10ff */
        /* <DEDUP_REMOVED lines=15> */
.L_x_2400:
[----:B------:R-:W2:Y:S01]  /*11c40*/  LDL R8, [R1+0x54] ;  /* 0x0000540001087983 */ /* 0x000ea20000100800 */
[----:B------:R-:W-:Y:S01]  /*11c50*/  ULDC.64 UR6, c[0x0][0xc08] ;  /* 0x0003020000067ab9 */ /* 0x000fe20000000a00 */
[----:B------:R-:W-:Y:S01]  /*11c60*/  ULDC.64 UR4, c[0x0][0xc00] ;  /* 0x0003000000047ab9 */ /* 0x000fe20000000a00 */
[----:B------:R-:W-:Y:S01]  /*11c70*/  ISETP.NE.U32.AND P1, PT, RZ, UR6, PT ;  /* 0x00000006ff007c0c */ /* 0x000fe2000bf25070 */
[----:B------:R-:W-:Y:S01]  /*11c80*/  IMAD.MOV.U32 R3, RZ, RZ, RZ ;  /* 0x000000ffff037224 */ /* 0x000fe200078e00ff */
[----:B------:R-:W-:Y:S02]  /*11c90*/  ISETP.NE.U32.AND P0, PT, RZ, UR4, PT ;  /* 0x00000004ff007c0c */ /* 0x000fe4000bf05070 */
[----:B------:R-:W-:Y:S02]  /*11ca0*/  ISETP.NE.AND.EX P1, PT, RZ, UR7, PT, P1 ;  /* 0x00000007ff007c0c */ /* 0x000fe4000bf25310 */
[----:B------:R-:W-:Y:S02]  /*11cb0*/  IADD3 R4, P2, R36, UR4, RZ ;  /* 0x0000000424047c10 */ /* 0x000fe4000ff5e0ff */
[----:B------:R-:W-:-:S02]  /*11cc0*/  ISETP.NE.AND.EX P0, PT, RZ, UR5, PT, P0 ;  /* 0x00000005ff007c0c */ /* 0x000fc4000bf05300 */
[----:B------:R-:W-:Y:S01]  /*11cd0*/  IADD3.X R5, R37, UR5, RZ, P2, !PT ;  /* 0x0000000525057c10 */ /* 0x000fe200097fe4ff */
[----:B------:R-:W-:Y:S02]  /*11ce0*/  ULDC UR4, c[0x0][0xa88] ;  /* 0x0002a20000047ab9 */ /* 0x000fe40000000800 */
[----:B-----5:R-:W-:-:S04]  /*11cf0*/  IMAD.U32 R24, RZ, RZ, UR4 ;  /* 0x00000004ff187e24 */ /* 0x020fc8000f8e00ff */
        /* <DEDUP_REMOVED lines=11> */
[----:B0-----:R-:W2:Y:S04]  /*11db0*/  LDG.E R7, desc[UR40][R4.64] ;  /* 0x0000002804077981 */ /* 0x001ea8000c1e1900 */
[----:B-----5:R-:W2:Y:S02]  /*11dc0*/  LDG.E R24, desc[UR40][R4.64+0x4] ;  /* 0x0000042804187981 */ /* 0x020ea4000c1e1900 */
[----:B--2---:R-:W-:-:S07]  /*11dd0*/  IMAD.IADD R24, R24, 0x1, -R7 ;  /* 0x0000000118187824 */ /* 0x004fce00078e0a07 */
.L_x_2409:
[----:B------:R-:W-:Y:S01]  /*11de0*/  BSSY B1, `(.L_x_2410) ;  /* 0x000003a000017945 */ /* 0x000fe20003800000 */
[----:B------:R-:W-:Y:S02]  /*11df0*/  SEL R33, R48, RZ, !P0 ;  /* 0x000000ff30217207 */ /* 0x000fe40004000000 */
[----:B------:R-:W-:Y:S02]  /*11e00*/  SEL R34, R34, RZ, !P0 ;  /* 0x000000ff22227207 */ /* 0x000fe40004000000 */
[----:B-----5:R-:W-:Y:S01]  /*11e10*/  SHF.R.S32.HI R26, RZ, 0x1f, R3 ;  /* 0x0000001fff1a7819 */ /* 0x020fe20000011403 */
[----:B------:R-:W-:Y:S06]  /*11e20*/  @P3 BRA `(.L_x_2411) ;  /* 0x0000000000d43947 */ /* 0x000fec0003800000 */
[----:B------:R-:W2:Y:S01]  /*11e30*/  LDL R0, [R1+0x24] ;  /* 0x0000240001007983 */ /* 0x000ea20000100800 */
[----:B------:R-:W1:Y:S01]  /*11e40*/  LDC R37, c[0x0][0xbe8] ;  /* 0x0002fa00ff257b82 */ /* 0x000e620000000800 */
[----:B0-----:R-:W0:Y:S01]  /*11e50*/  S2R R5, SR_TID.X ;  /* 0x0000000000057919 */ /* 0x001e220000002100 */
[----:B--2---:R-:W-:Y:S02]  /*11e60*/  IMAD.MOV.U32 R4, RZ, RZ, R0 ;  /* 0x000000ffff047224 */ /* 0x004fe400078e0000 */
[----:B-1----:R-:W-:-:S03]  /*11e70*/  IMAD R0, R24, R37, RZ ;  /* 0x0000002518007224 */ /* 0x002fc600078e02ff */
[----:B0-----:R-:W-:-:S04]  /*11e80*/  IADD3 R35, R4, -0x80, R5 ;  /* 0xffffff8004237810 */ /* 0x001fc80007ffe005 */
[----:B------:R-:W-:-:S13]  /*11e90*/  ISETP.GE.AND P0, PT, R35, R0, PT ;  /* 0x000000002300720c */ /* 0x000fda0003f06270 */
[----:B------:R-:W-:Y:S05]  /*11ea0*/  @P0 BRA `(.L_x_2411) ;  /* 0x0000000000b40947 */ /* 0x000fea0003800000 */
[----:B------:R-:W2:Y:S01]  /*11eb0*/  LDL R14, [R1+0x4c] ;  /* 0x00004c00010e7983 */ /* 0x000ea20000100800 */
[----:B------:R-:W-:Y:S01]  /*11ec0*/  ISETP.GT.AND P0, PT, R8, 0x1, PT ;  /* 0x000000010800780c */ /* 0x000fe20003f04270 */
[----:B------:R-:W0:Y:S02]  /*11ed0*/  LDC.64 R4, c[0x0][0xba8] ;  /* 0x0002ea00ff047b82 */ /* 0x000e240000000a00 */
[----:B------:R-:W3:Y:S01]  /*11ee0*/  LDL.LU R28, [R1+0x5c] ;  /* 0x00005c00011c7983 */ /* 0x000ee20000300800 */
[----:B------:R-:W-:Y:S01]  /*11ef0*/  MOV R20, 0x9b8 ;  /* 0x000009b800147802 */ /* 0x000fe20000000f00 */
[----:B------:R-:W-:Y:S01]  /*11f00*/  IMAD.MOV.U32 R21, RZ, RZ, R35 ;  /* 0x000000ffff157224 */ /* 0x000fe200078e0023 */
[----:B------:R-:W-:Y:S02]  /*11f10*/  ISETP.NE.AND P1, PT, R37, 0x1, PT ;  /* 0x000000012500780c */ /* 0x000fe40003f25270 */
        /* <DEDUP_REMOVED lines=38> */
.L_x_2411:
[----:B------:R-:W-:Y:S05]  /*12180*/  BSYNC B1 ;  /* 0x0000000000017941 */ /* 0x000fea0003800000 */
.L_x_2410:
[----:B------:R-:W-:Y:S05]  /*12190*/  @P2 BRA `(.L_x_2404) ;  /* 0x0000000400302947 */ /* 0x000fea0003800000 */
[----:B------:R-:W2:Y:S01]  /*121a0*/  LDL.LU R10, [R1+0x4c] ;  /* 0x00004c00010a7983 */ /* 0x000ea20000300800 */
[----:B------:R-:W3:Y:S01]  /*121b0*/  LDC R9, c[0x0][0xbe8] ;  /* 0x0002fa00ff097b82 */ /* 0x000ee20000000800 */
[----:B------:R-:W-:Y:S01]  /*121c0*/  ULDC.64 UR4, c[0x0][0xaa0] ;  /* 0x0002a80000047ab9 */ /* 0x000fe20000000a00 */
[----:B------:R-:W-:Y:S01]  /*121d0*/  ULDC.64 UR6, c[0x0][0xaf0] ;  /* 0x0002bc0000067ab9 */ /* 0x000fe20000000a00 */
[----:B------:R-:W4:Y:S01]  /*121e0*/  LDL R27, [R1+0x24] ;  /* 0x00002400011b7983 */ /* 0x000f220000100800 */
[----:B------:R-:W-:Y:S02]  /*121f0*/  IMAD R0, R26, UR4, RZ ;  /* 0x000000041a007c24 */ /* 0x000fe4000f8e02ff */
[----:B01----:R-:W-:-:S04]  /*12200*/  IMAD.WIDE.U32 R4, R3, UR4, RZ ;  /* 0x0000000403047c25 */ /* 0x003fc8000f8e00ff */
[----:B------:R-:W-:Y:S01]  /*12210*/  IMAD R7, R3, UR5, R0 ;  /* 0x0000000503077c24 */ /* 0x000fe2000f8e0200 */
[----:B------:R-:W-:Y:S01]  /*12220*/  ULDC.64 UR4, c[0x0][0xae8] ;  /* 0x0002ba0000047ab9 */ /* 0x000fe20000000a00 */
[----:B------:R-:W-:Y:S02]  /*12230*/  IMAD R0, R46, 0x30, R45 ;  /* 0x000000302e007824 */ /* 0x000fe400078e022d */
[----:B------:R-:W-:Y:S02]  /*12240*/  IMAD.IADD R5, R5, 0x1, R7 ;  /* 0x0000000105057824 */ /* 0x000fe400078e0207 */
[----:B------:R-:W-:-:S04]  /*12250*/  IMAD R6, R34, UR6, RZ ;  /* 0x0000000622067c24 */ /* 0x000fc8000f8e02ff */
[----:B------:R-:W-:Y:S01]  /*12260*/  IMAD R7, R33, UR7, R6 ;  /* 0x0000000721077c24 */ /* 0x000fe2000f8e0206 */
[----:B---3--:R-:W-:-:S13]  /*12270*/  ISETP.NE.AND P0, PT, R9, 0x1, PT ;  /* 0x000000010900780c */ /* 0x008fda0003f05270 */
[----:B------:R-:W0:Y:S08]  /*12280*/  @P0 LDC R11, c[0x0][0xbec] ;  /* 0x0002fb00ff0b0b82 */ /* 0x000e300000000800 */
[----:B------:R-:W1:Y:S01]  /*12290*/  @P0 LDC R13, c[0x0][0xbf0] ;  /* 0x0002fc00ff0d0b82 */ /* 0x000e620000000800 */
[----:B--2---:R-:W-:Y:S01]  /*122a0*/  IMAD.WIDE.U32 R4, R10, UR4, R4 ;  /* 0x000000040a047c25 */ /* 0x004fe2000f8e0004 */
[----:B----4-:R-:W-:-:S03]  /*122b0*/  IADD3 R8, R27, R0, RZ ;  /* 0x000000001b087210 */ /* 0x010fc60007ffe0ff */
[----:B------:R-:W-:Y:S01]  /*122c0*/  IMAD R5, R10, UR5, R5 ;  /* 0x000000050a057c24 */ /* 0x000fe2000f8e0205 */
[----:B------:R-:W-:Y:S01]  /*122d0*/  ULDC.64 UR4, c[0x0][0xae0] ;  /* 0x0002b80000047ab9 */ /* 0x000fe20000000a00 */
[----:B0-----:R-:W-:-:S04]  /*122e0*/  @P0 IMAD.HI.U32 R0, R8, R11, RZ ;  /* 0x0000000b08000227 */ /* 0x001fc800078e00ff */
[----:B------:R-:W-:Y:S01]  /*122f0*/  IMAD.MOV.U32 R3, RZ, RZ, R8 ;  /* 0x000000ffff037224 */ /* 0x000fe200078e0008 */
[----:B-1----:R-:W-:Y:S01]  /*12300*/  @P0 SHF.R.U32.HI R3, RZ, R13, R0 ;  /* 0x0000000dff030219 */ /* 0x002fe20000011600 */
[----:B------:R-:W-:Y:S01]  /*12310*/  IMAD.WIDE.U32 R4, R33, UR6, R4 ;  /* 0x0000000621047c25 */ /* 0x000fe2000f8e0004 */
[----:B------:R-:W-:Y:S02]  /*12320*/  ULDC.64 UR6, c[0x0][0xa80] ;  /* 0x0002a00000067ab9 */ /* 0x000fe40000000a00 */
[--C-:B------:R-:W-:Y:S01]  /*12330*/  SHF.R.S32.HI R0, RZ, 0x1f, R3.reuse ;  /* 0x0000001fff007819 */ /* 0x100fe20000011403 */
[----:B------:R-:W-:Y:S02]  /*12340*/  IMAD.MOV R21, RZ, RZ, -R3 ;  /* 0x000000ffff157224 */ /* 0x000fe400078e0a03 */
[----:B------:R-:W-:Y:S02]  /*12350*/  IMAD.IADD R5, R5, 0x1, R7 ;  /* 0x0000000105057824 */ /* 0x000fe400078e0207 */
[----:B------:R-:W-:-:S02]  /*12360*/  IMAD R21, R9, R21, R8 ;  /* 0x0000001509157224 */ /* 0x000fc400078e0208 */
[----:B------:R-:W-:Y:S02]  /*12370*/  IMAD R0, R0, UR4, RZ ;  /* 0x0000000400007c24 */ /* 0x000fe4000f8e02ff */
[----:B------:R-:W-:-:S04]  /*12380*/  IMAD.WIDE.U32 R4, R3, UR4, R4 ;  /* 0x0000000403047c25 */ /* 0x000fc8000f8e0004 */
[----:B------:R-:W-:Y:S01]  /*12390*/  IMAD R7, R3, UR5, R0 ;  /* 0x0000000503077c24 */ /* 0x000fe2000f8e0200 */
[----:B------:R-:W-:Y:S01]  /*123a0*/  SHF.R.S32.HI R0, RZ, 0x1f, R21 ;  /* 0x0000001fff007819 */ /* 0x000fe20000011415 */
[----:B------:R-:W-:Y:S02]  /*123b0*/  ULDC.64 UR4, c[0x0][0xad8] ;  /* 0x0002b60000047ab9 */ /* 0x000fe40000000a00 */
[----:B------:R-:W-:Y:S02]  /*123c0*/  IMAD.IADD R5, R5, 0x1, R7 ;  /* 0x0000000105057824 */ /* 0x000fe400078e0207 */
[----:B------:R-:W-:-:S04]  /*123d0*/  IMAD R0, R0, UR4, RZ ;  /* 0x0000000400007c24 */ /* 0x000fc8000f8e02ff */
        /* <DEDUP_REMOVED lines=23> */
[C-C-:B-1----:R-:W-:Y:S02]  /*12550*/  @!P2 LEA.HI.X R3, R44.reuse, R0, R43.reuse, 0x1, P5 ;  /* 0x000000002c03a211 */ /* 0x142fe400028f0c2b */
[----:B------:R0:W1:Y:S01]  /*12560*/  SHFL.IDX PT, R0, R20, 0x3, 0x181f ;  /* 0x00781f0014007f89 */ /* 0x00006200000e0000 */
[C---:B--2---:R-:W-:Y:S02]  /*12570*/  @!P3 LEA R8, P1, R44.reuse, R5, 0x1 ;  /* 0x000000052c08b211 */ /* 0x044fe400078208ff */
[----:B------:R-:W-:Y:S02]  /*12580*/  @!P2 MOV R11, R3 ;  /* 0x00000003000ba202 */ /* 0x000fe40000000f00 */
[C---:B---3--:R-:W-:Y:S02]  /*12590*/  @!P4 LEA R25, P5, R44.reuse, R14, 0x1 ;  /* 0x0000000e2c19c211 */ /* 0x048fe400078a08ff */
[----:B------:R0:W2:Y:S01]  /*125a0*/  SHFL.IDX PT, R14, R7, 0x3, 0x181f ;  /* 0x00781f00070e7f89 */ /* 0x0000a200000e0000 */
[----:B----4-:R-:W-:-:S02]  /*125b0*/  @!P3 LEA.HI.X R9, R44, R4, R43, 0x1, P1 ;  /* 0x000000042c09b211 */ /* 0x010fc400008f0c2b */
[----:B------:R-:W-:Y:S01]  /*125c0*/  @!P4 IMAD.MOV.U32 R4, RZ, RZ, R25 ;  /* 0x000000ffff04c224 */ /* 0x000fe200078e0019 */
[----:B------:R0:W-:Y:S01]  /*125d0*/  @!P2 ST.E.128 desc[UR40][R10.64], RZ ;  /* 0x000000ff0a00a985 */ /* 0x0001e2000c101d28 */
[----:B-----5:R-:W-:-:S03]  /*125e0*/  @!P4 LEA.HI.X R5, R44, R6, R43, 0x1, P5 ;  /* 0x000000062c05c211 */ /* 0x020fc600028f0c2b */
[----:B------:R0:W-:Y:S04]  /*125f0*/  @!P3 ST.E.128 desc[UR40][R8.64], RZ ;  /* 0x000000ff0800b985 */ /* 0x0001e8000c101d28 */
[----:B------:R0:W-:Y:S02]  /*12600*/  @!P4 ST.E.128 desc[UR40][R4.64], RZ ;  /* 0x000000ff0400c985 */ /* 0x0001e4000c101d28 */
.L_x_2615:
[----:B------:R-:W-:-:S05]  /*12610*/  VIADD R24, R24, 0x90 ;  /* 0x0000009018187836 */ /* 0x000fca0000000000 */
[----:B------:R-:W-:-:S13]  /*12620*/  ISETP.GE.OR P0, PT, R24, R21, P0 ;  /* 0x000000151800720c */ /* 0x000fda0000706670 */
[----:B--2---:R-:W-:-:S04]  /*12630*/  @!P0 LEA R14, P1, R44, R14, 0x1 ;  /* 0x0000000e2c0e8211 */ /* 0x004fc800078208ff */
[----:B-1----:R-:W-:-:S05]  /*12640*/  @!P0 LEA.HI.X R15, R44, R0, R43, 0x1, P1 ;  /* 0x000000002c0f8211 */ /* 0x002fca00008f0c2b */
[----:B------:R1:W-:Y:S04]  /*12650*/  @!P0 ST.E.128 desc[UR40][R14.64], RZ ;  /* 0x000000ff0e008985 */ /* 0x0003e8000c101d28 */
.L_x_2404:
[----:B------:R-:W-:Y:S05]  /*12660*/  BSYNC B0 ;  /* 0x0000000000007941 */ /* 0x000fea0003800000 */
.L_x_2399:
[----:B------:R-:W-:Y:S02]  /*12670*/  ULDC UR4, c[0x0][0xc3c] ;  /* 0x00030f0000047ab9 */ /* 0x000fe40000000800 */
[----:B------:R-:W-:-:S13]  /*12680*/  ISETP.GE.AND P0, PT, R31, UR4, PT ;  /* 0x000000041f007c0c */ /* 0x000fda000bf06270 */
[----:B------:R-:W-:Y:S05]  /*12690*/  @!P0 BRA `(.L_x_2413) ;  /* 0xfffffee800648947 */ /* 0x000fea000383ffff */
[----:B------:R-:W-:Y:S05]  /*126a0*/  BRA `(.L_x_2270) ;  /* 0x0000007400407947 */ /* 0x000fea0003800000 */
.L_x_2268:
        /* <DEDUP_REMOVED lines=18> */
.L_x_2414:
        /* <DEDUP_REMOVED lines=44> */
.L_x_2418:
        /* <DEDUP_REMOVED lines=37> */
.L_x_2416:
        /* <DEDUP_REMOVED lines=13> */
.L_x_2419:
        /* <DEDUP_REMOVED lines=11> */
[----:B0-----:R-:W-:Y:S01]  /*12e60*/  IMAD.MOV.U32 R2, RZ, RZ, RZ ;  /* 0x000000ffff027224 */ /* 0x001fe200078e00ff */
[----:B-1----:R-:W-:-:S05]  /*12e70*/  IADD3 R10, RZ, -R3, RZ ;  /* 0x80000003ff0a7210 */ /* 0x002fca0007ffe0ff */
        /* <DEDUP_REMOVED lines=21> */
[----:B0-----:R-:W-:-:S05]  /*12fd0*/  IMAD.MOV R8, RZ, RZ, -R3 ;  /* 0x000000ffff087224 */ /* 0x001fca00078e0a03 */
[----:B------:R-:W-:Y:S02]  /*12fe0*/  MOV R2, R8 ;  /* 0x0000000800027202 */ /* 0x000fe40000000f00 */
        /* <DEDUP_REMOVED lines=10> */
[----:B------:R-:W-:Y:S02]  /*13090*/  ISETP.GE.AND P2, PT, R3, RZ, PT ;  /* 0x000000ff0300720c */ /* 0x000fe40003f46270 */
[----:B------:R-:W-:-:S09]  /*130a0*/  IADD3 R3, -R7, RZ, RZ ;  /* 0x000000ff07037210 */ /* 0x000fd20007ffe1ff */
        /* <DEDUP_REMOVED lines=13> */
.L_x_2420:
        /* <DEDUP_REMOVED lines=25> */
[----:B------:R-:W-:-:S06]  /*13310*/  @P0 IADD3 R2, R2, 0x1, RZ ;  /* 0x0000000102020810 */ /* 0x000fcc0007ffe0ff */
        /* <DEDUP_REMOVED lines=23> */
[----:B------:R-:W-:Y:S01]  /*13490*/  @!P1 IMAD.IADD R3, R3, 0x1, -R8 ;  /* 0x0000000103039824 */ /* 0x000fe200078e0a08 */
[----:B------:R-:W-:Y:S02]  /*134a0*/  @!P1 IADD3 R2, R2, 0x1, RZ ;  /* 0x0000000102029810 */ /* 0x000fe40007ffe0ff */
        /* <DEDUP_REMOVED lines=9> */
.L_x_2421:
[----:B------:R-:W-:-:S05]  /*13540*/  LOP3.LUT R2, RZ, R2, RZ, 0x33, !PT ;  /* 0x00000002ff027212 */ /* 0x000fca00078e33ff */
[----:B------:R-:W-:Y:S01]  /*13550*/  IMAD.IADD R25, R25, 0x1, R2 ;  /* 0x0000000119197824 */ /* 0x000fe200078e0202 */
[----:B------:R-:W-:Y:S06]  /*13560*/  BRA `(.L_x_2422) ;  /* 0x00000000000c7947 */ /* 0x000fec0003800000 */
.L_x_2417:
[----:B------:R-:W-:Y:S02]  /*13570*/  IMAD.MOV.U32 R25, RZ, RZ, RZ ;  /* 0x000000ffff197224 */ /* 0x000fe400078e00ff */
[----:B------:R-:W-:Y:S02]  /*13580*/  IMAD.U32 R24, RZ, RZ, UR6 ;  /* 0x00000006ff187e24 */ /* 0x000fe4000f8e00ff */
[----:B------:R-:W-:-:S07]  /*13590*/  IMAD.MOV.U32 R26, RZ, RZ, RZ ;  /* 0x000000ffff1a7224 */ /* 0x000fce00078e00ff */
.L_x_2422:
[----:B------:R-:W-:-:S13]  /*135a0*/  ISETP.NE.AND P0, PT, R0, RZ, PT ;  /* 0x000000ff0000720c */ /* 0x000fda0003f05270 */
[----:B------:R-:W0:Y:S01]  /*135b0*/  @!P0 S2R R3, SR_CgaCtaId ;  /* 0x0000000000038919 */ /* 0x000e220000008800 */
[----:B------:R-:W-:-:S04]  /*135c0*/  @!P0 MOV R0, 0x400 ;  /* 0x0000040000008802 */ /* 0x000fc80000000f00 */
[----:B0-----:R-:W-:-:S05]  /*135d0*/  @!P0 LEA R0, R3, R0, 0x18 ;  /* 0x0000000003008211 */ /* 0x001fca00078ec0ff */
[----:B------:R0:W-:Y:S01]  /*135e0*/  @!P0 STS.128 [R0+0x168d0], R24 ;  /* 0x0168d01800008388 */ /* 0x0001e20000000c00 */
[----:B------:R-:W-:Y:S06]  /*135f0*/  BAR.ARV 0x5, 0x200 ;  /* 0x0148000000007b1d */ /* 0x000fec0000002000 */
.L_x_2415:
[----:B------:R2:W-:Y:S01]  /*13600*/  STL [R1+0x3c], RZ ;  /* 0x00003cff01007387 */ /* 0x0005e20000100800 */
[----:B------:R-:W-:Y:S01]  /*13610*/  ULDC UR4, c[0x0][0xc3c] ;  /* 0x00030f0000047ab9 */ /* 0x000fe20000000800 */
[----:B------:R-:W-:Y:S01]  /*13620*/  IMAD.MOV.U32 R28, RZ, RZ, 0x1 ;  /* 0x00000001ff1c7424 */ /* 0x000fe200078e00ff */
[----:B-1----:R-:W-:Y:S02]  /*13630*/  ISETP.GE.AND P0, PT, R27, UR4, PT ;  /* 0x000000041b007c0c */ /* 0x002fe4000bf06270 */
[----:B------:R-:W-:-:S11]  /*13640*/  MOV R18, RZ ;  /* 0x000000ff00127202 */ /* 0x000fd60000000f00 */
[----:B--2---:R-:W-:Y:S05]  /*13650*/  @P0 BRA `(.L_x_2423) ;  /* 0x0000006000780947 */ /* 0x004fea0003800000 */
[----:B------:R-:W1:Y:S01]  /*13660*/  S2R R5, SR_TID.X ;  /* 0x0000000000057919 */ /* 0x000e620000002100 */
[----:B------:R-:W2:Y:S01]  /*13670*/  S2UR UR5, SR_CgaCtaId ;  /* 0x00000000000579c3 */ /* 0x000ea20000008800 */
[----:B------:R-:W-:Y:S01]  /*13680*/  UMOV UR4, 0x400 ;  /* 0x0000040000047882 */ /* 0x000fe20000000000 */
[----:B------:R-:W-:Y:S01]  /*13690*/  BSSY B8, `(.L_x_2423) ;  /* 0x000061a000087945 */ /* 0x000fe20003800000 */
[----:B------:R-:W-:Y:S01]  /*136a0*/  STL [R1+0x3c], RZ ;  /* 0x00003cff01007387 */ /* 0x000fe20000100800 */
[----:B------:R-:W-:Y:S01]  /*136b0*/  IMAD.MOV.U32 R29, RZ, RZ, RZ ;  /* 0x000000ffff1d7224 */ /* 0x000fe200078e00ff */
[----:B------:R-:W-:Y:S01]  /*136c0*/  MOV R28, 0x1 ;  /* 0x00000001001c7802 */ /* 0x000fe20000000f00 */
[----:B------:R-:W-:Y:S01]  /*136d0*/  IMAD.MOV.U32 R18, RZ, RZ, RZ ;  /* 0x000000ffff127224 */ /* 0x000fe200078e00ff */
[----:B------:R-:W-:Y:S01]  /*136e0*/  ULDC.64 UR38, c[0x0][0x198] ;  /* 0x0000660000267ab9 */ /* 0x000fe20000000a00 */
[----:B------:R-:W-:Y:S01]  /*136f0*/  ULDC UR36, c[0x0][0xc] ;  /* 0x0000030000247ab9 */ /* 0x000fe20000000800 */
        /* <DEDUP_REMOVED lines=9> */
[----:B------:R0:W-:Y:S02]  /*13790*/  STL [R1+0x4], R0 ;  /* 0x0000040001007387 */ /* 0x0001e40000100800 */
[----:B------:R-:W-:Y:S01]  /*137a0*/  LOP3.LUT R3, R2, 0x200, R3, 0xf8, !PT ;  /* 0x0000020002037812 */ /* 0x000fe200078ef803 */
[----:B------:R-:W-:-:S05]  /*137b0*/  IMAD.SHL.U32 R2, R5, 0x10, RZ ;  /* 0x0000001005027824 */ /* 0x000fca00078e00ff */
[----:B------:R-:W-:Y:S01]  /*137c0*/  LOP3.LUT R2, R4, 0x70, R2, 0xf8, !PT ;  /* 0x0000007004027812 */ /* 0x000fe200078ef802 */
[----:B0-----:R-:W-:-:S05]  /*137d0*/  IMAD R0, R3, 0x2, R16 ;  /* 0x0000000203007824 */ /* 0x001fca00078e0210 */
[----:B------:R0:W-:Y:S02]  /*137e0*/  STL [R1+0x10], R0 ;  /* 0x0000100001007387 */ /* 0x0001e40000100800 */
.L_x_2549:
        /* <DEDUP_REMOVED lines=54> */
[----:B--2---:R0:W-:Y:S01]  /*13b50*/  STL [R1+0x2c], R8 ;  /* 0x00002c0801007387 */ /* 0x0041e20000100800 */
[----:B------:R-:W-:Y:S02]  /*13b60*/  IMAD.MOV.U32 R13, RZ, RZ, R8 ;  /* 0x000000ffff0d7224 */ /* 0x000fe400078e0008 */
[----:B0-----:R-:W-:Y:S01]  /*13b70*/  IMAD.U32 R8, RZ, RZ, UR5 ;  /* 0x00000005ff087e24 */ /* 0x001fe2000f8e00ff */
[----:B---3--:R-:W-:Y:S06]  /*13b80*/  @P3 BRA `(.L_x_2424) ;  /* 0x0000000000143947 */ /* 0x008fec0003800000 */
[----:B------:R-:W-:Y:S05]  /*13b90*/  @!P0 BRA `(.L_x_2424) ;  /* 0x0000000000108947 */ /* 0x000fea0003800000 */
[----:B------:R-:W2:Y:S04]  /*13ba0*/  LDG.E R11, desc[UR40][R2.64] ;  /* 0x00000028020b7981 */ /* 0x000ea8000c1e1900 */
[----:B------:R-:W2:Y:S02]  /*13bb0*/  LDG.E R2, desc[UR40][R2.64+0x4] ;  /* 0x0000042802027981 */ /* 0x000ea4000c1e1900 */
[----:B--2---:R-:W-:-:S05]  /*13bc0*/  IMAD.IADD R13, R2, 0x1, -R11 ;  /* 0x00000001020d7824 */ /* 0x004fca00078e0a0b */
[----:B------:R0:W-:Y:S02]  /*13bd0*/  STL [R1+0x2c], R13 ;  /* 0x00002c0d01007387 */ /* 0x0001e40000100800 */
.L_x_2424:
[----:B------:R-:W-:Y:S01]  /*13be0*/  ULDC.64 UR4, c[0x0][0xa20] ;  /* 0x0002880000047ab9 */ /* 0x000fe20000000a00 */
[C---:B------:R-:W-:Y:S01]  /*13bf0*/  LOP3.LUT R2, R26.reuse, 0xff000000, RZ, 0xc0, !PT ;  /* 0xff0000001a027812 */ /* 0x040fe200078ec0ff */
[----:B------:R-:W-:Y:S01]  /*13c00*/  IMAD.MOV.U32 R23, RZ, RZ, R14 ;  /* 0x000000ffff177224 */ /* 0x000fe200078e000e */
[----:B------:R-:W-:Y:S02]  /*13c10*/  ISETP.NE.U32.AND P0, PT, RZ, UR4, PT ;  /* 0x00000004ff007c0c */ /* 0x000fe4000bf05070 */
[----:B------:R-:W-:Y:S02]  /*13c20*/  SHF.R.U32.HI R2, RZ, 0x8, R2 ;  /* 0x00000008ff027819 */ /* 0x000fe40000011602 */
[----:B------:R-:W-:Y:S02]  /*13c30*/  ISETP.NE.AND.EX P0, PT, RZ, UR5, PT, P0 ;  /* 0x00000005ff007c0c */ /* 0x000fe4000bf05300 */
[C---:B------:R-:W-:Y:S02]  /*13c40*/  LOP3.LUT R3, R26.reuse, 0xff0000, RZ, 0xc0, !PT ;  /* 0x00ff00001a037812 */ /* 0x040fe400078ec0ff */
[----:B------:R-:W-:-:S02]  /*13c50*/  LOP3.LUT R17, R26, 0xffff, RZ, 0xc0, !PT ;  /* 0x0000ffff1a117812 */ /* 0x000fc400078ec0ff */
[----:B------:R-:W-:Y:S02]  /*13c60*/  LEA.HI R2, R3, R2, RZ, 0x10 ;  /* 0x0000000203027211 */ /* 0x000fe400078f80ff */
[----:B-----5:R-:W-:-:S05]  /*13c70*/  IADD3 R26, R12, R9, RZ ;  /* 0x000000090c1a7210 */ /* 0x020fca0007ffe0ff */
[----:B------:R-:W-:Y:S05]  /*13c80*/  @!P0 BRA `(.L_x_2425) ;  /* 0x0000000000108947 */ /* 0x000fea0003800000 */
[----:B------:R-:W-:-:S04]  /*13c90*/  IADD3 R10, P0, R19, UR4, RZ ;  /* 0x00000004130a7c10 */ /* 0x000fc8000ff1e0ff */
[----:B------:R-:W-:-:S05]  /*13ca0*/  IADD3.X R11, R22, UR5, RZ, P0, !PT ;  /* 0x00000005160b7c10 */ /* 0x000fca00087fe4ff */
[----:B------:R1:W5:Y:S01]  /*13cb0*/  LDG.E R10, desc[UR40][R10.64] ;  /* 0x000000280a0a7981 */ /* 0x000362000c1e1900 */
[----:B------:R-:W-:Y:S05]  /*13cc0*/  BRA `(.L_x_2426) ;  /* 0x0000000000107947 */ /* 0x000fea0003800000 */
.L_x_2425:
[----:B------:R-:W-:Y:S05]  /*13cd0*/  @!P1 BRA `(.L_x_2426) ;  /* 0x00000000000c9947 */ /* 0x000fea0003800000 */
[----:B------:R-:W2:Y:S04]  /*13ce0*/  LDG.E R10, desc[UR40][R6.64] ;  /* 0x00000028060a7981 */ /* 0x000ea8000c1e1900 */
[----:B------:R-:W2:Y:S02]  /*13cf0*/  LDG.E R6, desc[UR40][R6.64+0x4] ;  /* 0x0000042806067981 */ /* 0x000ea4000c1e1900 */
[----:B--2---:R-:W-:-:S07]  /*13d00*/  IMAD.IADD R10, R6, 0x1, -R10 ;  /* 0x00000001060a7824 */ /* 0x004fce00078e0a0a */
.L_x_2426:
[----:B------:R-:W2:Y:S04]  /*13d10*/  @P2 LDG.E R3, desc[UR40][R4.64] ;  /* 0x0000002804032981 */ /* 0x000ea8000c1e1900 */
[----:B------:R3:W2:Y:S01]  /*13d20*/  @P2 LDG.E R5, desc[UR40][R4.64+0x4] ;  /* 0x0000042804052981 */ /* 0x0006a2000c1e1900 */
[----:B-----5:R-:W-:Y:S01]  /*13d30*/  IMAD.IADD R10, R10, 0x1, -R9 ;  /* 0x000000010a0a7824 */ /* 0x020fe200078e0a09 */
[----:B------:R-:W-:Y:S01]  /*13d40*/  LOP3.LUT R12, R2, 0xff, RZ, 0xc0, !PT ;  /* 0x000000ff020c7812 */ /* 0x000fe200078ec0ff */
[----:B------:R-:W-:Y:S04]  /*13d50*/  BSSY B0, `(.L_x_2427) ;  /* 0x0000037000007945 */ /* 0x000fe80003800000 */
[----:B------:R4:W-:Y:S01]  /*13d60*/  STL [R1+0x40], R12 ;  /* 0x0000400c01007387 */ /* 0x0009e20000100800 */
[----:B---3--:R-:W3:Y:S02]  /*13d70*/  LDC R4, c[0x0][0x448] ;  /* 0x00011200ff047b82 */ /* 0x008ee40000000800 */
[----:B---3--:R-:W-:-:S13]  /*13d80*/  ISETP.NE.AND P0, PT, R4, 0x1, PT ;  /* 0x000000010400780c */ /* 0x008fda0003f05270 */
[----:B------:R-:W3:Y:S08]  /*13d90*/  @P0 LDC R6, c[0x0][0x44c] ;  /* 0x00011300ff060b82 */ /* 0x000ef00000000800 */
[----:B------:R-:W0:Y:S01]  /*13da0*/  @P0 LDC R4, c[0x0][0x450] ;  /* 0x00011400ff040b82 */ /* 0x000e220000000800 */
[----:B--2---:R-:W-:Y:S02]  /*13db0*/  @P2 IMAD.IADD R8, R5, 0x1, -R3 ;  /* 0x0000000105082824 */ /* 0x004fe400078e0a03 */
[----:B------:R-:W-:-:S04]  /*13dc0*/  IMAD R3, R25, 0xc0, RZ ;  /* 0x000000c019037824 */ /* 0x000fc800078e02ff */
[----:B------:R-:W-:-:S04]  /*13dd0*/  VIADD R3, R3, 0xbf ;  /* 0x000000bf03037836 */ /* 0x000fc80000000000 */
[----:B---3--:R-:W-:-:S05]  /*13de0*/  @P0 IMAD.HI.U32 R6, R3, R6, RZ ;  /* 0x0000000603060227 */ /* 0x008fca00078e00ff */
[----:B0-----:R-:W-:Y:S01]  /*13df0*/  @P0 SHF.R.U32.HI R3, RZ, R4, R6 ;  /* 0x00000004ff030219 */ /* 0x001fe20000011606 */
[----:B------:R-:W-:-:S05]  /*13e00*/  IMAD.IADD R4, R10, 0x1, R8 ;  /* 0x000000010a047824 */ /* 0x000fca00078e0208 */
[C---:B------:R-:W-:Y:S01]  /*13e10*/  IADD3 R20, R4.reuse, 0x80, -R13 ;  /* 0x0000008004147810 */ /* 0x040fe20007ffe80d */
[----:B------:R-:W-:-:S04]  /*13e20*/  VIADD R4, R4, 0x7f ;  /* 0x0000007f04047836 */ /* 0x000fc80000000000 */
[----:B------:R-:W-:Y:S01]  /*13e30*/  IMAD.IADD R3, R20, 0x1, R3 ;  /* 0x0000000114037824 */ /* 0x000fe200078e0203 */
[----:B------:R-:W-:-:S04]  /*13e40*/  SHF.R.S32.HI R5, RZ, 0x1f, R4 ;  /* 0x0000001fff057819 */ /* 0x000fc80000011404 */
[----:B------:R-:W-:Y:S02]  /*13e50*/  LEA.HI R5, R5, R4, RZ, 0x7 ;  /* 0x0000000405057211 */ /* 0x000fe400078f38ff */
[----:B------:R-:W-:Y:S02]  /*13e60*/  SHF.R.S32.HI R4, RZ, 0x1f, R3 ;  /* 0x0000001fff047819 */ /* 0x000fe40000011403 */
[----:B------:R-:W-:Y:S02]  /*13e70*/  SHF.R.S32.HI R21, RZ, 0x7, R5 ;  /* 0x00000007ff157819 */ /* 0x000fe40000011405 */
[----:B------:R-:W-:-:S04]  /*13e80*/  LEA.HI R4, R4, R3, RZ, 0x7 ;  /* 0x0000000304047211 */ /* 0x000fc800078f38ff */
[----:B------:R-:W-:-:S04]  /*13e90*/  SHF.R.S32.HI R4, RZ, 0x7, R4 ;  /* 0x00000007ff047819 */ /* 0x000fc80000011404 */
[----:B------:R-:W-:Y:S02]  /*13ea0*/  VIMNMX R5, R21, R4, PT ;  /* 0x0000000415057248 */ /* 0x000fe40003fe0100 */
[----:B------:R-:W-:Y:S02]  /*13eb0*/  SHF.R.U32.HI R4, RZ, 0x10, R2 ;  /* 0x00000010ff047819 */ /* 0x000fe40000011602 */
[----:B------:R-:W-:Y:S02]  /*13ec0*/  ISETP.GE.AND P0, PT, R5, 0x1, PT ;  /* 0x000000010500780c */ /* 0x000fe40003f06270 */
[----:B------:R-:W-:-:S11]  /*13ed0*/  MOV R2, RZ ;  /* 0x000000ff00027202 */ /* 0x000fd60000000f00 */
[----:B----4-:R-:W-:Y:S05]  /*13ee0*/  @!P0 BRA `(.L_x_2428) ;  /* 0x0000000000748947 */ /* 0x010fea0003800000 */
[----:B------:R-:W-:Y:S01]  /*13ef0*/  ISETP.NE.AND P0, PT, R4, RZ, PT ;  /* 0x000000ff0400720c */ /* 0x000fe20003f05270 */
[----:B------:R-:W-:-:S03]  /*13f00*/  ULDC UR4, c[0x0][0x9f0] ;  /* 0x00027c0000047ab9 */ /* 0x000fc60000000800 */
[----:B------:R-:W-:-:S04]  /*13f10*/  SEL R6, R4, UR4, P0 ;  /* 0x0000000404067c07 */ /* 0x000fc80008000000 */
[----:B------:R-:W-:Y:S02]  /*13f20*/  IABS R7, R6 ;  /* 0x0000000600077213 */ /* 0x000fe40000000000 */
[----:B------:R-:W-:Y:S02]  /*13f30*/  IADD3 R9, R6, -0x1, R5 ;  /* 0xffffffff06097810 */ /* 0x000fe40007ffe005 */
[----:B------:R-:W0:Y:S08]  /*13f40*/  I2F.RP R2, R7 ;  /* 0x0000000700027306 */ /* 0x000e300000209400 */
[----:B0-----:R-:W0:Y:S02]  /*13f50*/  MUFU.RCP R2, R2 ;  /* 0x0000000200027308 */ /* 0x001e240000001000 */
[----:B0-----:R-:W-:-:S06]  /*13f60*/  VIADD R2, R2, 0xffffffe ;  /* 0x0ffffffe02027836 */ /* 0x001fcc0000000000 */
[----:B------:R0:W2:Y:S02]  /*13f70*/  F2I.FTZ.U32.TRUNC.NTZ R3, R2 ;  /* 0x0000000200037305 */ /* 0x0000a4000021f000 */
[----:B0-----:R-:W-:-:S04]  /*13f80*/  LOP3.LUT R2, R9, R6, RZ, 0x3c, !PT ;  /* 0x0000000609027212 */ /* 0x001fc800078e3cff */
[----:B------:R-:W-:Y:S01]  /*13f90*/  ISETP.GE.AND P3, PT, R2, RZ, PT ;  /* 0x000000ff0200720c */ /* 0x000fe20003f66270 */
[----:B--2---:R-:W-:-:S04]  /*13fa0*/  IMAD.MOV R2, RZ, RZ, -R3 ;  /* 0x000000ffff027224 */ /* 0x004fc800078e0a03 */
[----:B-1----:R-:W-:Y:S02]  /*13fb0*/  IMAD R11, R2, R7, RZ ;  /* 0x00000007020b7224 */ /* 0x002fe400078e02ff */
        /* <DEDUP_REMOVED lines=15> */
[----:B------:R-:W-:-:S07]  /*140b0*/  @!P1 LOP3.LUT R2, RZ, R6, RZ, 0x33, !PT ;  /* 0x00000006ff029212 */ /* 0x000fce00078e33ff */
.L_x_2428:
[----:B------:R-:W-:Y:S05]  /*140c0*/  BSYNC B0 ;  /* 0x0000000000007941 */ /* 0x000fea0003800000 */
.L_x_2427:
[-C--:B------:R-:W-:Y:S01]  /*140d0*/  IMAD R3, R12, R2.reuse, RZ ;  /* 0x000000020c037224 */ /* 0x080fe200078e02ff */
        /* <DEDUP_REMOVED lines=22> */
[----:B------:R0:W2:Y:S02]  /*14240*/  SHFL.IDX PT, R14, R6, RZ, 0x1f ;  /* 0x00001fff060e7589 */ /* 0x0000a400000e0000 */
.L_x_2618:
[----:B--2---:R-:W-:Y:S02]  /*14250*/  ISETP.NE.AND P0, PT, R14, RZ, PT ;  /* 0x000000ff0e00720c */ /* 0x004fe40003f05270 */
[----:B------:R-:W-:-:S11]  /*14260*/  PLOP3.LUT P6, PT, PT, PT, PT, 0x8, 0x0 ;  /* 0x000000000000781c */ /* 0x000fd60003fce170 */
[----:B------:R-:W-:Y:S05]  /*14270*/  @P0 BRA `(.L_x_2432) ;  /* 0x00000000000c0947 */ /* 0x000fea0003800000 */
[----:B------:R-:W-:-:S03]  /*14280*/  UMOV UR4, 0xffffffff ;  /* 0xffffffff00047882 */ /* 0x000fc60000000000 */
[----:B------:R-:W-:Y:S05]  /*14290*/  BRA.DIV UR4, `(.L_x_2433) ;  /* 0x0000007204807947 */ /* 0x000fea000b800000 */
[----:B------:R-:W-:-:S13]  /*142a0*/  ELECT P6, URZ, PT ;  /* 0x00000000003f782f */ /* 0x000fda00038c0000 */
.L_x_2432:
        /* <DEDUP_REMOVED lines=9> */
.L_x_2621:
[----:B------:R-:W-:Y:S05]  /*14340*/  BSYNC B1 ;  /* 0x0000000000017941 */ /* 0x000fea0003800000 */
.L_x_2434:
[----:B------:R-:W-:Y:S04]  /*14350*/  BSSY B1, `(.L_x_2436) ;  /* 0x0000050000017945 */ /* 0x000fe80003800000 */
[----:B------:R-:W-:Y:S05]  /*14360*/  @!P6 BRA `(.L_x_2437) ;  /* 0x000000040038e947 */ /* 0x000fea0003800000 */
[----:B------:R-:W2:Y:S01]  /*14370*/  LDL R7, [R1+0x4] ;  /* 0x0000040001077983 */ /* 0x000ea20000100800 */
        /* <DEDUP_REMOVED lines=8> */
.L_x_2622:
[----:B------:R-:W-:Y:S05]  /*14400*/  BSYNC B2 ;  /* 0x0000000000027941 */ /* 0x000fea0003800000 */
.L_x_2438:
        /* <DEDUP_REMOVED lines=9> */
.L_x_2441:
[----:B------:R-:W-:Y:S05]  /*144a0*/  BSYNC B2 ;  /* 0x0000000000027941 */ /* 0x000fea0003800000 */
.L_x_2440:
[----:B------:R-:W-:Y:S01]  /*144b0*/  MOV R12, RZ ;  /* 0x000000ff000c7202 */ /* 0x000fe20000000f00 */
[----:B------:R-:W-:Y:S01]  /*144c0*/  IMAD R8, R5, 0x80, R0 ;  /* 0x0000008005087824 */ /* 0x000fe200078e0200 */
[----:B------:R-:W-:Y:S01]  /*144d0*/  UIADD3 UR4, UP0, UR38, 0x570, URZ ;  /* 0x0000057026047890 */ /* 0x000fe2000ff1e03f */
[----:B------:R-:W-:Y:S01]  /*144e0*/  IMAD R9, R29, 0x4000, R16 ;  /* 0x000040001d097824 */ /* 0x000fe200078e0210 */
[----:B------:R-:W-:Y:S01]  /*144f0*/  R2UR UR10, R12 ;  /* 0x000000000c0a72ca */ /* 0x000fe200000e0000 */
[----:B------:R-:W-:Y:S01]  /*14500*/  VIADD R8, R8, 0xffffff80 ;  /* 0xffffff8008087836 */ /* 0x000fe20000000000 */
[----:B------:R-:W-:Y:S01]  /*14510*/  PLOP3.LUT P0, PT, PT, PT, PT, 0x80, 0x0 ;  /* 0x000000000000781c */ /* 0x000fe20003f0f070 */
[----:B------:R-:W-:Y:S01]  /*14520*/  VIADD R9, R9, 0xe400 ;  /* 0x0000e40009097836 */ /* 0x000fe20000000000 */
[----:B------:R-:W-:Y:S01]  /*14530*/  UIADD3.X UR5, URZ, UR39, URZ, UP0, !UPT ;  /* 0x000000273f057290 */ /* 0x000fe200087fe43f */
[----:B-1----:R-:W-:Y:S01]  /*14540*/  IMAD.SHL.U32 R11, R29, 0x2000, RZ ;  /* 0x000020001d0b7824 */ /* 0x002fe200078e00ff */
[----:B------:R-:W-:Y:S01]  /*14550*/  UMOV UR6, 0x0 ;  /* 0x0000000000067882 */ /* 0x000fe20000000000 */
[----:B------:R-:W-:Y:S01]  /*14560*/  VIADD R10, R6, 0x16890 ;  /* 0x00016890060a7836 */ /* 0x000fe20000000000 */
[----:B------:R-:W-:-:S08]  /*14570*/  UMOV UR7, 0x12f00000 ;  /* 0x12f0000000077882 */ /* 0x000fd00000000000 */
.L_x_2442:
        /* <DEDUP_REMOVED lines=13> */
.L_x_2623:
[----:B------:R-:W-:Y:S05]  /*14650*/  BSYNC B2 ;  /* 0x0000000000027941 */ /* 0x000fea0003800000 */
.L_x_2443:
[----:B------:R-:W-:Y:S01]  /*14660*/  BSSY B2, `(.L_x_2445) ;  /* 0x000000b000027945 */ /* 0x000fe20003800000 */
[----:B------:R-:W-:Y:S02]  /*14670*/  IMAD.MOV.U32 R14, RZ, RZ, 0x0 ;  /* 0x00000000ff0e7424 */ /* 0x000fe400078e00ff */
[----:B------:R-:W-:Y:S01]  /*14680*/  IMAD.MOV.U32 R15, RZ, RZ, 0x12f00000 ;  /* 0x12f00000ff0f7424 */ /* 0x000fe200078e00ff */
[----:B------:R-:W-:Y:S06]  /*14690*/  @P1 BRA `(.L_x_2446) ;  /* 0x00000000001c1947 */ /* 0x000fec0003800000 */
[----:B------:R-:W2:Y:S01]  /*146a0*/  S2R R9, SR_TID.X ;  /* 0x0000000000097919 */ /* 0x000ea20000002100 */
[----:B01----:R-:W-:-:S04]  /*146b0*/  MOV R7, 0x4000 ;  /* 0x0000400000077802 */ /* 0x003fc80000000f00 */
[----:B------:R3:W-:Y:S01]  /*146c0*/  SYNCS.ARRIVE.TRANS64 RZ, [R6+URZ+0x168b0], R7 ;  /* 0x0168b00706ff79a7 */ /* 0x0007e2000800003f */
[----:B--2---:R-:W-:-:S04]  /*146d0*/  LOP3.LUT R9, R9, 0x1f, RZ, 0xc0, !PT ;  /* 0x0000001f09097812 */ /* 0x004fc800078ec0ff */
[----:B------:R-:W-:-:S13]  /*146e0*/  ISETP.NE.AND P0, PT, R9, RZ, PT ;  /* 0x000000ff0900720c */ /* 0x000fda0003f05270 */
[----:B---3--:R-:W-:Y:S05]  /*146f0*/  @!P0 BRA `(.L_x_2446) ;  /* 0x0000000000048947 */ /* 0x008fea0003800000 */
[----:B------:R-:W-:Y:S01]  /*14700*/  BPT.TRAP 0x1 ;  /* 0x000000040000795c */ /* 0x000fe20000300000 */
.L_x_2446:
[----:B------:R-:W-:Y:S05]  /*14710*/  BSYNC B2 ;  /* 0x0000000000027941 */ /* 0x000fea0003800000 */
.L_x_2445:
[----:B------:R-:W-:Y:S01]  /*14720*/  R2UR UR10, R12 ;  /* 0x000000000c0a72ca */ /* 0x000fe200000e0000 */
[----:B01----:R-:W-:Y:S01]  /*14730*/  IMAD R7, R11, 0x2, R16 ;  /* 0x000000020b077824 */ /* 0x003fe200078e0210 */
[----:B------:R-:W-:Y:S01]  /*14740*/  R2UR UR6, R14 ;  /* 0x000000000e0672ca */ /* 0x000fe200000e0000 */
[----:B------:R-:W-:Y:S01]  /*14750*/  UIADD3 UR4, UP0, UR38, 0x670, URZ ;  /* 0x0000067026047890 */ /* 0x000fe2000ff1e03f */
[----:B------:R-:W-:Y:S01]  /*14760*/  R2UR UR7, R15 ;  /* 0x000000000f0772ca */ /* 0x000fe200000e0000 */
[----:B------:R-:W-:Y:S01]  /*14770*/  VIADD R6, R6, 0x168b0 ;  /* 0x000168b006067836 */ /* 0x000fe20000000000 */
[----:B------:R-:W-:Y:S01]  /*14780*/  PLOP3.LUT P0, PT, PT, PT, PT, 0x80, 0x0 ;  /* 0x000000000000781c */ /* 0x000fe20003f0f070 */
[----:B------:R-:W-:Y:S01]  /*14790*/  VIADD R7, R7, 0x400 ;  /* 0x0000040007077836 */ /* 0x000fe20000000000 */
[----:B------:R-:W-:-:S12]  /*147a0*/  UIADD3.X UR5, URZ, UR39, URZ, UP0, !UPT ;  /* 0x000000273f057290 */ /* 0x000fd800087fe43f */
.L_x_2447:
        /* <DEDUP_REMOVED lines=10> */
.L_x_2437:
[----:B------:R-:W-:Y:S05]  /*14850*/  BSYNC B1 ;  /* 0x0000000000017941 */ /* 0x000fea0003800000 */
.L_x_2436:
[----:B------:R-:W2:Y:S01]  /*14860*/  LDL.LU R9, [R1+0x4] ;  /* 0x0000040001097983 */ /* 0x000ea20000300800 */
        /* <DEDUP_REMOVED lines=8> */
[----:B------:R0:W-:Y:S02]  /*148f0*/  STL [R1+0x4], R9 ;  /* 0x0000040901007387 */ /* 0x0001e40000100800 */
[----:B------:R-:W-:Y:S05]  /*14900*/  @!P2 BRA `(.L_x_2430) ;  /* 0x000000040064a947 */ /* 0x000fea0003800000 */
.L_x_2460:
        /* <DEDUP_REMOVED lines=12> */
.L_x_2624:
[----:B------:R-:W-:Y:S05]  /*149d0*/  BSYNC B2 ;  /* 0x0000000000027941 */ /* 0x000fea0003800000 */
.L_x_2450:
[----:B------:R-:W-:Y:S04]  /*149e0*/  BSSY B2, `(.L_x_2452) ;  /* 0x0000009000027945 */ /* 0x000fe80003800000 */
[----:B------:R-:W-:Y:S05]  /*149f0*/  @P2 BRA `(.L_x_2453) ;  /* 0x00000000001c2947 */ /* 0x000fea0003800000 */
[----:B------:R-:W0:Y:S02]  /*14a00*/  S2R R8, SR_TID.X ;  /* 0x0000000000087919 */ /* 0x000e240000002100 */
[----:B0-----:R-:W-:Y:S01]  /*14a10*/  LOP3.LUT R9, R8, 0x1f, RZ, 0xc0, !PT ;  /* 0x0000001f08097812 */ /* 0x001fe200078ec0ff */
[----:B------:R-:W-:-:S03]  /*14a20*/  IMAD.MOV.U32 R8, RZ, RZ, 0x4000 ;  /* 0x00004000ff087424 */ /* 0x000fc600078e00ff */
[----:B------:R-:W-:Y:S01]  /*14a30*/  ISETP.NE.AND P1, PT, R9, RZ, PT ;  /* 0x000000ff0900720c */ /* 0x000fe20003f25270 */
[----:B------:R3:W-:-:S12]  /*14a40*/  SYNCS.ARRIVE.TRANS64 RZ, [R6+URZ+0x16890], R8 ;  /* 0x0168900806ff79a7 */ /* 0x0007d8000800003f */
[----:B---3--:R-:W-:Y:S05]  /*14a50*/  @!P1 BRA `(.L_x_2453) ;  /* 0x0000000000049947 */ /* 0x008fea0003800000 */
[----:B------:R-:W-:Y:S01]  /*14a60*/  BPT.TRAP 0x1 ;  /* 0x000000040000795c */ /* 0x000fe20000300000 */
.L_x_2453:
[----:B------:R-:W-:Y:S05]  /*14a70*/  BSYNC B2 ;  /* 0x0000000000027941 */ /* 0x000fea0003800000 */
.L_x_2452:
[----:B------:R-:W-:Y:S01]  /*14a80*/  IMAD.MOV.U32 R12, RZ, RZ, RZ ;  /* 0x000000ffff0c7224 */ /* 0x000fe200078e00ff */
[----:B------:R-:W-:Y:S01]  /*14a90*/  LEA R8, R29, R16, 0xe ;  /* 0x000000101d087211 */ /* 0x000fe200078e70ff */
[----:B------:R-:W-:Y:S01]  /*14aa0*/  UIADD3 UR4, UP0, UR38, 0x570, URZ ;  /* 0x0000057026047890 */ /* 0x000fe2000ff1e03f */
[----:B------:R-:W-:Y:S01]  /*14ab0*/  PLOP3.LUT P1, PT, PT, PT, PT, 0x80, 0x0 ;  /* 0x000000000000781c */ /* 0x000fe20003f2f070 */
[----:B0-----:R-:W-:Y:S01]  /*14ac0*/  IMAD R9, R5, 0x80, R0 ;  /* 0x0000008005097824 */ /* 0x001fe200078e0200 */
[----:B------:R-:W-:Y:S01]  /*14ad0*/  R2UR UR10, R12 ;  /* 0x000000000c0a72ca */ /* 0x000fe200000e0000 */
[----:B------:R-:W-:Y:S01]  /*14ae0*/  VIADD R10, R6, 0x16890 ;  /* 0x00016890060a7836 */ /* 0x000fe20000000000 */
[----:B------:R-:W-:Y:S01]  /*14af0*/  UIADD3.X UR5, URZ, UR39, URZ, UP0, !UPT ;  /* 0x000000273f057290 */ /* 0x000fe200087fe43f */
[----:B-1----:R-:W-:Y:S01]  /*14b00*/  VIADD R11, R8, 0xe400 ;  /* 0x0000e400080b7836 */ /* 0x002fe20000000000 */
[----:B------:R-:W-:Y:S01]  /*14b10*/  UMOV UR6, 0x0 ;  /* 0x0000000000067882 */ /* 0x000fe20000000000 */
[----:B------:R-:W-:-:S10]  /*14b20*/  UMOV UR7, 0x12f00000 ;  /* 0x12f0000000077882 */ /* 0x000fd40000000000 */
.L_x_2454:
        /* <DEDUP_REMOVED lines=13> */
.L_x_2625:
[----:B------:R-:W-:Y:S05]  /*14c00*/  BSYNC B2 ;  /* 0x0000000000027941 */ /* 0x000fea0003800000 */
.L_x_2455:
        /* <DEDUP_REMOVED lines=11> */
.L_x_2458:
[----:B------:R-:W-:Y:S05]  /*14cc0*/  BSYNC B2 ;  /* 0x0000000000027941 */ /* 0x000fea0003800000 */
.L_x_2457:
[----:B------:R-:W-:Y:S01]  /*14cd0*/  R2UR UR10, R12 ;  /* 0x000000000c0a72ca */ /* 0x000fe200000e0000 */
[----:B------:R-:W-:Y:S01]  /*14ce0*/  UIADD3 UR4, UP0, UR38, 0x670, URZ ;  /* 0x0000067026047890 */ /* 0x000fe2000ff1e03f */
[----:B------:R-:W-:Y:S01]  /*14cf0*/  R2UR UR6, R10 ;  /* 0x000000000a0672ca */ /* 0x000fe200000e0000 */
[----:B------:R-:W-:Y:S01]  /*14d00*/  VIADD R8, R8, 0x400 ;  /* 0x0000040008087836 */ /* 0x000fe20000000000 */
[----:B------:R-:W-:Y:S01]  /*14d10*/  R2UR UR7, R11 ;  /* 0x000000000b0772ca */ /* 0x000fe200000e0000 */
[----:B0-2---:R-:W-:Y:S01]  /*14d20*/  VIADD R6, R6, 0x168b0 ;  /* 0x000168b006067836 */ /* 0x005fe20000000000 */
[----:B------:R-:W-:Y:S01]  /*14d30*/  PLOP3.LUT P1, PT, PT, PT, PT, 0x80, 0x0 ;  /* 0x000000000000781c */ /* 0x000fe20003f2f070 */
[----:B------:R-:W-:-:S12]  /*14d40*/  UIADD3.X UR5, URZ, UR39, URZ, UP0, !UPT ;  /* 0x000000273f057290 */ /* 0x000fd800087fe43f */
.L_x_2459:
        /* <DEDUP_REMOVED lines=10> */
.L_x_2449:
[----:B------:R-:W-:Y:S05]  /*14df0*/  BSYNC B1 ;  /* 0x0000000000017941 */ /* 0x000fea0003800000 */
.L_x_2448:
[----:B------:R-:W2:Y:S01]  /*14e00*/  LDL.LU R7, [R1+0x4] ;  /* 0x0000040001077983 */ /* 0x000ea20000300800 */
[----:B------:R-:W-:Y:S02]  /*14e10*/  IADD3 R29, R29, 0x1, RZ ;  /* 0x000000011d1d7810 */ /* 0x000fe40007ffe0ff */
[C---:B------:R-:W-:Y:S01]  /*14e20*/  ISETP.GT.AND P2, PT, R5.reuse, R3, PT ;  /* 0x000000030500720c */ /* 0x040fe20003f44270 */
[----:B------:R-:W-:Y:S01]  /*14e30*/  VIADD R5, R5, 0xffffffff ;  /* 0xffffffff05057836 */ /* 0x000fe20000000000 */
[----:B------:R-:W-:-:S04]  /*14e40*/  ISETP.NE.AND P1, PT, R29, 0x2, PT ;  /* 0x000000021d00780c */ /* 0x000fc80003f25270 */
[----:B------:R-:W-:Y:S02]  /*14e50*/  SEL R6, RZ, 0x1, P1 ;  /* 0x00000001ff067807 */ /* 0x000fe40000800000 */
[----:B------:R-:W-:Y:S02]  /*14e60*/  SEL R29, R29, RZ, P1 ;  /* 0x000000ff1d1d7207 */ /* 0x000fe40000800000 */
[----:B--2---:R-:W-:-:S05]  /*14e70*/  LOP3.LUT R7, R7, R6, RZ, 0x3c, !PT ;  /* 0x0000000607077212 */ /* 0x004fca00078e3cff */
[----:B------:R2:W-:Y:S01]  /*14e80*/  STL [R1+0x4], R7 ;  /* 0x0000040701007387 */ /* 0x0005e20000100800 */
[----:B------:R-:W-:Y:S05]  /*14e90*/  @P2 BRA `(.L_x_2460) ;  /* 0xfffffff8009c2947 */ /* 0x000fea000383ffff */
.L_x_2430:
[----:B------:R-:W-:Y:S05]  /*14ea0*/  BSYNC B0 ;  /* 0x0000000000007941 */ /* 0x000fea0003800000 */
.L_x_2429:
[----:B------:R-:W3:Y:S01]  /*14eb0*/  LDC R0, c[0x0][0x448] ;  /* 0x00011200ff007b82 */ /* 0x000ee20000000800 */
[----:B------:R-:W-:Y:S01]  /*14ec0*/  IMAD.MOV.U32 R2, RZ, RZ, 0xc0 ;  /* 0x000000c0ff027424 */ /* 0x000fe200078e00ff */
[----:B------:R-:W-:Y:S01]  /*14ed0*/  ISETP.NE.AND P2, PT, R4, RZ, PT ;  /* 0x000000ff0400720c */ /* 0x000fe20003f45270 */
[----:B------:R-:W-:Y:S05]  /*14ee0*/  @!P0 WARPSYNC.ALL ;  /* 0x0000000000008948 */ /* 0x000fea0003800000 */
[----:B------:R-:W-:Y:S01]  /*14ef0*/  IMAD R2, R25, R2, 0xbf ;  /* 0x000000bf19027424 */ /* 0x000fe200078e0202 */
[----:B------:R-:W-:Y:S06]  /*14f00*/  BSSY B0, `(.L_x_2461) ;  /* 0x000002b000007945 */ /* 0x000fec0003800000 */
[----:B------:R-:W4:Y:S08]  /*14f10*/  @!P2 LDC R4, c[0x0][0x9f0] ;  /* 0x00027c00ff04ab82 */ /* 0x000f300000000800 */
[----:B------:R-:W-:Y:S01]  /*14f20*/  @!P0 BAR.SYNC.DEFER_BLOCKING 0xc, 0x200 ;  /* 0x0308000000008b1d */ /* 0x000fe20000010000 */
[----:B---3--:R-:W-:-:S13]  /*14f30*/  ISETP.NE.AND P1, PT, R0, 0x1, PT ;  /* 0x000000010000780c */ /* 0x008fda0003f25270 */
[----:B------:R-:W3:Y:S08]  /*14f40*/  @P1 LDC R3, c[0x0][0x44c] ;  /* 0x00011300ff031b82 */ /* 0x000ef00000000800 */
[----:B------:R-:W5:Y:S01]  /*14f50*/  @P1 LDC R0, c[0x0][0x450] ;  /* 0x00011400ff001b82 */ /* 0x000f620000000800 */
[----:B---3--:R-:W-:-:S05]  /*14f60*/  @P1 IMAD.HI.U32 R3, R2, R3, RZ ;  /* 0x0000000302031227 */ /* 0x008fca00078e00ff */
[----:B-----5:R-:W-:-:S05]  /*14f70*/  @P1 SHF.R.U32.HI R2, RZ, R0, R3 ;  /* 0x00000000ff021219 */ /* 0x020fca0000011603 */
[----:B------:R-:W-:-:S05]  /*14f80*/  IMAD.IADD R2, R20, 0x1, R2 ;  /* 0x0000000114027824 */ /* 0x000fca00078e0202 */
[----:B------:R-:W-:-:S04]  /*14f90*/  SHF.R.S32.HI R0, RZ, 0x1f, R2 ;  /* 0x0000001fff007819 */ /* 0x000fc80000011402 */
[----:B------:R-:W-:-:S04]  /*14fa0*/  LEA.HI R0, R0, R2, RZ, 0x7 ;  /* 0x0000000200007211 */ /* 0x000fc800078f38ff */
[----:B------:R-:W-:-:S04]  /*14fb0*/  SHF.R.S32.HI R0, RZ, 0x7, R0 ;  /* 0x00000007ff007819 */ /* 0x000fc80000011400 */
[----:B--2---:R-:W-:-:S04]  /*14fc0*/  VIMNMX R7, R21, R0, PT ;  /* 0x0000000015077248 */ /* 0x004fc80003fe0100 */
[----:B------:R-:W-:Y:S01]  /*14fd0*/  ISETP.GE.AND P1, PT, R7, 0x1, PT ;  /* 0x000000010700780c */ /* 0x000fe20003f26270 */
[----:B------:R2:W-:Y:S04]  /*14fe0*/  STL [R1+0x20], R7 ;  /* 0x0000200701007387 */ /* 0x0005e80000100800 */
[----:B------:R2:W-:Y:S08]  /*14ff0*/  STL [R1+0x28], RZ ;  /* 0x000028ff01007387 */ /* 0x0005f00000100800 */
[----:B--2-4-:R-:W-:Y:S05]  /*15000*/  @!P1 BRA `(.L_x_2462) ;  /* 0x0000000000689947 */ /* 0x014fea0003800000 */
[-C--:B------:R-:W-:Y:S02]  /*15010*/  IABS R0, R4.reuse ;  /* 0x0000000400007213 */ /* 0x080fe40000000000 */
[----:B------:R-:W-:Y:S02]  /*15020*/  IABS R6, R4 ;  /* 0x0000000400067213 */ /* 0x000fe40000000000 */
[----:B------:R-:W2:Y:S03]  /*15030*/  I2F.RP R2, R0 ;  /* 0x0000000000027306 */ /* 0x000ea60000209400 */
[----:B------:R-:W-:-:S05]  /*15040*/  IMAD.MOV R6, RZ, RZ, -R6 ;  /* 0x000000ffff067224 */ /* 0x000fca00078e0a06 */
[----:B--2---:R-:W2:Y:S02]  /*15050*/  MUFU.RCP R2, R2 ;  /* 0x0000000200027308 */ /* 0x004ea40000001000 */
[----:B--2---:R-:W-:-:S06]  /*15060*/  VIADD R2, R2, 0xffffffe ;  /* 0x0ffffffe02027836 */ /* 0x004fcc0000000000 */
[----:B------:R-:W2:Y:S02]  /*15070*/  F2I.FTZ.U32.TRUNC.NTZ R3, R2 ;  /* 0x0000000200037305 */ /* 0x000ea4000021f000 */
[----:B--2---:R-:W-:-:S04]  /*15080*/  IMAD.MOV R2, RZ, RZ, -R3 ;  /* 0x000000ffff027224 */ /* 0x004fc800078e0a03 */
        /* <DEDUP_REMOVED lines=17> */
[----:B------:R2:W-:Y:S02]  /*151a0*/  STL [R1+0x28], R5 ;  /* 0x0000280501007387 */ /* 0x0005e40000100800 */
.L_x_2462:
[----:B------:R-:W-:Y:S05]  /*151b0*/  BSYNC B0 ;  /* 0x0000000000007941 */ /* 0x000fea0003800000 */
.L_x_2461:
[----:B------:R-:W3:Y:S04]  /*151c0*/  LDL R0, [R1+0x28] ;  /* 0x0000280001007983 */ /* 0x000ee80000100800 */
[----:B------:R-:W3:Y:S01]  /*151d0*/  LDL R2, [R1+0x40] ;  /* 0x0000400001027983 */ /* 0x000ee20000100800 */
[----:B------:R-:W-:Y:S01]  /*151e0*/  BSSY B7, `(.L_x_2463) ;  /* 0x0000360000077945 */ /* 0x000fe20003800000 */
[----:B---3--:R-:W-:-:S05]  /*151f0*/  IMAD R2, R2, R0, RZ ;  /* 0x0000000002027224 */ /* 0x008fca00078e02ff */
[----:B------:R-:W-:Y:S01]  /*15200*/  VIADDMNMX R0, R2, R0, R7, PT ;  /* 0x0000000002007246 */ /* 0x000fe20003800107 */
        /* <DEDUP_REMOVED lines=21> */
.L_x_2464:
        /* <DEDUP_REMOVED lines=8> */
[----:B------:R-:W-:Y:S01]  /*153e0*/  IMAD.U32 R4, RZ, RZ, UR6 ;  /* 0x00000006ff047e24 */ /* 0x000fe2000f8e00ff */
[----:B-1----:R-:W-:Y:S01]  /*153f0*/  MOV R11, UR5 ;  /* 0x00000005000b7c02 */ /* 0x002fe20008000f00 */
[----:B------:R-:W1:Y:S01]  /*15400*/  LDC.64 R2, c[0x4][R2] ;  /* 0x0100000002027b82 */ /* 0x000e620000000a00 */
[----:B--2---:R-:W-:Y:S02]  /*15410*/  IMAD.U32 R5, RZ, RZ, UR7 ;  /* 0x00000007ff057e24 */ /* 0x004fe4000f8e00ff */
        /* <DEDUP_REMOVED lines=8> */
.L_x_2467:
[----:B------:R-:W-:Y:S05]  /*154a0*/  BSYNC B6 ;  /* 0x0000000000067941 */ /* 0x000fea0003800000 */
.L_x_2466:
        /* <DEDUP_REMOVED lines=11> */
[----:B--2---:R-:W-:Y:S02]  /*15560*/  IMAD.U32 R5, RZ, RZ, UR7 ;  /* 0x00000007ff057e24 */ /* 0x004fe4000f8e00ff */
[----:B------:R-:W-:Y:S02]  /*15570*/  IMAD.U32 R6, RZ, RZ, UR8 ;  /* 0x00000008ff067e24 */ /* 0x000fe4000f8e00ff */
[----:B------:R-:W-:-:S02]  /*15580*/  IMAD.U32 R7, RZ, RZ, UR9 ;  /* 0x00000009ff077e24 */ /* 0x000fc4000f8e00ff */
[----:B-1----:R-:W-:Y:S02]  /*15590*/  IMAD.U32 R11, RZ, RZ, UR5 ;  /* 0x00000005ff0b7e24 */ /* 0x002fe4000f8e00ff */
[----:B------:R-:W-:Y:S02]  /*155a0*/  IMAD.MOV.U32 R8, RZ, RZ, 0x70 ;  /* 0x00000070ff087424 */ /* 0x000fe400078e00ff */
[----:B------:R-:W-:Y:S02]  /*155b0*/  IMAD.MOV.U32 R12, RZ, RZ, 0x1 ;  /* 0x00000001ff0c7424 */ /* 0x000fe400078e00ff */
[----:B---3--:R-:W-:-:S07]  /*155c0*/  IMAD.MOV.U32 R13, RZ, RZ, RZ ;  /* 0x000000ffff0d7224 */ /* 0x008fce00078e00ff */
[----:B------:R-:W-:-:S07]  /*155d0*/  LEPC R20, `(.L_x_2470) ;  /* 0x000000001014794e */ /* 0x000fce0000000000 */
[----:B0---4-:R-:W-:Y:S05]  /*155e0*/  CALL.ABS.NOINC R2 ;  /* 0x0000000002007343 */ /* 0x011fea0003c00000 */
.L_x_2470:
        /* <DEDUP_REMOVED lines=16> */
.L_x_2469:
[----:B------:R-:W-:Y:S05]  /*156f0*/  BSYNC B6 ;  /* 0x0000000000067941 */ /* 0x000fea0003800000 */
.L_x_2468:
        /* <DEDUP_REMOVED lines=21> */
.L_x_2628:
        /* <DEDUP_REMOVED lines=10> */
.L_x_2631:
        /* <DEDUP_REMOVED lines=11> */
[--C-:B------:R-:W-:Y:S01]  /*159a0*/  SHF.R.S32.HI R5, RZ, 0x1f, R0.reuse ;  /* 0x0000001fff057819 */ /* 0x100fe20000011400 */
[----:B------:R-:W-:-:S04]  /*159b0*/  IMAD.MOV R4, RZ, RZ, -R0 ;  /* 0x000000ffff047224 */ /* 0x000fc800078e0a00 */
[----:B------:R-:W-:Y:S02]  /*159c0*/  IMAD R22, R6, R4, R22 ;  /* 0x0000000406167224 */ /* 0x000fe400078e0216 */
[----:B------:R-:W-:Y:S02]  /*159d0*/  IMAD R6, R7, UR4, RZ ;  /* 0x0000000407067c24 */ /* 0x000fe4000f8e02ff */
[----:B------:R-:W-:Y:S02]  /*159e0*/  IMAD.MOV.U32 R4, RZ, RZ, R0 ;  /* 0x000000ffff047224 */ /* 0x000fe400078e0000 */
[C---:B------:R-:W-:Y:S02]  /*159f0*/  IMAD R0, R23.reuse, UR5, R6 ;  /* 0x0000000517007c24 */ /* 0x040fe4000f8e0206 */
[----:B------:R-:W-:-:S03]  /*15a00*/  IMAD.WIDE.U32 R4, R23, UR4, R4 ;  /* 0x0000000417047c25 */ /* 0x000fc6000f8e0004 */
[----:B------:R-:W-:Y:S02]  /*15a10*/  LEA R2, P0, R4, R2, 0x2 ;  /* 0x0000000204027211 */ /* 0x000fe400078010ff */
[----:B------:R-:W-:-:S04]  /*15a20*/  IADD3 R0, R5, R0, RZ ;  /* 0x0000000005007210 */ /* 0x000fc80007ffe0ff */
[----:B------:R-:W-:-:S05]  /*15a30*/  LEA.HI.X R3, R4, R3, R0, 0x2, P0 ;  /* 0x0000000304037211 */ /* 0x000fca00000f1400 */
[----:B------:R4:W5:Y:S02]  /*15a40*/  LDG.E R19, desc[UR40][R2.64] ;  /* 0x0000002802137981 */ /* 0x000964000c1e1900 */
.L_x_2474:
[----:B0-----:R-:W-:Y:S01]  /*15a50*/  IMAD R0, R18, 0x8, R16 ;  /* 0x0000000812007824 */ /* 0x001fe200078e0210 */
[----:B----4-:R-:W-:-:S04]  /*15a60*/  SHF.L.U32 R2, R28, 0x1f, RZ ;  /* 0x0000001f1c027819 */ /* 0x010fc800000006ff */
[----:B------:R-:W0:Y:S02]  /*15a70*/  SYNCS.PHASECHK.TRANS64.TRYWAIT P0, [R0+URZ+0x16840], R2 ;  /* 0x01684002000075a7 */ /* 0x000e24000800017f */
[----:B0-----:R-:W-:Y:S05]  /*15a80*/  @!P0 BRA `(.L_x_2475) ;  /* 0x0000005c005c8947 */ /* 0x001fea0003800000 */
.L_x_2632:
        /* <DEDUP_REMOVED lines=11> */
.L_x_2476:
        /* <DEDUP_REMOVED lines=18> */
[----:B----4-:R-:W-:-:S04]  /*15c60*/  LOP3.LUT R2, R2, 0xfffffffe, RZ, 0xc0, !PT ;  /* 0xfffffffe02027812 */ /* 0x010fc800078ec0ff */
[----:B------:R-:W-:-:S05]  /*15c70*/  @P0 LOP3.LUT R2, R2, 0x1, RZ, 0xfc, !PT ;  /* 0x0000000102020812 */ /* 0x000fca00078efcff */
[----:B------:R0:W-:Y:S01]  /*15c80*/  STL [R1], R2 ;  /* 0x0000000201007387 */ /* 0x0001e20000100800 */
[----:B------:R-:W-:Y:S01]  /*15c90*/  NOP ;  /* 0x0000000000007918 */ /* 0x000fe20000000000 */
.L_x_2472:
        /* <DEDUP_REMOVED lines=29> */
[----:B---3--:R-:W-:Y:S01]  /*15e70*/  MOV R7, UR7 ;  /* 0x0000000700077c02 */ /* 0x008fe20008000f00 */
[----:B------:R-:W0:Y:S01]  /*15e80*/  LDC.64 R2, c[0x4][R2] ;  /* 0x0100000002027b82 */ /* 0x000e220000000a00 */
[----:B------:R-:W-:Y:S02]  /*15e90*/  IMAD.U32 R5, RZ, RZ, UR5 ;  /* 0x00000005ff057e24 */ /* 0x000fe4000f8e00ff */
[----:B------:R-:W-:Y:S02]  /*15ea0*/  IMAD.U32 R6, RZ, RZ, UR6 ;  /* 0x00000006ff067e24 */ /* 0x000fe4000f8e00ff */
[----:B------:R-:W-:-:S02]  /*15eb0*/  IMAD.U32 R10, RZ, RZ, UR8 ;  /* 0x00000008ff0a7e24 */ /* 0x000fc4000f8e00ff */
[----:B-1----:R-:W-:Y:S02]  /*15ec0*/  IMAD.U32 R11, RZ, RZ, UR9 ;  /* 0x00000009ff0b7e24 */ /* 0x002fe4000f8e00ff */
[----:B------:R-:W-:Y:S02]  /*15ed0*/  IMAD.MOV.U32 R8, RZ, RZ, 0x70 ;  /* 0x00000070ff087424 */ /* 0x000fe400078e00ff */
[----:B------:R-:W-:Y:S02]  /*15ee0*/  IMAD.MOV.U32 R12, RZ, RZ, 0x1 ;  /* 0x00000001ff0c7424 */ /* 0x000fe400078e00ff */
[----:B------:R-:W-:-:S07]  /*15ef0*/  IMAD.MOV.U32 R13, RZ, RZ, RZ ;  /* 0x000000ffff0d7224 */ /* 0x000fce00078e00ff */
[----:B------:R-:W-:-:S07]  /*15f00*/  LEPC R20, `(.L_x_2478) ;  /* 0x000000001014794e */ /* 0x000fce0000000000 */
[----:B0-----:R-:W-:Y:S05]  /*15f10*/  CALL.ABS.NOINC R2 ;  /* 0x0000000002007343 */ /* 0x001fea0003c00000 */
.L_x_2478:
[----:B------:R-:W-:Y:S05]  /*15f20*/  BSYNC B6 ;  /* 0x0000000000067941 */ /* 0x000fea0003800000 */
.L_x_2477:
[----:B------:R-:W2:Y:S01]  /*15f30*/  LDL.LU R20, [R1+0x1c] ;  /* 0x00001c0001147983 */ /* 0x000ea20000300800 */
[----:B------:R-:W4:Y:S01]  /*15f40*/  LDC R9, c[0x0][0x448] ;  /* 0x00011200ff097b82 */ /* 0x000f220000000800 */
[----:B------:R-:W-:Y:S01]  /*15f50*/  ULDC.64 UR4, c[0x0][0x2d8] ;  /* 0x0000b60000047ab9 */ /* 0x000fe20000000a00 */
[----:B------:R-:W-:Y:S01]  /*15f60*/  ULDC.64 UR6, c[0x0][0x2e0] ;  /* 0x0000b80000067ab9 */ /* 0x000fe20000000a00 */
[----:B0-----:R-:W2:Y:S01]  /*15f70*/  LDL.LU.64 R2, [R1+0x30] ;  /* 0x0000300001027983 */ /* 0x001ea20000300a00 */
[----:B------:R-:W-:-:S03]  /*15f80*/  ULDC.64 UR8, c[0x0][0x280] ;  /* 0x0000a00000087ab9 */ /* 0x000fc60000000a00 */
[----:B------:R-:W3:Y:S04]  /*15f90*/  LDL.LU R21, [R1+0x38] ;  /* 0x0000380001157983 */ /* 0x000ee80000300800 */
[----:B------:R-:W3:Y:S04]  /*15fa0*/  LDL.LU R4, [R1+0x14] ;  /* 0x0000140001047983 */ /* 0x000ee80000300800 */
[----:B------:R0:W5:Y:S01]  /*15fb0*/  LDL R10, [R1+0x10] ;  /* 0x00001000010a7983 */ /* 0x0001620000100800 */
[----:B----4-:R-:W-:-:S13]  /*15fc0*/  ISETP.NE.AND P1, PT, R9, 0x1, PT ;  /* 0x000000010900780c */ /* 0x010fda0003f25270 */
[----:B------:R-:W4:Y:S08]  /*15fd0*/  @P1 LDC R5, c[0x0][0x450] ;  /* 0x00011400ff051b82 */ /* 0x000f300000000800 */
[----:B------:R-:W0:Y:S01]  /*15fe0*/  @P1 LDC R8, c[0x0][0x450] ;  /* 0x00011400ff081b82 */ /* 0x000e220000000800 */
[----:B-1----:R-:W1:Y:S01]  /*15ff0*/  S2R R11, SR_TID.X ;  /* 0x00000000000b7919 */ /* 0x002e620000002100 */
[----:B--2---:R-:W-:-:S02]  /*16000*/  IMAD.MOV.U32 R3, RZ, RZ, R20 ;  /* 0x000000ffff037224 */ /* 0x004fc400078e0014 */
[----:B------:R-:W2:Y:S01]  /*16010*/  S2R R20, SR_TID.X ;  /* 0x0000000000147919 */ /* 0x000ea20000002100 */
[----:B------:R-:W-:-:S04]  /*16020*/  IMAD.WIDE.U32 R2, R17, UR4, R2 ;  /* 0x0000000411027c25 */ /* 0x000fc8000f8e0002 */
[----:B------:R-:W-:Y:S01]  /*16030*/  IMAD R3, R17, UR5, R3 ;  /* 0x0000000511037c24 */ /* 0x000fe2000f8e0203 */
[----:B------:R-:W-:Y:S01]  /*16040*/  ULDC.64 UR4, c[0x0][0x2d0] ;  /* 0x0000b40000047ab9 */ /* 0x000fe20000000a00 */
[----:B---3--:R-:W-:Y:S02]  /*16050*/  IMAD R0, R21, UR6, RZ ;  /* 0x0000000615007c24 */ /* 0x008fe4000f8e02ff */
[----:B------:R-:W-:-:S04]  /*16060*/  IMAD.WIDE.U32 R2, R4, UR6, R2 ;  /* 0x0000000604027c25 */ /* 0x000fc8000f8e0002 */
[----:B------:R-:W-:Y:S01]  /*16070*/  IMAD R0, R4, UR7, R0 ;  /* 0x0000000704007c24 */ /* 0x000fe2000f8e0200 */
[----:B------:R-:W-:Y:S01]  /*16080*/  ULDC.64 UR6, c[0x0][0x2c8] ;  /* 0x0000b20000067ab9 */ /* 0x000fe20000000a00 */
[----:B------:R-:W3:Y:S02]  /*16090*/  @P1 LDC R4, c[0x0][0x44c] ;  /* 0x00011300ff041b82 */ /* 0x000ee40000000800 */
[----:B------:R-:W-:Y:S01]  /*160a0*/  IMAD.IADD R3, R3, 0x1, R0 ;  /* 0x0000000103037824 */ /* 0x000fe200078e0200 */
[C---:B--2---:R-:W-:Y:S01]  /*160b0*/  LOP3.LUT R21, R20.reuse, 0x7f, RZ, 0xc0, !PT ;  /* 0x0000007f14157812 */ /* 0x044fe200078ec0ff */
[----:B------:R-:W-:-:S03]  /*160c0*/  IMAD.SHL.U32 R20, R20, 0x10, RZ ;  /* 0x0000001014147824 */ /* 0x000fc600078e00ff */
[----:B------:R-:W-:-:S04]  /*160d0*/  SHF.R.U32.HI R21, RZ, 0x3, R21 ;  /* 0x00000003ff157819 */ /* 0x000fc80000011615 */
[----:B------:R-:W-:-:S05]  /*160e0*/  LOP3.LUT R20, R21, 0x70, R20, 0xf8, !PT ;  /* 0x0000007015147812 */ /* 0x000fca00078ef814 */
[----:B------:R-:W-:-:S04]  /*160f0*/  IMAD R6, R25, 0xc0, R20 ;  /* 0x000000c019067824 */ /* 0x000fc800078e0214 */
[----:B---3--:R-:W-:Y:S01]  /*16100*/  @P1 IMAD.HI.U32 R0, R6, R4, RZ ;  /* 0x0000000406001227 */ /* 0x008fe200078e00ff */
[----:B------:R-:W-:-:S04]  /*16110*/  MOV R4, R6 ;  /* 0x0000000600047202 */ /* 0x000fc80000000f00 */
[----:B----4-:R-:W-:-:S04]  /*16120*/  @P1 SHF.R.U32.HI R4, RZ, R5, R0 ;  /* 0x00000005ff041219 */ /* 0x010fc80000011600 */
        /* <DEDUP_REMOVED lines=12> */
[----:B------:R-:W2:Y:S01]  /*161f0*/  @P1 LDC R7, c[0x0][0x44c] ;  /* 0x00011300ff071b82 */ /* 0x000ea20000000800 */
[----:B------:R-:W-:-:S04]  /*16200*/  LEA R0, P0, R4, UR8, 0x1 ;  /* 0x0000000804007c11 */ /* 0x000fc8000f8008ff */
[----:B------:R-:W-:Y:S01]  /*16210*/  LEA.HI.X R4, R4, UR9, R5, 0x1, P0 ;  /* 0x0000000904047c11 */ /* 0x000fe200080f0c05 */
[----:B------:R-:W-:-:S04]  /*16220*/  VIADD R5, R6, 0x80 ;  /* 0x0000008006057836 */ /* 0x000fc80000000000 */
[----:B------:R-:W-:Y:S02]  /*16230*/  IMAD.MOV.U32 R6, RZ, RZ, R5 ;  /* 0x000000ffff067224 */ /* 0x000fe400078e0005 */
[----:B--2---:R-:W-:-:S05]  /*16240*/  @P1 IMAD.HI.U32 R7, R5, R7, RZ ;  /* 0x0000000705071227 */ /* 0x004fca00078e00ff */
        /* <DEDUP_REMOVED lines=9> */
[----:B-1----:R-:W-:Y:S02]  /*162e0*/  IMAD.SHL.U32 R20, R11, 0x8, RZ ;  /* 0x000000080b147824 */ /* 0x002fe400078e00ff */
[----:B------:R-:W-:Y:S02]  /*162f0*/  IMAD.IADD R3, R3, 0x1, R7 ;  /* 0x0000000103037824 */ /* 0x000fe400078e0207 */
[----:B------:R-:W-:Y:S02]  /*16300*/  IMAD R6, R6, UR6, RZ ;  /* 0x0000000606067c24 */ /* 0x000fe4000f8e02ff */
[----:B------:R-:W-:Y:S01]  /*16310*/  IMAD.WIDE.U32 R2, R5, UR6, R2 ;  /* 0x0000000605027c25 */ /* 0x000fe2000f8e0002 */
[----:B------:R-:W-:-:S03]  /*16320*/  LOP3.LUT R20, R20, 0x38, RZ, 0xc0, !PT ;  /* 0x0000003814147812 */ /* 0x000fc600078ec0ff */
[----:B------:R-:W-:Y:S01]  /*16330*/  IMAD R6, R5, UR7, R6 ;  /* 0x0000000705067c24 */ /* 0x000fe2000f8e0206 */
[----:B------:R-:W-:Y:S02]  /*16340*/  LEA R5, P1, R2, UR8, 0x1 ;  /* 0x0000000802057c11 */ /* 0x000fe4000f8208ff */
[----:B------:R-:W-:Y:S02]  /*16350*/  ISETP.GE.AND P0, PT, R20, UR4, PT ;  /* 0x0000000414007c0c */ /* 0x000fe4000bf06270 */
[----:B------:R-:W-:Y:S01]  /*16360*/  IADD3 R6, R3, R6, RZ ;  /* 0x0000000603067210 */ /* 0x000fe20007ffe0ff */
        /* <DEDUP_REMOVED lines=49> */
[----:B0-----:R-:W-:-:S04]  /*16680*/  @!P1 LEA R7, P2, R20, R7, 0x1 ;  /* 0x0000000714079211 */ /* 0x001fc800078408ff */
[----:B-1----:R-:W-:-:S04]  /*16690*/  @!P1 IADD3.X R6, RZ, R6, RZ, P2, !PT ;  /* 0x00000006ff069210 */ /* 0x002fc800017fe4ff */
        /* <DEDUP_REMOVED lines=35> */
[----:B0-----:R-:W-:-:S04]  /*168d0*/  @!P2 LEA R0, P1, R20, R0, 0x1 ;  /* 0x000000001400a211 */ /* 0x001fc800078208ff */
[----:B-1----:R-:W-:-:S05]  /*168e0*/  @!P2 IADD3.X R6, RZ, R8, RZ, P1, !PT ;  /* 0x00000008ff06a210 */ /* 0x002fca0000ffe4ff */
        /* <DEDUP_REMOVED lines=21> */
.L_x_2657:
[----:B------:R-:W-:Y:S01]  /*16a40*/  IADD3 R25, R25, 0xb0, RZ ;  /* 0x000000b019197810 */ /* 0x000fe20007ffe0ff */
        /* <DEDUP_REMOVED lines=10> */
.L_x_2480:
        /* <DEDUP_REMOVED lines=18> */
.L_x_2658:
[----:B------:R-:W-:Y:S05]  /*16c10*/  BSYNC B0 ;  /* 0x0000000000007941 */ /* 0x000fea0003800000 */
.L_x_2481:
        /* <DEDUP_REMOVED lines=21> */
[----:B------:R-:W-:Y:S01]  /*16d70*/  IADD3 R5, R18, 0x1, RZ ;  /* 0x0000000112057810 */ /* 0x000fe20007ffe0ff */
[----:B------:R-:W-:Y:S03]  /*16d80*/  BSSY B1, `(.L_x_2487) ;  /* 0x0000070000017945 */ /* 0x000fe60003800000 */
        /* <DEDUP_REMOVED lines=29> */
.L_x_2489:
[----:B------:R-:W-:Y:S01]  /*16f60*/  IMAD R2, R5, 0x8, R16 ;  /* 0x0000000805027824 */ /* 0x000fe200078e0210 */
[----:B------:R-:W-:Y:S01]  /*16f70*/  SHF.L.U32 R3, R10, 0x1f, RZ ;  /* 0x0000001f0a037819 */ /* 0x000fe200000006ff */
[----:B------:R-:W-:Y:S03]  /*16f80*/  BSSY B3, `(.L_x_2490) ;  /* 0x0000003000037945 */ /* 0x000fe60003800000 */
[----:B------:R-:W1:Y:S02]  /*16f90*/  SYNCS.PHASECHK.TRANS64.TRYWAIT P0, [R2+URZ+0x16840], R3 ;  /* 0x01684003020075a7 */ /* 0x000e64000800017f */
[----:B-1----:R-:W-:Y:S05]  /*16fa0*/  @!P0 BRA `(.L_x_2491) ;  /* 0x00000058001c8947 */ /* 0x002fea0003800000 */
.L_x_2659:
[----:B------:R-:W-:Y:S05]  /*16fb0*/  BSYNC B3 ;  /* 0x0000000000037941 */ /* 0x000fea0003800000 */
.L_x_2490:
        /* <DEDUP_REMOVED lines=12> */
.L_x_2493:
[----:B------:R-:W-:Y:S05]  /*17080*/  BSYNC B3 ;  /* 0x0000000000037941 */ /* 0x000fea0003800000 */
.L_x_2492:
        /* <DEDUP_REMOVED lines=11> */
.L_x_2494:
        /* <DEDUP_REMOVED lines=15> */
.L_x_2660:
[----:B------:R-:W-:Y:S05]  /*17230*/  BSYNC B3 ;  /* 0x0000000000037941 */ /* 0x000fea0003800000 */
.L_x_2495:
        /* <DEDUP_REMOVED lines=12> */
.L_x_2498:
[----:B------:R-:W-:Y:S05]  /*17300*/  BSYNC B3 ;  /* 0x0000000000037941 */ /* 0x000fea0003800000 */
.L_x_2497:
[----:B------:R-:W-:Y:S01]  /*17310*/  R2UR UR10, R11 ;  /* 0x000000000b0a72ca */ /* 0x000fe200000e0000 */
[----:B0-----:R-:W-:Y:S01]  /*17320*/  IMAD R2, R18, 0x4000, R16 ;  /* 0x0000400012027824 */ /* 0x001fe200078e0210 */
[----:B------:R-:W-:Y:S01]  /*17330*/  R2UR UR6, R12 ;  /* 0x000000000c0672ca */ /* 0x000fe200000e0000 */
[----:B------:R-:W-:Y:S01]  /*17340*/  UIADD3 UR4, UP0, UR38, 0x470, URZ ;  /* 0x0000047026047890 */ /* 0x000fe2000ff1e03f */
[----:B------:R-:W-:Y:S01]  /*17350*/  R2UR UR7, R13 ;  /* 0x000000000d0772ca */ /* 0x000fe200000e0000 */
[----:B------:R-:W-:Y:S01]  /*17360*/  IMAD R7, R22, 0x80, R26 ;  /* 0x0000008016077824 */ /* 0x000fe200078e021a */
[----:B------:R-:W-:Y:S01]  /*17370*/  LEA R3, R18, R16, 0x3 ;  /* 0x0000001012037211 */ /* 0x000fe200078e18ff */
[----:B------:R-:W-:Y:S01]  /*17380*/  VIADD R2, R2, 0x400 ;  /* 0x0000040002027836 */ /* 0x000fe20000000000 */
[----:B------:R-:W-:Y:S01]  /*17390*/  PLOP3.LUT P0, PT, PT, PT, PT, 0x80, 0x0 ;  /* 0x000000000000781c */ /* 0x000fe20003f0f070 */
[----:B------:R-:W-:Y:S02]  /*173a0*/  UIADD3.X UR5, URZ, UR39, URZ, UP0, !UPT ;  /* 0x000000273f057290 */ /* 0x000fe400087fe43f */
[----:B------:R-:W-:-:S10]  /*173b0*/  VIADD R3, R3, 0x16850 ;  /* 0x0001685003037836 */ /* 0x000fd40000000000 */
.L_x_2499:
        /* <DEDUP_REMOVED lines=12> */
.L_x_2488:
[----:B------:R-:W-:Y:S05]  /*17480*/  BSYNC B1 ;  /* 0x0000000000017941 */ /* 0x000fea0003800000 */
.L_x_2487:
[----:B------:R-:W2:Y:S01]  /*17490*/  LDL.LU R0, [R1+0x24] ;  /* 0x0000240001007983 */ /* 0x000ea20000300800 */
[----:B------:R-:W-:Y:S02]  /*174a0*/  IMAD.MOV.U32 R18, RZ, RZ, R5 ;  /* 0x000000ffff127224 */ /* 0x000fe400078e0005 */
[----:B------:R-:W-:Y:S02]  /*174b0*/  IMAD.MOV.U32 R28, RZ, RZ, R10 ;  /* 0x000000ffff1c7224 */ /* 0x000fe400078e000a */
[----:B--2---:R-:W-:-:S07]  /*174c0*/  VIADD R0, R0, 0xfffffffd ;  /* 0xfffffffd00007836 */ /* 0x004fce0000000000 */
.L_x_2486:
[----:B------:R-:W-:Y:S05]  /*174d0*/  BSYNC B2 ;  /* 0x0000000000027941 */ /* 0x000fea0003800000 */
.L_x_2485:
[----:B------:R-:W-:Y:S02]  /*174e0*/  IADD3 R9, R9, -0x2, RZ ;  /* 0xfffffffe09097810 */ /* 0x000fe40007ffe0ff */
[----:B------:R-:W-:-:S04]  /*174f0*/  LOP3.LUT R4, RZ, R4, RZ, 0x33, !PT ;  /* 0x00000004ff047212 */ /* 0x000fc800078e33ff */
[----:B------:R-:W-:-:S13]  /*17500*/  ISETP.NE.AND P0, PT, R9, R4, PT ;  /* 0x000000040900720c */ /* 0x000fda0003f05270 */
[----:B------:R-:W-:Y:S05]  /*17510*/  @!P0 BRA `(.L_x_2484) ;  /* 0x0000000c00a88947 */ /* 0x000fea0003800000 */
[----:B------:R-:W-:-:S07]  /*17520*/  IMAD.MOV.U32 R4, RZ, RZ, R19 ;  /* 0x000000ffff047224 */ /* 0x000fce00078e0013 */
.L_x_2526:
        /* <DEDUP_REMOVED lines=33> */
.L_x_2502:
[----:B------:R-:W-:Y:S01]  /*17740*/  IMAD R2, R6, 0x8, R16 ;  /* 0x0000000806027824 */ /* 0x000fe200078e0210 */
[----:B------:R-:W-:Y:S01]  /*17750*/  SHF.L.U32 R3, R7, 0x1f, RZ ;  /* 0x0000001f07037819 */ /* 0x000fe200000006ff */
[----:B------:R-:W-:Y:S03]  /*17760*/  BSSY B2, `(.L_x_2503) ;  /* 0x0000003000027945 */ /* 0x000fe60003800000 */
[----:B------:R-:W1:Y:S02]  /*17770*/  SYNCS.PHASECHK.TRANS64.TRYWAIT P0, [R2+URZ+0x16840], R3 ;  /* 0x01684003020075a7 */ /* 0x000e64000800017f */
[----:B-1----:R-:W-:Y:S05]  /*17780*/  @!P0 BRA `(.L_x_2504) ;  /* 0x00000050004c8947 */ /* 0x002fea0003800000 */
.L_x_2661:
[----:B------:R-:W-:Y:S05]  /*17790*/  BSYNC B2 ;  /* 0x0000000000027941 */ /* 0x000fea0003800000 */
.L_x_2503:
        /* <DEDUP_REMOVED lines=12> */
.L_x_2506:
[----:B------:R-:W-:Y:S05]  /*17860*/  BSYNC B2 ;  /* 0x0000000000027941 */ /* 0x000fea0003800000 */
.L_x_2505:
        /* <DEDUP_REMOVED lines=11> */
.L_x_2507:
        /* <DEDUP_REMOVED lines=15> */
.L_x_2662:
[----:B------:R-:W-:Y:S05]  /*17a10*/  BSYNC B2 ;  /* 0x0000000000027941 */ /* 0x000fea0003800000 */
.L_x_2508:
        /* <DEDUP_REMOVED lines=11> */
.L_x_2511:
[----:B------:R-:W-:Y:S05]  /*17ad0*/  BSYNC B2 ;  /* 0x0000000000027941 */ /* 0x000fea0003800000 */
.L_x_2510:
[----:B------:R-:W-:Y:S01]  /*17ae0*/  R2UR UR10, R5 ;  /* 0x00000000050a72ca */ /* 0x000fe200000e0000 */
[----:B------:R-:W-:Y:S01]  /*17af0*/  UIADD3 UR4, UP0, UR38, 0x470, URZ ;  /* 0x0000047026047890 */ /* 0x000fe2000ff1e03f */
[----:B------:R-:W-:Y:S01]  /*17b00*/  R2UR UR7, R3 ;  /* 0x00000000030772ca */ /* 0x000fe200000e0000 */
[----:B0-----:R-:W-:Y:S01]  /*17b10*/  VIADD R10, R10, 0x50 ;  /* 0x000000500a0a7836 */ /* 0x001fe20000000000 */
[----:B------:R-:W-:Y:S01]  /*17b20*/  LEA R18, R18, R16, 0xe ;  /* 0x0000001012127211 */ /* 0x000fe200078e70ff */
[----:B------:R-:W-:Y:S01]  /*17b30*/  UIADD3.X UR5, URZ, UR39, URZ, UP0, !UPT ;  /* 0x000000273f057290 */ /* 0x000fe200087fe43f */
[----:B------:R-:W-:Y:S01]  /*17b40*/  R2UR UR6, R2 ;  /* 0x00000000020672ca */ /* 0x000fe200000e0000 */
[----:B------:R-:W-:Y:S01]  /*17b50*/  IMAD R2, R22, 0x80, R26 ;  /* 0x0000008016027824 */ /* 0x000fe200078e021a */
[----:B------:R-:W-:Y:S01]  /*17b60*/  PLOP3.LUT P0, PT, PT, PT, PT, 0x80, 0x0 ;  /* 0x000000000000781c */ /* 0x000fe20003f0f070 */
[----:B------:R-:W-:-:S12]  /*17b70*/  VIADD R18, R18, 0x400 ;  /* 0x0000040012127836 */ /* 0x000fd80000000000 */
.L_x_2512:
        /* <DEDUP_REMOVED lines=12> */
.L_x_2501:
[----:B------:R-:W-:Y:S05]  /*17c40*/  BSYNC B1 ;  /* 0x0000000000017941 */ /* 0x000fea0003800000 */
.L_x_2500:
        /* <DEDUP_REMOVED lines=33> */
.L_x_2515:
[----:B------:R-:W-:Y:S01]  /*17e60*/  IMAD R2, R18, 0x8, R16 ;  /* 0x0000000812027824 */ /* 0x000fe200078e0210 */
[----:B------:R-:W-:Y:S01]  /*17e70*/  SHF.L.U32 R3, R28, 0x1f, RZ ;  /* 0x0000001f1c037819 */ /* 0x000fe200000006ff */
[----:B------:R-:W-:Y:S03]  /*17e80*/  BSSY B2, `(.L_x_2516) ;  /* 0x0000003000027945 */ /* 0x000fe60003800000 */
[----:B------:R-:W1:Y:S02]  /*17e90*/  SYNCS.PHASECHK.TRANS64.TRYWAIT P0, [R2+URZ+0x16840], R3 ;  /* 0x01684003020075a7 */ /* 0x000e64000800017f */
[----:B-1----:R-:W-:Y:S05]  /*17ea0*/  @!P0 BRA `(.L_x_2517) ;  /* 0x0000004800ac8947 */ /* 0x002fea0003800000 */
.L_x_2663:
[----:B------:R-:W-:Y:S05]  /*17eb0*/  BSYNC B2 ;  /* 0x0000000000027941 */ /* 0x000fea0003800000 */
.L_x_2516:
        /* <DEDUP_REMOVED lines=12> */
.L_x_2519:
[----:B------:R-:W-:Y:S05]  /*17f80*/  BSYNC B2 ;  /* 0x0000000000027941 */ /* 0x000fea0003800000 */
.L_x_2518:
[----:B-1----:R-:W-:Y:S01]  /*17f90*/  IMAD.MOV.U32 R2, RZ, RZ, RZ ;  /* 0x000000ffff027224 */ /* 0x002fe200078e00ff */
[----:B------:R-:W-:Y:S01]  /*17fa0*/  UIADD3 UR4, UP0, UR38, 0x370, URZ ;  /* 0x0000037026047890 */ /* 0x000fe2000ff1e03f */
[C---:B------:R-:W-:Y:S01]  /*17fb0*/  IMAD R5, R18.reuse, 0x8, R8 ;  /* 0x0000000812057824 */ /* 0x040fe200078e0208 */
[----:B------:R-:W-:Y:S01]  /*17fc0*/  PLOP3.LUT P0, PT, PT, PT, PT, 0x80, 0x0 ;  /* 0x000000000000781c */ /* 0x000fe20003f0f070 */
[----:B------:R-:W-:Y:S01]  /*17fd0*/  IMAD R3, R18, 0x4000, R16 ;  /* 0x0000400012037824 */ /* 0x000fe200078e0210 */
[----:B------:R-:W-:Y:S01]  /*17fe0*/  R2UR UR10, R2 ;  /* 0x00000000020a72ca */ /* 0x000fe200000e0000 */
[----:B------:R-:W-:Y:S01]  /*17ff0*/  IMAD R11, R10, 0x80, R26 ;  /* 0x000000800a0b7824 */ /* 0x000fe200078e021a */
[----:B------:R-:W-:Y:S01]  /*18000*/  IADD3 R5, R5, 0x30, RZ ;  /* 0x0000003005057810 */ /* 0x000fe20007ffe0ff */
[----:B------:R-:W-:Y:S01]  /*18010*/  VIADD R3, R3, 0xe400 ;  /* 0x0000e40003037836 */ /* 0x000fe20000000000 */
[----:B------:R-:W-:Y:S01]  /*18020*/  UIADD3.X UR5, URZ, UR39, URZ, UP0, !UPT ;  /* 0x000000273f057290 */ /* 0x000fe200087fe43f */
[----:B------:R-:W-:Y:S01]  /*18030*/  UMOV UR6, 0x0 ;  /* 0x0000000000067882 */ /* 0x000fe20000000000 */
[----:B------:R-:W-:-:S10]  /*18040*/  UMOV UR7, 0x14f00000 ;  /* 0x14f0000000077882 */ /* 0x000fd40000000000 */
.L_x_2520:
        /* <DEDUP_REMOVED lines=15> */
.L_x_2664:
[----:B------:R-:W-:Y:S05]  /*18140*/  BSYNC B2 ;  /* 0x0000000000027941 */ /* 0x000fea0003800000 */
.L_x_2521:
        /* <DEDUP_REMOVED lines=11> */
.L_x_2524:
[----:B------:R-:W-:Y:S05]  /*18200*/  BSYNC B2 ;  /* 0x0000000000027941 */ /* 0x000fea0003800000 */
.L_x_2523:
        /* <DEDUP_REMOVED lines=8> */
[----:B------:R-:W-:Y:S01]  /*18290*/  IADD3 R6, R6, 0x400, RZ ;  /* 0x0000040006067810 */ /* 0x000fe20007ffe0ff */
[----:B------:R-:W-:-:S12]  /*182a0*/  UIADD3.X UR5, URZ, UR39, URZ, UP0, !UPT ;  /* 0x000000273f057290 */ /* 0x000fd800087fe43f */
.L_x_2525:
        /* <DEDUP_REMOVED lines=12> */
.L_x_2514:
[----:B------:R-:W-:Y:S05]  /*18370*/  BSYNC B1 ;  /* 0x0000000000017941 */ /* 0x000fea0003800000 */
.L_x_2513:
[----:B------:R-:W2:Y:S01]  /*18380*/  LDL R2, [R1+0xc] ;  /* 0x00000c0001027983 */ /* 0x000ea20000100800 */
[----:B------:R-:W-:Y:S01]  /*18390*/  VIADD R0, R0, 0xfffffffe ;  /* 0xfffffffe00007836 */ /* 0x000fe20000000000 */
[----:B--2---:R-:W-:-:S13]  /*183a0*/  ISETP.GT.AND P0, PT, R9, R2, PT ;  /* 0x000000020900720c */ /* 0x004fda0003f04270 */
[----:B------:R-:W-:Y:S05]  /*183b0*/  @P0 BRA `(.L_x_2526) ;  /* 0xfffffff0005c0947 */ /* 0x000fea000383ffff */
.L_x_2484:
[----:B------:R-:W-:Y:S05]  /*183c0*/  BSYNC B0 ;  /* 0x0000000000007941 */ /* 0x000fea0003800000 */
.L_x_2483:
        /* <DEDUP_REMOVED lines=17> */
.L_x_2528:
[----:B------:R-:W-:Y:S05]  /*184e0*/  BSYNC B0 ;  /* 0x0000000000007941 */ /* 0x000fea0003800000 */
.L_x_2527:
        /* <DEDUP_REMOVED lines=10> */
.L_x_2665:
[----:B------:R-:W-:Y:S05]  /*18590*/  BSYNC B1 ;  /* 0x0000000000017941 */ /* 0x000fea0003800000 */
.L_x_2531:
        /* <DEDUP_REMOVED lines=9> */
.L_x_2534:
[----:B------:R-:W-:Y:S05]  /*18630*/  BSYNC B1 ;  /* 0x0000000000017941 */ /* 0x000fea0003800000 */
.L_x_2533:
[----:B0-----:R-:W-:Y:S01]  /*18640*/  IMAD R0, R18, 0x4000, R16 ;  /* 0x0000400012007824 */ /* 0x001fe200078e0210 */
[----:B------:R-:W-:Y:S01]  /*18650*/  UIADD3 UR4, UP0, UR38, 0x470, URZ ;  /* 0x0000047026047890 */ /* 0x000fe2000ff1e03f */
[----:B------:R-:W-:Y:S01]  /*18660*/  IMAD R22, R22, 0x80, R26 ;  /* 0x0000008016167824 */ /* 0x000fe200078e021a */
[----:B------:R-:W-:Y:S01]  /*18670*/  PLOP3.LUT P0, PT, PT, PT, PT, 0x80, 0x0 ;  /* 0x000000000000781c */ /* 0x000fe20003f0f070 */
[----:B------:R-:W-:Y:S01]  /*18680*/  VIADD R2, R3, 0x16850 ;  /* 0x0001685003027836 */ /* 0x000fe20000000000 */
[----:B------:R-:W-:Y:S01]  /*18690*/  IADD3 R0, R0, 0x400, RZ ;  /* 0x0000040000007810 */ /* 0x000fe20007ffe0ff */
[----:B------:R-:W-:Y:S01]  /*186a0*/  UIADD3.X UR5, URZ, UR39, URZ, UP0, !UPT ;  /* 0x000000273f057290 */ /* 0x000fe200087fe43f */
[----:B------:R-:W-:Y:S01]  /*186b0*/  UMOV UR6, 0x0 ;  /* 0x0000000000067882 */ /* 0x000fe20000000000 */
[----:B------:R-:W-:Y:S01]  /*186c0*/  UMOV UR7, 0x14f00000 ;  /* 0x14f0000000077882 */ /* 0x000fe20000000000 */
[----:B------:R-:W-:-:S09]  /*186d0*/  UMOV UR10, URZ ;  /* 0x0000003f000a7c82 */ /* 0x000fd20008000000 */
.L_x_2535:
        /* <DEDUP_REMOVED lines=10> */
.L_x_2530:
[----:B------:R-:W-:Y:S05]  /*18780*/  BSYNC B0 ;  /* 0x0000000000007941 */ /* 0x000fea0003800000 */
.L_x_2529:
[----:B------:R-:W-:-:S05]  /*18790*/  VIADD R18, R18, 0x1 ;  /* 0x0000000112127836 */ /* 0x000fca0000000000 */
[----:B------:R-:W-:-:S04]  /*187a0*/  ISETP.NE.AND P0, PT, R18, 0x2, PT ;  /* 0x000000021200780c */ /* 0x000fc80003f05270 */
[----:B------:R-:W-:Y:S02]  /*187b0*/  SEL R3, RZ, 0x1, P0 ;  /* 0x00000001ff037807 */ /* 0x000fe40000000000 */
[----:B------:R-:W-:Y:S02]  /*187c0*/  SEL R18, R18, RZ, P0 ;  /* 0x000000ff12127207 */ /* 0x000fe40000000000 */
[----:B------:R-:W-:-:S07]  /*187d0*/  LOP3.LUT R28, R28, R3, RZ, 0x3c, !PT ;  /* 0x000000031c1c7212 */ /* 0x000fce00078e3cff */
.L_x_2465:
[----:B------:R-:W-:Y:S05]  /*187e0*/  BSYNC B7 ;  /* 0x0000000000077941 */ /* 0x000fea0003800000 */
.L_x_2463:
        /* <DEDUP_REMOVED lines=12> */
.L_x_2536:
[----:B------:R-:W3:Y:S01]  /*188b0*/  S2R R0, SR_TID.X ;  /* 0x0000000000007919 */ /* 0x000ee20000002100 */
[----:B------:R-:W-:Y:S01]  /*188c0*/  UMOV UR4, 0xffffffff ;  /* 0xffffffff00047882 */ /* 0x000fe20000000000 */
[----:B---3--:R-:W-:-:S04]  /*188d0*/  LOP3.LUT R8, R0, 0x1f, RZ, 0xc0, !PT ;  /* 0x0000001f00087812 */ /* 0x008fc800078ec0ff */
[----:B------:R-:W-:Y:S01]  /*188e0*/  ISETP.NE.AND P0, PT, R8, 0x1f, PT ;  /* 0x0000001f0800780c */ /* 0x000fe20003f05270 */
[----:B------:R-:W-:-:S12]  /*188f0*/  BRA.DIV UR4, `(.L_x_2538) ;  /* 0x0000004204547947 */ /* 0x000fd8000b800000 */
[----:B0-----:R-:W-:Y:S01]  /*18900*/  IMAD.IADD R9, R27, 0x1, R8 ;  /* 0x000000011b097824 */ /* 0x001fe200078e0208 */
[----:B------:R-:W-:-:S04]  /*18910*/  ULDC UR4, c[0x0][0xc3c] ;  /* 0x00030f0000047ab9 */ /* 0x000fc80000000800 */
[----:B------:R-:W-:-:S13]  /*18920*/  ISETP.GE.OR P1, PT, R9, UR4, !P0 ;  /* 0x0000000409007c0c */ /* 0x000fda000c726670 */
[----:B------:R-:W0:Y:S08]  /*18930*/  @!P1 LDC.64 R2, c[0x0][0xc80] ;  /* 0x00032000ff029b82 */ /* 0x000e300000000a00 */
[----:B--2---:R-:W2:Y:S01]  /*18940*/  @!P1 LDC.64 R4, c[0x0][0xc78] ;  /* 0x00031e00ff049b82 */ /* 0x004ea20000000a00 */
[----:B0-----:R-:W-:-:S05]  /*18950*/  @!P1 IMAD.WIDE R2, R9, 0x4, R2 ;  /* 0x0000000409029825 */ /* 0x001fca00078e0202 */
        /* <DEDUP_REMOVED lines=32> */
.L_x_2675:
[----:B------:R-:W-:Y:S02]  /*18b60*/  ULDC UR4, c[0x0][0xc38] ;  /* 0x00030e0000047ab9 */ /* 0x000fe40000000800 */
[----:B------:R-:W-:-:S04]  /*18b70*/  IMAD.U32 R4, RZ, RZ, UR4 ;  /* 0x00000004ff047e24 */ /* 0x000fc8000f8e00ff */
[----:B--2---:R-:W-:-:S04]  /*18b80*/  IMAD R3, R14, R4, RZ ;  /* 0x000000040e037224 */ /* 0x004fc800078e02ff */
[----:B------:R-:W-:-:S05]  /*18b90*/  IMAD.IADD R6, R6, 0x1, R3 ;  /* 0x0000000106067824 */ /* 0x000fca00078e0203 */
[----:B------:R-:W-:-:S13]  /*18ba0*/  ISETP.GT.AND P6, PT, R6, R0, PT ;  /* 0x000000000600720c */ /* 0x000fda0003fc4270 */
[----:B------:R-:W-:Y:S05]  /*18bb0*/  @P6 BRA `(.L_x_2539) ;  /* 0x0000000000a46947 */ /* 0x000fea0003800000 */
.L_x_2542:
[----:B0-----:R-:W0:Y:S01]  /*18bc0*/  LDC R2, c[0x0][0xc3c] ;  /* 0x00030f00ff027b82 */ /* 0x001e220000000800 */
[----:B------:R-:W-:-:S05]  /*18bd0*/  VIADD R27, R27, 0x1f ;  /* 0x0000001f1b1b7836 */ /* 0x000fca0000000000 */
[----:B0-----:R-:W-:-:S13]  /*18be0*/  ISETP.GE.AND P6, PT, R27, R2, PT ;  /* 0x000000021b00720c */ /* 0x001fda0003fc6270 */
[----:B------:R-:W-:Y:S05]  /*18bf0*/  @P6 BRA `(.L_x_2540) ;  /* 0x0000000800bc6947 */ /* 0x000fea0003800000 */
[----:B------:R-:W0:Y:S01]  /*18c00*/  S2R R3, SR_TID.X ;  /* 0x0000000000037919 */ /* 0x000e220000002100 */
[----:B------:R-:W-:Y:S02]  /*18c10*/  MOV R25, RZ ;  /* 0x000000ff00197202 */ /* 0x000fe40000000f00 */
        /* <DEDUP_REMOVED lines=29> */
.L_x_2683:
[----:B------:R-:W-:Y:S02]  /*18df0*/  ULDC UR4, c[0x0][0xc38] ;  /* 0x00030e0000047ab9 */ /* 0x000fe40000000800 */
[----:B------:R-:W-:-:S04]  /*18e00*/  IMAD.U32 R4, RZ, RZ, UR4 ;  /* 0x00000004ff047e24 */ /* 0x000fc8000f8e00ff */
[----:B--2---:R-:W-:-:S04]  /*18e10*/  IMAD R3, R14, R4, RZ ;  /* 0x000000040e037224 */ /* 0x004fc800078e02ff */
[----:B------:R-:W-:-:S05]  /*18e20*/  IMAD.IADD R6, R3, 0x1, R6 ;  /* 0x0000000103067824 */ /* 0x000fca00078e0206 */
[----:B------:R-:W-:-:S13]  /*18e30*/  ISETP.GT.AND P6, PT, R6, R0, PT ;  /* 0x000000000600720c */ /* 0x000fda0003fc4270 */
[----:B------:R-:W-:Y:S05]  /*18e40*/  @!P6 BRA `(.L_x_2542) ;  /* 0xfffffffc005ce947 */ /* 0x000fea000383ffff */
.L_x_2539:
[----:B------:R-:W-:Y:S01]  /*18e50*/  IADD3 R6, -R3, R6, RZ ;  /* 0x0000000603067210 */ /* 0x000fe20007ffe1ff */
[----:B------:R-:W-:-:S04]  /*18e60*/  UMOV UR4, 0xffffffff ;  /* 0xffffffff00047882 */ /* 0x000fc80000000000 */
        /* <DEDUP_REMOVED lines=8> */
.L_x_2688:
[----:B------:R-:W-:-:S13]  /*18ef0*/  ISETP.NE.AND P0, PT, R3, RZ, PT ;  /* 0x000000ff0300720c */ /* 0x000fda0003f05270 */
[----:B------:R-:W-:Y:S05]  /*18f00*/  @!P0 BRA `(.L_x_2544) ;  /* 0x0000000000108947 */ /* 0x000fea0003800000 */
[----:B------:R-:W-:Y:S01]  /*18f10*/  UMOV UR4, 0xffffffff ;  /* 0xffffffff00047882 */ /* 0x000fe20000000000 */
[----:B------:R-:W-:Y:S02]  /*18f20*/  VIADD R12, R7, 0xffffffff ;  /* 0xffffffff070c7836 */ /* 0x000fe40000000000 */
[----:B------:R-:W-:Y:S05]  /*18f30*/  BRA.DIV UR4, `(.L_x_2545) ;  /* 0x0000004604147947 */ /* 0x000fea000b800000 */
[----:B------:R0:W0:Y:S02]  /*18f40*/  SHFL.IDX PT, R24, R2, R12, 0x1f ;  /* 0x00001f0c02187589 */ /* 0x00002400000e0000 */
.L_x_2544:
[----:B----4-:R-:W-:Y:S01]  /*18f50*/  ISETP.NE.AND P0, PT, R5, 0x1, PT ;  /* 0x000000010500780c */ /* 0x010fe20003f05270 */
[----:B0-----:R-:W-:-:S04]  /*18f60*/  IMAD R24, R24, R4, R6 ;  /* 0x0000000418187224 */ /* 0x001fc800078e0206 */
[----:B------:R-:W-:-:S08]  /*18f70*/  IMAD.IADD R0, R0, 0x1, -R24 ;  /* 0x0000000100007824 */ /* 0x000fd000078e0a18 */
[----:B------:R-:W-:Y:S05]  /*18f80*/  @!P0 BRA `(.L_x_2546) ;  /* 0x0000000000dc8947 */ /* 0x000fea0003800000 */
[----:B---3--:R-:W-:Y:S01]  /*18f90*/  IABS R6, R25 ;  /* 0x0000001900067213 */ /* 0x008fe20000000000 */
[----:B------:R-:W-:Y:S01]  /*18fa0*/  IMAD.MOV.U32 R2, RZ, RZ, RZ ;  /* 0x000000ffff027224 */ /* 0x000fe200078e00ff */
[----:B------:R-:W-:Y:S02]  /*18fb0*/  IABS R4, R5 ;  /* 0x0000000500047213 */ /* 0x000fe40000000000 */
[----:B--2---:R-:W0:Y:S08]  /*18fc0*/  I2F.RP R7, R6 ;  /* 0x0000000600077306 */ /* 0x004e300000209400 */
[----:B------:R-:W-:Y:S08]  /*18fd0*/  I2F.RP R10, R4 ;  /* 0x00000004000a7306 */ /* 0x000ff00000209400 */
        /* <DEDUP_REMOVED lines=16> */
[----:B------:R-:W-:Y:S01]  /*190e0*/  @!P1 IADD3 R9, R9, -R6, RZ ;  /* 0x8000000609099210 */ /* 0x000fe20007ffe0ff */
[----:B------:R-:W-:Y:S01]  /*190f0*/  @!P1 VIADD R7, R7, 0x1 ;  /* 0x0000000107079836 */ /* 0x000fe20000000000 */
[----:B------:R-:W-:-:S02]  /*19100*/  ISETP.NE.AND P1, PT, R25, RZ, PT ;  /* 0x000000ff1900720c */ /* 0x000fc40003f25270 */
[----:B------:R-:W-:Y:S02]  /*19110*/  ISETP.GE.U32.AND P0, PT, R9, R6, PT ;  /* 0x000000060900720c */ /* 0x000fe40003f06070 */
[----:B------:R-:W-:Y:S01]  /*19120*/  IABS R6, R5 ;  /* 0x0000000500067213 */ /* 0x000fe20000000000 */
[----:B0-----:R-:W-:-:S04]  /*19130*/  IMAD.MOV R9, RZ, RZ, -R3 ;  /* 0x000000ffff097224 */ /* 0x001fc800078e0a03 */
[----:B------:R-:W-:Y:S02]  /*19140*/  IMAD.MOV R6, RZ, RZ, -R6 ;  /* 0x000000ffff067224 */ /* 0x000fe400078e0a06 */
[----:B------:R-:W-:-:S04]  /*19150*/  IMAD R9, R9, R4, RZ ;  /* 0x0000000409097224 */ /* 0x000fc800078e02ff */
[----:B------:R-:W-:Y:S02]  /*19160*/  @P0 VIADD R7, R7, 0x1 ;  /* 0x0000000107070836 */ /* 0x000fe40000000000 */
[----:B------:R-:W-:Y:S01]  /*19170*/  IMAD.HI.U32 R2, R3, R9, R2 ;  /* 0x0000000903027227 */ /* 0x000fe200078e0002 */
[----:B------:R-:W-:-:S04]  /*19180*/  LOP3.LUT R3, R0, R25, RZ, 0x3c, !PT ;  /* 0x0000001900037212 */ /* 0x000fc800078e3cff */
        /* <DEDUP_REMOVED lines=15> */
[----:B------:R-:W-:-:S06]  /*19280*/  @P0 IADD3 R2, R2, 0x1, RZ ;  /* 0x0000000102020810 */ /* 0x000fcc0007ffe0ff */
[----:B------:R-:W-:Y:S01]  /*19290*/  @!P2 IMAD.MOV R2, RZ, RZ, -R2 ;  /* 0x000000ffff02a224 */ /* 0x000fe200078e0a02 */
[----:B------:R-:W-:-:S05]  /*192a0*/  @!P1 LOP3.LUT R2, RZ, R5, RZ, 0x33, !PT ;  /* 0x00000005ff029212 */ /* 0x000fca00078e33ff */
[--C-:B------:R-:W-:Y:S02]  /*192b0*/  IMAD.MOV R4, RZ, RZ, -R2.reuse ;  /* 0x000000ffff047224 */ /* 0x100fe400078e0a02 */
[C---:B------:R-:W-:Y:S02]  /*192c0*/  IMAD R2, R5.reuse, 0x1000000, R2 ;  /* 0x0100000005027824 */ /* 0x040fe400078e0202 */
[----:B------:R-:W-:-:S04]  /*192d0*/  IMAD R5, R5, R4, R7 ;  /* 0x0000000405057224 */ /* 0x000fc800078e0207 */
[----:B------:R-:W-:Y:S01]  /*192e0*/  IMAD R26, R5, 0x10000, R2 ;  /* 0x00010000051a7824 */ /* 0x000fe200078e0202 */
[----:B------:R-:W-:Y:S06]  /*192f0*/  BRA `(.L_x_2547) ;  /* 0x0000000000f07947 */ /* 0x000fec0003800000 */
.L_x_2546:
[----:B------:R-:W0:Y:S02]  /*19300*/  LDC.64 R2, c[0x0][0xc90] ;  /* 0x00032400ff027b82 */ /* 0x000e240000000a00 */
[----:B0-----:R-:W-:-:S05]  /*19310*/  IMAD.WIDE R2, R27, 0x4, R2 ;  /* 0x000000041b027825 */ /* 0x001fca00078e0202 */
[----:B------:R0:W3:Y:S02]  /*19320*/  LDG.E R6, desc[UR40][R2.64] ;  /* 0x0000002802067981 */ /* 0x0000e4000c1e1900 */
[----:B0-----:R-:W-:Y:S02]  /*19330*/  IMAD.MOV.U32 R2, RZ, RZ, RZ ;  /* 0x000000ffff027224 */ /* 0x001fe400078e00ff */
[----:B---3--:R-:W-:-:S05]  /*19340*/  IMAD R5, R25, R6, RZ ;  /* 0x0000000619057224 */ /* 0x008fca00078e02ff */
[----:B--2---:R-:W-:-:S04]  /*19350*/  IABS R7, R5 ;  /* 0x0000000500077213 */ /* 0x004fc80000000000 */
[----:B------:R-:W0:Y:S08]  /*19360*/  I2F.RP R8, R7 ;  /* 0x0000000700087306 */ /* 0x000e300000209400 */
[----:B0-----:R-:W0:Y:S02]  /*19370*/  MUFU.RCP R8, R8 ;  /* 0x0000000800087308 */ /* 0x001e240000001000 */
[----:B0-----:R-:W-:-:S06]  /*19380*/  VIADD R9, R8, 0xffffffe ;  /* 0x0ffffffe08097836 */ /* 0x001fcc0000000000 */
[----:B------:R-:W0:Y:S02]  /*19390*/  F2I.FTZ.U32.TRUNC.NTZ R3, R9 ;  /* 0x0000000900037305 */ /* 0x000e24000021f000 */
[----:B0-----:R-:W-:-:S04]  /*193a0*/  IMAD.MOV R10, RZ, RZ, -R3 ;  /* 0x000000ffff0a7224 */ /* 0x001fc800078e0a03 */
[----:B-1----:R-:W-:Y:S01]  /*193b0*/  IMAD R11, R10, R7, RZ ;  /* 0x000000070a0b7224 */ /* 0x002fe200078e02ff */
[----:B------:R-:W-:-:S03]  /*193c0*/  IABS R10, R5 ;  /* 0x00000005000a7213 */ /* 0x000fc60000000000 */
[----:B------:R-:W-:Y:S01]  /*193d0*/  IMAD.HI.U32 R2, R3, R11, R2 ;  /* 0x0000000b03027227 */ /* 0x000fe200078e0002 */
[----:B------:R-:W-:Y:S02]  /*193e0*/  IABS R3, R0 ;  /* 0x0000000000037213 */ /* 0x000fe40000000000 */
[----:B------:R-:W-:-:S03]  /*193f0*/  IADD3 R8, RZ, -R10, RZ ;  /* 0x8000000aff087210 */ /* 0x000fc60007ffe0ff */
        /* <DEDUP_REMOVED lines=23> */
[----:B0-----:R-:W-:Y:S01]  /*19570*/  MOV R2, RZ ;  /* 0x000000ff00027202 */ /* 0x001fe20000000f00 */
        /* <DEDUP_REMOVED lines=20> */
.L_x_2547:
[----:B------:R-:W-:-:S05]  /*196c0*/  LOP3.LUT R0, RZ, R3, RZ, 0x33, !PT ;  /* 0x00000003ff007212 */ /* 0x000fca00078e33ff */
[----:B------:R-:W-:Y:S01]  /*196d0*/  IMAD.IADD R25, R25, 0x1, R0 ;  /* 0x0000000119197824 */ /* 0x000fe200078e0200 */
[----:B------:R-:W-:Y:S06]  /*196e0*/  BRA `(.L_x_2548) ;  /* 0x00000000001c7947 */ /* 0x000fec0003800000 */
.L_x_2540:
[----:B------:R-:W-:Y:S01]  /*196f0*/  UMOV UR4, URZ ;  /* 0x0000003f00047c82 */ /* 0x000fe20008000000 */
[----:B------:R-:W-:Y:S01]  /*19700*/  UMOV UR5, URZ ;  /* 0x0000003f00057c82 */ /* 0x000fe20008000000 */
[----:B------:R-:W-:Y:S01]  /*19710*/  ULDC UR6, c[0x0][0xc3c] ;  /* 0x00030f0000067ab9 */ /* 0x000fe20000000800 */
[----:B------:R-:W-:Y:S01]  /*19720*/  IMAD.MOV.U32 R24, RZ, RZ, R0 ;  /* 0x000000ffff187224 */ /* 0x000fe200078e0000 */
[----:B------:R-:W-:Y:S01]  /*19730*/  MOV R25, UR4 ;  /* 0x0000000400197c02 */ /* 0x000fe20008000f00 */
[----:B------:R-:W-:Y:S02]  /*19740*/  IMAD.U32 R26, RZ, RZ, UR5 ;  /* 0x00000005ff1a7e24 */ /* 0x000fe4000f8e00ff */
[----:B------:R-:W-:-:S07]  /*19750*/  IMAD.U32 R27, RZ, RZ, UR6 ;  /* 0x00000006ff1b7e24 */ /* 0x000fce000f8e00ff */
.L_x_2548:
        /* <DEDUP_REMOVED lines=10> */
.L_x_2537:
[----:B------:R-:W-:Y:S02]  /*19800*/  ULDC UR4, c[0x0][0xc3c] ;  /* 0x00030f0000047ab9 */ /* 0x000fe40000000800 */
[----:B----4-:R-:W-:-:S13]  /*19810*/  ISETP.GE.AND P0, PT, R27, UR4, PT ;  /* 0x000000041b007c0c */ /* 0x010fda000bf06270 */
[----:B------:R-:W-:Y:S05]  /*19820*/  @!P0 BRA `(.L_x_2549) ;  /* 0xffffff9c00f08947 */ /* 0x000fea000383ffff */
[----:B------:R-:W-:Y:S05]  /*19830*/  BSYNC B8 ;  /* 0x0000000000087941 */ /* 0x000fea0003800000 */
.L_x_2423:
[----:B0-----:R-:W4:Y:S01]  /*19840*/  LDL.LU R0, [R1+0x3c] ;  /* 0x00003c0001007983 */ /* 0x001f220000300800 */
[----:B------:R-:W-:Y:S01]  /*19850*/  BSSY B0, `(.L_x_2550) ;  /* 0x000000b000007945 */ /* 0x000fe20003800000 */
[----:B--2---:R-:W0:Y:S01]  /*19860*/  S2R R5, SR_CgaCtaId ;  /* 0x0000000000057919 */ /* 0x004e220000008800 */
        /* <DEDUP_REMOVED lines=9> */
.L_x_2691:
[----:B------:R-:W-:Y:S05]  /*19900*/  BSYNC B0 ;  /* 0x0000000000007941 */ /* 0x000fea0003800000 */
.L_x_2550:
[----:B------:R-:W-:-:S03]  /*19910*/  UMOV UR4, 0xffffffff ;  /* 0xffffffff00047882 */ /* 0x000fc60000000000 */
[----:B------:R-:W-:Y:S05]  /*19920*/  BRA.DIV UR4, `(.L_x_2552) ;  /* 0x0000003a04d47947 */ /* 0x000fea000b800000 */
[----:B0-----:R-:W0:Y:S02]  /*19930*/  S2R R0, SR_TID.X ;  /* 0x0000000000007919 */ /* 0x001e240000002100 */
[----:B0-----:R-:W-:-:S04]  /*19940*/  SHF.R.U32.HI R0, RZ, 0x5, R0 ;  /* 0x00000005ff007819 */ /* 0x001fc80000011600 */
[----:B------:R-:W-:-:S05]  /*19950*/  LOP3.LUT R0, R0, 0x3, RZ, 0xc0, !PT ;  /* 0x0000000300007812 */ /* 0x000fca00078ec0ff */
[----:B------:R0:W2:Y:S02]  /*19960*/  SHFL.IDX PT, R14, R0, RZ, 0x1f ;  /* 0x00001fff000e7589 */ /* 0x0000a400000e0000 */
.L_x_2694:
[----:B--2---:R-:W-:-:S13]  /*19970*/  ISETP.NE.AND P0, PT, R14, RZ, PT ;  /* 0x000000ff0e00720c */ /* 0x004fda0003f05270 */
[----:B------:R-:W-:Y:S05]  /*19980*/  @P0 BRA `(.L_x_2270) ;  /* 0x0000000000880947 */ /* 0x000fea0003800000 */
[----:B------:R-:W-:-:S03]  /*19990*/  UMOV UR4, 0xffffffff ;  /* 0xffffffff00047882 */ /* 0x000fc60000000000 */
[----:B------:R-:W-:Y:S05]  /*199a0*/  BRA.DIV UR4, `(.L_x_2553) ;  /* 0x0000003a04e87947 */ /* 0x000fea000b800000 */
[----:B------:R-:W-:-:S13]  /*199b0*/  ELECT P6, URZ, PT ;  /* 0x00000000003f782f */ /* 0x000fda00038c0000 */
.L_x_2697:
[----:B------:R-:W-:Y:S05]  /*199c0*/  @!P6 BRA `(.L_x_2270) ;  /* 0x000000000078e947 */ /* 0x000fea0003800000 */
[----:B0-----:R-:W2:Y:S02]  /*199d0*/  LDL.LU R0, [R1+0x50] ;  /* 0x0000500001007983 */ /* 0x001ea40000300800 */
[----:B--2---:R-:W-:-:S04]  /*199e0*/  LOP3.LUT R0, R0, 0x2, RZ, 0xfc, !PT ;  /* 0x0000000200007812 */ /* 0x004fc800078efcff */
[----:B------:R-:W-:-:S13]  /*199f0*/  ISETP.NE.AND P2, PT, R0, 0x3, PT ;  /* 0x000000030000780c */ /* 0x000fda0003f45270 */
[----:B------:R-:W-:Y:S05]  /*19a00*/  @!P2 BRA `(.L_x_2554) ;  /* 0x000000000004a947 */ /* 0x000fea0003800000 */
[----:B------:R-:W-:Y:S01]  /*19a10*/  BPT.TRAP 0x1 ;  /* 0x000000040000795c */ /* 0x000fe20000300000 */
.L_x_2554:
        /* <DEDUP_REMOVED lines=12> */
.L_x_2698:
[----:B------:R-:W2:Y:S02]  /*19ae0*/  SYNCS.PHASECHK.TRANS64.TRYWAIT P0, [R3+URZ], R0 ;  /* 0x00000000030075a7 */ /* 0x000ea4000800017f */
[----:B--2---:R-:W-:Y:S05]  /*19af0*/  @!P0 BRA `(.L_x_2556) ;  /* 0x0000003800c88947 */ /* 0x004fea0003800000 */
.L_x_2699:
[----:B------:R-:W-:Y:S05]  /*19b00*/  @!P2 BRA `(.L_x_2557) ;  /* 0x000000000004a947 */ /* 0x000fea0003800000 */
[----:B------:R-:W-:Y:S01]  /*19b10*/  BPT.TRAP 0x1 ;  /* 0x000000040000795c */ /* 0x000fe20000300000 */
.L_x_2557:
[----:B--2---:R-:W-:-:S05]  /*19b20*/  IADD3 R3, R9, 0x16860, RZ ;  /* 0x0001686009037810 */ /* 0x004fca0007ffe0ff */
[----:B------:R-:W-:-:S04]  /*19b30*/  IMAD R5, R18, 0x8, R3 ;  /* 0x0000000812057824 */ /* 0x000fc800078e0203 */
[----:B------:R-:W2:Y:S02]  /*19b40*/  SYNCS.PHASECHK.TRANS64.TRYWAIT P0, [R5+URZ], R2 ;  /* 0x00000002050075a7 */ /* 0x000ea4000800017f */
[----:B--2---:R-:W-:Y:S05]  /*19b50*/  @!P0 BRA `(.L_x_2558) ;  /* 0x0000003800c48947 */ /* 0x004fea0003800000 */
.L_x_2700:
[----:B------:R-:W-:-:S07]  /*19b60*/  IMAD R3, R4, 0x8, R3 ;  /* 0x0000000804037824 */ /* 0x000fce00078e0203 */
.L_x_2559:
[----:B----4-:R4:W0:Y:S02]  /*19b70*/  SYNCS.PHASECHK.TRANS64.TRYWAIT P0, [R3+URZ], R0 ;  /* 0x00000000030075a7 */ /* 0x010824000800017f */
[----:B0-----:R-:W-:Y:S05]  /*19b80*/  @!P0 NANOSLEEP.SYNCS 0x989680 ;  /* 0x009896800000895d */ /* 0x001fea0003900000 */
[----:B------:R-:W0:Y:S02]  /*19b90*/  @!P0 SYNCS.PHASECHK.TRANS64 P0, [R3+URZ], R0 ;  /* 0x00000000030085a7 */ /* 0x000e24000800007f */
[----:B0-----:R-:W-:Y:S05]  /*19ba0*/  @!P0 BRA `(.L_x_2559) ;  /* 0xfffffffc00f08947 */ /* 0x001fea000383ffff */
.L_x_2270:
[----:B------:R-:W-:Y:S05]  /*19bb0*/  BSYNC B9 ;  /* 0x0000000000097941 */ /* 0x000fea0003800000 */
.L_x_2267:
[----:B------:R-:W-:Y:S05]  /*19bc0*/  EXIT ;  /* 0x000000000000794d */ /* 0x000fea0003800000 */
.L_x_2290:
[----:B0-----:R0:W1:Y:S02]  /*19bd0*/  SYNCS.PHASECHK.TRANS64.TRYWAIT P6, [R77+URZ+0x16890], R89 ;  /* 0x016890594d0075a7 */ /* 0x00106400080c017f */
[----:B-1----:R-:W-:Y:S05]  /*19be0*/  @!P6 NANOSLEEP.SYNCS 0x989680 ;  /* 0x009896800000e95d */ /* 0x002fea0003900000 */
[----:B------:R-:W1:Y:S02]  /*19bf0*/  @!P6 SYNCS.PHASECHK.TRANS64 P6, [R77+URZ+0x16890], R89 ;  /* 0x016890594d00e5a7 */ /* 0x000e6400080c007f */
[----:B-1----:R-:W-:Y:S05]  /*19c00*/  @!P6 BRA `(.L_x_2290) ;  /* 0xfffffffc00f0e947 */ /* 0x002fea000383ffff */
[----:B------:R-:W-:Y:S05]  /*19c10*/  BRA `(.L_x_2560) ;  /* 0xfffffe9000947947 */ /* 0x000fea000383ffff */
.L_x_2310:
[----:B0-----:R0:W1:Y:S02]  /*19c20*/  SYNCS.PHASECHK.TRANS64.TRYWAIT P5, [R77+URZ+0x16890], R89 ;  /* 0x016890594d0075a7 */ /* 0x00106400080a017f */
[----:B-1----:R-:W-:Y:S05]  /*19c30*/  @!P5 NANOSLEEP.SYNCS 0x989680 ;  /* 0x009896800000d95d */ /* 0x002fea0003900000 */
[----:B------:R-:W1:Y:S02]  /*19c40*/  @!P5 SYNCS.PHASECHK.TRANS64 P5, [R77+URZ+0x16890], R89 ;  /* 0x016890594d00d5a7 */ /* 0x000e6400080a007f */
[----:B-1----:R-:W-:Y:S05]  /*19c50*/  @!P5 BRA `(.L_x_2310) ;  /* 0xfffffffc00f0d947 */ /* 0x002fea000383ffff */
[----:B------:R-:W-:Y:S05]  /*19c60*/  BRA `(.L_x_2561) ;  /* 0xfffffea400047947 */ /* 0x000fea000383ffff */
.L_x_2319:
[----:B-1----:R1:W2:Y:S02]  /*19c70*/  SYNCS.PHASECHK.TRANS64.TRYWAIT P4, [R77+URZ+0x16890], R89 ;  /* 0x016890594d0075a7 */ /* 0x0022a4000808017f */
[----:B--2---:R-:W-:Y:S05]  /*19c80*/  @!P4 NANOSLEEP.SYNCS 0x989680 ;  /* 0x009896800000c95d */ /* 0x004fea0003900000 */
[----:B------:R-:W2:Y:S02]  /*19c90*/  @!P4 SYNCS.PHASECHK.TRANS64 P4, [R77+URZ+0x16890], R89 ;  /* 0x016890594d00c5a7 */ /* 0x000ea4000808007f */
[----:B--2---:R-:W-:Y:S05]  /*19ca0*/  @!P4 BRA `(.L_x_2319) ;  /* 0xfffffffc00f0c947 */ /* 0x004fea000383ffff */
[----:B------:R-:W-:Y:S05]  /*19cb0*/  BRA `(.L_x_2562) ;  /* 0xfffffeb4002c7947 */ /* 0x000fea000383ffff */
.L_x_2325:
[----:B--2---:R2:W3:Y:S02]  /*19cc0*/  SYNCS.PHASECHK.TRANS64.TRYWAIT P3, [R77+URZ+0x168b0], R89 ;  /* 0x0168b0594d0075a7 */ /* 0x0044e4000806017f */
[----:B---3--:R-:W-:Y:S05]  /*19cd0*/  @!P3 NANOSLEEP.SYNCS 0x989680 ;  /* 0x009896800000b95d */ /* 0x008fea0003900000 */
[----:B------:R-:W3:Y:S02]  /*19ce0*/  @!P3 SYNCS.PHASECHK.TRANS64 P3, [R77+URZ+0x168b0], R89 ;  /* 0x0168b0594d00b5a7 */ /* 0x000ee4000806007f */
[----:B---3--:R-:W-:Y:S05]  /*19cf0*/  @!P3 BRA `(.L_x_2325) ;  /* 0xfffffffc00f0b947 */ /* 0x008fea000383ffff */
[----:B------:R-:W-:Y:S05]  /*19d00*/  BRA `(.L_x_2563) ;  /* 0xfffffeb400c07947 */ /* 0x000fea000383ffff */
.L_x_2335:
        /* <DEDUP_REMOVED lines=13> */
.L_x_2565:
[----:B------:R-:W-:Y:S05]  /*19de0*/  BSYNC B0 ;  /* 0x0000000000007941 */ /* 0x000fea0003800000 */
.L_x_2564:
[----:B------:R-:W-:Y:S01]  /*19df0*/  IMAD.MOV.U32 R157, RZ, RZ, R14 ;  /* 0x000000ffff9d7224 */ /* 0x000fe200078e000e */
[----:B------:R-:W-:Y:S06]  /*19e00*/  BRA `(.L_x_2566) ;  /* 0xfffffebc00cc7947 */ /* 0x000fec000383ffff */
.L_x_2347:
[----:B------:R-:W-:Y:S01]  /*19e10*/  BSSY B1, `(.L_x_2567) ;  /* 0x0000008000017945 */ /* 0x000fe20003800000 */
[----:B------:R-:W-:Y:S01]  /*19e20*/  MOV R13, R6 ;  /* 0x00000006000d7202 */ /* 0x000fe20000000f00 */
[----:B------:R-:W-:Y:S02]  /*19e30*/  IMAD.MOV.U32 R12, RZ, RZ, RZ ;  /* 0x000000ffff0c7224 */ /* 0x000fe400078e00ff */
[----:B------:R-:W-:Y:S02]  /*19e40*/  IMAD.MOV.U32 R11, RZ, RZ, 0x1c1f ;  /* 0x00001c1fff0b7424 */ /* 0x000fe400078e00ff */
[----:B------:R-:W-:-:S07]  /*19e50*/  IMAD.MOV.U32 R15, RZ, RZ, -0x1 ;  /* 0xffffffffff0f7424 */ /* 0x000fce00078e00ff */
[----:B------:R-:W-:Y:S05]  /*19e60*/  WARPSYNC.COLLECTIVE R15, `(.L_x_2568) ;  /* 0x000000000f087348 */ /* 0x000fea0003c00000 */
[----:B------:R0:W1:Y:S02]  /*19e70*/  SHFL.IDX P6, R14, R13, R12, R11 ;  /* 0x0000000c0d0e7389 */ /* 0x00006400000c000b */
[----:B01----:R-:W-:Y:S01]  /*19e80*/  ENDCOLLECTIVE ;  /* 0x000000000000791b */ /* 0x003fe20003800000 */
.L_x_2568:
[----:B------:R-:W-:Y:S05]  /*19e90*/  BSYNC B1 ;  /* 0x0000000000017941 */ /* 0x000fea0003800000 */
.L_x_2567:
        /* <DEDUP_REMOVED lines=8> */
.L_x_2569:
[----:B------:R-:W-:Y:S01]  /*19f20*/  IMAD.MOV.U32 R13, RZ, RZ, R8 ;  /* 0x000000ffff0d7224 */ /* 0x000fe200078e0008 */
[----:B------:R-:W-:-:S07]  /*19f30*/  MOV R0, R14 ;  /* 0x0000000e00007202 */ /* 0x000fce0000000f00 */
[----:B------:R-:W-:Y:S05]  /*19f40*/  WARPSYNC.COLLECTIVE R15, `(.L_x_2570) ;  /* 0x000000000f087348 */ /* 0x000fea0003c00000 */
[----:B------:R0:W1:Y:S02]  /*19f50*/  SHFL.IDX P6, R14, R13, R12, R11 ;  /* 0x0000000c0d0e7389 */ /* 0x00006400000c000b */
[----:B01----:R-:W-:Y:S01]  /*19f60*/  ENDCOLLECTIVE ;  /* 0x000000000000791b */ /* 0x003fe20003800000 */
.L_x_2570:
[----:B------:R-:W-:Y:S02]  /*19f70*/  IMAD.MOV.U32 R13, RZ, RZ, R7 ;  /* 0x000000ffff0d7224 */ /* 0x000fe400078e0007 */
[----:B------:R-:W-:-:S07]  /*19f80*/  IMAD.MOV.U32 R5, RZ, RZ, R14 ;  /* 0x000000ffff057224 */ /* 0x000fce00078e000e */
[----:B------:R-:W-:Y:S05]  /*19f90*/  WARPSYNC.COLLECTIVE R15, `(.L_x_2571) ;  /* 0x000000000f087348 */ /* 0x000fea0003c00000 */
[----:B------:R0:W1:Y:S02]  /*19fa0*/  SHFL.IDX P6, R14, R13, R12, R11 ;  /* 0x0000000c0d0e7389 */ /* 0x00006400000c000b */
[----:B01----:R-:W-:Y:S01]  /*19fb0*/  ENDCOLLECTIVE ;  /* 0x000000000000791b */ /* 0x003fe20003800000 */
.L_x_2571:
[----:B------:R-:W-:Y:S05]  /*19fc0*/  BRA `(.L_x_2572) ;  /* 0xfffffec400507947 */ /* 0x000fea000383ffff */
.L_x_2350:
[----:B------:R-:W-:Y:S01]  /*19fd0*/  BSSY B1, `(.L_x_2573) ;  /* 0x0000008000017945 */ /* 0x000fe20003800000 */
[----:B------:R-:W-:Y:S02]  /*19fe0*/  IMAD.MOV.U32 R13, RZ, RZ, R6 ;  /* 0x000000ffff0d7224 */ /* 0x000fe400078e0006 */
[----:B------:R-:W-:Y:S02]  /*19ff0*/  IMAD.MOV.U32 R12, RZ, RZ, 0x1 ;  /* 0x00000001ff0c7424 */ /* 0x000fe400078e00ff */
[----:B------:R-:W-:Y:S02]  /*1a000*/  IMAD.MOV.U32 R11, RZ, RZ, 0x1c1f ;  /* 0x00001c1fff0b7424 */ /* 0x000fe400078e00ff */
[----:B------:R-:W-:-:S07]  /*1a010*/  IMAD.MOV.U32 R15, RZ, RZ, -0x1 ;  /* 0xffffffffff0f7424 */ /* 0x000fce00078e00ff */
[----:B0---4-:R-:W-:Y:S05]  /*1a020*/  WARPSYNC.COLLECTIVE R15, `(.L_x_2574) ;  /* 0x000000000f087348 */ /* 0x011fea0003c00000 */
[----:B----4-:R1:W2:Y:S02]  /*1a030*/  SHFL.IDX P6, R14, R13, R12, R11 ;  /* 0x0000000c0d0e7389 */ /* 0x0102a400000c000b */
[----:B012---:R-:W-:Y:S01]  /*1a040*/  ENDCOLLECTIVE ;  /* 0x000000000000791b */ /* 0x007fe20003800000 */
.L_x_2574:
[----:B------:R-:W-:Y:S05]  /*1a050*/  BSYNC B1 ;  /* 0x0000000000017941 */ /* 0x000fea0003800000 */
.L_x_2573:
[----:B------:R-:W-:Y:S01]  /*1a060*/  MOV R13, R4 ;  /* 0x00000004000d7202 */ /* 0x000fe20000000f00 */
[----:B------:R-:W-:Y:S02]  /*1a070*/  IMAD.MOV.U32 R12, RZ, RZ, 0x1 ;  /* 0x00000001ff0c7424 */ /* 0x000fe400078e00ff */
[----:B------:R-:W-:Y:S02]  /*1a080*/  IMAD.MOV.U32 R11, RZ, RZ, 0x1c1f ;  /* 0x00001c1fff0b7424 */ /* 0x000fe400078e00ff */
[----:B------:R-:W-:Y:S02]  /*1a090*/  IMAD.MOV.U32 R15, RZ, RZ, -0x1 ;  /* 0xffffffffff0f7424 */ /* 0x000fe400078e00ff */
[----:B------:R-:W-:-:S07]  /*1a0a0*/  IMAD.MOV.U32 R3, RZ, RZ, R14 ;  /* 0x000000ffff037224 */ /* 0x000fce00078e000e */
[----:B------:R-:W-:Y:S05]  /*1a0b0*/  WARPSYNC.COLLECTIVE R15, `(.L_x_2575) ;  /* 0x000000000f087348 */ /* 0x000fea0003c00000 */
[----:B------:R0:W1:Y:S02]  /*1a0c0*/  SHFL.IDX P6, R14, R13, R12, R11 ;  /* 0x0000000c0d0e7389 */ /* 0x00006400000c000b */
[----:B01----:R-:W-:Y:S01]  /*1a0d0*/  ENDCOLLECTIVE ;  /* 0x000000000000791b */ /* 0x003fe20003800000 */
.L_x_2575:
[----:B------:R-:W-:Y:S02]  /*1a0e0*/  IMAD.MOV.U32 R13, RZ, RZ, R8 ;  /* 0x000000ffff0d7224 */ /* 0x000fe400078e0008 */
[----:B------:R-:W-:-:S07]  /*1a0f0*/  IMAD.MOV.U32 R0, RZ, RZ, R14 ;  /* 0x000000ffff007224 */ /* 0x000fce00078e000e */
[----:B------:R-:W-:Y:S05]  /*1a100*/  WARPSYNC.COLLECTIVE R15, `(.L_x_2576) ;  /* 0x000000000f087348 */ /* 0x000fea0003c00000 */
[----:B------:R0:W1:Y:S02]  /*1a110*/  SHFL.IDX P6, R14, R13, R12, R11 ;  /* 0x0000000c0d0e7389 */ /* 0x00006400000c000b */
[----:B01----:R-:W-:Y:S01]  /*1a120*/  ENDCOLLECTIVE ;  /* 0x000000000000791b */ /* 0x003fe20003800000 */
.L_x_2576:
[----:B------:R-:W-:Y:S02]  /*1a130*/  IMAD.MOV.U32 R13, RZ, RZ, R7 ;  /* 0x000000ffff0d7224 */ /* 0x000fe400078e0007 */
[----:B------:R-:W-:-:S07]  /*1a140*/  IMAD.MOV.U32 R5, RZ, RZ, R14 ;  /* 0x000000ffff057224 */ /* 0x000fce00078e000e */
[----:B------:R-:W-:Y:S05]  /*1a150*/  WARPSYNC.COLLECTIVE R15, `(.L_x_2577) ;  /* 0x000000000f087348 */ /* 0x000fea0003c00000 */
[----:B------:R0:W1:Y:S02]  /*1a160*/  SHFL.IDX P6, R14, R13, R12, R11 ;  /* 0x0000000c0d0e7389 */ /* 0x00006400000c000b */
[----:B01----:R-:W-:Y:S01]  /*1a170*/  ENDCOLLECTIVE ;  /* 0x000000000000791b */ /* 0x003fe20003800000 */
.L_x_2577:
[----:B------:R-:W-:Y:S05]  /*1a180*/  BRA `(.L_x_2578) ;  /* 0xfffffec400bc7947 */ /* 0x000fea000383ffff */
.L_x_2354:
[----:B0-----:R0:W1:Y:S02]  /*1a190*/  SYNCS.PHASECHK.TRANS64.TRYWAIT P0, [R2+URZ+0x16800], R37 ;  /* 0x01680025020075a7 */ /* 0x001064000800017f */
[----:B-1----:R-:W-:Y:S05]  /*1a1a0*/  @!P0 NANOSLEEP.SYNCS 0x989680 ;  /* 0x009896800000895d */ /* 0x002fea0003900000 */
[----:B------:R-:W1:Y:S02]  /*1a1b0*/  @!P0 SYNCS.PHASECHK.TRANS64 P0, [R2+URZ+0x16800], R37 ;  /* 0x01680025020085a7 */ /* 0x000e64000800007f */
[----:B-1----:R-:W-:Y:S05]  /*1a1c0*/  @!P0 BRA `(.L_x_2354) ;  /* 0xfffffffc00f08947 */ /* 0x002fea000383ffff */
[----:B------:R-:W-:Y:S05]  /*1a1d0*/  BRA `(.L_x_2579) ;  /* 0xfffffec800c47947 */ /* 0x000fea000383ffff */
.L_x_2362:
[----:B------:R-:W0:Y:S01]  /*1a1e0*/  LDC R41, c[0x0][0x3f4] ;  /* 0x0000fd00ff297b82 */ /* 0x000e220000000800 */
[----:B------:R-:W-:Y:S01]  /*1a1f0*/  BSSY B1, `(.L_x_2580) ;  /* 0x0000008000017945 */ /* 0x000fe20003800000 */
[----:B------:R-:W-:Y:S01]  /*1a200*/  IMAD.MOV.U32 R13, RZ, RZ, R26 ;  /* 0x000000ffff0d7224 */ /* 0x000fe200078e001a */
[----:B------:R-:W-:Y:S01]  /*1a210*/  MOV R12, RZ ;  /* 0x000000ff000c7202 */ /* 0x000fe20000000f00 */
[----:B------:R-:W-:Y:S02]  /*1a220*/  IMAD.MOV.U32 R11, RZ, RZ, 0x1c1f ;  /* 0x00001c1fff0b7424 */ /* 0x000fe400078e00ff */
[----:B------:R-:W-:-:S07]  /*1a230*/  IMAD.MOV.U32 R15, RZ, RZ, -0x1 ;  /* 0xffffffffff0f7424 */ /* 0x000fce00078e00ff */
[----:B0-----:R-:W-:Y:S05]  /*1a240*/  WARPSYNC.COLLECTIVE R15, `(.L_x_2581) ;  /* 0x000000000f087348 */ /* 0x001fea0003c00000 */
[----:B------:R1:W2:Y:S02]  /*1a250*/  SHFL.IDX P6, R14, R13, R12, R11 ;  /* 0x0000000c0d0e7389 */ /* 0x0002a400000c000b */
[----:B012---:R-:W-:Y:S01]  /*1a260*/  ENDCOLLECTIVE ;  /* 0x000000000000791b */ /* 0x007fe20003800000 */
.L_x_2581:
[----:B------:R-:W-:Y:S05]  /*1a270*/  BSYNC B1 ;  /* 0x0000000000017941 */ /* 0x000fea0003800000 */
.L_x_2580:
[----:B------:R0:W5:Y:S01]  /*1a280*/  LDL R8, [R1+0x20] ;  /* 0x0000200001087983 */ /* 0x0001620000100800 */
[----:B------:R-:W-:Y:S01]  /*1a290*/  IMAD.MOV.U32 R13, RZ, RZ, R25 ;  /* 0x000000ffff0d7224 */ /* 0x000fe200078e0019 */
[----:B------:R-:W-:Y:S01]  /*1a2a0*/  ISETP.GE.AND P0, PT, R16, R41, PT ;  /* 0x000000291000720c */ /* 0x000fe20003f06270 */
[----:B------:R-:W-:Y:S02]  /*1a2b0*/  IMAD.MOV.U32 R12, RZ, RZ, RZ ;  /* 0x000000ffff0c7224 */ /* 0x000fe400078e00ff */
[----:B------:R-:W-:Y:S02]  /*1a2c0*/  IMAD.MOV.U32 R11, RZ, RZ, 0x1c1f ;  /* 0x00001c1fff0b7424 */ /* 0x000fe400078e00ff */
[----:B------:R-:W-:Y:S02]  /*1a2d0*/  IMAD.MOV.U32 R15, RZ, RZ, -0x1 ;  /* 0xffffffffff0f7424 */ /* 0x000fe400078e00ff */
[----:B0-----:R-:W-:-:S07]  /*1a2e0*/  IMAD.MOV.U32 R0, RZ, RZ, R14 ;  /* 0x000000ffff007224 */ /* 0x001fce00078e000e */
[----:B-----5:R-:W-:Y:S05]  /*1a2f0*/  WARPSYNC.COLLECTIVE R15, `(.L_x_2582) ;  /* 0x000000000f087348 */ /* 0x020fea0003c00000 */
[----:B------:R0:W1:Y:S02]  /*1a300*/  SHFL.IDX P6, R14, R13, R12, R11 ;  /* 0x0000000c0d0e7389 */ /* 0x00006400000c000b */
[----:B01---5:R-:W-:Y:S01]  /*1a310*/  ENDCOLLECTIVE ;  /* 0x000000000000791b */ /* 0x023fe20003800000 */
.L_x_2582:
[----:B------:R-:W-:Y:S01]  /*1a320*/  MOV R13, R24 ;  /* 0x00000018000d7202 */ /* 0x000fe20000000f00 */
[----:B------:R-:W-:-:S07]  /*1a330*/  IMAD.MOV.U32 R3, RZ, RZ, R14 ;  /* 0x000000ffff037224 */ /* 0x000fce00078e000e */
[----:B------:R-:W-:Y:S05]  /*1a340*/  WARPSYNC.COLLECTIVE R15, `(.L_x_2583) ;  /* 0x000000000f087348 */ /* 0x000fea0003c00000 */
[----:B------:R0:W1:Y:S02]  /*1a350*/  SHFL.IDX P6, R14, R13, R12, R11 ;  /* 0x0000000c0d0e7389 */ /* 0x00006400000c000b */
[----:B01----:R-:W-:Y:S01]  /*1a360*/  ENDCOLLECTIVE ;  /* 0x000000000000791b */ /* 0x003fe20003800000 */
.L_x_2583:
[----:B------:R-:W-:Y:S02]  /*1a370*/  IMAD.MOV.U32 R13, RZ, RZ, R27 ;  /* 0x000000ffff0d7224 */ /* 0x000fe400078e001b */
[----:B------:R-:W-:-:S07]  /*1a380*/  IMAD.MOV.U32 R4, RZ, RZ, R14 ;  /* 0x000000ffff047224 */ /* 0x000fce00078e000e */
[----:B------:R-:W-:Y:S05]  /*1a390*/  WARPSYNC.COLLECTIVE R15, `(.L_x_2584) ;  /* 0x000000000f087348 */ /* 0x000fea0003c00000 */
[----:B------:R0:W1:Y:S02]  /*1a3a0*/  SHFL.IDX P6, R14, R13, R12, R11 ;  /* 0x0000000c0d0e7389 */ /* 0x00006400000c000b */
[----:B01----:R-:W-:Y:S01]  /*1a3b0*/  ENDCOLLECTIVE ;  /* 0x000000000000791b */ /* 0x003fe20003800000 */
.L_x_2584:
[----:B------:R-:W-:-:S05]  /*1a3c0*/  IMAD R32, R8, R32, RZ ;  /* 0x0000002008207224 */ /* 0x000fca00078e02ff */
[----:B------:R-:W-:-:S13]  /*1a3d0*/  ISETP.GE.OR P1, PT, R39, R32, P0 ;  /* 0x000000202700720c */ /* 0x000fda0000726670 */
[C---:B------:R-:W-:Y:S01]  /*1a3e0*/  @!P1 IMAD.SHL.U32 R5, R16.reuse, 0x2, RZ ;  /* 0x0000000210059824 */ /* 0x040fe200078e00ff */
[----:B------:R-:W-:-:S04]  /*1a3f0*/  @!P1 SHF.L.U64.HI R21, R16, 0x1, R43 ;  /* 0x0000000110159819 */ /* 0x000fc8000001022b */
[----:B------:R-:W-:-:S05]  /*1a400*/  @!P1 IADD3 R6, P2, R3, R5, RZ ;  /* 0x0000000503069210 */ /* 0x000fca0007f5e0ff */
[----:B------:R-:W-:-:S05]  /*1a410*/  @!P1 IMAD.X R7, R0, 0x1, R21, P2 ;  /* 0x0000000100079824 */ /* 0x000fca00010e0615 */
        /* <DEDUP_REMOVED lines=9> */
[----:B------:R-:W-:Y:S02]  /*1a4b0*/  CS2R R20, SRZ ;  /* 0x0000000000147805 */ /* 0x000fe4000001ff00 */
[----:B------:R-:W-:Y:S01]  /*1a4c0*/  CS2R R30, SRZ ;  /* 0x00000000001e7805 */ /* 0x000fe2000001ff00 */
[----:B0-----:R-:W-:Y:S02]  /*1a4d0*/  IMAD.MOV.U32 R15, RZ, RZ, -0x1 ;  /* 0xffffffffff0f7424 */ /* 0x001fe400078e00ff */
[----:B--2---:R-:W-:-:S02]  /*1a4e0*/  @!P1 IMAD.MOV.U32 R37, RZ, RZ, R11 ;  /* 0x000000ffff259224 */ /* 0x004fc400078e000b */
[----:B------:R-:W-:Y:S02]  /*1a4f0*/  IMAD.MOV.U32 R11, RZ, RZ, 0x1c1f ;  /* 0x00001c1fff0b7424 */ /* 0x000fe400078e00ff */
[----:B------:R-:W-:Y:S02]  /*1a500*/  @!P1 IMAD.MOV.U32 R34, RZ, RZ, R8 ;  /* 0x000000ffff229224 */ /* 0x000fe400078e0008 */
[----:B------:R-:W-:-:S07]  /*1a510*/  @!P1 IMAD.MOV.U32 R35, RZ, RZ, R9 ;  /* 0x000000ffff239224 */ /* 0x000fce00078e0009 */
[----:B-----5:R-:W-:Y:S05]  /*1a520*/  WARPSYNC.COLLECTIVE R15, `(.L_x_2585) ;  /* 0x000000000f087348 */ /* 0x020fea0003c00000 */
[----:B------:R0:W1:Y:S02]  /*1a530*/  SHFL.IDX P6, R14, R13, R12, R11 ;  /* 0x0000000c0d0e7389 */ /* 0x00006400000c000b */
[----:B01---5:R-:W-:Y:S01]  /*1a540*/  ENDCOLLECTIVE ;  /* 0x000000000000791b */ /* 0x023fe20003800000 */
.L_x_2585:
[----:B------:R-:W-:Y:S01]  /*1a550*/  @!P1 IMAD.MOV.U32 R36, RZ, RZ, R10 ;  /* 0x000000ffff249224 */ /* 0x000fe200078e000a */
[----:B------:R-:W-:Y:S01]  /*1a560*/  MOV R0, R34 ;  /* 0x0000002200007202 */ /* 0x000fe20000000f00 */
[----:B------:R-:W-:Y:S02]  /*1a570*/  IMAD.MOV.U32 R3, RZ, RZ, R35 ;  /* 0x000000ffff037224 */ /* 0x000fe400078e0023 */
[----:B------:R-:W-:Y:S01]  /*1a580*/  IMAD.MOV.U32 R8, RZ, RZ, R36 ;  /* 0x000000ffff087224 */ /* 0x000fe200078e0024 */
[----:B------:R-:W-:Y:S01]  /*1a590*/  PRMT R42, R0, 0x7610, R42 ;  /* 0x00007610002a7816 */ /* 0x000fe2000000002a */
[----:B------:R-:W-:Y:S01]  /*1a5a0*/  IMAD.MOV.U32 R9, RZ, RZ, R37 ;  /* 0x000000ffff097224 */ /* 0x000fe200078e0025 */
[----:B------:R-:W-:Y:S01]  /*1a5b0*/  PRMT R45, R45, 0x5410, R3 ;  /* 0x000054102d2d7816 */ /* 0x000fe20000000003 */
[----:B------:R-:W-:Y:S01]  /*1a5c0*/  @!P1 IMAD.MOV.U32 R30, RZ, RZ, R4 ;  /* 0x000000ffff1e9224 */ /* 0x000fe200078e0004 */
[----:B------:R-:W-:Y:S01]  /*1a5d0*/  @!P1 MOV R20, R6 ;  /* 0x0000000600149202 */ /* 0x000fe20000000f00 */
[----:B------:R-:W-:Y:S01]  /*1a5e0*/  @!P1 IMAD.MOV.U32 R31, RZ, RZ, R5 ;  /* 0x000000ffff1f9224 */ /* 0x000fe200078e0005 */
[----:B------:R-:W-:Y:S01]  /*1a5f0*/  PRMT R33, R8, 0x5410, R9 ;  /* 0x0000541008217816 */ /* 0x000fe20000000009 */
[----:B------:R-:W-:Y:S01]  /*1a600*/  @!P1 IMAD.MOV.U32 R21, RZ, RZ, R7 ;  /* 0x000000ffff159224 */ /* 0x000fe200078e0007 */
[----:B------:R-:W-:Y:S01]  /*1a610*/  MOV R13, R25 ;  /* 0x00000019000d7202 */ /* 0x000fe20000000f00 */
[----:B------:R-:W-:-:S02]  /*1a620*/  IMAD.MOV.U32 R4, RZ, RZ, R30 ;  /* 0x000000ffff047224 */ /* 0x000fc400078e001e */
[----:B------:R-:W-:Y:S02]  /*1a630*/  IMAD.MOV.U32 R5, RZ, RZ, R31 ;  /* 0x000000ffff057224 */ /* 0x000fe400078e001f */
[----:B------:R-:W-:Y:S02]  /*1a640*/  IMAD.MOV.U32 R6, RZ, RZ, R20 ;  /* 0x000000ffff067224 */ /* 0x000fe400078e0014 */
[----:B------:R-:W-:Y:S01]  /*1a650*/  IMAD.MOV.U32 R7, RZ, RZ, R21 ;  /* 0x000000ffff077224 */ /* 0x000fe200078e0015 */
[----:B------:R-:W-:Y:S01]  /*1a660*/  PRMT R45, R5, 0x7610, R45 ;  /* 0x00007610052d7816 */ /* 0x000fe2000000002d */
[----:B------:R-:W-:Y:S01]  /*1a670*/  IMAD.MOV.U32 R0, RZ, RZ, R14 ;  /* 0x000000ffff007224 */ /* 0x000fe200078e000e */
[----:B------:R-:W-:-:S07]  /*1a680*/  PRMT R56, R4, 0x5410, R6 ;  /* 0x0000541004387816 */ /* 0x000fce0000000006 */
[----:B------:R-:W-:Y:S05]  /*1a690*/  WARPSYNC.COLLECTIVE R15, `(.L_x_2586) ;  /* 0x000000000f087348 */ /* 0x000fea0003c00000 */
[----:B------:R0:W1:Y:S02]  /*1a6a0*/  SHFL.IDX P6, R14, R13, R12, R11 ;  /* 0x0000000c0d0e7389 */ /* 0x00006400000c000b */
[----:B01----:R-:W-:Y:S01]  /*1a6b0*/  ENDCOLLECTIVE ;  /* 0x000000000000791b */ /* 0x003fe20003800000 */
.L_x_2586:
[----:B------:R-:W-:Y:S02]  /*1a6c0*/  PRMT R42, R42, 0x5410, R7 ;  /* 0x000054102a2a7816 */ /* 0x000fe40000000007 */
[----:B------:R-:W-:Y:S01]  /*1a6d0*/  CS2R R4, SRZ ;  /* 0x0000000000047805 */ /* 0x000fe2000001ff00 */
[----:B------:R-:W-:Y:S02]  /*1a6e0*/  IMAD.MOV.U32 R13, RZ, RZ, R24 ;  /* 0x000000ffff0d7224 */ /* 0x000fe400078e0018 */
[----:B------:R-:W-:-:S07]  /*1a6f0*/  IMAD.MOV.U32 R3, RZ, RZ, R14 ;  /* 0x000000ffff037224 */ /* 0x000fce00078e000e */
[----:B------:R-:W-:Y:S05]  /*1a700*/  WARPSYNC.COLLECTIVE R15, `(.L_x_2587) ;  /* 0x000000000f087348 */ /* 0x000fea0003c00000 */
[----:B------:R0:W1:Y:S02]  /*1a710*/  SHFL.IDX P6, R14, R13, R12, R11 ;  /* 0x0000000c0d0e7389 */ /* 0x00006400000c000b */
[----:B01----:R-:W-:Y:S01]  /*1a720*/  ENDCOLLECTIVE ;  /* 0x000000000000791b */ /* 0x003fe20003800000 */
.L_x_2587:
[----:B------:R-:W-:Y:S02]  /*1a730*/  IMAD.MOV.U32 R13, RZ, RZ, R27 ;  /* 0x000000ffff0d7224 */ /* 0x000fe400078e001b */
[----:B------:R-:W-:-:S07]  /*1a740*/  IMAD.MOV.U32 R24, RZ, RZ, R14 ;  /* 0x000000ffff187224 */ /* 0x000fce00078e000e */
[----:B------:R-:W-:Y:S05]  /*1a750*/  WARPSYNC.COLLECTIVE R15, `(.L_x_2588) ;  /* 0x000000000f087348 */ /* 0x000fea0003c00000 */
[----:B------:R0:W1:Y:S02]  /*1a760*/  SHFL.IDX P6, R14, R13, R12, R11 ;  /* 0x0000000c0d0e7389 */ /* 0x00006400000c000b */
[----:B01----:R-:W-:Y:S01]  /*1a770*/  ENDCOLLECTIVE ;  /* 0x000000000000791b */ /* 0x003fe20003800000 */
.L_x_2588:
[----:B------:R-:W-:Y:S05]  /*1a780*/  BRA `(.L_x_2589) ;  /* 0xfffffed400ac7947 */ /* 0x000fea000383ffff */
.L_x_2366:
[----:B0-----:R0:W1:Y:S02]  /*1a790*/  SYNCS.PHASECHK.TRANS64.TRYWAIT P1, [R2+URZ+0x16800], R13 ;  /* 0x0168000d020075a7 */ /* 0x001064000802017f */
[----:B-1----:R-:W-:Y:S05]  /*1a7a0*/  @!P1 NANOSLEEP.SYNCS 0x989680 ;  /* 0x009896800000995d */ /* 0x002fea0003900000 */
[----:B------:R-:W1:Y:S02]  /*1a7b0*/  @!P1 SYNCS.PHASECHK.TRANS64 P1, [R2+URZ+0x16800], R13 ;  /* 0x0168000d020095a7 */ /* 0x000e64000802007f */
[----:B-1----:R-:W-:Y:S05]  /*1a7c0*/  @!P1 BRA `(.L_x_2366) ;  /* 0xfffffffc00f09947 */ /* 0x002fea000383ffff */
[----:B------:R-:W-:Y:S05]  /*1a7d0*/  BRA `(.L_x_2590) ;  /* 0xfffffed8004c7947 */ /* 0x000fea000383ffff */
.L_x_2372:
[----:B-1----:R1:W2:Y:S02]  /*1a7e0*/  SYNCS.PHASECHK.TRANS64.TRYWAIT P2, [R10+URZ+0x16830], R3 ;  /* 0x016830030a0075a7 */ /* 0x0022a4000804017f */
[----:B--2---:R-:W-:Y:S05]  /*1a7f0*/  @!P2 NANOSLEEP.SYNCS 0x989680 ;  /* 0x009896800000a95d */ /* 0x004fea0003900000 */
[----:B------:R-:W2:Y:S02]  /*1a800*/  @!P2 SYNCS.PHASECHK.TRANS64 P2, [R10+URZ+0x16830], R3 ;  /* 0x016830030a00a5a7 */ /* 0x000ea4000804007f */
[----:B--2---:R-:W-:Y:S05]  /*1a810*/  @!P2 BRA `(.L_x_2372) ;  /* 0xfffffffc00f0a947 */ /* 0x004fea000383ffff */
[----:B------:R-:W-:Y:S05]  /*1a820*/  BRA `(.L_x_2371) ;  /* 0xfffffee400c87947 */ /* 0x000fea000383ffff */
.L_x_2378:
[----:B-1----:R1:W2:Y:S02]  /*1a830*/  SYNCS.PHASECHK.TRANS64.TRYWAIT P4, [R0+URZ+0x16830], R3 ;  /* 0x01683003000075a7 */ /* 0x0022a4000808017f */
[----:B--2---:R-:W-:Y:S05]  /*1a840*/  @!P4 NANOSLEEP.SYNCS 0x989680 ;  /* 0x009896800000c95d */ /* 0x004fea0003900000 */
[----:B------:R-:W2:Y:S02]  /*1a850*/  @!P4 SYNCS.PHASECHK.TRANS64 P4, [R0+URZ+0x16830], R3 ;  /* 0x016830030000c5a7 */ /* 0x000ea4000808007f */
[----:B--2---:R-:W-:Y:S05]  /*1a860*/  @!P4 BRA `(.L_x_2378) ;  /* 0xfffffffc00f0c947 */ /* 0x004fea000383ffff */
[----:B------:R-:W-:Y:S05]  /*1a870*/  BRA `(.L_x_2377) ;  /* 0xffffff08007c7947 */ /* 0x000fea000383ffff */
.L_x_2382:
[----:B-1----:R1:W2:Y:S02]  /*1a880*/  SYNCS.PHASECHK.TRANS64.TRYWAIT P3, [R3+URZ+0x16850], R0 ;  /* 0x01685000030075a7 */ /* 0x0022a4000806017f */
[----:B--2---:R-:W-:Y:S05]  /*1a890*/  @!P3 NANOSLEEP.SYNCS 0x989680 ;  /* 0x009896800000b95d */ /* 0x004fea0003900000 */
[----:B------:R-:W2:Y:S02]  /*1a8a0*/  @!P3 SYNCS.PHASECHK.TRANS64 P3, [R3+URZ+0x16850], R0 ;  /* 0x016850000300b5a7 */ /* 0x000ea4000806007f */
[----:B--2---:R-:W-:Y:S05]  /*1a8b0*/  @!P3 BRA `(.L_x_2382) ;  /* 0xfffffffc00f0b947 */ /* 0x004fea000383ffff */
[----:B------:R-:W-:Y:S05]  /*1a8c0*/  BRA `(.L_x_2379) ;  /* 0xffffff0c00507947 */ /* 0x000fea000383ffff */
.L_x_2389:
[----:B-1----:R1:W2:Y:S02]  /*1a8d0*/  SYNCS.PHASECHK.TRANS64.TRYWAIT P3, [R0+URZ+0x16830], R3 ;  /* 0x01683003000075a7 */ /* 0x0022a4000806017f */
[----:B--2---:R-:W-:Y:S05]  /*1a8e0*/  @!P3 NANOSLEEP.SYNCS 0x989680 ;  /* 0x009896800000b95d */ /* 0x004fea0003900000 */
[----:B------:R-:W2:Y:S02]  /*1a8f0*/  @!P3 SYNCS.PHASECHK.TRANS64 P3, [R0+URZ+0x16830], R3 ;  /* 0x016830030000b5a7 */ /* 0x000ea4000806007f */
[----:B--2---:R-:W-:Y:S05]  /*1a900*/  @!P3 BRA `(.L_x_2389) ;  /* 0xfffffffc00f0b947 */ /* 0x004fea000383ffff */
[----:B------:R-:W-:Y:S05]  /*1a910*/  BRA `(.L_x_2388) ;  /* 0xffffff3000947947 */ /* 0x000fea000383ffff */
.L_x_2393:
[----:B-1----:R1:W2:Y:S02]  /*1a920*/  SYNCS.PHASECHK.TRANS64.TRYWAIT P2, [R3+URZ+0x16850], R0 ;  /* 0x01685000030075a7 */ /* 0x0022a4000804017f */
[----:B--2---:R-:W-:Y:S05]  /*1a930*/  @!P2 NANOSLEEP.SYNCS 0x989680 ;  /* 0x009896800000a95d */ /* 0x004fea0003900000 */
[----:B------:R-:W2:Y:S02]  /*1a940*/  @!P2 SYNCS.PHASECHK.TRANS64 P2, [R3+URZ+0x16850], R0 ;  /* 0x016850000300a5a7 */ /* 0x000ea4000804007f */
[----:B--2---:R-:W-:Y:S05]  /*1a950*/  @!P2 BRA `(.L_x_2393) ;  /* 0xfffffffc00f0a947 */ /* 0x004fea000383ffff */
[----:B------:R-:W-:Y:S05]  /*1a960*/  BRA `(.L_x_2390) ;  /* 0xffffff3400687947 */ /* 0x000fea000383ffff */
.L_x_2398:
[----:B-1----:R1:W2:Y:S02]  /*1a970*/  SYNCS.PHASECHK.TRANS64.TRYWAIT P0, [R13+URZ+0x16850], R6 ;  /* 0x016850060d0075a7 */ /* 0x0022a4000800017f */
[----:B--2---:R-:W-:Y:S05]  /*1a980*/  @!P0 NANOSLEEP.SYNCS 0x989680 ;  /* 0x009896800000895d */ /* 0x004fea0003900000 */
[----:B------:R-:W2:Y:S02]  /*1a990*/  @!P0 SYNCS.PHASECHK.TRANS64 P0, [R13+URZ+0x16850], R6 ;  /* 0x016850060d0085a7 */ /* 0x000ea4000800007f */
[----:B--2---:R-:W-:Y:S05]  /*1a9a0*/  @!P0 BRA `(.L_x_2398) ;  /* 0xfffffffc00f08947 */ /* 0x004fea000383ffff */
[----:B------:R-:W-:Y:S05]  /*1a9b0*/  BRA `(.L_x_2397) ;  /* 0xffffff50001c7947 */ /* 0x000fea000383ffff */
.L_x_2403:
[----:B------:R-:W-:Y:S01]  /*1a9c0*/  IMAD.MOV.U32 R13, RZ, RZ, R41 ;  /* 0x000000ffff0d7224 */ /* 0x000fe200078e0029 */
[----:B------:R-:W-:Y:S01]  /*1a9d0*/  MOV R15, 0xffffffff ;  /* 0xffffffff000f7802 */ /* 0x000fe20000000f00 */
[----:B------:R-:W-:Y:S01]  /*1a9e0*/  IMAD.MOV.U32 R12, RZ, RZ, RZ ;  /* 0x000000ffff0c7224 */ /* 0x000fe200078e00ff */
[----:B------:R-:W-:Y:S01]  /*1a9f0*/  IADD3 R42, R45, R51, RZ ;  /* 0x000000332d2a7210 */ /* 0x000fe20007ffe0ff */
[----:B------:R-:W-:-:S04]  /*1aa00*/  IMAD.MOV.U32 R11, RZ, RZ, 0x181f ;  /* 0x0000181fff0b7424 */ /* 0x000fc800078e00ff */
[----:B------:R-:W-:-:S07]  /*1aa10*/  VIADD R20, R42, 0x30 ;  /* 0x000000302a147836 */ /* 0x000fce0000000000 */
[----:B0----5:R-:W-:Y:S05]  /*1aa20*/  WARPSYNC.COLLECTIVE R15, `(.L_x_2591) ;  /* 0x000000000f087348 */ /* 0x021fea0003c00000 */
[----:B------:R1:W2:Y:S02]  /*1aa30*/  SHFL.IDX P6, R14, R13, R12, R11 ;  /* 0x0000000c0d0e7389 */ /* 0x0002a400000c000b */
[----:B012--5:R-:W-:Y:S01]  /*1aa40*/  ENDCOLLECTIVE ;  /* 0x000000000000791b */ /* 0x027fe20003800000 */
.L_x_2591:
[----:B------:R-:W-:Y:S02]  /*1aa50*/  IMAD.MOV.U32 R13, RZ, RZ, R40 ;  /* 0x000000ffff0d7224 */ /* 0x000fe400078e0028 */
[----:B------:R-:W-:-:S07]  /*1aa60*/  IMAD.MOV.U32 R0, RZ, RZ, R14 ;  /* 0x000000ffff007224 */ /* 0x000fce00078e000e */
[----:B------:R-:W-:Y:S05]  /*1aa70*/  WARPSYNC.COLLECTIVE R15, `(.L_x_2592) ;  /* 0x000000000f087348 */ /* 0x000fea0003c00000 */
[----:B------:R0:W1:Y:S02]  /*1aa80*/  SHFL.IDX P6, R14, R13, R12, R11 ;  /* 0x0000000c0d0e7389 */ /* 0x00006400000c000b */
[----:B01----:R-:W-:Y:S01]  /*1aa90*/  ENDCOLLECTIVE ;  /* 0x000000000000791b */ /* 0x003fe20003800000 */
.L_x_2592:
        /* <DEDUP_REMOVED lines=12> */
.L_x_2593:
[----:B------:R-:W-:-:S04]  /*1ab60*/  @!P3 LEA R28, P5, R44, R3, 0x1 ;  /* 0x000000032c1cb211 */ /* 0x000fc800078a08ff */
[----:B------:R-:W-:Y:S01]  /*1ab70*/  @!P3 LEA.HI.X R3, R44, R0, R43, 0x1, P5 ;  /* 0x000000002c03b211 */ /* 0x000fe200028f0c2b */
[----:B------:R-:W-:Y:S02]  /*1ab80*/  IMAD.MOV.U32 R13, RZ, RZ, R40 ;  /* 0x000000ffff0d7224 */ /* 0x000fe400078e0028 */
[----:B------:R-:W-:-:S07]  /*1ab90*/  IMAD.MOV.U32 R8, RZ, RZ, R14 ;  /* 0x000000ffff087224 */ /* 0x000fce00078e000e */
[----:B------:R-:W-:Y:S05]  /*1aba0*/  WARPSYNC.COLLECTIVE R15, `(.L_x_2594) ;  /* 0x000000000f087348 */ /* 0x000fea0003c00000 */
[----:B------:R0:W1:Y:S02]  /*1abb0*/  SHFL.IDX P6, R14, R13, R12, R11 ;  /* 0x0000000c0d0e7389 */ /* 0x00006400000c000b */
[----:B01----:R-:W-:Y:S01]  /*1abc0*/  ENDCOLLECTIVE ;  /* 0x000000000000791b */ /* 0x003fe20003800000 */
.L_x_2594:
[----:B------:R-:W-:Y:S02]  /*1abd0*/  IMAD.MOV.U32 R13, RZ, RZ, R41 ;  /* 0x000000ffff0d7224 */ /* 0x000fe400078e0029 */
[----:B------:R-:W-:Y:S02]  /*1abe0*/  IMAD.MOV.U32 R12, RZ, RZ, 0x2 ;  /* 0x00000002ff0c7424 */ /* 0x000fe400078e00ff */
[----:B------:R-:W-:-:S07]  /*1abf0*/  IMAD.MOV.U32 R9, RZ, RZ, R14 ;  /* 0x000000ffff097224 */ /* 0x000fce00078e000e */
[----:B------:R-:W-:Y:S05]  /*1ac00*/  WARPSYNC.COLLECTIVE R15, `(.L_x_2595) ;  /* 0x000000000f087348 */ /* 0x000fea0003c00000 */
[----:B------:R0:W1:Y:S02]  /*1ac10*/  SHFL.IDX P6, R14, R13, R12, R11 ;  /* 0x0000000c0d0e7389 */ /* 0x00006400000c000b */
[----:B01----:R-:W-:Y:S01]  /*1ac20*/  ENDCOLLECTIVE ;  /* 0x000000000000791b */ /* 0x003fe20003800000 */
.L_x_2595:
[----:B------:R-:W-:Y:S01]  /*1ac30*/  @!P4 LEA R20, P1, R44, R9, 0x1 ;  /* 0x000000092c14c211 */ /* 0x000fe200078208ff */
[----:B------:R-:W-:-:S03]  /*1ac40*/  @!P3 IMAD.MOV.U32 R9, RZ, RZ, R3 ;  /* 0x000000ffff09b224 */ /* 0x000fc600078e0003 */
[----:B------:R-:W-:Y:S01]  /*1ac50*/  @!P4 LEA.HI.X R21, R44, R8, R43, 0x1, P1 ;  /* 0x000000082c15c211 */ /* 0x000fe200008f0c2b */
[----:B------:R-:W-:-:S05]  /*1ac60*/  @!P3 IMAD.MOV.U32 R8, RZ, RZ, R28 ;  /* 0x000000ffff08b224 */ /* 0x000fca00078e001c */
[----:B------:R0:W-:Y:S01]  /*1ac70*/  @!P3 ST.E.128 desc[UR40][R8.64], R4 ;  /* 0x000000040800b985 */ /* 0x0001e2000c101d28 */
[----:B------:R-:W-:-:S03]  /*1ac80*/  IMAD.MOV.U32 R13, RZ, RZ, R40 ;  /* 0x000000ffff0d7224 */ /* 0x000fc600078e0028 */
[----:B------:R0:W-:Y:S01]  /*1ac90*/  @!P4 ST.E.128 desc[UR40][R20.64], R24 ;  /* 0x000000181400c985 */ /* 0x0001e2000c101d28 */
[----:B------:R-:W-:-:S07]  /*1aca0*/  IMAD.MOV.U32 R10, RZ, RZ, R14 ;  /* 0x000000ffff0a7224 */ /* 0x000fce00078e000e */
[----:B0-----:R-:W-:Y:S05]  /*1acb0*/  WARPSYNC.COLLECTIVE R15, `(.L_x_2596) ;  /* 0x000000000f087348 */ /* 0x001fea0003c00000 */
[----:B------:R1:W2:Y:S02]  /*1acc0*/  SHFL.IDX P6, R14, R13, R12, R11 ;  /* 0x0000000c0d0e7389 */ /* 0x0002a400000c000b */
[----:B012---:R-:W-:Y:S01]  /*1acd0*/  ENDCOLLECTIVE ;  /* 0x000000000000791b */ /* 0x007fe20003800000 */
.L_x_2596:
[----:B------:R-:W-:Y:S01]  /*1ace0*/  MOV R13, R41 ;  /* 0x00000029000d7202 */ /* 0x000fe20000000f00 */
[----:B------:R-:W-:Y:S01]  /*1acf0*/  IMAD.MOV.U32 R12, RZ, RZ, 0x3 ;  /* 0x00000003ff0c7424 */ /* 0x000fe200078e00ff */
[----:B------:R-:W-:-:S13]  /*1ad00*/  @!P2 LEA R45, P5, R44, R14, 0x1 ;  /* 0x0000000e2c2da211 */ /* 0x000fda00078a08ff */
[----:B------:R-:W-:Y:S05]  /*1ad10*/  WARPSYNC.COLLECTIVE R15, `(.L_x_2597) ;  /* 0x000000000f087348 */ /* 0x000fea0003c00000 */
[----:B------:R0:W1:Y:S02]  /*1ad20*/  SHFL.IDX P6, R14, R13, R12, R11 ;  /* 0x0000000c0d0e7389 */ /* 0x00006400000c000b */
[----:B01----:R-:W-:Y:S01]  /*1ad30*/  ENDCOLLECTIVE ;  /* 0x000000000000791b */ /* 0x003fe20003800000 */
.L_x_2597:
        /* <DEDUP_REMOVED lines=9> */
.L_x_2598:
[----:B------:R-:W-:Y:S05]  /*1add0*/  BRA `(.L_x_2599) ;  /* 0xffffff6400507947 */ /* 0x000fea000383ffff */
.L_x_2405:
[----:B------:R-:W-:Y:S01]  /*1ade0*/  IMAD.MOV.U32 R13, RZ, RZ, R4 ;  /* 0x000000ffff0d7224 */ /* 0x000fe200078e0004 */
[----:B------:R-:W-:Y:S01]  /*1adf0*/  MOV R15, 0xffffffff ;  /* 0xffffffff000f7802 */ /* 0x000fe20000000f00 */
[----:B------:R-:W-:Y:S02]  /*1ae00*/  IMAD.MOV.U32 R12, RZ, RZ, RZ ;  /* 0x000000ffff0c7224 */ /* 0x000fe400078e00ff */
[----:B------:R-:W-:-:S07]  /*1ae10*/  IMAD.MOV.U32 R11, RZ, RZ, 0x1c1f ;  /* 0x00001c1fff0b7424 */ /* 0x000fce00078e00ff */
[----:B------:R-:W-:Y:S05]  /*1ae20*/  WARPSYNC.COLLECTIVE R15, `(.L_x_2600) ;  /* 0x000000000f087348 */ /* 0x000fea0003c00000 */
[----:B------:R0:W1:Y:S02]  /*1ae30*/  SHFL.IDX P6, R14, R13, R12, R11 ;  /* 0x0000000c0d0e7389 */ /* 0x00006400000c000b */
[----:B01----:R-:W-:Y:S01]  /*1ae40*/  ENDCOLLECTIVE ;  /* 0x000000000000791b */ /* 0x003fe20003800000 */
.L_x_2600:
[----:B------:R-:W-:Y:S02]  /*1ae50*/  IMAD.MOV.U32 R13, RZ, RZ, R0 ;  /* 0x000000ffff0d7224 */ /* 0x000fe400078e0000 */
[----:B------:R-:W-:-:S07]  /*1ae60*/  IMAD.MOV.U32 R3, RZ, RZ, R14 ;  /* 0x000000ffff037224 */ /* 0x000fce00078e000e */
[----:B------:R-:W-:Y:S05]  /*1ae70*/  WARPSYNC.COLLECTIVE R15, `(.L_x_2601) ;  /* 0x000000000f087348 */ /* 0x000fea0003c00000 */
[----:B------:R0:W1:Y:S02]  /*1ae80*/  SHFL.IDX P6, R14, R13, R12, R11 ;  /* 0x0000000c0d0e7389 */ /* 0x00006400000c000b */
[----:B01----:R-:W-:Y:S01]  /*1ae90*/  ENDCOLLECTIVE ;  /* 0x000000000000791b */ /* 0x003fe20003800000 */
.L_x_2601:
[----:B------:R-:W-:Y:S05]  /*1aea0*/  BRA `(.L_x_2602) ;  /* 0xffffff68002c7947 */ /* 0x000fea000383ffff */
.L_x_2408:
        /* <DEDUP_REMOVED lines=8> */
.L_x_2604:
[----:B------:R-:W-:Y:S05]  /*1af30*/  BSYNC B1 ;  /* 0x0000000000017941 */ /* 0x000fea0003800000 */
.L_x_2603:
        /* <DEDUP_REMOVED lines=8> */
.L_x_2605:
[----:B------:R-:W-:Y:S05]  /*1afc0*/  BRA `(.L_x_2606) ;  /* 0xffffff6800887947 */ /* 0x000fea000383ffff */
.L_x_2412:
        /* <DEDUP_REMOVED lines=9> */
.L_x_2607:
        /* <DEDUP_REMOVED lines=10> */
.L_x_2608:
[----:B------:R-:W-:Y:S02]  /*1b100*/  IMAD.MOV.U32 R13, RZ, RZ, R20 ;  /* 0x000000ffff0d7224 */ /* 0x000fe400078e0014 */
[----:B------:R-:W-:Y:S01]  /*1b110*/  IMAD.MOV.U32 R12, RZ, RZ, 0x1 ;  /* 0x00000001ff0c7424 */ /* 0x000fe200078e00ff */
[----:B------:R-:W-:-:S07]  /*1b120*/  MOV R3, R14 ;  /* 0x0000000e00037202 */ /* 0x000fce0000000f00 */
[----:B------:R-:W-:Y:S05]  /*1b130*/  WARPSYNC.COLLECTIVE R15, `(.L_x_2609) ;  /* 0x000000000f087348 */ /* 0x000fea0003c00000 */
[----:B------:R0:W1:Y:S02]  /*1b140*/  SHFL.IDX P6, R14, R13, R12, R11 ;  /* 0x0000000c0d0e7389 */ /* 0x00006400000c000b */
[----:B01----:R-:W-:Y:S01]  /*1b150*/  ENDCOLLECTIVE ;  /* 0x000000000000791b */ /* 0x003fe20003800000 */
.L_x_2609:
[----:B------:R-:W-:-:S04]  /*1b160*/  @!P3 LEA R10, P5, R44, R3, 0x1 ;  /* 0x000000032c0ab211 */ /* 0x000fc800078a08ff */
[----:B------:R-:W-:Y:S01]  /*1b170*/  @!P3 LEA.HI.X R3, R44, R0, R43, 0x1, P5 ;  /* 0x000000002c03b211 */ /* 0x000fe200028f0c2b */
[----:B------:R-:W-:Y:S02]  /*1b180*/  IMAD.MOV.U32 R13, RZ, RZ, R7 ;  /* 0x000000ffff0d7224 */ /* 0x000fe400078e0007 */
[----:B------:R-:W-:-:S07]  /*1b190*/  IMAD.MOV.U32 R4, RZ, RZ, R14 ;  /* 0x000000ffff047224 */ /* 0x000fce00078e000e */
[----:B------:R-:W-:Y:S05]  /*1b1a0*/  WARPSYNC.COLLECTIVE R15, `(.L_x_2610) ;  /* 0x000000000f087348 */ /* 0x000fea0003c00000 */
[----:B------:R0:W1:Y:S02]  /*1b1b0*/  SHFL.IDX P6, R14, R13, R12, R11 ;  /* 0x0000000c0d0e7389 */ /* 0x00006400000c000b */
[----:B01----:R-:W-:Y:S01]  /*1b1c0*/  ENDCOLLECTIVE ;  /* 0x000000000000791b */ /* 0x003fe20003800000 */
.L_x_2610:
[----:B------:R-:W-:Y:S02]  /*1b1d0*/  IMAD.MOV.U32 R13, RZ, RZ, R20 ;  /* 0x000000ffff0d7224 */ /* 0x000fe400078e0014 */
[----:B------:R-:W-:Y:S02]  /*1b1e0*/  IMAD.MOV.U32 R12, RZ, RZ, 0x2 ;  /* 0x00000002ff0c7424 */ /* 0x000fe400078e00ff */
[----:B------:R-:W-:-:S07]  /*1b1f0*/  IMAD.MOV.U32 R5, RZ, RZ, R14 ;  /* 0x000000ffff057224 */ /* 0x000fce00078e000e */
[----:B------:R-:W-:Y:S05]  /*1b200*/  WARPSYNC.COLLECTIVE R15, `(.L_x_2611) ;  /* 0x000000000f087348 */ /* 0x000fea0003c00000 */
[----:B------:R0:W1:Y:S02]  /*1b210*/  SHFL.IDX P6, R14, R13, R12, R11 ;  /* 0x0000000c0d0e7389 */ /* 0x00006400000c000b */
[----:B01----:R-:W-:Y:S01]  /*1b220*/  ENDCOLLECTIVE ;  /* 0x000000000000791b */ /* 0x003fe20003800000 */
.L_x_2611:
[----:B------:R-:W-:-:S04]  /*1b230*/  @!P4 LEA R8, P1, R44, R5, 0x1 ;  /* 0x000000052c08c211 */ /* 0x000fc800078208ff */
[----:B------:R-:W-:Y:S01]  /*1b240*/  @!P4 LEA.HI.X R9, R44, R4, R43, 0x1, P1 ;  /* 0x000000042c09c211 */ /* 0x000fe200008f0c2b */
[----:B------:R-:W-:Y:S01]  /*1b250*/  IMAD.MOV.U32 R13, RZ, RZ, R7 ;  /* 0x000000ffff0d7224 */ /* 0x000fe200078e0007 */
[----:B------:R-:W-:-:S07]  /*1b260*/  MOV R6, R14 ;  /* 0x0000000e00067202 */ /* 0x000fce0000000f00 */
[----:B------:R-:W-:Y:S05]  /*1b270*/  WARPSYNC.COLLECTIVE R15, `(.L_x_2612) ;  /* 0x000000000f087348 */ /* 0x000fea0003c00000 */
[----:B------:R0:W1:Y:S02]  /*1b280*/  SHFL.IDX P6, R14, R13, R12, R11 ;  /* 0x0000000c0d0e7389 */ /* 0x00006400000c000b */
[----:B01----:R-:W-:Y:S01]  /*1b290*/  ENDCOLLECTIVE ;  /* 0x000000000000791b */ /* 0x003fe20003800000 */
.L_x_2612:
[----:B------:R-:W-:Y:S02]  /*1b2a0*/  @!P3 IMAD.MOV.U32 R11, RZ, RZ, R3 ;  /* 0x000000ffff0bb224 */ /* 0x000fe400078e0003 */
[----:B------:R-:W-:Y:S02]  /*1b2b0*/  IMAD.MOV.U32 R13, RZ, RZ, R20 ;  /* 0x000000ffff0d7224 */ /* 0x000fe400078e0014 */
[----:B------:R-:W-:Y:S01]  /*1b2c0*/  IMAD.MOV.U32 R12, RZ, RZ, 0x3 ;  /* 0x00000003ff0c7424 */ /* 0x000fe200078e00ff */
[----:B------:R0:W-:Y:S04]  /*1b2d0*/  @!P3 ST.E.128 desc[UR40][R10.64], RZ ;  /* 0x000000ff0a00b985 */ /* 0x0001e8000c101d28 */
[----:B------:R1:W-:Y:S01]  /*1b2e0*/  @!P4 ST.E.128 desc[UR40][R8.64], RZ ;  /* 0x000000ff0800c985 */ /* 0x0003e2000c101d28 */
[----:B------:R-:W-:-:S04]  /*1b2f0*/  @!P2 LEA R25, P5, R44, R14, 0x1 ;  /* 0x0000000e2c19a211 */ /* 0x000fc800078a08ff */
[----:B------:R-:W-:Y:S01]  /*1b300*/  @!P2 LEA.HI.X R5, R44, R6, R43, 0x1, P5 ;  /* 0x000000062c05a211 */ /* 0x000fe200028f0c2b */
[----:B0-----:R-:W-:Y:S02]  /*1b310*/  IMAD.MOV.U32 R11, RZ, RZ, 0x181f ;  /* 0x0000181fff0b7424 */ /* 0x001fe400078e00ff */
[----:B------:R-:W-:-:S07]  /*1b320*/  @!P2 IMAD.MOV.U32 R4, RZ, RZ, R25 ;  /* 0x000000ffff04a224 */ /* 0x000fce00078e0019 */
[----:B-1----:R-:W-:Y:S05]  /*1b330*/  WARPSYNC.COLLECTIVE R15, `(.L_x_2613) ;  /* 0x000000000f087348 */ /* 0x002fea0003c00000 */
[----:B------:R0:W2:Y:S02]  /*1b340*/  SHFL.IDX P6, R14, R13, R12, R11 ;  /* 0x0000000c0d0e7389 */ /* 0x0000a400000c000b */
[----:B012---:R-:W-:Y:S01]  /*1b350*/  ENDCOLLECTIVE ;  /* 0x000000000000791b */ /* 0x007fe20003800000 */
.L_x_2613:
[----:B------:R0:W-:Y:S01]  /*1b360*/  @!P2 ST.E.128 desc[UR40][R4.64], RZ ;  /* 0x000000ff0400a985 */ /* 0x0001e2000c101d28 */
[----:B------:R-:W-:Y:S01]  /*1b370*/  MOV R13, R7 ;  /* 0x00000007000d7202 */ /* 0x000fe20000000f00 */
[----:B------:R-:W-:-:S07]  /*1b380*/  IMAD.MOV.U32 R0, RZ, RZ, R14 ;  /* 0x000000ffff007224 */ /* 0x000fce00078e000e */
[----:B0-----:R-:W-:Y:S05]  /*1b390*/  WARPSYNC.COLLECTIVE R15, `(.L_x_2614) ;  /* 0x000000000f087348 */ /* 0x001fea0003c00000 */
[----:B------:R1:W2:Y:S02]  /*1b3a0*/  SHFL.IDX P6, R14, R13, R12, R11 ;  /* 0x0000000c0d0e7389 */ /* 0x0002a400000c000b */
[----:B012---:R-:W-:Y:S01]  /*1b3b0*/  ENDCOLLECTIVE ;  /* 0x000000000000791b */ /* 0x007fe20003800000 */
.L_x_2614:
[----:B------:R-:W-:Y:S05]  /*1b3c0*/  BRA `(.L_x_2615) ;  /* 0xffffff7000907947 */ /* 0x000fea000383ffff */
.L_x_2431:
[----:B------:R-:W0:Y:S01]  /*1b3d0*/  S2R R6, SR_TID.X ;  /* 0x0000000000067919 */ /* 0x000e220000002100 */
[----:B------:R-:W-:Y:S01]  /*1b3e0*/  BSSY B1, `(.L_x_2616) ;  /* 0x000000a000017945 */ /* 0x000fe20003800000 */
[----:B------:R-:W-:Y:S02]  /*1b3f0*/  IMAD.MOV.U32 R12, RZ, RZ, RZ ;  /* 0x000000ffff0c7224 */ /* 0x000fe400078e00ff */
[----:B-1----:R-:W-:Y:S02]  /*1b400*/  IMAD.MOV.U32 R11, RZ, RZ, 0x1f ;  /* 0x0000001fff0b7424 */ /* 0x002fe400078e00ff */
[----:B------:R-:W-:Y:S01]  /*1b410*/  IMAD.MOV.U32 R15, RZ, RZ, -0x1 ;  /* 0xffffffffff0f7424 */ /* 0x000fe200078e00ff */
[----:B0-----:R-:W-:-:S04]  /*1b420*/  SHF.R.U32.HI R6, RZ, 0x5, R6 ;  /* 0x00000005ff067819 */ /* 0x001fc80000011606 */
[----:B------:R-:W-:-:S05]  /*1b430*/  LOP3.LUT R6, R6, 0x3, RZ, 0xc0, !PT ;  /* 0x0000000306067812 */ /* 0x000fca00078ec0ff */
[----:B------:R-:W-:-:S07]  /*1b440*/  IMAD.MOV.U32 R13, RZ, RZ, R6 ;  /* 0x000000ffff0d7224 */ /* 0x000fce00078e0006 */
[----:B------:R-:W-:Y:S05]  /*1b450*/  WARPSYNC.COLLECTIVE R15, `(.L_x_2617) ;  /* 0x000000000f087348 */ /* 0x000fea0003c00000 */
[----:B------:R0:W1:Y:S02]  /*1b460*/  SHFL.IDX P6, R14, R13, R12, R11 ;  /* 0x0000000c0d0e7389 */ /* 0x00006400000c000b */
[----:B01----:R-:W-:Y:S01]  /*1b470*/  ENDCOLLECTIVE ;  /* 0x000000000000791b */ /* 0x003fe20003800000 */
.L_x_2617:
[----:B------:R-:W-:Y:S05]  /*1b480*/  BSYNC B1 ;  /* 0x0000000000017941 */ /* 0x000fea0003800000 */
.L_x_2616:
[----:B------:R-:W-:Y:S05]  /*1b490*/  BRA `(.L_x_2618) ;  /* 0xffffff8c006c7947 */ /* 0x000fea000383ffff */
.L_x_2433:
[----:B------:R-:W-:Y:S01]  /*1b4a0*/  BSSY B1, `(.L_x_2619) ;  /* 0x0000006000017945 */ /* 0x000fe20003800000 */
[----:B------:R-:W-:-:S07]  /*1b4b0*/  IMAD.MOV.U32 R15, RZ, RZ, -0x1 ;  /* 0xffffffffff0f7424 */ /* 0x000fce00078e00ff */
[----:B01----:R-:W-:Y:S05]  /*1b4c0*/  WARPSYNC.COLLECTIVE R15, `(.L_x_2620) ;  /* 0x000000000f0c7348 */ /* 0x003fea0003c00000 */
[----:B------:R-:W-:Y:S02]  /*1b4d0*/  ELECT P6, UR62, PT ;  /* 0x00000000003e782f */ /* 0x000fe400038c0000 */
[----:B------:R-:W-:Y:S01]  /*1b4e0*/  MOV R14, UR62 ;  /* 0x0000003e000e7c02 */ /* 0x000fe20008000f00 */
[----:B01----:R-:W-:Y:S10]  /*1b4f0*/  ENDCOLLECTIVE ;  /* 0x000000000000791b */ /* 0x003ff40003800000 */
.L_x_2620:
[----:B------:R-:W-:Y:S05]  /*1b500*/  BSYNC B1 ;  /* 0x0000000000017941 */ /* 0x000fea0003800000 */
.L_x_2619:
[----:B------:R-:W-:Y:S05]  /*1b510*/  BRA `(.L_x_2432) ;  /* 0xffffff8c00647947 */ /* 0x000fea000383ffff */
.L_x_2435:
[----:B0-----:R0:W2:Y:S02]  /*1b520*/  SYNCS.PHASECHK.TRANS64.TRYWAIT P0, [R16+URZ+0x16820], R6 ;  /* 0x01682006100075a7 */ /* 0x0010a4000800017f */
[----:B--2---:R-:W-:Y:S05]  /*1b530*/  @!P0 NANOSLEEP.SYNCS 0x989680 ;  /* 0x009896800000895d */ /* 0x004fea0003900000 */
[----:B------:R-:W2:Y:S02]  /*1b540*/  @!P0 SYNCS.PHASECHK.TRANS64 P0, [R16+URZ+0x16820], R6 ;  /* 0x01682006100085a7 */ /* 0x000ea4000800007f */
[----:B--2---:R-:W-:Y:S05]  /*1b550*/  @!P0 BRA `(.L_x_2435) ;  /* 0xfffffffc00f08947 */ /* 0x004fea000383ffff */
[----:B------:R-:W-:Y:S05]  /*1b560*/  BRA `(.L_x_2621) ;  /* 0xffffff8c00747947 */ /* 0x000fea000383ffff */
.L_x_2439:
[----:B0-----:R0:W2:Y:S02]  /*1b570*/  SYNCS.PHASECHK.TRANS64.TRYWAIT P0, [R6+URZ+0x168a0], R7 ;  /* 0x0168a007060075a7 */ /* 0x0010a4000800017f */
[----:B--2---:R-:W-:Y:S05]  /*1b580*/  @!P0 NANOSLEEP.SYNCS 0x989680 ;  /* 0x009896800000895d */ /* 0x004fea0003900000 */
[----:B------:R-:W2:Y:S02]  /*1b590*/  @!P0 SYNCS.PHASECHK.TRANS64 P0, [R6+URZ+0x168a0], R7 ;  /* 0x0168a007060085a7 */ /* 0x000ea4000800007f */
[----:B--2---:R-:W-:Y:S05]  /*1b5a0*/  @!P0 BRA `(.L_x_2439) ;  /* 0xfffffffc00f08947 */ /* 0x004fea000383ffff */
[----:B------:R-:W-:Y:S05]  /*1b5b0*/  BRA `(.L_x_2622) ;  /* 0xffffff8c00907947 */ /* 0x000fea000383ffff */
.L_x_2444:
[----:B-1----:R1:W2:Y:S02]  /*1b5c0*/  SYNCS.PHASECHK.TRANS64.TRYWAIT P0, [R6+URZ+0x168c0], R7 ;  /* 0x0168c007060075a7 */ /* 0x0022a4000800017f */
[----:B--2---:R-:W-:Y:S05]  /*1b5d0*/  @!P0 NANOSLEEP.SYNCS 0x989680 ;  /* 0x009896800000895d */ /* 0x004fea0003900000 */
[----:B------:R-:W2:Y:S02]  /*1b5e0*/  @!P0 SYNCS.PHASECHK.TRANS64 P0, [R6+URZ+0x168c0], R7 ;  /* 0x0168c007060085a7 */ /* 0x000ea4000800007f */
[----:B--2---:R-:W-:Y:S05]  /*1b5f0*/  @!P0 BRA `(.L_x_2444) ;  /* 0xfffffffc00f08947 */ /* 0x004fea000383ffff */
[----:B------:R-:W-:Y:S05]  /*1b600*/  BRA `(.L_x_2623) ;  /* 0xffffff9000107947 */ /* 0x000fea000383ffff */
.L_x_2451:
[----:B--2---:R2:W3:Y:S02]  /*1b610*/  SYNCS.PHASECHK.TRANS64.TRYWAIT P1, [R6+URZ+0x168a0], R7 ;  /* 0x0168a007060075a7 */ /* 0x0044e4000802017f */
[----:B---3--:R-:W-:Y:S05]  /*1b620*/  @!P1 NANOSLEEP.SYNCS 0x989680 ;  /* 0x009896800000995d */ /* 0x008fea0003900000 */
[----:B------:R-:W3:Y:S02]  /*1b630*/  @!P1 SYNCS.PHASECHK.TRANS64 P1, [R6+URZ+0x168a0], R7 ;  /* 0x0168a007060095a7 */ /* 0x000ee4000802007f */
[----:B---3--:R-:W-:Y:S05]  /*1b640*/  @!P1 BRA `(.L_x_2451) ;  /* 0xfffffffc00f09947 */ /* 0x008fea000383ffff */
[----:B------:R-:W-:Y:S05]  /*1b650*/  BRA `(.L_x_2624) ;  /* 0xffffff9000dc7947 */ /* 0x000fea000383ffff */
.L_x_2456:
[----:B0-----:R0:W1:Y:S02]  /*1b660*/  SYNCS.PHASECHK.TRANS64.TRYWAIT P1, [R6+URZ+0x168c0], R7 ;  /* 0x0168c007060075a7 */ /* 0x001064000802017f */
[----:B-1----:R-:W-:Y:S05]  /*1b670*/  @!P1 NANOSLEEP.SYNCS 0x989680 ;  /* 0x009896800000995d */ /* 0x002fea0003900000 */
[----:B------:R-:W1:Y:S02]  /*1b680*/  @!P1 SYNCS.PHASECHK.TRANS64 P1, [R6+URZ+0x168c0], R7 ;  /* 0x0168c007060095a7 */ /* 0x000e64000802007f */
[----:B-1----:R-:W-:Y:S05]  /*1b690*/  @!P1 BRA `(.L_x_2456) ;  /* 0xfffffffc00f09947 */ /* 0x002fea000383ffff */
[----:B------:R-:W-:Y:S05]  /*1b6a0*/  BRA `(.L_x_2625) ;  /* 0xffffff9400547947 */ /* 0x000fea000383ffff */
.L_x_2471:
[----:B------:R-:W4:Y:S01]  /*1b6b0*/  S2R R20, SR_TID.X ;  /* 0x0000000000147919 */ /* 0x000f220000002100 */
[----:B------:R-:W-:Y:S01]  /*1b6c0*/  BSSY B0, `(.L_x_2626) ;  /* 0x000000a000007945 */ /* 0x000fe20003800000 */
[----:B------:R-:W-:Y:S01]  /*1b6d0*/  IMAD.MOV.U32 R12, RZ, RZ, RZ ;  /* 0x000000ffff0c7224 */ /* 0x000fe200078e00ff */
[----:B-1----:R-:W-:Y:S01]  /*1b6e0*/  MOV R11, 0x1f ;  /* 0x0000001f000b7802 */ /* 0x002fe20000000f00 */
[----:B------:R-:W-:Y:S01]  /*1b6f0*/  IMAD.MOV.U32 R15, RZ, RZ, -0x1 ;  /* 0xffffffffff0f7424 */ /* 0x000fe200078e00ff */
[----:B----4-:R-:W-:-:S04]  /*1b700*/  SHF.R.U32.HI R20, RZ, 0x5, R20 ;  /* 0x00000005ff147819 */ /* 0x010fc80000011614 */
[----:B------:R-:W-:-:S05]  /*1b710*/  LOP3.LUT R20, R20, 0x3, RZ, 0xc0, !PT ;  /* 0x0000000314147812 */ /* 0x000fca00078ec0ff */
[----:B------:R-:W-:-:S07]  /*1b720*/  IMAD.MOV.U32 R13, RZ, RZ, R20 ;  /* 0x000000ffff0d7224 */ /* 0x000fce00078e0014 */
[----:B0-23--:R-:W-:Y:S05]  /*1b730*/  WARPSYNC.COLLECTIVE R15, `(.L_x_2627) ;  /* 0x000000000f087348 */ /* 0x00dfea0003c00000 */
[----:B------:R1:W4:Y:S02]  /*1b740*/  SHFL.IDX P6, R14, R13, R12, R11 ;  /* 0x0000000c0d0e7389 */ /* 0x00032400000c000b */
[----:B01234-:R-:W-:Y:S01]  /*1b750*/  ENDCOLLECTIVE ;  /* 0x000000000000791b */ /* 0x01ffe20003800000 */
.L_x_2627:
[----:B------:R-:W-:Y:S05]  /*1b760*/  BSYNC B0 ;  /* 0x0000000000007941 */ /* 0x000fea0003800000 */
.L_x_2626:
[----:B------:R-:W-:Y:S05]  /*1b770*/  BRA `(.L_x_2628) ;  /* 0xffffffa000347947 */ /* 0x000fea000383ffff */
.L_x_2473:
[----:B------:R-:W-:Y:S01]  /*1b780*/  BSSY B0, `(.L_x_2629) ;  /* 0x0000006000007945 */ /* 0x000fe20003800000 */
[----:B------:R-:W-:-:S07]  /*1b790*/  IMAD.MOV.U32 R15, RZ, RZ, -0x1 ;  /* 0xffffffffff0f7424 */ /* 0x000fce00078e00ff */
[----:B0123--:R-:W-:Y:S05]  /*1b7a0*/  WARPSYNC.COLLECTIVE R15, `(.L_x_2630) ;  /* 0x000000000f0c7348 */ /* 0x00ffea0003c00000 */
[----:B------:R-:W-:Y:S02]  /*1b7b0*/  ELECT P6, UR62, PT ;  /* 0x00000000003e782f */ /* 0x000fe400038c0000 */
[----:B------:R-:W-:Y:S01]  /*1b7c0*/  MOV R14, UR62 ;  /* 0x0000003e000e7c02 */ /* 0x000fe20008000f00 */
[----:B0123--:R-:W-:Y:S10]  /*1b7d0*/  ENDCOLLECTIVE ;  /* 0x000000000000791b */ /* 0x00fff40003800000 */
.L_x_2630:
[----:B------:R-:W-:Y:S05]  /*1b7e0*/  BSYNC B0 ;  /* 0x0000000000007941 */ /* 0x000fea0003800000 */
.L_x_2629:
[----:B------:R-:W-:Y:S05]  /*1b7f0*/  BRA `(.L_x_2631) ;  /* 0xffffffa0003c7947 */ /* 0x000fea000383ffff */
.L_x_2475:
[----:B0-----:R0:W4:Y:S02]  /*1b800*/  SYNCS.PHASECHK.TRANS64.TRYWAIT P0, [R0+URZ+0x16840], R2 ;  /* 0x01684002000075a7 */ /* 0x001124000800017f */
[----:B----4-:R-:W-:Y:S05]  /*1b810*/  @!P0 NANOSLEEP.SYNCS 0x989680 ;  /* 0x009896800000895d */ /* 0x010fea0003900000 */
[----:B------:R-:W4:Y:S02]  /*1b820*/  @!P0 SYNCS.PHASECHK.TRANS64 P0, [R0+URZ+0x16840], R2 ;  /* 0x01684002000085a7 */ /* 0x000f24000800007f */
[----:B----4-:R-:W-:Y:S05]  /*1b830*/  @!P0 BRA `(.L_x_2475) ;  /* 0xfffffffc00f08947 */ /* 0x010fea000383ffff */
[----:B------:R-:W-:Y:S05]  /*1b840*/  BRA `(.L_x_2632) ;  /* 0xffffffa000907947 */ /* 0x000fea000383ffff */
.L_x_2479:
        /* <DEDUP_REMOVED lines=12> */
.L_x_2633:
[----:B------:R-:W-:Y:S02]  /*1b910*/  IMAD.MOV.U32 R13, RZ, RZ, R0 ;  /* 0x000000ffff0d7224 */ /* 0x000fe400078e0000 */
[----:B------:R-:W-:-:S07]  /*1b920*/  IMAD.MOV.U32 R7, RZ, RZ, R14 ;  /* 0x000000ffff077224 */ /* 0x000fce00078e000e */
[----:B------:R-:W-:Y:S05]  /*1b930*/  WARPSYNC.COLLECTIVE R15, `(.L_x_2634) ;  /* 0x000000000f087348 */ /* 0x000fea0003c00000 */
[----:B------:R0:W1:Y:S02]  /*1b940*/  SHFL.IDX P6, R14, R13, R12, R11 ;  /* 0x0000000c0d0e7389 */ /* 0x00006400000c000b */
[----:B01----:R-:W-:Y:S01]  /*1b950*/  ENDCOLLECTIVE ;  /* 0x000000000000791b */ /* 0x003fe20003800000 */
.L_x_2634:
[----:B------:R-:W-:Y:S02]  /*1b960*/  IMAD.MOV.U32 R13, RZ, RZ, R4 ;  /* 0x000000ffff0d7224 */ /* 0x000fe400078e0004 */
[----:B------:R-:W-:Y:S01]  /*1b970*/  IMAD.MOV.U32 R12, RZ, RZ, 0x1 ;  /* 0x00000001ff0c7424 */ /* 0x000fe200078e00ff */
[----:B------:R-:W-:-:S07]  /*1b980*/  MOV R6, R14 ;  /* 0x0000000e00067202 */ /* 0x000fce0000000f00 */
[----:B------:R-:W-:Y:S05]  /*1b990*/  WARPSYNC.COLLECTIVE R15, `(.L_x_2635) ;  /* 0x000000000f087348 */ /* 0x000fea0003c00000 */
[----:B------:R0:W1:Y:S02]  /*1b9a0*/  SHFL.IDX P6, R14, R13, R12, R11 ;  /* 0x0000000c0d0e7389 */ /* 0x00006400000c000b */
[----:B01----:R-:W-:Y:S01]  /*1b9b0*/  ENDCOLLECTIVE ;  /* 0x000000000000791b */ /* 0x003fe20003800000 */
.L_x_2635:
[----:B------:R-:W-:-:S05]  /*1b9c0*/  @!P1 LEA R6, P2, R20, R6, 0x1 ;  /* 0x0000000614069211 */ /* 0x000fca00078408ff */
[----:B------:R-:W-:-:S05]  /*1b9d0*/  @!P1 IMAD.X R7, RZ, RZ, R7, P2 ;  /* 0x000000ffff079224 */ /* 0x000fca00010e0607 */
[----:B------:R-:W-:Y:S01]  /*1b9e0*/  @!PT LDS RZ, [RZ] ;  /* 0x00000000fffff984 */ /* 0x000fe20000000800 */
[----:B------:R-:W-:Y:S01]  /*1b9f0*/  @!PT LDS RZ, [RZ] ;  /* 0x00000000fffff984 */ /* 0x000fe20000000800 */
[----:B------:R-:W-:Y:S01]  /*1ba00*/  @!PT LDS RZ, [RZ] ;  /* 0x00000000fffff984 */ /* 0x000fe20000000800 */
[----:B------:R0:W-:Y:S01]  /*1ba10*/  @!P1 LDGSTS.E.BYPASS.LTC128B.128 [R10+0x8400], desc[UR40][R6.64], !P0 ;  /* 0x08400000060a9fae */ /* 0x0001e2000c101d68 */
[----:B------:R-:W-:Y:S01]  /*1ba20*/  ISETP.GE.AND P1, PT, R8, R3, PT ;  /* 0x000000030800720c */ /* 0x000fe20003f26270 */
[----:B------:R-:W-:Y:S02]  /*1ba30*/  IMAD.MOV.U32 R13, RZ, RZ, R0 ;  /* 0x000000ffff0d7224 */ /* 0x000fe400078e0000 */
[----:B0-----:R-:W-:-:S10]  /*1ba40*/  IMAD.MOV.U32 R6, RZ, RZ, R14 ;  /* 0x000000ffff067224 */ /* 0x001fd400078e000e */
[----:B------:R-:W-:Y:S05]  /*1ba50*/  WARPSYNC.COLLECTIVE R15, `(.L_x_2636) ;  /* 0x000000000f087348 */ /* 0x000fea0003c00000 */
[----:B------:R0:W1:Y:S02]  /*1ba60*/  SHFL.IDX P6, R14, R13, R12, R11 ;  /* 0x0000000c0d0e7389 */ /* 0x00006400000c000b */
[----:B01----:R-:W-:Y:S01]  /*1ba70*/  ENDCOLLECTIVE ;  /* 0x000000000000791b */ /* 0x003fe20003800000 */
.L_x_2636:
[----:B------:R-:W-:Y:S02]  /*1ba80*/  IMAD.MOV.U32 R13, RZ, RZ, R4 ;  /* 0x000000ffff0d7224 */ /* 0x000fe400078e0004 */
[----:B------:R-:W-:Y:S02]  /*1ba90*/  IMAD.MOV.U32 R12, RZ, RZ, 0x2 ;  /* 0x00000002ff0c7424 */ /* 0x000fe400078e00ff */
[----:B------:R-:W-:-:S07]  /*1baa0*/  IMAD.MOV.U32 R7, RZ, RZ, R14 ;  /* 0x000000ffff077224 */ /* 0x000fce00078e000e */
[----:B------:R-:W-:Y:S05]  /*1bab0*/  WARPSYNC.COLLECTIVE R15, `(.L_x_2637) ;  /* 0x000000000f087348 */ /* 0x000fea0003c00000 */
[----:B------:R0:W1:Y:S02]  /*1bac0*/  SHFL.IDX P6, R14, R13, R12, R11 ;  /* 0x0000000c0d0e7389 */ /* 0x00006400000c000b */
[----:B01----:R-:W-:Y:S01]  /*1bad0*/  ENDCOLLECTIVE ;  /* 0x000000000000791b */ /* 0x003fe20003800000 */
.L_x_2637:
        /* <DEDUP_REMOVED lines=16> */
.L_x_2638:
[----:B------:R-:W-:Y:S01]  /*1bbe0*/  IMAD.MOV.U32 R13, RZ, RZ, R4 ;  /* 0x000000ffff0d7224 */ /* 0x000fe200078e0004 */
[----:B------:R-:W-:Y:S01]  /*1bbf0*/  MOV R12, 0x3 ;  /* 0x00000003000c7802 */ /* 0x000fe20000000f00 */
[----:B------:R-:W-:-:S07]  /*1bc00*/  IMAD.MOV.U32 R7, RZ, RZ, R14 ;  /* 0x000000ffff077224 */ /* 0x000fce00078e000e */
[----:B------:R-:W-:Y:S05]  /*1bc10*/  WARPSYNC.COLLECTIVE R15, `(.L_x_2639) ;  /* 0x000000000f087348 */ /* 0x000fea0003c00000 */
[----:B------:R0:W1:Y:S02]  /*1bc20*/  SHFL.IDX P6, R14, R13, R12, R11 ;  /* 0x0000000c0d0e7389 */ /* 0x00006400000c000b */
[----:B01----:R-:W-:Y:S01]  /*1bc30*/  ENDCOLLECTIVE ;  /* 0x000000000000791b */ /* 0x003fe20003800000 */
.L_x_2639:
        /* <DEDUP_REMOVED lines=16> */
.L_x_2640:
[----:B------:R-:W-:Y:S02]  /*1bd40*/  IMAD.MOV.U32 R13, RZ, RZ, R4 ;  /* 0x000000ffff0d7224 */ /* 0x000fe400078e0004 */
[----:B------:R-:W-:Y:S02]  /*1bd50*/  IMAD.MOV.U32 R12, RZ, RZ, 0x4 ;  /* 0x00000004ff0c7424 */ /* 0x000fe400078e00ff */
[----:B------:R-:W-:-:S07]  /*1bd60*/  IMAD.MOV.U32 R7, RZ, RZ, R14 ;  /* 0x000000ffff077224 */ /* 0x000fce00078e000e */
[----:B------:R-:W-:Y:S05]  /*1bd70*/  WARPSYNC.COLLECTIVE R15, `(.L_x_2641) ;  /* 0x000000000f087348 */ /* 0x000fea0003c00000 */
[----:B------:R0:W1:Y:S02]  /*1bd80*/  SHFL.IDX P6, R14, R13, R12, R11 ;  /* 0x0000000c0d0e7389 */ /* 0x00006400000c000b */
[----:B01----:R-:W-:Y:S01]  /*1bd90*/  ENDCOLLECTIVE ;  /* 0x000000000000791b */ /* 0x003fe20003800000 */
.L_x_2641:
        /* <DEDUP_REMOVED lines=16> */
.L_x_2642:
[----:B------:R-:W-:Y:S02]  /*1bea0*/  IMAD.MOV.U32 R13, RZ, RZ, R4 ;  /* 0x000000ffff0d7224 */ /* 0x000fe400078e0004 */
[----:B------:R-:W-:Y:S02]  /*1beb0*/  IMAD.MOV.U32 R12, RZ, RZ, 0x5 ;  /* 0x00000005ff0c7424 */ /* 0x000fe400078e00ff */
[----:B------:R-:W-:-:S07]  /*1bec0*/  IMAD.MOV.U32 R7, RZ, RZ, R14 ;  /* 0x000000ffff077224 */ /* 0x000fce00078e000e */
[----:B------:R-:W-:Y:S05]  /*1bed0*/  WARPSYNC.COLLECTIVE R15, `(.L_x_2643) ;  /* 0x000000000f087348 */ /* 0x000fea0003c00000 */
[----:B------:R0:W1:Y:S02]  /*1bee0*/  SHFL.IDX P6, R14, R13, R12, R11 ;  /* 0x0000000c0d0e7389 */ /* 0x00006400000c000b */
[----:B01----:R-:W-:Y:S01]  /*1bef0*/  ENDCOLLECTIVE ;  /* 0x000000000000791b */ /* 0x003fe20003800000 */
.L_x_2643:
        /* <DEDUP_REMOVED lines=16> */
.L_x_2644:
[----:B------:R-:W-:Y:S02]  /*1c000*/  IMAD.MOV.U32 R13, RZ, RZ, R4 ;  /* 0x000000ffff0d7224 */ /* 0x000fe400078e0004 */
[----:B------:R-:W-:Y:S02]  /*1c010*/  IMAD.MOV.U32 R12, RZ, RZ, 0x6 ;  /* 0x00000006ff0c7424 */ /* 0x000fe400078e00ff */
[----:B------:R-:W-:-:S07]  /*1c020*/  IMAD.MOV.U32 R7, RZ, RZ, R14 ;  /* 0x000000ffff077224 */ /* 0x000fce00078e000e */
[----:B------:R-:W-:Y:S05]  /*1c030*/  WARPSYNC.COLLECTIVE R15, `(.L_x_2645) ;  /* 0x000000000f087348 */ /* 0x000fea0003c00000 */
[----:B------:R0:W1:Y:S02]  /*1c040*/  SHFL.IDX P6, R14, R13, R12, R11 ;  /* 0x0000000c0d0e7389 */ /* 0x00006400000c000b */
[----:B01----:R-:W-:Y:S01]  /*1c050*/  ENDCOLLECTIVE ;  /* 0x000000000000791b */ /* 0x003fe20003800000 */
.L_x_2645:
        /* <DEDUP_REMOVED lines=16> */
.L_x_2646:
[----:B------:R-:W-:Y:S01]  /*1c160*/  IMAD.MOV.U32 R13, RZ, RZ, R4 ;  /* 0x000000ffff0d7224 */ /* 0x000fe200078e0004 */
[----:B------:R-:W-:Y:S01]  /*1c170*/  MOV R12, 0x7 ;  /* 0x00000007000c7802 */ /* 0x000fe20000000f00 */
[----:B------:R-:W-:-:S07]  /*1c180*/  IMAD.MOV.U32 R7, RZ, RZ, R14 ;  /* 0x000000ffff077224 */ /* 0x000fce00078e000e */
[----:B------:R-:W-:Y:S05]  /*1c190*/  WARPSYNC.COLLECTIVE R15, `(.L_x_2647) ;  /* 0x000000000f087348 */ /* 0x000fea0003c00000 */
[----:B------:R0:W1:Y:S02]  /*1c1a0*/  SHFL.IDX P6, R14, R13, R12, R11 ;  /* 0x0000000c0d0e7389 */ /* 0x00006400000c000b */
[----:B01----:R-:W-:Y:S01]  /*1c1b0*/  ENDCOLLECTIVE ;  /* 0x000000000000791b */ /* 0x003fe20003800000 */
.L_x_2647:
        /* <DEDUP_REMOVED lines=11> */
.L_x_2648:
[----:B------:R-:W-:Y:S01]  /*1c270*/  @!PT LDS RZ, [RZ] ;  /* 0x00000000fffff984 */ /* 0x000fe20000000800 */
[----:B------:R-:W-:Y:S01]  /*1c280*/  @!PT LDS RZ, [RZ] ;  /* 0x00000000fffff984 */ /* 0x000fe20000000800 */
[----:B------:R-:W-:Y:S01]  /*1c290*/  @!PT LDS RZ, [RZ] ;  /* 0x00000000fffff984 */ /* 0x000fe20000000800 */
[----:B------:R0:W-:Y:S01]  /*1c2a0*/  @!P1 LDGSTS.E.BYPASS.LTC128B.128 [R10+0xb400], desc[UR40][R6.64], !P0 ;  /* 0x0b400000060a9fae */ /* 0x0001e2000c101d68 */
[----:B------:R-:W-:Y:S01]  /*1c2b0*/  ISETP.GE.AND P1, PT, R0, R3, PT ;  /* 0x000000030000720c */ /* 0x000fe20003f26270 */
[----:B------:R-:W-:-:S05]  /*1c2c0*/  VIADD R0, R25, 0x80 ;  /* 0x0000008019007836 */ /* 0x000fca0000000000 */
[----:B------:R-:W-:Y:S01]  /*1c2d0*/  ISETP.GE.AND P2, PT, R0, R3, PT ;  /* 0x000000030000720c */ /* 0x000fe20003f46270 */
[----:B------:R-:W-:Y:S01]  /*1c2e0*/  IMAD.MOV.U32 R13, RZ, RZ, R2 ;  /* 0x000000ffff0d7224 */ /* 0x000fe200078e0002 */
[----:B------:R-:W-:Y:S01]  /*1c2f0*/  MOV R12, RZ ;  /* 0x000000ff000c7202 */ /* 0x000fe20000000f00 */
[----:B0-----:R-:W-:-:S10]  /*1c300*/  IMAD.MOV.U32 R6, RZ, RZ, R14 ;  /* 0x000000ffff067224 */ /* 0x001fd400078e000e */
[----:B------:R-:W-:Y:S05]  /*1c310*/  WARPSYNC.COLLECTIVE R15, `(.L_x_2649) ;  /* 0x000000000f087348 */ /* 0x000fea0003c00000 */
[----:B------:R0:W1:Y:S02]  /*1c320*/  SHFL.IDX P6, R14, R13, R12, R11 ;  /* 0x0000000c0d0e7389 */ /* 0x00006400000c000b */
[----:B01----:R-:W-:Y:S01]  /*1c330*/  ENDCOLLECTIVE ;  /* 0x000000000000791b */ /* 0x003fe20003800000 */
.L_x_2649:
        /* <DEDUP_REMOVED lines=13> */
.L_x_2650:
[----:B------:R-:W-:Y:S01]  /*1c410*/  IMAD.MOV.U32 R13, RZ, RZ, R2 ;  /* 0x000000ffff0d7224 */ /* 0x000fe200078e0002 */
[----:B------:R-:W-:Y:S01]  /*1c420*/  MOV R12, 0x1 ;  /* 0x00000001000c7802 */ /* 0x000fe20000000f00 */
[----:B------:R-:W-:-:S07]  /*1c430*/  IMAD.MOV.U32 R0, RZ, RZ, R14 ;  /* 0x000000ffff007224 */ /* 0x000fce00078e000e */
[----:B------:R-:W-:Y:S05]  /*1c440*/  WARPSYNC.COLLECTIVE R15, `(.L_x_2651) ;  /* 0x000000000f087348 */ /* 0x000fea0003c00000 */
[----:B------:R0:W1:Y:S02]  /*1c450*/  SHFL.IDX P6, R14, R13, R12, R11 ;  /* 0x0000000c0d0e7389 */ /* 0x00006400000c000b */
[----:B01----:R-:W-:Y:S01]  /*1c460*/  ENDCOLLECTIVE ;  /* 0x000000000000791b */ /* 0x003fe20003800000 */
.L_x_2651:
        /* <DEDUP_REMOVED lines=15> */
.L_x_2652:
[----:B------:R-:W-:Y:S02]  /*1c560*/  IMAD.MOV.U32 R13, RZ, RZ, R2 ;  /* 0x000000ffff0d7224 */ /* 0x000fe400078e0002 */
[----:B------:R-:W-:Y:S02]  /*1c570*/  IMAD.MOV.U32 R12, RZ, RZ, 0x2 ;  /* 0x00000002ff0c7424 */ /* 0x000fe400078e00ff */
[----:B------:R-:W-:-:S07]  /*1c580*/  IMAD.MOV.U32 R6, RZ, RZ, R14 ;  /* 0x000000ffff067224 */ /* 0x000fce00078e000e */
[----:B------:R-:W-:Y:S05]  /*1c590*/  WARPSYNC.COLLECTIVE R15, `(.L_x_2653) ;  /* 0x000000000f087348 */ /* 0x000fea0003c00000 */
[----:B------:R0:W1:Y:S02]  /*1c5a0*/  SHFL.IDX P6, R14, R13, R12, R11 ;  /* 0x0000000c0d0e7389 */ /* 0x00006400000c000b */
[----:B01----:R-:W-:Y:S01]  /*1c5b0*/  ENDCOLLECTIVE ;  /* 0x000000000000791b */ /* 0x003fe20003800000 */
.L_x_2653:
[----:B------:R-:W-:-:S05]  /*1c5c0*/  @!P1 LEA R6, P2, R20, R6, 0x1 ;  /* 0x0000000614069211 */ /* 0x000fca00078408ff */
[----:B------:R-:W-:-:S04]  /*1c5d0*/  @!P1 IMAD.X R0, RZ, RZ, R0, P2 ;  /* 0x000000ffff009224 */ /* 0x000fc800010e0600 */
[----:B------:R-:W-:Y:S01]  /*1c5e0*/  @!P1 IMAD.MOV.U32 R7, RZ, RZ, R0 ;  /* 0x000000ffff079224 */ /* 0x000fe200078e0000 */
[----:B------:R-:W-:-:S04]  /*1c5f0*/  MOV R13, R5 ;  /* 0x00000005000d7202 */ /* 0x000fc80000000f00 */
        /* <DEDUP_REMOVED lines=9> */
.L_x_2654:
[----:B------:R-:W-:Y:S02]  /*1c690*/  IMAD.MOV.U32 R13, RZ, RZ, R2 ;  /* 0x000000ffff0d7224 */ /* 0x000fe400078e0002 */
[----:B------:R-:W-:Y:S02]  /*1c6a0*/  IMAD.MOV.U32 R12, RZ, RZ, 0x3 ;  /* 0x00000003ff0c7424 */ /* 0x000fe400078e00ff */
[----:B------:R-:W-:-:S07]  /*1c6b0*/  IMAD.MOV.U32 R6, RZ, RZ, R14 ;  /* 0x000000ffff067224 */ /* 0x000fce00078e000e */
[----:B------:R-:W-:Y:S05]  /*1c6c0*/  WARPSYNC.COLLECTIVE R15, `(.L_x_2655) ;  /* 0x000000000f087348 */ /* 0x000fea0003c00000 */
[----:B------:R0:W1:Y:S02]  /*1c6d0*/  SHFL.IDX P6, R14, R13, R12, R11 ;  /* 0x0000000c0d0e7389 */ /* 0x00006400000c000b */
[----:B01----:R-:W-:Y:S01]  /*1c6e0*/  ENDCOLLECTIVE ;  /* 0x000000000000791b */ /* 0x003fe20003800000 */
.L_x_2655:
        /* <DEDUP_REMOVED lines=12> */
.L_x_2656:
[----:B------:R-:W-:Y:S01]  /*1c7b0*/  MOV R2, R14 ;  /* 0x0000000e00027202 */ /* 0x000fe20000000f00 */
[----:B------:R-:W-:Y:S06]  /*1c7c0*/  BRA `(.L_x_2657) ;  /* 0xffffffa0009c7947 */ /* 0x000fec000383ffff */
.L_x_2482:
[----:B0-----:R0:W1:Y:S02]  /*1c7d0*/  SYNCS.PHASECHK.TRANS64.TRYWAIT P0, [R16+URZ+0x16820], R0 ;  /* 0x01682000100075a7 */ /* 0x001064000800017f */
[----:B-1----:R-:W-:Y:S05]  /*1c7e0*/  @!P0 NANOSLEEP.SYNCS 0x989680 ;  /* 0x009896800000895d */ /* 0x002fea0003900000 */
[----:B------:R-:W1:Y:S02]  /*1c7f0*/  @!P0 SYNCS.PHASECHK.TRANS64 P0, [R16+URZ+0x16820], R0 ;  /* 0x01682000100085a7 */ /* 0x000e64000800007f */
[----:B-1----:R-:W-:Y:S05]  /*1c800*/  @!P0 BRA `(.L_x_2482) ;  /* 0xfffffffc00f08947 */ /* 0x002fea000383ffff */
[----:B------:R-:W-:Y:S05]  /*1c810*/  BRA `(.L_x_2658) ;  /* 0xffffffa000fc7947 */ /* 0x000fea000383ffff */
.L_x_2491:
[----:B-1----:R1:W2:Y:S02]  /*1c820*/  SYNCS.PHASECHK.TRANS64.TRYWAIT P0, [R2+URZ+0x16840], R3 ;  /* 0x01684003020075a7 */ /* 0x0022a4000800017f */
[----:B--2---:R-:W-:Y:S05]  /*1c830*/  @!P0 NANOSLEEP.SYNCS 0x989680 ;  /* 0x009896800000895d */ /* 0x004fea0003900000 */
[----:B------:R-:W2:Y:S02]  /*1c840*/  @!P0 SYNCS.PHASECHK.TRANS64 P0, [R2+URZ+0x16840], R3 ;  /* 0x01684003020085a7 */ /* 0x000ea4000800007f */
[----:B--2---:R-:W-:Y:S05]  /*1c850*/  @!P0 BRA `(.L_x_2491) ;  /* 0xfffffffc00f08947 */ /* 0x004fea000383ffff */
[----:B------:R-:W-:Y:S05]  /*1c860*/  BRA `(.L_x_2659) ;  /* 0xffffffa400d07947 */ /* 0x000fea000383ffff */
.L_x_2496:
[----:B0-----:R0:W1:Y:S02]  /*1c870*/  SYNCS.PHASECHK.TRANS64.TRYWAIT P0, [R3+URZ+0x60], R2 ;  /* 0x00006002030075a7 */ /* 0x001064000800017f */
[----:B-1----:R-:W-:Y:S05]  /*1c880*/  @!P0 NANOSLEEP.SYNCS 0x989680 ;  /* 0x009896800000895d */ /* 0x002fea0003900000 */
[----:B------:R-:W1:Y:S02]  /*1c890*/  @!P0 SYNCS.PHASECHK.TRANS64 P0, [R3+URZ+0x60], R2 ;  /* 0x00006002030085a7 */ /* 0x000e64000800007f */
[----:B-1----:R-:W-:Y:S05]  /*1c8a0*/  @!P0 BRA `(.L_x_2496) ;  /* 0xfffffffc00f08947 */ /* 0x002fea000383ffff */
[----:B------:R-:W-:Y:S05]  /*1c8b0*/  BRA `(.L_x_2660) ;  /* 0xffffffa8005c7947 */ /* 0x000fea000383ffff */
.L_x_2504:
[----:B-1----:R1:W2:Y:S02]  /*1c8c0*/  SYNCS.PHASECHK.TRANS64.TRYWAIT P0, [R2+URZ+0x16840], R3 ;  /* 0x01684003020075a7 */ /* 0x0022a4000800017f */
[----:B--2---:R-:W-:Y:S05]  /*1c8d0*/  @!P0 NANOSLEEP.SYNCS 0x989680 ;  /* 0x009896800000895d */ /* 0x004fea0003900000 */
[----:B------:R-:W2:Y:S02]  /*1c8e0*/  @!P0 SYNCS.PHASECHK.TRANS64 P0, [R2+URZ+0x16840], R3 ;  /* 0x01684003020085a7 */ /* 0x000ea4000800007f */
[----:B--2---:R-:W-:Y:S05]  /*1c8f0*/  @!P0 BRA `(.L_x_2504) ;  /* 0xfffffffc00f08947 */ /* 0x004fea000383ffff */
[----:B------:R-:W-:Y:S05]  /*1c900*/  BRA `(.L_x_2661) ;  /* 0xffffffac00a07947 */ /* 0x000fea000383ffff */
.L_x_2509:
[----:B0-----:R0:W1:Y:S02]  /*1c910*/  SYNCS.PHASECHK.TRANS64.TRYWAIT P0, [R10+URZ+0x60], R28 ;  /* 0x0000601c0a0075a7 */ /* 0x001064000800017f */
[----:B-1----:R-:W-:Y:S05]  /*1c920*/  @!P0 NANOSLEEP.SYNCS 0x989680 ;  /* 0x009896800000895d */ /* 0x002fea0003900000 */
[----:B------:R-:W1:Y:S02]  /*1c930*/  @!P0 SYNCS.PHASECHK.TRANS64 P0, [R10+URZ+0x60], R28 ;  /* 0x0000601c0a0085a7 */ /* 0x000e64000800007f */
[----:B-1----:R-:W-:Y:S05]  /*1c940*/  @!P0 BRA `(.L_x_2509) ;  /* 0xfffffffc00f08947 */ /* 0x002fea000383ffff */
[----:B------:R-:W-:Y:S05]  /*1c950*/  BRA `(.L_x_2662) ;  /* 0xffffffb0002c7947 */ /* 0x000fea000383ffff */
.L_x_2517:
[----:B-1----:R1:W2:Y:S02]  /*1c960*/  SYNCS.PHASECHK.TRANS64.TRYWAIT P0, [R2+URZ+0x16840], R3 ;  /* 0x01684003020075a7 */ /* 0x0022a4000800017f */
[----:B--2---:R-:W-:Y:S05]  /*1c970*/  @!P0 NANOSLEEP.SYNCS 0x989680 ;  /* 0x009896800000895d */ /* 0x004fea0003900000 */
[----:B------:R-:W2:Y:S02]  /*1c980*/  @!P0 SYNCS.PHASECHK.TRANS64 P0, [R2+URZ+0x16840], R3 ;  /* 0x01684003020085a7 */ /* 0x000ea4000800007f */
[----:B--2---:R-:W-:Y:S05]  /*1c990*/  @!P0 BRA `(.L_x_2517) ;  /* 0xfffffffc00f08947 */ /* 0x004fea000383ffff */
[----:B------:R-:W-:Y:S05]  /*1c9a0*/  BRA `(.L_x_2663) ;  /* 0xffffffb400407947 */ /* 0x000fea000383ffff */
.L_x_2522:
[----:B0-----:R0:W1:Y:S02]  /*1c9b0*/  SYNCS.PHASECHK.TRANS64.TRYWAIT P0, [R3+URZ+0x60], R7 ;  /* 0x00006007030075a7 */ /* 0x001064000800017f */
[----:B-1----:R-:W-:Y:S05]  /*1c9c0*/  @!P0 NANOSLEEP.SYNCS 0x989680 ;  /* 0x009896800000895d */ /* 0x002fea0003900000 */
[----:B------:R-:W1:Y:S02]  /*1c9d0*/  @!P0 SYNCS.PHASECHK.TRANS64 P0, [R3+URZ+0x60], R7 ;  /* 0x00006007030085a7 */ /* 0x000e64000800007f */
[----:B-1----:R-:W-:Y:S05]  /*1c9e0*/  @!P0 BRA `(.L_x_2522) ;  /* 0xfffffffc00f08947 */ /* 0x002fea000383ffff */
[----:B------:R-:W-:Y:S05]  /*1c9f0*/  BRA `(.L_x_2664) ;  /* 0xffffffb400d07947 */ /* 0x000fea000383ffff */
.L_x_2532:
[----:B0-----:R0:W1:Y:S02]  /*1ca00*/  SYNCS.PHASECHK.TRANS64.TRYWAIT P0, [R3+URZ+0x16860], R0 ;  /* 0x01686000030075a7 */ /* 0x001064000800017f */
[----:B-1----:R-:W-:Y:S05]  /*1ca10*/  @!P0 NANOSLEEP.SYNCS 0x989680 ;  /* 0x009896800000895d */ /* 0x002fea0003900000 */
[----:B------:R-:W1:Y:S02]  /*1ca20*/  @!P0 SYNCS.PHASECHK.TRANS64 P0, [R3+URZ+0x16860], R0 ;  /* 0x01686000030085a7 */ /* 0x000e64000800007f */
[----:B-1----:R-:W-:Y:S05]  /*1ca30*/  @!P0 BRA `(.L_x_2532) ;  /* 0xfffffffc00f08947 */ /* 0x002fea000383ffff */
[----:B------:R-:W-:Y:S05]  /*1ca40*/  BRA `(.L_x_2665) ;  /* 0xffffffb800d07947 */ /* 0x000fea000383ffff */
.L_x_2538:
[----:B------:R-:W-:Y:S01]  /*1ca50*/  BSSY B0, `(.L_x_2666) ;  /* 0x0000008000007945 */ /* 0x000fe20003800000 */
[----:B------:R-:W-:Y:S02]  /*1ca60*/  IMAD.MOV.U32 R13, RZ, RZ, R24 ;  /* 0x000000ffff0d7224 */ /* 0x000fe400078e0018 */
[----:B------:R-:W-:Y:S02]  /*1ca70*/  IMAD.MOV.U32 R12, RZ, RZ, RZ ;  /* 0x000000ffff0c7224 */ /* 0x000fe400078e00ff */
[----:B-1----:R-:W-:Y:S02]  /*1ca80*/  IMAD.MOV.U32 R11, RZ, RZ, 0x1f ;  /* 0x0000001fff0b7424 */ /* 0x002fe400078e00ff */
[----:B------:R-:W-:-:S07]  /*1ca90*/  IMAD.MOV.U32 R15, RZ, RZ, -0x1 ;  /* 0xffffffffff0f7424 */ /* 0x000fce00078e00ff */
[----:B0-2---:R-:W-:Y:S05]  /*1caa0*/  WARPSYNC.COLLECTIVE R15, `(.L_x_2667) ;  /* 0x000000000f087348 */ /* 0x005fea0003c00000 */
[----:B------:R1:W3:Y:S02]  /*1cab0*/  SHFL.IDX P6, R14, R13, R12, R11 ;  /* 0x0000000c0d0e7389 */ /* 0x0002e400000c000b */
[----:B0123--:R-:W-:Y:S01]  /*1cac0*/  ENDCOLLECTIVE ;  /* 0x000000000000791b */ /* 0x00ffe20003800000 */
.L_x_2667:
[----:B------:R-:W-:Y:S05]  /*1cad0*/  BSYNC B0 ;  /* 0x0000000000007941 */ /* 0x000fea0003800000 */
.L_x_2666:
[----:B------:R-:W-:Y:S01]  /*1cae0*/  IMAD.MOV.U32 R13, RZ, RZ, R24 ;  /* 0x000000ffff0d7224 */ /* 0x000fe200078e0018 */
[----:B------:R-:W-:Y:S01]  /*1caf0*/  MOV R15, 0xffffffff ;  /* 0xffffffff000f7802 */ /* 0x000fe20000000f00 */
[----:B------:R-:W-:Y:S02]  /*1cb00*/  IMAD.MOV.U32 R12, RZ, RZ, 0x1 ;  /* 0x00000001ff0c7424 */ /* 0x000fe400078e00ff */
[----:B------:R-:W-:Y:S02]  /*1cb10*/  IMAD.MOV.U32 R11, RZ, RZ, 0x1f ;  /* 0x0000001fff0b7424 */ /* 0x000fe400078e00ff */
[----:B------:R-:W-:Y:S02]  /*1cb20*/  IMAD.IADD R9, R27, 0x1, R8 ;  /* 0x000000011b097824 */ /* 0x000fe400078e0208 */
[----:B------:R-:W-:-:S07]  /*1cb30*/  IMAD.MOV.U32 R0, RZ, RZ, R14 ;  /* 0x000000ffff007224 */ /* 0x000fce00078e000e */
[----:B------:R-:W-:Y:S05]  /*1cb40*/  WARPSYNC.COLLECTIVE R15, `(.L_x_2668) ;  /* 0x000000000f087348 */ /* 0x000fea0003c00000 */
[----:B------:R0:W1:Y:S02]  /*1cb50*/  SHFL.IDX P6, R14, R13, R12, R11 ;  /* 0x0000000c0d0e7389 */ /* 0x00006400000c000b */
[----:B01----:R-:W-:Y:S01]  /*1cb60*/  ENDCOLLECTIVE ;  /* 0x000000000000791b */ /* 0x003fe20003800000 */
.L_x_2668:
        /* <DEDUP_REMOVED lines=23> */
.L_x_2669:
[----:B------:R-:W-:Y:S02]  /*1cce0*/  MOV R12, 0x2 ;  /* 0x00000002000c7802 */ /* 0x000fe40000000f00 */
[----:B------:R-:W-:-:S05]  /*1ccf0*/  SEL R4, R14, RZ, P1 ;  /* 0x000000ff0e047207 */ /* 0x000fca0000800000 */
[----:B------:R-:W-:-:S04]  /*1cd00*/  IMAD.IADD R4, R13, 0x1, R4 ;  /* 0x000000010d047824 */ /* 0x000fc800078e0204 */
[----:B------:R-:W-:-:S07]  /*1cd10*/  IMAD.MOV.U32 R13, RZ, RZ, R4 ;  /* 0x000000ffff0d7224 */ /* 0x000fce00078e0004 */
[----:B------:R-:W-:Y:S05]  /*1cd20*/  WARPSYNC.COLLECTIVE R15, `(.L_x_2670) ;  /* 0x000000000f087348 */ /* 0x000fea0003c00000 */
[----:B------:R0:W1:Y:S02]  /*1cd30*/  SHFL.UP P6, R14, R13, R12, R11 ;  /* 0x0400000c0d0e7389 */ /* 0x00006400000c000b */
[----:B01----:R-:W-:Y:S01]  /*1cd40*/  ENDCOLLECTIVE ;  /* 0x000000000000791b */ /* 0x003fe20003800000 */
.L_x_2670:
[----:B------:R-:W-:Y:S01]  /*1cd50*/  IMAD.MOV.U32 R12, RZ, RZ, 0x4 ;  /* 0x00000004ff0c7424 */ /* 0x000fe200078e00ff */
[----:B------:R-:W-:-:S05]  /*1cd60*/  SEL R3, R14, RZ, P2 ;  /* 0x000000ff0e037207 */ /* 0x000fca0001000000 */
[----:B------:R-:W-:-:S04]  /*1cd70*/  IMAD.IADD R2, R4, 0x1, R3 ;  /* 0x0000000104027824 */ /* 0x000fc800078e0203 */
[----:B------:R-:W-:-:S07]  /*1cd80*/  IMAD.MOV.U32 R13, RZ, RZ, R2 ;  /* 0x000000ffff0d7224 */ /* 0x000fce00078e0002 */
[----:B------:R-:W-:Y:S05]  /*1cd90*/  WARPSYNC.COLLECTIVE R15, `(.L_x_2671) ;  /* 0x000000000f087348 */ /* 0x000fea0003c00000 */
[----:B------:R0:W1:Y:S02]  /*1cda0*/  SHFL.UP P6, R14, R13, R12, R11 ;  /* 0x0400000c0d0e7389 */ /* 0x00006400000c000b */
[----:B01----:R-:W-:Y:S01]  /*1cdb0*/  ENDCOLLECTIVE ;  /* 0x000000000000791b */ /* 0x003fe20003800000 */
.L_x_2671:
[----:B------:R-:W-:Y:S01]  /*1cdc0*/  IMAD.MOV.U32 R12, RZ, RZ, 0x8 ;  /* 0x00000008ff0c7424 */ /* 0x000fe200078e00ff */
[----:B------:R-:W-:-:S05]  /*1cdd0*/  SEL R3, R14, RZ, P3 ;  /* 0x000000ff0e037207 */ /* 0x000fca0001800000 */
[----:B------:R-:W-:-:S04]  /*1cde0*/  IMAD.IADD R3, R2, 0x1, R3 ;  /* 0x0000000102037824 */ /* 0x000fc800078e0203 */
[----:B------:R-:W-:-:S07]  /*1cdf0*/  IMAD.MOV.U32 R13, RZ, RZ, R3 ;  /* 0x000000ffff0d7224 */ /* 0x000fce00078e0003 */
[----:B------:R-:W-:Y:S05]  /*1ce00*/  WARPSYNC.COLLECTIVE R15, `(.L_x_2672) ;  /* 0x000000000f087348 */ /* 0x000fea0003c00000 */
[----:B------:R0:W1:Y:S02]  /*1ce10*/  SHFL.UP P6, R14, R13, R12, R11 ;  /* 0x0400000c0d0e7389 */ /* 0x00006400000c000b */
[----:B01----:R-:W-:Y:S01]  /*1ce20*/  ENDCOLLECTIVE ;  /* 0x000000000000791b */ /* 0x003fe20003800000 */
.L_x_2672:
[----:B------:R-:W-:Y:S02]  /*1ce30*/  MOV R12, 0x10 ;  /* 0x00000010000c7802 */ /* 0x000fe40000000f00 */
[----:B------:R-:W-:-:S05]  /*1ce40*/  SEL R4, R14, RZ, P4 ;  /* 0x000000ff0e047207 */ /* 0x000fca0002000000 */
[----:B------:R-:W-:-:S04]  /*1ce50*/  IMAD.IADD R4, R3, 0x1, R4 ;  /* 0x0000000103047824 */ /* 0x000fc800078e0204 */
[----:B------:R-:W-:-:S07]  /*1ce60*/  IMAD.MOV.U32 R13, RZ, RZ, R4 ;  /* 0x000000ffff0d7224 */ /* 0x000fce00078e0004 */
[----:B------:R-:W-:Y:S05]  /*1ce70*/  WARPSYNC.COLLECTIVE R15, `(.L_x_2673) ;  /* 0x000000000f087348 */ /* 0x000fea0003c00000 */
[----:B------:R0:W1:Y:S02]  /*1ce80*/  SHFL.UP P6, R14, R13, R12, R11 ;  /* 0x0400000c0d0e7389 */ /* 0x00006400000c000b */
[----:B01----:R-:W-:Y:S01]  /*1ce90*/  ENDCOLLECTIVE ;  /* 0x000000000000791b */ /* 0x003fe20003800000 */
.L_x_2673:
        /* <DEDUP_REMOVED lines=8> */
.L_x_2674:
[----:B------:R-:W-:Y:S05]  /*1cf20*/  BRA `(.L_x_2675) ;  /* 0xffffffbc000c7947 */ /* 0x000fea000383ffff */
.L_x_2541:
[----:B------:R-:W-:Y:S01]  /*1cf30*/  BSSY B0, `(.L_x_2676) ;  /* 0x0000007000007945 */ /* 0x000fe20003800000 */
[----:B------:R-:W-:Y:S02]  /*1cf40*/  IMAD.MOV.U32 R12, RZ, RZ, 0x1 ;  /* 0x00000001ff0c7424 */ /* 0x000fe400078e00ff */
[----:B-1----:R-:W-:Y:S02]  /*1cf50*/  IMAD.MOV.U32 R11, RZ, RZ, RZ ;  /* 0x000000ffff0b7224 */ /* 0x002fe400078e00ff */
[----:B------:R-:W-:-:S07]  /*1cf60*/  IMAD.MOV.U32 R15, RZ, RZ, -0x1 ;  /* 0xffffffffff0f7424 */ /* 0x000fce00078e00ff */
[----:B------:R-:W-:Y:S05]  /*1cf70*/  WARPSYNC.COLLECTIVE R15, `(.L_x_2677) ;  /* 0x000000000f087348 */ /* 0x000fea0003c00000 */
[----:B------:R0:W1:Y:S02]  /*1cf80*/  SHFL.UP P6, R14, R13, R12, R11 ;  /* 0x0400000c0d0e7389 */ /* 0x00006400000c000b */
[----:B01----:R-:W-:Y:S01]  /*1cf90*/  ENDCOLLECTIVE ;  /* 0x000000000000791b */ /* 0x003fe20003800000 */
.L_x_2677:
[----:B------:R-:W-:Y:S05]  /*1cfa0*/  BSYNC B0 ;  /* 0x0000000000007941 */ /* 0x000fea0003800000 */
.L_x_2676:
[----:B------:R-:W-:Y:S01]  /*1cfb0*/  SEL R14, R14, RZ, P1 ;  /* 0x000000ff0e0e7207 */ /* 0x000fe20000800000 */
[----:B------:R-:W-:Y:S01]  /*1cfc0*/  IMAD.MOV.U32 R11, RZ, RZ, RZ ;  /* 0x000000ffff0b7224 */ /* 0x000fe200078e00ff */
[----:B------:R-:W-:Y:S01]  /*1cfd0*/  MOV R12, 0x2 ;  /* 0x00000002000c7802 */ /* 0x000fe20000000f00 */
[----:B------:R-:W-:Y:S02]  /*1cfe0*/  IMAD.MOV.U32 R15, RZ, RZ, -0x1 ;  /* 0xffffffffff0f7424 */ /* 0x000fe400078e00ff */
[----:B------:R-:W-:-:S07]  /*1cff0*/  IMAD.IADD R13, R13, 0x1, R14 ;  /* 0x000000010d0d7824 */ /* 0x000fce00078e020e */
[----:B------:R-:W-:Y:S05]  /*1d000*/  WARPSYNC.COLLECTIVE R15, `(.L_x_2678) ;  /* 0x000000000f087348 */ /* 0x000fea0003c00000 */
[----:B------:R0:W1:Y:S02]  /*1d010*/  SHFL.UP P6, R14, R13, R12, R11 ;  /* 0x0400000c0d0e7389 */ /* 0x00006400000c000b */
[----:B01----:R-:W-:Y:S01]  /*1d020*/  ENDCOLLECTIVE ;  /* 0x000000000000791b */ /* 0x003fe20003800000 */
.L_x_2678:
[----:B------:R-:W-:Y:S01]  /*1d030*/  IMAD.MOV.U32 R12, RZ, RZ, 0x4 ;  /* 0x00000004ff0c7424 */ /* 0x000fe200078e00ff */
[----:B------:R-:W-:-:S05]  /*1d040*/  SEL R2, R14, RZ, P2 ;  /* 0x000000ff0e027207 */ /* 0x000fca0001000000 */
[----:B------:R-:W-:-:S04]  /*1d050*/  IMAD.IADD R2, R13, 0x1, R2 ;  /* 0x000000010d027824 */ /* 0x000fc800078e0202 */
[----:B------:R-:W-:-:S07]  /*1d060*/  IMAD.MOV.U32 R13, RZ, RZ, R2 ;  /* 0x000000ffff0d7224 */ /* 0x000fce00078e0002 */
[----:B------:R-:W-:Y:S05]  /*1d070*/  WARPSYNC.COLLECTIVE R15, `(.L_x_2679) ;  /* 0x000000000f087348 */ /* 0x000fea0003c00000 */
[----:B------:R0:W1:Y:S02]  /*1d080*/  SHFL.UP P6, R14, R13, R12, R11 ;  /* 0x0400000c0d0e7389 */ /* 0x00006400000c000b */
[----:B01----:R-:W-:Y:S01]  /*1d090*/  ENDCOLLECTIVE ;  /* 0x000000000000791b */ /* 0x003fe20003800000 */
.L_x_2679:
[----:B------:R-:W-:Y:S01]  /*1d0a0*/  IMAD.MOV.U32 R12, RZ, RZ, 0x8 ;  /* 0x00000008ff0c7424 */ /* 0x000fe200078e00ff */
[----:B------:R-:W-:-:S05]  /*1d0b0*/  SEL R3, R14, RZ, P3 ;  /* 0x000000ff0e037207 */ /* 0x000fca0001800000 */
[----:B------:R-:W-:-:S04]  /*1d0c0*/  IMAD.IADD R3, R2, 0x1, R3 ;  /* 0x0000000102037824 */ /* 0x000fc800078e0203 */
[----:B------:R-:W-:-:S07]  /*1d0d0*/  IMAD.MOV.U32 R13, RZ, RZ, R3 ;  /* 0x000000ffff0d7224 */ /* 0x000fce00078e0003 */
[----:B------:R-:W-:Y:S05]  /*1d0e0*/  WARPSYNC.COLLECTIVE R15, `(.L_x_2680) ;  /* 0x000000000f087348 */ /* 0x000fea0003c00000 */
[----:B------:R0:W1:Y:S02]  /*1d0f0*/  SHFL.UP P6, R14, R13, R12, R11 ;  /* 0x0400000c0d0e7389 */ /* 0x00006400000c000b */
[----:B01----:R-:W-:Y:S01]  /*1d100*/  ENDCOLLECTIVE ;  /* 0x000000000000791b */ /* 0x003fe20003800000 */
.L_x_2680:
[----:B------:R-:W-:Y:S01]  /*1d110*/  IMAD.MOV.U32 R12, RZ, RZ, 0x10 ;  /* 0x00000010ff0c7424 */ /* 0x000fe200078e00ff */
[----:B------:R-:W-:-:S04]  /*1d120*/  SEL R4, R14, RZ, P4 ;  /* 0x000000ff0e047207 */ /* 0x000fc80002000000 */
[----:B------:R-:W-:-:S05]  /*1d130*/  IADD3 R4, R3, R4, RZ ;  /* 0x0000000403047210 */ /* 0x000fca0007ffe0ff */
[----:B------:R-:W-:-:S07]  /*1d140*/  IMAD.MOV.U32 R13, RZ, RZ, R4 ;  /* 0x000000ffff0d7224 */ /* 0x000fce00078e0004 */
[----:B------:R-:W-:Y:S05]  /*1d150*/  WARPSYNC.COLLECTIVE R15, `(.L_x_2681) ;  /* 0x000000000f087348 */ /* 0x000fea0003c00000 */
[----:B------:R0:W1:Y:S02]  /*1d160*/  SHFL.UP P6, R14, R13, R12, R11 ;  /* 0x0400000c0d0e7389 */ /* 0x00006400000c000b */
[----:B01----:R-:W-:Y:S01]  /*1d170*/  ENDCOLLECTIVE ;  /* 0x000000000000791b */ /* 0x003fe20003800000 */
.L_x_2681:
        /* <DEDUP_REMOVED lines=8> */
.L_x_2682:
[----:B------:R-:W-:Y:S05]  /*1d200*/  BRA `(.L_x_2683) ;  /* 0xffffffb800f87947 */ /* 0x000fea000383ffff */
.L_x_2543:
[----:B------:R-:W-:Y:S01]  /*1d210*/  BSSY B0, `(.L_x_2684) ;  /* 0x0000006000007945 */ /* 0x000fe20003800000 */
[----:B------:R-:W-:Y:S01]  /*1d220*/  PLOP3.LUT P6, PT, P6, PT, PT, 0x8, 0x0 ;  /* 0x000000000000781c */ /* 0x000fe200037ce170 */
[----:B------:R-:W-:-:S12]  /*1d230*/  IMAD.MOV.U32 R15, RZ, RZ, -0x1 ;  /* 0xffffffffff0f7424 */ /* 0x000fd800078e00ff */
[----:B01----:R-:W-:Y:S05]  /*1d240*/  WARPSYNC.COLLECTIVE R15, `(.L_x_2685) ;  /* 0x000000000f087348 */ /* 0x003fea0003c00000 */
[----:B------:R-:W-:Y:S01]  /*1d250*/  VOTE.ANY R14, PT, P6 ;  /* 0x00000000000e7806 */ /* 0x000fe200030e0100 */
[----:B01----:R-:W-:Y:S06]  /*1d260*/  ENDCOLLECTIVE ;  /* 0x000000000000791b */ /* 0x003fec0003800000 */
.L_x_2685:
[----:B------:R-:W-:Y:S05]  /*1d270*/  BSYNC B0 ;  /* 0x0000000000007941 */ /* 0x000fea0003800000 */
.L_x_2684:
[----:B------:R-:W-:Y:S01]  /*1d280*/  IMAD.MOV.U32 R3, RZ, RZ, R14 ;  /* 0x000000ffff037224 */ /* 0x000fe200078e000e */
[----:B------:R-:W-:Y:S01]  /*1d290*/  MOV R13, R25 ;  /* 0x00000019000d7202 */ /* 0x000fe20000000f00 */
[----:B------:R-:W-:Y:S02]  /*1d2a0*/  IMAD.MOV.U32 R11, RZ, RZ, 0x1f ;  /* 0x0000001fff0b7424 */ /* 0x000fe400078e00ff */
[----:B------:R-:W0:Y:S01]  /*1d2b0*/  POPC R7, R3 ;  /* 0x0000000300077309 */ /* 0x000e220000000000 */
[----:B------:R-:W-:Y:S02]  /*1d2c0*/  IMAD.MOV.U32 R15, RZ, RZ, -0x1 ;  /* 0xffffffffff0f7424 */ /* 0x000fe400078e00ff */
[----:B0-----:R-:W-:Y:S02]  /*1d2d0*/  IMAD.MOV.U32 R12, RZ, RZ, R7 ;  /* 0x000000ffff0c7224 */ /* 0x001fe400078e0007 */
[----:B------:R-:W-:-:S07]  /*1d2e0*/  IMAD.IADD R27, R7, 0x1, R27 ;  /* 0x00000001071b7824 */ /* 0x000fce00078e021b */
[----:B------:R-:W-:Y:S05]  /*1d2f0*/  WARPSYNC.COLLECTIVE R15, `(.L_x_2686) ;  /* 0x000000000f087348 */ /* 0x000fea0003c00000 */
[----:B------:R0:W1:Y:S02]  /*1d300*/  SHFL.IDX P6, R14, R13, R12, R11 ;  /* 0x0000000c0d0e7389 */ /* 0x00006400000c000b */
[----:B01----:R-:W-:Y:S01]  /*1d310*/  ENDCOLLECTIVE ;  /* 0x000000000000791b */ /* 0x003fe20003800000 */
.L_x_2686:
[----:B------:R-:W-:Y:S02]  /*1d320*/  IMAD.MOV.U32 R13, RZ, RZ, R5 ;  /* 0x000000ffff0d7224 */ /* 0x000fe400078e0005 */
[----:B------:R-:W-:-:S07]  /*1d330*/  IMAD.MOV.U32 R25, RZ, RZ, R14 ;  /* 0x000000ffff197224 */ /* 0x000fce00078e000e */
[----:B------:R-:W-:Y:S05]  /*1d340*/  WARPSYNC.COLLECTIVE R15, `(.L_x_2687) ;  /* 0x000000000f087348 */ /* 0x000fea0003c00000 */
[----:B------:R0:W1:Y:S02]  /*1d350*/  SHFL.IDX P6, R14, R13, R12, R11 ;  /* 0x0000000c0d0e7389 */ /* 0x00006400000c000b */
[----:B01----:R-:W-:Y:S01]  /*1d360*/  ENDCOLLECTIVE ;  /* 0x000000000000791b */ /* 0x003fe20003800000 */
.L_x_2687:
[----:B------:R-:W-:Y:S01]  /*1d370*/  IMAD.MOV.U32 R5, RZ, RZ, R14 ;  /* 0x000000ffff057224 */ /* 0x000fe200078e000e */
[----:B------:R-:W-:Y:S06]  /*1d380*/  BRA `(.L_x_2688) ;  /* 0xffffffb800d87947 */ /* 0x000fec000383ffff */
.L_x_2545:
[----:B------:R-:W-:Y:S01]  /*1d390*/  BSSY B0, `(.L_x_2689) ;  /* 0x0000007000007945 */ /* 0x000fe20003800000 */
[----:B------:R-:W-:Y:S01]  /*1d3a0*/  IMAD.MOV.U32 R13, RZ, RZ, R2 ;  /* 0x000000ffff0d7224 */ /* 0x000fe200078e0002 */
[----:B-1----:R-:W-:Y:S01]  /*1d3b0*/  MOV R11, 0x1f ;  /* 0x0000001f000b7802 */ /* 0x002fe20000000f00 */
[----:B------:R-:W-:-:S07]  /*1d3c0*/  IMAD.MOV.U32 R15, RZ, RZ, -0x1 ;  /* 0xffffffffff0f7424 */ /* 0x000fce00078e00ff */
[----:B0-234-:R-:W-:Y:S05]  /*1d3d0*/  WARPSYNC.COLLECTIVE R15, `(.L_x_2690) ;  /* 0x000000000f087348 */ /* 0x01dfea0003c00000 */
[----:B------:R1:W0:Y:S02]  /*1d3e0*/  SHFL.IDX P6, R14, R13, R12, R11 ;  /* 0x0000000c0d0e7389 */ /* 0x00022400000c000b */
[----:B01234-:R-:W-:Y:S01]  /*1d3f0*/  ENDCOLLECTIVE ;  /* 0x000000000000791b */ /* 0x01ffe20003800000 */
.L_x_2690:
[----:B------:R-:W-:Y:S05]  /*1d400*/  BSYNC B0 ;  /* 0x0000000000007941 */ /* 0x000fea0003800000 */
.L_x_2689:
[----:B------:R-:W-:Y:S01]  /*1d410*/  IMAD.MOV.U32 R24, RZ, RZ, R14 ;  /* 0x000000ffff187224 */ /* 0x000fe200078e000e */
[----:B------:R-:W-:Y:S06]  /*1d420*/  BRA `(.L_x_2544) ;  /* 0xffffffb800c87947 */ /* 0x000fec000383ffff */
.L_x_2551:
[----:B0-----:R0:W2:Y:S02]  /*1d430*/  SYNCS.PHASECHK.TRANS64.TRYWAIT P0, [R9+URZ+0x16820], R0 ;  /* 0x01682000090075a7 */ /* 0x0010a4000800017f */
[----:B--2---:R-:W-:Y:S05]  /*1d440*/  @!P0 NANOSLEEP.SYNCS 0x989680 ;  /* 0x009896800000895d */ /* 0x004fea0003900000 */
[----:B------:R-:W2:Y:S02]  /*1d450*/  @!P0 SYNCS.PHASECHK.TRANS64 P0, [R9+URZ+0x16820], R0 ;  /* 0x01682000090085a7 */ /* 0x000ea4000800007f */
[----:B--2---:R-:W-:Y:S05]  /*1d460*/  @!P0 BRA `(.L_x_2551) ;  /* 0xfffffffc00f08947 */ /* 0x004fea000383ffff */
[----:B------:R-:W-:Y:S05]  /*1d470*/  BRA `(.L_x_2691) ;  /* 0xffffffc400207947 */ /* 0x000fea000383ffff */
.L_x_2552:
[----:B------:R-:W2:Y:S01]  /*1d480*/  S2R R2, SR_TID.X ;  /* 0x0000000000027919 */ /* 0x000ea20000002100 */
[----:B------:R-:W-:Y:S01]  /*1d490*/  BSSY B0, `(.L_x_2692) ;  /* 0x000000a000007945 */ /* 0x000fe20003800000 */
[----:B------:R-:W-:Y:S02]  /*1d4a0*/  IMAD.MOV.U32 R12, RZ, RZ, RZ ;  /* 0x000000ffff0c7224 */ /* 0x000fe400078e00ff */
[----:B-1----:R-:W-:Y:S02]  /*1d4b0*/  IMAD.MOV.U32 R11, RZ, RZ, 0x1f ;  /* 0x0000001fff0b7424 */ /* 0x002fe400078e00ff */
[----:B------:R-:W-:Y:S01]  /*1d4c0*/  IMAD.MOV.U32 R15, RZ, RZ, -0x1 ;  /* 0xffffffffff0f7424 */ /* 0x000fe200078e00ff */
[----:B--2---:R-:W-:-:S04]  /*1d4d0*/  SHF.R.U32.HI R2, RZ, 0x5, R2 ;  /* 0x00000005ff027819 */ /* 0x004fc80000011602 */
[----:B------:R-:W-:-:S05]  /*1d4e0*/  LOP3.LUT R2, R2, 0x3, RZ, 0xc0, !PT ;  /* 0x0000000302027812 */ /* 0x000fca00078ec0ff */
[----:B------:R-:W-:-:S07]  /*1d4f0*/  IMAD.MOV.U32 R13, RZ, RZ, R2 ;  /* 0x000000ffff0d7224 */ /* 0x000fce00078e0002 */
[----:B0--3--:R-:W-:Y:S05]  /*1d500*/  WARPSYNC.COLLECTIVE R15, `(.L_x_2693) ;  /* 0x000000000f087348 */ /* 0x009fea0003c00000 */
[----:B------:R1:W2:Y:S02]  /*1d510*/  SHFL.IDX P6, R14, R13, R12, R11 ;  /* 0x0000000c0d0e7389 */ /* 0x0002a400000c000b */
[----:B0123--:R-:W-:Y:S01]  /*1d520*/  ENDCOLLECTIVE ;  /* 0x000000000000791b */ /* 0x00ffe20003800000 */
.L_x_2693:
[----:B------:R-:W-:Y:S05]  /*1d530*/  BSYNC B0 ;  /* 0x0000000000007941 */ /* 0x000fea0003800000 */
.L_x_2692:
[----:B------:R-:W-:Y:S05]  /*1d540*/  BRA `(.L_x_2694) ;  /* 0xffffffc400087947 */ /* 0x000fea000383ffff */
.L_x_2553:
[----:B------:R-:W-:Y:S01]  /*1d550*/  BSSY B0, `(.L_x_2695) ;  /* 0x0000006000007945 */ /* 0x000fe20003800000 */
[----:B------:R-:W-:-:S07]  /*1d560*/  IMAD.MOV.U32 R15, RZ, RZ, -0x1 ;  /* 0xffffffffff0f7424 */ /* 0x000fce00078e00ff */
[----:B01-3--:R-:W-:Y:S05]  /*1d570*/  WARPSYNC.COLLECTIVE R15, `(.L_x_2696) ;  /* 0x000000000f0c7348 */ /* 0x00bfea0003c00000 */
[----:B------:R-:W-:Y:S02]  /*1d580*/  ELECT P6, UR62, PT ;  /* 0x00000000003e782f */ /* 0x000fe400038c0000 */
[----:B------:R-:W-:Y:S01]  /*1d590*/  MOV R14, UR62 ;  /* 0x0000003e000e7c02 */ /* 0x000fe20008000f00 */
[----:B01-3--:R-:W-:Y:S10]  /*1d5a0*/  ENDCOLLECTIVE ;  /* 0x000000000000791b */ /* 0x00bff40003800000 */
.L_x_2696:
[----:B------:R-:W-:Y:S05]  /*1d5b0*/  BSYNC B0 ;  /* 0x0000000000007941 */ /* 0x000fea0003800000 */
.L_x_2695:
[----:B------:R-:W-:Y:S05]  /*1d5c0*/  BRA `(.L_x_2697) ;  /* 0xffffffc000fc7947 */ /* 0x000fea000383ffff */
.L_x_2555:
[----:B0-----:R0:W2:Y:S02]  /*1d5d0*/  SYNCS.PHASECHK.TRANS64.TRYWAIT P0, [R7+URZ], R2 ;  /* 0x00000002070075a7 */ /* 0x0010a4000800017f */
[----:B--2---:R-:W-:Y:S05]  /*1d5e0*/  @!P0 NANOSLEEP.SYNCS 0x989680 ;  /* 0x009896800000895d */ /* 0x004fea0003900000 */
[----:B------:R-:W2:Y:S02]  /*1d5f0*/  @!P0 SYNCS.PHASECHK.TRANS64 P0, [R7+URZ], R2 ;  /* 0x00000002070085a7 */ /* 0x000ea4000800007f */
[----:B--2---:R-:W-:Y:S05]  /*1d600*/  @!P0 BRA `(.L_x_2555) ;  /* 0xfffffffc00f08947 */ /* 0x004fea000383ffff */
[----:B------:R-:W-:Y:S05]  /*1d610*/  BRA `(.L_x_2698) ;  /* 0xffffffc400307947 */ /* 0x000fea000383ffff */
.L_x_2556:
[----:B--2---:R2:W4:Y:S02]  /*1d620*/  SYNCS.PHASECHK.TRANS64.TRYWAIT P0, [R3+URZ], R0 ;  /* 0x00000000030075a7 */ /* 0x004524000800017f */
[----:B----4-:R-:W-:Y:S05]  /*1d630*/  @!P0 NANOSLEEP.SYNCS 0x989680 ;  /* 0x009896800000895d */ /* 0x010fea0003900000 */
[----:B------:R-:W4:Y:S02]  /*1d640*/  @!P0 SYNCS.PHASECHK.TRANS64 P0, [R3+URZ], R0 ;  /* 0x00000000030085a7 */ /* 0x000f24000800007f */
[----:B----4-:R-:W-:Y:S05]  /*1d650*/  @!P0 BRA `(.L_x_2556) ;  /* 0xfffffffc00f08947 */ /* 0x010fea000383ffff */
[----:B------:R-:W-:Y:S05]  /*1d660*/  BRA `(.L_x_2699) ;  /* 0xffffffc400247947 */ /* 0x000fea000383ffff */
.L_x_2558:
[----:B--2---:R2:W4:Y:S02]  /*1d670*/  SYNCS.PHASECHK.TRANS64.TRYWAIT P0, [R5+URZ], R2 ;  /* 0x00000002050075a7 */ /* 0x004524000800017f */
[----:B----4-:R-:W-:Y:S05]  /*1d680*/  @!P0 NANOSLEEP.SYNCS 0x989680 ;  /* 0x009896800000895d */ /* 0x010fea0003900000 */
[----:B------:R-:W4:Y:S02]  /*1d690*/  @!P0 SYNCS.PHASECHK.TRANS64 P0, [R5+URZ], R2 ;  /* 0x00000002050085a7 */ /* 0x000f24000800007f */
[----:B----4-:R-:W-:Y:S05]  /*1d6a0*/  @!P0 BRA `(.L_x_2558) ;  /* 0xfffffffc00f08947 */ /* 0x010fea000383ffff */
[----:B------:R-:W-:Y:S05]  /*1d6b0*/  BRA `(.L_x_2700) ;  /* 0xffffffc400287947 */ /* 0x000fea000383ffff */
.L_x_2701:
        /* <DEDUP_REMOVED lines=12> */
.L_x_2710:


//--------------------- .nv.global.init           --------------------------
	.section	.nv.global.init,"aw",@progbits
.nv.global.init:
	.type		$str$20,@object
	.size		$str$20,($str$21 - $str$20)
$str$20:
        /*0000*/ 	.byte	0x28, 0x61, 0x64, 0x64, 0x72, 0x65, 0x73, 0x73, 0x20, 0x26, 0x20, 0x6d, 0x61, 0x73, 0x6b, 0x29
        /*0010*/ 	.byte	0x20, 0x3d, 0x3d, 0x20, 0x30, 0x00
	.type		$str$21,@object
	.size		$str$21,(__unnamed_4 - $str$21)
$str$21:
        /*0016*/ 	.byte	0x2f, 0x74, 0x6d, 0x70, 0x2f, 0x6f, 0x73, 0x73, 0x5f, 0x6b, 0x65, 0x72, 0x6e, 0x65, 0x6c, 0x73
        /*0026*/ 	.byte	0x5f, 0x73, 0x72, 0x63, 0x2f, 0x66, 0x6c, 0x61, 0x73, 0x68, 0x5f, 0x61, 0x74, 0x74, 0x65, 0x6e
        /*0036*/ 	.byte	0x74, 0x69, 0x6f, 0x6e, 0x2f, 0x63, 0x73, 0x72, 0x63, 0x2f, 0x63, 0x75, 0x74, 0x6c, 0x61, 0x73
        /*0046*/ 	.byte	0x73, 0x2f, 0x69, 0x6e, 0x63, 0x6c, 0x75, 0x64, 0x65, 0x2f, 0x63, 0x75, 0x74, 0x65, 0x2f, 0x70
        /*0056*/ 	.byte	0x6f, 0x69, 0x6e, 0x74, 0x65, 0x72, 0x5f, 0x66, 0x6c, 0x61, 0x67, 0x67, 0x65, 0x64, 0x2e, 0x68
        /*0066*/ 	.byte	0x70, 0x70, 0x00
	.type		__unnamed_4,@object
	.size		__unnamed_4,(__unnamed_9 - __unnamed_4)
__unnamed_4:
        /* <DEDUP_REMOVED lines=23> */
        /*01d9*/ 	.byte	0x3a, 0x43, 0x3c, 0x30, 0x3e, 0x3e, 0x3e, 0x3e, 0x3e, 0x20, 0x26, 0x5d, 0x00
	.type		__unnamed_9,@object
	.size		__unnamed_9,(__unnamed_5 - __unnamed_9)
__unnamed_9:
        /* <DEDUP_REMOVED lines=24> */
        /*0366*/ 	.byte	0x00
	.type		__unnamed_5,@object
	.size		__unnamed_5,(__unnamed_3 - __unnamed_5)
__unnamed_5:
        /* <DEDUP_REMOVED lines=25> */
	.type		__unnamed_3,@object
	.size		__unnamed_3,(__unnamed_2 - __unnamed_3)
__unnamed_3:
        /* <DEDUP_REMOVED lines=28> */
        /*06a8*/ 	.byte	0x32, 0x3e, 0x3e, 0x3e, 0x3e, 0x3e, 0x5d, 0x00
	.type		__unnamed_2,@object
	.size		__unnamed_2,(__unnamed_7 - __unnamed_2)
__unnamed_2:
        /* <DEDUP_REMOVED lines=29> */
	.type		__unnamed_7,@object
	.size		__unnamed_7,(__unnamed_8 - __unnamed_7)
__unnamed_7:
        /* <DEDUP_REMOVED lines=28> */
        /*0a38*/ 	.byte	0x38, 0x38, 0x3e, 0x3e, 0x3e, 0x3e, 0x3e, 0x5d, 0x00
	.type		__unnamed_8,@object
	.size		__unnamed_8,(__unnamed_1 - __unnamed_8)
__unnamed_8:
        /* <DEDUP_REMOVED lines=29> */
	.type		__unnamed_1,@object
	.size		__unnamed_1,(__unnamed_6 - __unnamed_1)
__unnamed_1:
        /* <DEDUP_REMOVED lines=28> */
        /*0dca*/ 	.byte	0x32, 0x3e, 0x3e, 0x3e, 0x3e, 0x3e, 0x20, 0x26, 0x5d, 0x00
	.type		__unnamed_6,@object
	.size		__unnamed_6,(.L_5 - __unnamed_6)
__unnamed_6:
        /* <DEDUP_REMOVED lines=28> */
        /*0f94*/ 	.byte	0x38, 0x38, 0x3e, 0x3e, 0x3e, 0x3e, 0x3e, 0x20, 0x26, 0x5d, 0x00
.L_5:


//--------------------- .nv.shared._ZN7cutlass13device_kernelIN5flash11enable_sm90INS1_16FlashAttnFwdSm90INS1_25CollectiveMainloopFwdSm90ILi2EN4cute5tupleIJNS5_1CILi1EEES8_S8_EEENS6_IJNS7_ILi192EEESA_NS7_ILi64EEEEEELi64ENS_6half_tEfNS_4arch4Sm90ELb0ELb0ELb0ELb0ELb0ELb0ELb0ELb0ELb1ELb1ELb1ELb0EEENS1_21CollectiveEpilogueFwdINS6_IJSA_SB_SA_EEES9_SD_SF_Li384ELb0ELb1ELb1ELb0EEENS1_19SingleTileSchedulerILb0ELb1ELb1ELi192EEEEEEEEEvNT_6ParamsE --------------------------
	.section	.nv.shared._ZN7cutlass13device_kernelIN5flash11enable_sm90INS1_16FlashAttnFwdSm90INS1_25CollectiveMainloopFwdSm90ILi2EN4cute5tupleIJNS5_1CILi1EEES8_S8_EEENS6_IJNS7_ILi192EEESA_NS7_ILi64EEEEEELi64ENS_6half_tEfNS_4arch4Sm90ELb0ELb0ELb0ELb0ELb0ELb0ELb0ELb0ELb1ELb1ELb1ELb0EEENS1_21CollectiveEpilogueFwdINS6_IJSA_SB_SA_EEES9_SD_SF_Li384ELb0ELb1ELb1ELb0EEENS1_19SingleTileSchedulerILb0ELb1ELb1ELi192EEEEEEEEEvNT_6ParamsE,"aw",@nobits
	.sectionflags	@""
	.align	16
	.zero		1024


//--------------------- .nv.shared.reserved.0     --------------------------
	.section	.nv.shared.reserved.0,"aw",@nobits
	.weak		__nv_reservedSMEM_offset_0_alias
	.size		__nv_reservedSMEM_offset_0_alias, 0, 0
	.other		__nv_reservedSMEM_offset_0_alias,@"STO_CUDA_RESERVED_SHARED STV_DEFAULT"
__nv_reservedSMEM_offset_0_alias:
	.zero		0


//--------------------- .nv.global                --------------------------
	.section	.nv.global,"aw",@nobits
.nv.global:
	.type		_ZN71_INTERNAL_e7c80e6b_35_flash_fwd_hdim64_fp16_split_sm90_cu_ea41c527_43694cute1_E,@object
	.size		_ZN71_INTERNAL_e7c80e6b_35_flash_fwd_hdim64_fp16_split_sm90_cu_ea41c527_43694cute1_E,(_ZN71_INTERNAL_e7c80e6b_35_flash_fwd_hdim64_fp16_split_sm90_cu_ea41c527_43694cuda3std3__45__cpo6cbeginE - _ZN71_INTERNAL_e7c80e6b_35_flash_fwd_hdim64_fp16_split_sm90_cu_ea41c527_43694cute1_E)
_ZN71_INTERNAL_e7c80e6b_35_flash_fwd_hdim64_fp16_split_sm90_cu_ea41c527_43694cute1_E:
	.zero		1
	.type		_ZN71_INTERNAL_e7c80e6b_35_flash_fwd_hdim64_fp16_split_sm90_cu_ea41c527_43694cuda3std3__45__cpo6cbeginE,@object
	.size		_ZN71_INTERNAL_e7c80e6b_35_flash_fwd_hdim64_fp16_split_sm90_cu_ea41c527_43694cuda3std3__45__cpo6cbeginE,(_ZN71_INTERNAL_e7c80e6b_35_flash_fwd_hdim64_fp16_split_sm90_cu_ea41c527_43694cuda3std3__48in_placeE - _ZN71_INTERNAL_e7c80e6b_35_flash_fwd_hdim64_fp16_split_sm90_cu_ea41c527_43694cuda3std3__45__cpo6cbeginE)
_ZN71_INTERNAL_e7c80e6b_35_flash_fwd_hdim64_fp16_split_sm90_cu_ea41c527_43694cuda3std3__45__cpo6cbeginE:
	.zero		1
	.type		_ZN71_INTERNAL_e7c80e6b_35_flash_fwd_hdim64_fp16_split_sm90_cu_ea41c527_43694cuda3std3__48in_placeE,@object
	.size		_ZN71_INTERNAL_e7c80e6b_35_flash_fwd_hdim64_fp16_split_sm90_cu_ea41c527_43694cuda3std3__48in_placeE,(_ZN71_INTERNAL_e7c80e6b_35_flash_fwd_hdim64_fp16_split_sm90_cu_ea41c527_43694cuda3std6ranges3__45__cpo9iter_moveE - _ZN71_INTERNAL_e7c80e6b_35_flash_fwd_hdim64_fp16_split_sm90_cu_ea41c527_43694cuda3std3__48in_placeE)
_ZN71_INTERNAL_e7c80e6b_35_flash_fwd_hdim64_fp16_split_sm90_cu_ea41c527_43694cuda3std3__48in_placeE:
	.zero		1
	.type		_ZN71_INTERNAL_e7c80e6b_35_flash_fwd_hdim64_fp16_split_sm90_cu_ea41c527_43694cuda3std6ranges3__45__cpo9iter_moveE,@object
	.size		_ZN71_INTERNAL_e7c80e6b_35_flash_fwd_hdim64_fp16_split_sm90_cu_ea41c527_43694cuda3std6ranges3__45__cpo9iter_moveE,(_ZN71_INTERNAL_e7c80e6b_35_flash_fwd_hdim64_fp16_split_sm90_cu_ea41c527_43694cuda3std3__45__cpo5beginE - _ZN71_INTERNAL_e7c80e6b_35_flash_fwd_hdim64_fp16_split_sm90_cu_ea41c527_43694cuda3std6ranges3__45__cpo9iter_moveE)
_ZN71_INTERNAL_e7c80e6b_35_flash_fwd_hdim64_fp16_split_sm90_cu_ea41c527_43694cuda3std6ranges3__45__cpo9iter_moveE:
	.zero		1
	.type		_ZN71_INTERNAL_e7c80e6b_35_flash_fwd_hdim64_fp16_split_sm90_cu_ea41c527_43694cuda3std3__45__cpo5beginE,@object
	.size		_ZN71_INTERNAL_e7c80e6b_35_flash_fwd_hdim64_fp16_split_sm90_cu_ea41c527_43694cuda3std3__45__cpo5beginE,(_ZN71_INTERNAL_e7c80e6b_35_flash_fwd_hdim64_fp16_split_sm90_cu_ea41c527_43694cuda3std3__473_GLOBAL__N__e7c80e6b_35_flash_fwd_hdim64_fp16_split_sm90_cu_ea41c527_43696ignoreE - _ZN71_INTERNAL_e7c80e6b_35_flash_fwd_hdim64_fp16_split_sm90_cu_ea41c527_43694cuda3std3__45__cpo5beginE)
_ZN71_INTERNAL_e7c80e6b_35_flash_fwd_hdim64_fp16_split_sm90_cu_ea41c527_43694cuda3std3__45__cpo5beginE:
	.zero		1
	.type		_ZN71_INTERNAL_e7c80e6b_35_flash_fwd_hdim64_fp16_split_sm90_cu_ea41c527_43694cuda3std3__473_GLOBAL__N__e7c80e6b_35_flash_fwd_hdim64_fp16_split_sm90_cu_ea41c527_43696ignoreE,@object
	.size		_ZN71_INTERNAL_e7c80e6b_35_flash_fwd_hdim64_fp16_split_sm90_cu_ea41c527_43694cuda3std3__473_GLOBAL__N__e7c80e6b_35_flash_fwd_hdim64_fp16_split_sm90_cu_ea41c527_43696ignoreE,(_ZN71_INTERNAL_e7c80e6b_35_flash_fwd_hdim64_fp16_split_sm90_cu_ea41c527_43694cute7productE - _ZN71_INTERNAL_e7c80e6b_35_flash_fwd_hdim64_fp16_split_sm90_cu_ea41c527_43694cuda3std3__473_GLOBAL__N__e7c80e6b_35_flash_fwd_hdim64_fp16_split_sm90_cu_ea41c527_43696ignoreE)
_ZN71_INTERNAL_e7c80e6b_35_flash_fwd_hdim64_fp16_split_sm90_cu_ea41c527_43694cuda3std3__473_GLOBAL__N__e7c80e6b_35_flash_fwd_hdim64_fp16_split_sm90_cu_ea41c527_43696ignoreE:
	.zero		1
	.type		_ZN71_INTERNAL_e7c80e6b_35_flash_fwd_hdim64_fp16_split_sm90_cu_ea41c527_43694cute7productE,@object
	.size		_ZN71_INTERNAL_e7c80e6b_35_flash_fwd_hdim64_fp16_split_sm90_cu_ea41c527_43694cute7productE,(_ZN71_INTERNAL_e7c80e6b_35_flash_fwd_hdim64_fp16_split_sm90_cu_ea41c527_43694cuda3std3__45__cpo3endE - _ZN71_INTERNAL_e7c80e6b_35_flash_fwd_hdim64_fp16_split_sm90_cu_ea41c527_43694cute7productE)
_ZN71_INTERNAL_e7c80e6b_35_flash_fwd_hdim64_fp16_split_sm90_cu_ea41c527_43694cute7productE:
	.zero		1
	.type		_ZN71_INTERNAL_e7c80e6b_35_flash_fwd_hdim64_fp16_split_sm90_cu_ea41c527_43694cuda3std3__45__cpo3endE,@object
	.size		_ZN71_INTERNAL_e7c80e6b_35_flash_fwd_hdim64_fp16_split_sm90_cu_ea41c527_43694cuda3std3__45__cpo3endE,(_ZN71_INTERNAL_e7c80e6b_35_flash_fwd_hdim64_fp16_split_sm90_cu_ea41c527_43694cuda3std3__419piecewise_constructE - _ZN71_INTERNAL_e7c80e6b_35_flash_fwd_hdim64_fp16_split_sm90_cu_ea41c527_43694cuda3std3__45__cpo3endE)
_ZN71_INTERNAL_e7c80e6b_35_flash_fwd_hdim64_fp16_split_sm90_cu_ea41c527_43694cuda3std3__45__cpo3endE:
	.zero		1
	.type		_ZN71_INTERNAL_e7c80e6b_35_flash_fwd_hdim64_fp16_split_sm90_cu_ea41c527_43694cuda3std3__419piecewise_constructE,@object
	.size		_ZN71_INTERNAL_e7c80e6b_35_flash_fwd_hdim64_fp16_split_sm90_cu_ea41c527_43694cuda3std3__419piecewise_constructE,(_ZN71_INTERNAL_e7c80e6b_35_flash_fwd_hdim64_fp16_split_sm90_cu_ea41c527_43694cuda3std3__45__cpo4cendE - _ZN71_INTERNAL_e7c80e6b_35_flash_fwd_hdim64_fp16_split_sm90_cu_ea41c527_43694cuda3std3__419piecewise_constructE)
_ZN71_INTERNAL_e7c80e6b_35_flash_fwd_hdim64_fp16_split_sm90_cu_ea41c527_43694cuda3std3__419piecewise_constructE:
	.zero		1
	.type		_ZN71_INTERNAL_e7c80e6b_35_flash_fwd_hdim64_fp16_split_sm90_cu_ea41c527_43694cuda3std3__45__cpo4cendE,@object
	.size		_ZN71_INTERNAL_e7c80e6b_35_flash_fwd_hdim64_fp16_split_sm90_cu_ea41c527_43694cuda3std3__45__cpo4cendE,(_ZN71_INTERNAL_e7c80e6b_35_flash_fwd_hdim64_fp16_split_sm90_cu_ea41c527_43694cuda3std6ranges3__45__cpo4swapE - _ZN71_INTERNAL_e7c80e6b_35_flash_fwd_hdim64_fp16_split_sm90_cu_ea41c527_43694cuda3std3__45__cpo4cendE)
_ZN71_INTERNAL_e7c80e6b_35_flash_fwd_hdim64_fp16_split_sm90_cu_ea41c527_43694cuda3std3__45__cpo4cendE:
	.zero		1
	.type		_ZN71_INTERNAL_e7c80e6b_35_flash_fwd_hdim64_fp16_split_sm90_cu_ea41c527_43694cuda3std6ranges3__45__cpo4swapE,@object
	.size		_ZN71_INTERNAL_e7c80e6b_35_flash_fwd_hdim64_fp16_split_sm90_cu_ea41c527_43694cuda3std6ranges3__45__cpo4swapE,(.L_16 - _ZN71_INTERNAL_e7c80e6b_35_flash_fwd_hdim64_fp16_split_sm90_cu_ea41c527_43694cuda3std6ranges3__45__cpo4swapE)
_ZN71_INTERNAL_e7c80e6b_35_flash_fwd_hdim64_fp16_split_sm90_cu_ea41c527_43694cuda3std6ranges3__45__cpo4swapE:
	.zero		1
.L_16:


//--------------------- .nv.shared._ZN7cutlass13device_kernelIN5flash11enable_sm90INS1_16FlashAttnFwdSm90INS1_25CollectiveMainloopFwdSm90ILi2EN4cute5tupleIJNS5_1CILi1EEES8_S8_EEENS6_IJNS7_ILi192EEESA_NS7_ILi64EEEEEELi64ENS_6half_tEfNS_4arch4Sm90ELb0ELb0ELb0ELb1ELb0ELb0ELb0ELb0ELb1ELb1ELb1ELb0EEENS1_21CollectiveEpilogueFwdINS6_IJSA_SB_SA_EEES9_SD_SF_Li384ELb1ELb1ELb1ELb0EEENS1_36VarlenDynamicPersistentTileSchedulerILi192ELi192ELi384ELi128ELb1ELb1ELb1ELb0ELb1ELb1EEEEEEEEEvNT_6ParamsE --------------------------
	.section	.nv.shared._ZN7cutlass13device_kernelIN5flash11enable_sm90INS1_16FlashAttnFwdSm90INS1_25CollectiveMainloopFwdSm90ILi2EN4cute5tupleIJNS5_1CILi1EEES8_S8_EEENS6_IJNS7_ILi192EEESA_NS7_ILi64EEEEEELi64ENS_6half_tEfNS_4arch4Sm90ELb0ELb0ELb0ELb1ELb0ELb0ELb0ELb0ELb1ELb1ELb1ELb0EEENS1_21CollectiveEpilogueFwdINS6_IJSA_SB_SA_EEES9_SD_SF_Li384ELb1ELb1ELb1ELb0EEENS1_36VarlenDynamicPersistentTileSchedulerILi192ELi192ELi384ELi128ELb1ELb1ELb1ELb0ELb1ELb1EEEEEEEEEvNT_6ParamsE,"aw",@nobits
	.sectionflags	@""
	.align	16
	.zero		1024


//--------------------- .nv.shared._ZN7cutlass13device_kernelIN5flash11enable_sm90INS1_16FlashAttnFwdSm90INS1_25CollectiveMainloopFwdSm90ILi2EN4cute5tupleIJNS5_1CILi1EEES8_S8_EEENS6_IJNS7_ILi192EEESA_NS7_ILi64EEEEEELi64ENS_6half_tEfNS_4arch4Sm90ELb0ELb0ELb0ELb1ELb0ELb1ELb0ELb0ELb1ELb1ELb1ELb0EEENS1_21CollectiveEpilogueFwdINS6_IJSA_SB_SA_EEES9_SD_SF_Li384ELb1ELb1ELb1ELb0EEENS1_36VarlenDynamicPersistentTileSchedulerILi192ELi192ELi384ELi128ELb1ELb1ELb1ELb0ELb1ELb1EEEEEEEEEvNT_6ParamsE --------------------------
	.section	.nv.shared._ZN7cutlass13device_kernelIN5flash11enable_sm90INS1_16FlashAttnFwdSm90INS1_25CollectiveMainloopFwdSm90ILi2EN4cute5tupleIJNS5_1CILi1EEES8_S8_EEENS6_IJNS7_ILi192EEESA_NS7_ILi64EEEEEELi64ENS_6half_tEfNS_4arch4Sm90ELb0ELb0ELb0ELb1ELb0ELb1ELb0ELb0ELb1ELb1ELb1ELb0EEENS1_21CollectiveEpilogueFwdINS6_IJSA_SB_SA_EEES9_SD_SF_Li384ELb1ELb1ELb1ELb0EEENS1_36VarlenDynamicPersistentTileSchedulerILi192ELi192ELi384ELi128ELb1ELb1ELb1ELb0ELb1ELb1EEEEEEEEEvNT_6ParamsE,"aw",@nobits
	.sectionflags	@""
	.align	16
	.zero		1024


//--------------------- .nv.shared._ZN7cutlass13device_kernelIN5flash11enable_sm90INS1_16FlashAttnFwdSm90INS1_25CollectiveMainloopFwdSm90ILi2EN4cute5tupleIJNS5_1CILi1EEES8_S8_EEENS6_IJNS7_ILi192EEENS7_ILi128EEENS7_ILi64EEEEEELi64ENS_6half_tEfNS_4arch4Sm90ELb0ELb1ELb0ELb0ELb0ELb0ELb0ELb1ELb1ELb1ELb1ELb0EEENS1_21CollectiveEpilogueFwdINS6_IJSA_SC_SB_EEES9_SE_SG_Li384ELb0ELb1ELb1ELb0EEENS1_19SingleTileSchedulerILb0ELb1ELb1ELi192EEEEEEEEEvNT_6ParamsE --------------------------
	.section	.nv.shared._ZN7cutlass13device_kernelIN5flash11enable_sm90INS1_16FlashAttnFwdSm90INS1_25CollectiveMainloopFwdSm90ILi2EN4cute5tupleIJNS5_1CILi1EEES8_S8_EEENS6_IJNS7_ILi192EEENS7_ILi128EEENS7_ILi64EEEEEELi64ENS_6half_tEfNS_4arch4Sm90ELb0ELb1ELb0ELb0ELb0ELb0ELb0ELb1ELb1ELb1ELb1ELb0EEENS1_21CollectiveEpilogueFwdINS6_IJSA_SC_SB_EEES9_SE_SG_Li384ELb0ELb1ELb1ELb0EEENS1_19SingleTileSchedulerILb0ELb1ELb1ELi192EEEEEEEEEvNT_6ParamsE,"aw",@nobits
	.sectionflags	@""
	.align	16
	.zero		1024


//--------------------- .nv.shared._ZN7cutlass13device_kernelIN5flash11enable_sm90INS1_16FlashAttnFwdSm90INS1_25CollectiveMainloopFwdSm90ILi2EN4cute5tupleIJNS5_1CILi1EEES8_S8_EEENS6_IJNS7_ILi192EEENS7_ILi128EEENS7_ILi64EEEEEELi64ENS_6half_tEfNS_4arch4Sm90ELb0ELb1ELb0ELb1ELb0ELb0ELb0ELb1ELb1ELb1ELb1ELb0EEENS1_21CollectiveEpilogueFwdINS6_IJSA_SC_SB_EEES9_SE_SG_Li384ELb1ELb1ELb1ELb0EEENS1_36VarlenDynamicPersistentTileSchedulerILi192ELi128ELi384ELi128ELb1ELb1ELb1ELb1ELb0ELb1EEEEEEEEEvNT_6ParamsE --------------------------
	.section	.nv.shared._ZN7cutlass13device_kernelIN5flash11enable_sm90INS1_16FlashAttnFwdSm90INS1_25CollectiveMainloopFwdSm90ILi2EN4cute5tupleIJNS5_1CILi1EEES8_S8_EEENS6_IJNS7_ILi192EEENS7_ILi128EEENS7_ILi64EEEEEELi64ENS_6half_tEfNS_4arch4Sm90ELb0ELb1ELb0ELb1ELb0ELb0ELb0ELb1ELb1ELb1ELb1ELb0EEENS1_21CollectiveEpilogueFwdINS6_IJSA_SC_SB_EEES9_SE_SG_Li384ELb1ELb1ELb1ELb0EEENS1_36VarlenDynamicPersistentTileSchedulerILi192ELi128ELi384ELi128ELb1ELb1ELb1ELb1ELb0ELb1EEEEEEEEEvNT_6ParamsE,"aw",@nobits
	.sectionflags	@""
	.align	16
	.zero		1024


//--------------------- .nv.shared._ZN7cutlass13device_kernelIN5flash11enable_sm90INS1_16FlashAttnFwdSm90INS1_25CollectiveMainloopFwdSm90ILi2EN4cute5tupleIJNS5_1CILi1EEES8_S8_EEENS6_IJNS7_ILi192EEENS7_ILi128EEENS7_ILi64EEEEEELi64ENS_6half_tEfNS_4arch4Sm90ELb0ELb1ELb0ELb1ELb0ELb1ELb0ELb1ELb1ELb1ELb1ELb0EEENS1_21CollectiveEpilogueFwdINS6_IJSA_SC_SB_EEES9_SE_SG_Li384ELb1ELb1ELb1ELb0EEENS1_36VarlenDynamicPersistentTileSchedulerILi192ELi128ELi384ELi128ELb1ELb1ELb1ELb1ELb0ELb1EEEEEEEEEvNT_6ParamsE --------------------------
	.section	.nv.shared._ZN7cutlass13device_kernelIN5flash11enable_sm90INS1_16FlashAttnFwdSm90INS1_25CollectiveMainloopFwdSm90ILi2EN4cute5tupleIJNS5_1CILi1EEES8_S8_EEENS6_IJNS7_ILi192EEENS7_ILi128EEENS7_ILi64EEEEEELi64ENS_6half_tEfNS_4arch4Sm90ELb0ELb1ELb0ELb1ELb0ELb1ELb0ELb1ELb1ELb1ELb1ELb0EEENS1_21CollectiveEpilogueFwdINS6_IJSA_SC_SB_EEES9_SE_SG_Li384ELb1ELb1ELb1ELb0EEENS1_36VarlenDynamicPersistentTileSchedulerILi192ELi128ELi384ELi128ELb1ELb1ELb1ELb1ELb0ELb1EEEEEEEEEvNT_6ParamsE,"aw",@nobits
	.sectionflags	@""
	.align	16
	.zero		1024


//--------------------- .nv.shared._ZN7cutlass13device_kernelIN5flash11enable_sm90INS1_16FlashAttnFwdSm90INS1_25CollectiveMainloopFwdSm90ILi2EN4cute5tupleIJNS5_1CILi1EEES8_S8_EEENS6_IJNS7_ILi192EEENS7_ILi128EEENS7_ILi64EEEEEELi64ENS_6half_tEfNS_4arch4Sm90ELb1ELb0ELb0ELb0ELb0ELb0ELb0ELb1ELb1ELb1ELb1ELb0EEENS1_21CollectiveEpilogueFwdINS6_IJSA_SC_SB_EEES9_SE_SG_Li384ELb0ELb1ELb1ELb0EEENS1_19SingleTileSchedulerILb0ELb1ELb1ELi192EEEEEEEEEvNT_6ParamsE --------------------------
	.section	.nv.shared._ZN7cutlass13device_kernelIN5flash11enable_sm90INS1_16FlashAttnFwdSm90INS1_25CollectiveMainloopFwdSm90ILi2EN4cute5tupleIJNS5_1CILi1EEES8_S8_EEENS6_IJNS7_ILi192EEENS7_ILi128EEENS7_ILi64EEEEEELi64ENS_6half_tEfNS_4arch4Sm90ELb1ELb0ELb0ELb0ELb0ELb0ELb0ELb1ELb1ELb1ELb1ELb0EEENS1_21CollectiveEpilogueFwdINS6_IJSA_SC_SB_EEES9_SE_SG_Li384ELb0ELb1ELb1ELb0EEENS1_19SingleTileSchedulerILb0ELb1ELb1ELi192EEEEEEEEEvNT_6ParamsE,"aw",@nobits
	.sectionflags	@""
	.align	16
	.zero		1024


//--------------------- .nv.shared._ZN7cutlass13device_kernelIN5flash11enable_sm90INS1_16FlashAttnFwdSm90INS1_25CollectiveMainloopFwdSm90ILi2EN4cute5tupleIJNS5_1CILi1EEES8_S8_EEENS6_IJNS7_ILi192EEENS7_ILi128EEENS7_ILi64EEEEEELi64ENS_6half_tEfNS_4arch4Sm90ELb1ELb0ELb0ELb1ELb0ELb0ELb0ELb1ELb1ELb1ELb1ELb0EEENS1_21CollectiveEpilogueFwdINS6_IJSA_SC_SB_EEES9_SE_SG_Li384ELb1ELb1ELb1ELb0EEENS1_36VarlenDynamicPersistentTileSchedulerILi192ELi128ELi384ELi128ELb1ELb1ELb1ELb1ELb1ELb1EEEEEEEEEvNT_6ParamsE --------------------------
	.section	.nv.shared._ZN7cutlass13device_kernelIN5flash11enable_sm90INS1_16FlashAttnFwdSm90INS1_25CollectiveMainloopFwdSm90ILi2EN4cute5tupleIJNS5_1CILi1EEES8_S8_EEENS6_IJNS7_ILi192EEENS7_ILi128EEENS7_ILi64EEEEEELi64ENS_6half_tEfNS_4arch4Sm90ELb1ELb0ELb0ELb1ELb0ELb0ELb0ELb1ELb1ELb1ELb1ELb0EEENS1_21CollectiveEpilogueFwdINS6_IJSA_SC_SB_EEES9_SE_SG_Li384ELb1ELb1ELb1ELb0EEENS1_36VarlenDynamicPersistentTileSchedulerILi192ELi128ELi384ELi128ELb1ELb1ELb1ELb1ELb1ELb1EEEEEEEEEvNT_6ParamsE,"aw",@nobits
	.sectionflags	@""
	.align	16
	.zero		1024


//--------------------- .nv.shared._ZN7cutlass13device_kernelIN5flash11enable_sm90INS1_16FlashAttnFwdSm90INS1_25CollectiveMainloopFwdSm90ILi2EN4cute5tupleIJNS5_1CILi1EEES8_S8_EEENS6_IJNS7_ILi192EEENS7_ILi128EEENS7_ILi64EEEEEELi64ENS_6half_tEfNS_4arch4Sm90ELb1ELb0ELb0ELb1ELb0ELb1ELb0ELb1ELb1ELb1ELb1ELb0EEENS1_21CollectiveEpilogueFwdINS6_IJSA_SC_SB_EEES9_SE_SG_Li384ELb1ELb1ELb1ELb0EEENS1_36VarlenDynamicPersistentTileSchedulerILi192ELi128ELi384ELi128ELb1ELb1ELb1ELb1ELb1ELb1EEEEEEEEEvNT_6ParamsE --------------------------
	.section	.nv.shared._ZN7cutlass13device_kernelIN5flash11enable_sm90INS1_16FlashAttnFwdSm90INS1_25CollectiveMainloopFwdSm90ILi2EN4cute5tupleIJNS5_1CILi1EEES8_S8_EEENS6_IJNS7_ILi192EEENS7_ILi128EEENS7_ILi64EEEEEELi64ENS_6half_tEfNS_4arch4Sm90ELb1ELb0ELb0ELb1ELb0ELb1ELb0ELb1ELb1ELb1ELb1ELb0EEENS1_21CollectiveEpilogueFwdINS6_IJSA_SC_SB_EEES9_SE_SG_Li384ELb1ELb1ELb1ELb0EEENS1_36VarlenDynamicPersistentTileSchedulerILi192ELi128ELi384ELi128ELb1ELb1ELb1ELb1ELb1ELb1EEEEEEEEEvNT_6ParamsE,"aw",@nobits
	.sectionflags	@""
	.align	16
	.zero		1024


//--------------------- .nv.constant0._ZN7cutlass13device_kernelIN5flash11enable_sm90INS1_16FlashAttnFwdSm90INS1_25CollectiveMainloopFwdSm90ILi2EN4cute5tupleIJNS5_1CILi1EEES8_S8_EEENS6_IJNS7_ILi192EEESA_NS7_ILi64EEEEEELi64ENS_6half_tEfNS_4arch4Sm90ELb0ELb0ELb0ELb0ELb0ELb0ELb0ELb0ELb1ELb1ELb1ELb0EEENS1_21CollectiveEpilogueFwdINS6_IJSA_SB_SA_EEES9_SD_SF_Li384ELb0ELb1ELb1ELb0EEENS1_19SingleTileSchedulerILb0ELb1ELb1ELi192EEEEEEEEEvNT_6ParamsE --------------------------
	.section	.nv.constant0._ZN7cutlass13device_kernelIN5flash11enable_sm90INS1_16FlashAttnFwdSm90INS1_25CollectiveMainloopFwdSm90ILi2EN4cute5tupleIJNS5_1CILi1EEES8_S8_EEENS6_IJNS7_ILi192EEESA_NS7_ILi64EEEEEELi64ENS_6half_tEfNS_4arch4Sm90ELb0ELb0ELb0ELb0ELb0ELb0ELb0ELb0ELb1ELb1ELb1ELb0EEENS1_21CollectiveEpilogueFwdINS6_IJSA_SB_SA_EEES9_SD_SF_Li384ELb0ELb1ELb1ELb0EEENS1_19SingleTileSchedulerILb0ELb1ELb1ELi192EEEEEEEEEvNT_6ParamsE,"a",@progbits
	.sectionflags	@""
	.align	4
.nv.constant0._ZN7cutlass13device_kernelIN5flash11enable_sm90INS1_16FlashAttnFwdSm90INS1_25CollectiveMainloopFwdSm90ILi2EN4cute5tupleIJNS5_1CILi1EEES8_S8_EEENS6_IJNS7_ILi192EEESA_NS7_ILi64EEEEEELi64ENS_6half_tEfNS_4arch4Sm90ELb0ELb0ELb0ELb0ELb0ELb0ELb0ELb0ELb1ELb1ELb1ELb0EEENS1_21CollectiveEpilogueFwdINS6_IJSA_SB_SA_EEES9_SD_SF_Li384ELb0ELb1ELb1ELb0EEENS1_19SingleTileSchedulerILb0ELb1ELb1ELi192EEEEEEEEEvNT_6ParamsE:
	.zero		3200


//--------------------- .nv.constant0._ZN7cutlass13device_kernelIN5flash11enable_sm90INS1_16FlashAttnFwdSm90INS1_25CollectiveMainloopFwdSm90ILi2EN4cute5tupleIJNS5_1CILi1EEES8_S8_EEENS6_IJNS7_ILi192EEESA_NS7_ILi64EEEEEELi64ENS_6half_tEfNS_4arch4Sm90ELb0ELb0ELb0ELb1ELb0ELb0ELb0ELb0ELb1ELb1ELb1ELb0EEENS1_21CollectiveEpilogueFwdINS6_IJSA_SB_SA_EEES9_SD_SF_Li384ELb1ELb1ELb1ELb0EEENS1_36VarlenDynamicPersistentTileSchedulerILi192ELi192ELi384ELi128ELb1ELb1ELb1ELb0ELb1ELb1EEEEEEEEEvNT_6ParamsE --------------------------
	.section	.nv.constant0._ZN7cutlass13device_kernelIN5flash11enable_sm90INS1_16FlashAttnFwdSm90INS1_25CollectiveMainloopFwdSm90ILi2EN4cute5tupleIJNS5_1CILi1EEES8_S8_EEENS6_IJNS7_ILi192EEESA_NS7_ILi64EEEEEELi64ENS_6half_tEfNS_4arch4Sm90ELb0ELb0ELb0ELb1ELb0ELb0ELb0ELb0ELb1ELb1ELb1ELb0EEENS1_21CollectiveEpilogueFwdINS6_IJSA_SB_SA_EEES9_SD_SF_Li384ELb1ELb1ELb1ELb0EEENS1_36VarlenDynamicPersistentTileSchedulerILi192ELi192ELi384ELi128ELb1ELb1ELb1ELb0ELb1ELb1EEEEEEEEEvNT_6ParamsE,"a",@progbits
	.sectionflags	@""
	.align	4
.nv.constant0._ZN7cutlass13device_kernelIN5flash11enable_sm90INS1_16FlashAttnFwdSm90INS1_25CollectiveMainloopFwdSm90ILi2EN4cute5tupleIJNS5_1CILi1EEES8_S8_EEENS6_IJNS7_ILi192EEESA_NS7_ILi64EEEEEELi64ENS_6half_tEfNS_4arch4Sm90ELb0ELb0ELb0ELb1ELb0ELb0ELb0ELb0ELb1ELb1ELb1ELb0EEENS1_21CollectiveEpilogueFwdINS6_IJSA_SB_SA_EEES9_SD_SF_Li384ELb1ELb1ELb1ELb0EEENS1_36VarlenDynamicPersistentTileSchedulerILi192ELi192ELi384ELi128ELb1ELb1ELb1ELb0ELb1ELb1EEEEEEEEEvNT_6ParamsE:
	.zero		3328


//--------------------- .nv.constant0._ZN7cutlass13device_kernelIN5flash11enable_sm90INS1_16FlashAttnFwdSm90INS1_25CollectiveMainloopFwdSm90ILi2EN4cute5tupleIJNS5_1CILi1EEES8_S8_EEENS6_IJNS7_ILi192EEESA_NS7_ILi64EEEEEELi64ENS_6half_tEfNS_4arch4Sm90ELb0ELb0ELb0ELb1ELb0ELb1ELb0ELb0ELb1ELb1ELb1ELb0EEENS1_21CollectiveEpilogueFwdINS6_IJSA_SB_SA_EEES9_SD_SF_Li384ELb1ELb1ELb1ELb0EEENS1_36VarlenDynamicPersistentTileSchedulerILi192ELi192ELi384ELi128ELb1ELb1ELb1ELb0ELb1ELb1EEEEEEEEEvNT_6ParamsE --------------------------
	.section	.nv.constant0._ZN7cutlass13device_kernelIN5flash11enable_sm90INS1_16FlashAttnFwdSm90INS1_25CollectiveMainloopFwdSm90ILi2EN4cute5tupleIJNS5_1CILi1EEES8_S8_EEENS6_IJNS7_ILi192EEESA_NS7_ILi64EEEEEELi64ENS_6half_tEfNS_4arch4Sm90ELb0ELb0ELb0ELb1ELb0ELb1ELb0ELb0ELb1ELb1ELb1ELb0EEENS1_21CollectiveEpilogueFwdINS6_IJSA_SB_SA_EEES9_SD_SF_Li384ELb1ELb1ELb1ELb0EEENS1_36VarlenDynamicPersistentTileSchedulerILi192ELi192ELi384ELi128ELb1ELb1ELb1ELb0ELb1ELb1EEEEEEEEEvNT_6ParamsE,"a",@progbits
	.sectionflags	@""
	.align	4
.nv.constant0._ZN7cutlass13device_kernelIN5flash11enable_sm90INS1_16FlashAttnFwdSm90INS1_25CollectiveMainloopFwdSm90ILi2EN4cute5tupleIJNS5_1CILi1EEES8_S8_EEENS6_IJNS7_ILi192EEESA_NS7_ILi64EEEEEELi64ENS_6half_tEfNS_4arch4Sm90ELb0ELb0ELb0ELb1ELb0ELb1ELb0ELb0ELb1ELb1ELb1ELb0EEENS1_21CollectiveEpilogueFwdINS6_IJSA_SB_SA_EEES9_SD_SF_Li384ELb1ELb1ELb1ELb0EEENS1_36VarlenDynamicPersistentTileSchedulerILi192ELi192ELi384ELi128ELb1ELb1ELb1ELb0ELb1ELb1EEEEEEEEEvNT_6ParamsE:
	.zero		3328


//--------------------- .nv.constant0._ZN7cutlass13device_kernelIN5flash11enable_sm90INS1_16FlashAttnFwdSm90INS1_25CollectiveMainloopFwdSm90ILi2EN4cute5tupleIJNS5_1CILi1EEES8_S8_EEENS6_IJNS7_ILi192EEENS7_ILi128EEENS7_ILi64EEEEEELi64ENS_6half_tEfNS_4arch4Sm90ELb0ELb1ELb0ELb0ELb0ELb0ELb0ELb1ELb1ELb1ELb1ELb0EEENS1_21CollectiveEpilogueFwdINS6_IJSA_SC_SB_EEES9_SE_SG_Li384ELb0ELb1ELb1ELb0EEENS1_19SingleTileSchedulerILb0ELb1ELb1ELi192EEEEEEEEEvNT_6ParamsE --------------------------
	.section	.nv.constant0._ZN7cutlass13device_kernelIN5flash11enable_sm90INS1_16FlashAttnFwdSm90INS1_25CollectiveMainloopFwdSm90ILi2EN4cute5tupleIJNS5_1CILi1EEES8_S8_EEENS6_IJNS7_ILi192EEENS7_ILi128EEENS7_ILi64EEEEEELi64ENS_6half_tEfNS_4arch4Sm90ELb0ELb1ELb0ELb0ELb0ELb0ELb0ELb1ELb1ELb1ELb1ELb0EEENS1_21CollectiveEpilogueFwdINS6_IJSA_SC_SB_EEES9_SE_SG_Li384ELb0ELb1ELb1ELb0EEENS1_19SingleTileSchedulerILb0ELb1ELb1ELi192EEEEEEEEEvNT_6ParamsE,"a",@progbits
	.sectionflags	@""
	.align	4
.nv.constant0._ZN7cutlass13device_kernelIN5flash11enable_sm90INS1_16FlashAttnFwdSm90INS1_25CollectiveMainloopFwdSm90ILi2EN4cute5tupleIJNS5_1CILi1EEES8_S8_EEENS6_IJNS7_ILi192EEENS7_ILi128EEENS7_ILi64EEEEEELi64ENS_6half_tEfNS_4arch4Sm90ELb0ELb1ELb0ELb0ELb0ELb0ELb0ELb1ELb1ELb1ELb1ELb0EEENS1_21CollectiveEpilogueFwdINS6_IJSA_SC_SB_EEES9_SE_SG_Li384ELb0ELb1ELb1ELb0EEENS1_19SingleTileSchedulerILb0ELb1ELb1ELi192EEEEEEEEEvNT_6ParamsE:
	.zero		3200


//--------------------- .nv.constant0._ZN7cutlass13device_kernelIN5flash11enable_sm90INS1_16FlashAttnFwdSm90INS1_25CollectiveMainloopFwdSm90ILi2EN4cute5tupleIJNS5_1CILi1EEES8_S8_EEENS6_IJNS7_ILi192EEENS7_ILi128EEENS7_ILi64EEEEEELi64ENS_6half_tEfNS_4arch4Sm90ELb0ELb1ELb0ELb1ELb0ELb0ELb0ELb1ELb1ELb1ELb1ELb0EEENS1_21CollectiveEpilogueFwdINS6_IJSA_SC_SB_EEES9_SE_SG_Li384ELb1ELb1ELb1ELb0EEENS1_36VarlenDynamicPersistentTileSchedulerILi192ELi128ELi384ELi128ELb1ELb1ELb1ELb1ELb0ELb1EEEEEEEEEvNT_6ParamsE --------------------------
	.section	.nv.constant0._ZN7cutlass13device_kernelIN5flash11enable_sm90INS1_16FlashAttnFwdSm90INS1_25CollectiveMainloopFwdSm90ILi2EN4cute5tupleIJNS5_1CILi1EEES8_S8_EEENS6_IJNS7_ILi192EEENS7_ILi128EEENS7_ILi64EEEEEELi64ENS_6half_tEfNS_4arch4Sm90ELb0ELb1ELb0ELb1ELb0ELb0ELb0ELb1ELb1ELb1ELb1ELb0EEENS1_21CollectiveEpilogueFwdINS6_IJSA_SC_SB_EEES9_SE_SG_Li384ELb1ELb1ELb1ELb0EEENS1_36VarlenDynamicPersistentTileSchedulerILi192ELi128ELi384ELi128ELb1ELb1ELb1ELb1ELb0ELb1EEEEEEEEEvNT_6ParamsE,"a",@progbits
	.sectionflags	@""
	.align	4
.nv.constant0._ZN7cutlass13device_kernelIN5flash11enable_sm90INS1_16FlashAttnFwdSm90INS1_25CollectiveMainloopFwdSm90ILi2EN4cute5tupleIJNS5_1CILi1EEES8_S8_EEENS6_IJNS7_ILi192EEENS7_ILi128EEENS7_ILi64EEEEEELi64ENS_6half_tEfNS_4arch4Sm90ELb0ELb1ELb0ELb1ELb0ELb0ELb0ELb1ELb1ELb1ELb1ELb0EEENS1_21CollectiveEpilogueFwdINS6_IJSA_SC_SB_EEES9_SE_SG_Li384ELb1ELb1ELb1ELb0EEENS1_36VarlenDynamicPersistentTileSchedulerILi192ELi128ELi384ELi128ELb1ELb1ELb1ELb1ELb0ELb1EEEEEEEEEvNT_6ParamsE:
	.zero		3328


//--------------------- .nv.constant0._ZN7cutlass13device_kernelIN5flash11enable_sm90INS1_16FlashAttnFwdSm90INS1_25CollectiveMainloopFwdSm90ILi2EN4cute5tupleIJNS5_1CILi1EEES8_S8_EEENS6_IJNS7_ILi192EEENS7_ILi128EEENS7_ILi64EEEEEELi64ENS_6half_tEfNS_4arch4Sm90ELb0ELb1ELb0ELb1ELb0ELb1ELb0ELb1ELb1ELb1ELb1ELb0EEENS1_21CollectiveEpilogueFwdINS6_IJSA_SC_SB_EEES9_SE_SG_Li384ELb1ELb1ELb1ELb0EEENS1_36VarlenDynamicPersistentTileSchedulerILi192ELi128ELi384ELi128ELb1ELb1ELb1ELb1ELb0ELb1EEEEEEEEEvNT_6ParamsE --------------------------
	.section	.nv.constant0._ZN7cutlass13device_kernelIN5flash11enable_sm90INS1_16FlashAttnFwdSm90INS1_25CollectiveMainloopFwdSm90ILi2EN4cute5tupleIJNS5_1CILi1EEES8_S8_EEENS6_IJNS7_ILi192EEENS7_ILi128EEENS7_ILi64EEEEEELi64ENS_6half_tEfNS_4arch4Sm90ELb0ELb1ELb0ELb1ELb0ELb1ELb0ELb1ELb1ELb1ELb1ELb0EEENS1_21CollectiveEpilogueFwdINS6_IJSA_SC_SB_EEES9_SE_SG_Li384ELb1ELb1ELb1ELb0EEENS1_36VarlenDynamicPersistentTileSchedulerILi192ELi128ELi384ELi128ELb1ELb1ELb1ELb1ELb0ELb1EEEEEEEEEvNT_6ParamsE,"a",@progbits
	.sectionflags	@""
	.align	4
.nv.constant0._ZN7cutlass13device_kernelIN5flash11enable_sm90INS1_16FlashAttnFwdSm90INS1_25CollectiveMainloopFwdSm90ILi2EN4cute5tupleIJNS5_1CILi1EEES8_S8_EEENS6_IJNS7_ILi192EEENS7_ILi128EEENS7_ILi64EEEEEELi64ENS_6half_tEfNS_4arch4Sm90ELb0ELb1ELb0ELb1ELb0ELb1ELb0ELb1ELb1ELb1ELb1ELb0EEENS1_21CollectiveEpilogueFwdINS6_IJSA_SC_SB_EEES9_SE_SG_Li384ELb1ELb1ELb1ELb0EEENS1_36VarlenDynamicPersistentTileSchedulerILi192ELi128ELi384ELi128ELb1ELb1ELb1ELb1ELb0ELb1EEEEEEEEEvNT_6ParamsE:
	.zero		3328


//--------------------- .nv.constant0._ZN7cutlass13device_kernelIN5flash11enable_sm90INS1_16FlashAttnFwdSm90INS1_25CollectiveMainloopFwdSm90ILi2EN4cute5tupleIJNS5_1CILi1EEES8_S8_EEENS6_IJNS7_ILi192EEENS7_ILi128EEENS7_ILi64EEEEEELi64ENS_6half_tEfNS_4arch4Sm90ELb1ELb0ELb0ELb0ELb0ELb0ELb0ELb1ELb1ELb1ELb1ELb0EEENS1_21CollectiveEpilogueFwdINS6_IJSA_SC_SB_EEES9_SE_SG_Li384ELb0ELb1ELb1ELb0EEENS1_19SingleTileSchedulerILb0ELb1ELb1ELi192EEEEEEEEEvNT_6ParamsE --------------------------
	.section	.nv.constant0._ZN7cutlass13device_kernelIN5flash11enable_sm90INS1_16FlashAttnFwdSm90INS1_25CollectiveMainloopFwdSm90ILi2EN4cute5tupleIJNS5_1CILi1EEES8_S8_EEENS6_IJNS7_ILi192EEENS7_ILi128EEENS7_ILi64EEEEEELi64ENS_6half_tEfNS_4arch4Sm90ELb1ELb0ELb0ELb0ELb0ELb0ELb0ELb1ELb1ELb1ELb1ELb0EEENS1_21CollectiveEpilogueFwdINS6_IJSA_SC_SB_EEES9_SE_SG_Li384ELb0ELb1ELb1ELb0EEENS1_19SingleTileSchedulerILb0ELb1ELb1ELi192EEEEEEEEEvNT_6ParamsE,"a",@progbits
	.sectionflags	@""
	.align	4
.nv.constant0._ZN7cutlass13device_kernelIN5flash11enable_sm90INS1_16FlashAttnFwdSm90INS1_25CollectiveMainloopFwdSm90ILi2EN4cute5tupleIJNS5_1CILi1EEES8_S8_EEENS6_IJNS7_ILi192EEENS7_ILi128EEENS7_ILi64EEEEEELi64ENS_6half_tEfNS_4arch4Sm90ELb1ELb0ELb0ELb0ELb0ELb0ELb0ELb1ELb1ELb1ELb1ELb0EEENS1_21CollectiveEpilogueFwdINS6_IJSA_SC_SB_EEES9_SE_SG_Li384ELb0ELb1ELb1ELb0EEENS1_19SingleTileSchedulerILb0ELb1ELb1ELi192EEEEEEEEEvNT_6ParamsE:
	.zero		3200


//--------------------- .nv.constant0._ZN7cutlass13device_kernelIN5flash11enable_sm90INS1_16FlashAttnFwdSm90INS1_25CollectiveMainloopFwdSm90ILi2EN4cute5tupleIJNS5_1CILi1EEES8_S8_EEENS6_IJNS7_ILi192EEENS7_ILi128EEENS7_ILi64EEEEEELi64ENS_6half_tEfNS_4arch4Sm90ELb1ELb0ELb0ELb1ELb0ELb0ELb0ELb1ELb1ELb1ELb1ELb0EEENS1_21CollectiveEpilogueFwdINS6_IJSA_SC_SB_EEES9_SE_SG_Li384ELb1ELb1ELb1ELb0EEENS1_36VarlenDynamicPersistentTileSchedulerILi192ELi128ELi384ELi128ELb1ELb1ELb1ELb1ELb1ELb1EEEEEEEEEvNT_6ParamsE --------------------------
	.section	.nv.constant0._ZN7cutlass13device_kernelIN5flash11enable_sm90INS1_16FlashAttnFwdSm90INS1_25CollectiveMainloopFwdSm90ILi2EN4cute5tupleIJNS5_1CILi1EEES8_S8_EEENS6_IJNS7_ILi192EEENS7_ILi128EEENS7_ILi64EEEEEELi64ENS_6half_tEfNS_4arch4Sm90ELb1ELb0ELb0ELb1ELb0ELb0ELb0ELb1ELb1ELb1ELb1ELb0EEENS1_21CollectiveEpilogueFwdINS6_IJSA_SC_SB_EEES9_SE_SG_Li384ELb1ELb1ELb1ELb0EEENS1_36VarlenDynamicPersistentTileSchedulerILi192ELi128ELi384ELi128ELb1ELb1ELb1ELb1ELb1ELb1EEEEEEEEEvNT_6ParamsE,"a",@progbits
	.sectionflags	@""
	.align	4
.nv.constant0._ZN7cutlass13device_kernelIN5flash11enable_sm90INS1_16FlashAttnFwdSm90INS1_25CollectiveMainloopFwdSm90ILi2EN4cute5tupleIJNS5_1CILi1EEES8_S8_EEENS6_IJNS7_ILi192EEENS7_ILi128EEENS7_ILi64EEEEEELi64ENS_6half_tEfNS_4arch4Sm90ELb1ELb0ELb0ELb1ELb0ELb0ELb0ELb1ELb1ELb1ELb1ELb0EEENS1_21CollectiveEpilogueFwdINS6_IJSA_SC_SB_EEES9_SE_SG_Li384ELb1ELb1ELb1ELb0EEENS1_36VarlenDynamicPersistentTileSchedulerILi192ELi128ELi384ELi128ELb1ELb1ELb1ELb1ELb1ELb1EEEEEEEEEvNT_6ParamsE:
	.zero		3328


//--------------------- .nv.constant0._ZN7cutlass13device_kernelIN5flash11enable_sm90INS1_16FlashAttnFwdSm90INS1_25CollectiveMainloopFwdSm90ILi2EN4cute5tupleIJNS5_1CILi1EEES8_S8_EEENS6_IJNS7_ILi192EEENS7_ILi128EEENS7_ILi64EEEEEELi64ENS_6half_tEfNS_4arch4Sm90ELb1ELb0ELb0ELb1ELb0ELb1ELb0ELb1ELb1ELb1ELb1ELb0EEENS1_21CollectiveEpilogueFwdINS6_IJSA_SC_SB_EEES9_SE_SG_Li384ELb1ELb1ELb1ELb0EEENS1_36VarlenDynamicPersistentTileSchedulerILi192ELi128ELi384ELi128ELb1ELb1ELb1ELb1ELb1ELb1EEEEEEEEEvNT_6ParamsE --------------------------
	.section	.nv.constant0._ZN7cutlass13device_kernelIN5flash11enable_sm90INS1_16FlashAttnFwdSm90INS1_25CollectiveMainloopFwdSm90ILi2EN4cute5tupleIJNS5_1CILi1EEES8_S8_EEENS6_IJNS7_ILi192EEENS7_ILi128EEENS7_ILi64EEEEEELi64ENS_6half_tEfNS_4arch4Sm90ELb1ELb0ELb0ELb1ELb0ELb1ELb0ELb1ELb1ELb1ELb1ELb0EEENS1_21CollectiveEpilogueFwdINS6_IJSA_SC_SB_EEES9_SE_SG_Li384ELb1ELb1ELb1ELb0EEENS1_36VarlenDynamicPersistentTileSchedulerILi192ELi128ELi384ELi128ELb1ELb1ELb1ELb1ELb1ELb1EEEEEEEEEvNT_6ParamsE,"a",@progbits
	.sectionflags	@""
	.align	4
.nv.constant0._ZN7cutlass13device_kernelIN5flash11enable_sm90INS1_16FlashAttnFwdSm90INS1_25CollectiveMainloopFwdSm90ILi2EN4cute5tupleIJNS5_1CILi1EEES8_S8_EEENS6_IJNS7_ILi192EEENS7_ILi128EEENS7_ILi64EEEEEELi64ENS_6half_tEfNS_4arch4Sm90ELb1ELb0ELb0ELb1ELb0ELb1ELb0ELb1ELb1ELb1ELb1ELb0EEENS1_21CollectiveEpilogueFwdINS6_IJSA_SC_SB_EEES9_SE_SG_Li384ELb1ELb1ELb1ELb0EEENS1_36VarlenDynamicPersistentTileSchedulerILi192ELi128ELi384ELi128ELb1ELb1ELb1ELb1ELb1ELb1EEEEEEEEEvNT_6ParamsE:
	.zero		3328


//--------------------- SYMBOLS --------------------------

	.type		.nv.reservedSmem.offset0,@object
	.size		.nv.reservedSmem.offset0,0x4
	.type		__assertfail,@function
